// Copyright (c) 2024, Jay Shah, Ganesh Bikshandi, Ying Zhang, Vijay Thakkar, Pradeep Ramani, Tri Dao.
// Splitting the different template instantiations to different files to speed up compilation.
// This file is auto-generated. See "generate_kernels.py"

#include "flash_bwd_hdim128_fp16_sm90.cu"
#include "flash_bwd_hdim128_fp16_softcap_sm90.cu"

// ===== COMPILED SASS (sm_90a) =====

	.target	sm_90a

	.elftype	@"ET_EXEC"


//--------------------- .note.nv.tkinfo           --------------------------
	.section	.note.nv.tkinfo,"",@"SHT_NOTE"
	.sectionflags	@"SHF_NOTE_NV_TKINFO"
	.tkinfo
        /*0018*/ 	.word	0x00000002
        /*0030*/ 	.string	""
        /*0030*/ 	.string	"ptxas"
        /*0030*/ 	.string	"Cuda compilation tools, release 13.0, V13.0.88"
        /*0030*/ 	.string	"Build cuda_13.0.r13.0/compiler.36424714_0"
        /*0030*/ 	.string	"-arch sm_90a -m 64 "



//--------------------- .note.nv.cuinfo           --------------------------
	.section	.note.nv.cuinfo,"",@"SHT_NOTE"
	.sectionflags	@"SHF_NOTE_NV_CUINFO"
        /*0018*/ 	.short	0x0002
        /*001a*/ 	.short	0x005a
        /*001c*/ 	.short	0x0082
	.zero		2


//--------------------- .nv.info                  --------------------------
	.section	.nv.info,"",@"SHT_CUDA_INFO"
	.align	4


	//----- nvinfo : EIATTR_REGCOUNT
	.align		4
        /*0000*/ 	.byte	0x04, 0x2f
        /*0002*/ 	.short	(.L_20 - .L_19)
	.align		4
.L_19:
        /*0004*/ 	.word	index@(_ZN7cutlass13device_kernelIN5flash22FlashAttnBwdPreprocessIN4cute5tupleIJNS3_1CILi64EEENS5_ILi128EEEEEENS_6half_tEfNS_4arch4Sm90ELb1ELb1EEEEEvNT_6ParamsE)
        /*0008*/ 	.word	0x00000040


	//----- nvinfo : EIATTR_FRAME_SIZE
	.align		4
.L_20:
        /*000c*/ 	.byte	0x04, 0x11
        /*000e*/ 	.short	(.L_22 - .L_21)
	.align		4
.L_21:
        /*0010*/ 	.word	index@(_ZN7cutlass13device_kernelIN5flash22FlashAttnBwdPreprocessIN4cute5tupleIJNS3_1CILi64EEENS5_ILi128EEEEEENS_6half_tEfNS_4arch4Sm90ELb1ELb1EEEEEvNT_6ParamsE)
        /*0014*/ 	.word	0x00000000


	//----- nvinfo : EIATTR_REGCOUNT
	.align		4
.L_22:
        /*0018*/ 	.byte	0x04, 0x2f
        /*001a*/ 	.short	(.L_24 - .L_23)
	.align		4
.L_23:
        /*001c*/ 	.word	index@(_ZN7cutlass13device_kernelIN5flash11enable_sm90INS1_16FlashAttnBwdSm90INS1_25CollectiveMainloopBwdSm90ILi2ELi2ELi2EN4cute5tupleIJNS5_1CILi1EEES8_S8_EEENS6_IJNS7_ILi64EEENS7_ILi128EEESB_EEENS_6half_tEfNS_4arch4Sm90ELb1ELb0ELb0ELb1ELb1ELb1ELb0ELb0ELi2ELi1ELi2ELi1ELb0EEENS1_24CollectiveEpilogueBwdGQAISC_fSF_Li256ELb1ELb1EEENS1_25SingleTileBwdLPTSchedulerILb1ELi128ELb1EEEEEEEEEvNT_6ParamsE)
        /*0020*/ 	.word	0x000000a8


	//----- nvinfo : EIATTR_FRAME_SIZE
	.align		4
.L_24:
        /*0024*/ 	.byte	0x04, 0x11
        /*0026*/ 	.short	(.L_26 - .L_25)
	.align		4
.L_25:
        /*0028*/ 	.word	index@(_ZN7cutlass13device_kernelIN5flash11enable_sm90INS1_16FlashAttnBwdSm90INS1_25CollectiveMainloopBwdSm90ILi2ELi2ELi2EN4cute5tupleIJNS5_1CILi1EEES8_S8_EEENS6_IJNS7_ILi64EEENS7_ILi128EEESB_EEENS_6half_tEfNS_4arch4Sm90ELb1ELb0ELb0ELb1ELb1ELb1ELb0ELb0ELi2ELi1ELi2ELi1ELb0EEENS1_24CollectiveEpilogueBwdGQAISC_fSF_Li256ELb1ELb1EEENS1_25SingleTileBwdLPTSchedulerILb1ELi128ELb1EEEEEEEEEvNT_6ParamsE)
        /*002c*/ 	.word	0x00000008


	//----- nvinfo : EIATTR_REGCOUNT
	.align		4
.L_26:
        /*0030*/ 	.byte	0x04, 0x2f
        /*0032*/ 	.short	(.L_28 - .L_27)
	.align		4
.L_27:
        /*0034*/ 	.word	index@(_ZN7cutlass13device_kernelIN5flash32FlashAttnBwdPostprocessConvertdQIN4cute5tupleIJNS3_1CILi64EEENS5_ILi128EEEEEENS_6half_tEfNS_4arch4Sm90ELi256ENS3_8TiledMMAINS3_8MMA_AtomIJNS3_4SM904GMMA25MMA_64x64x16_F32F16F16_SSILNSF_5MajorE0ELSH_1ELNSF_7ScaleInE1ELSI_1EEEEEENS3_6LayoutINS4_IJNS5_ILi1EEENS5_ILi2EEESM_EEENS4_IJNS5_ILi0EEESM_SP_EEEEENS4_IJNS3_10UnderscoreESS_SS_EEEEELb0EEEEEvNT_6ParamsE)
        /*0038*/ 	.word	0x00000038


	//----- nvinfo : EIATTR_FRAME_SIZE
	.align		4
.L_28:
        /*003c*/ 	.byte	0x04, 0x11
        /*003e*/ 	.short	(.L_30 - .L_29)
	.align		4
.L_29:
        /*0040*/ 	.word	index@(_ZN7cutlass13device_kernelIN5flash32FlashAttnBwdPostprocessConvertdQIN4cute5tupleIJNS3_1CILi64EEENS5_ILi128EEEEEENS_6half_tEfNS_4arch4Sm90ELi256ENS3_8TiledMMAINS3_8MMA_AtomIJNS3_4SM904GMMA25MMA_64x64x16_F32F16F16_SSILNSF_5MajorE0ELSH_1ELNSF_7ScaleInE1ELSI_1EEEEEENS3_6LayoutINS4_IJNS5_ILi1EEENS5_ILi2EEESM_EEENS4_IJNS5_ILi0EEESM_SP_EEEEENS4_IJNS3_10UnderscoreESS_SS_EEEEELb0EEEEEvNT_6ParamsE)
        /*0044*/ 	.word	0x00000000


	//----- nvinfo : EIATTR_REGCOUNT
	.align		4
.L_30:
        /*0048*/ 	.byte	0x04, 0x2f
        /*004a*/ 	.short	(.L_32 - .L_31)
	.align		4
.L_31:
        /*004c*/ 	.word	index@(_ZN7cutlass13device_kernelIN5flash32FlashAttnBwdPostprocessConvertdQIN4cute5tupleIJNS3_1CILi128EEES6_EEENS_6half_tEfNS_4arch4Sm90ELi256ENS3_8TiledMMAINS3_8MMA_AtomIJNS3_4SM904GMMA26MMA_64x128x16_F32F16F16_RSILNSE_5MajorE0ELSG_1ELNSE_7ScaleInE1ELSH_1EEEEEENS3_6LayoutINS4_IJNS5_ILi2EEENS5_ILi1EEESM_EEENS4_IJSM_NS5_ILi0EEESO_EEEEENS4_IJNS3_10UnderscoreESR_SR_EEEEELb0EEEEEvNT_6ParamsE)
        /*0050*/ 	.word	0x00000058


	//----- nvinfo : EIATTR_FRAME_SIZE
	.align		4
.L_32:
        /*0054*/ 	.byte	0x04, 0x11
        /*0056*/ 	.short	(.L_34 - .L_33)
	.align		4
.L_33:
        /*0058*/ 	.word	index@(_ZN7cutlass13device_kernelIN5flash32FlashAttnBwdPostprocessConvertdQIN4cute5tupleIJNS3_1CILi128EEES6_EEENS_6half_tEfNS_4arch4Sm90ELi256ENS3_8TiledMMAINS3_8MMA_AtomIJNS3_4SM904GMMA26MMA_64x128x16_F32F16F16_RSILNSE_5MajorE0ELSG_1ELNSE_7ScaleInE1ELSH_1EEEEEENS3_6LayoutINS4_IJNS5_ILi2EEENS5_ILi1EEESM_EEENS4_IJSM_NS5_ILi0EEESO_EEEEENS4_IJNS3_10UnderscoreESR_SR_EEEEELb0EEEEEvNT_6ParamsE)
        /*005c*/ 	.word	0x00000000


	//----- nvinfo : EIATTR_REGCOUNT
	.align		4
.L_34:
        /*0060*/ 	.byte	0x04, 0x2f
        /*0062*/ 	.short	(.L_36 - .L_35)
	.align		4
.L_35:
        /*0064*/ 	.word	index@(_ZN7cutlass13device_kernelIN5flash11enable_sm90INS1_16FlashAttnBwdSm90INS1_25CollectiveMainloopBwdSm90ILi2ELi2ELi2EN4cute5tupleIJNS5_1CILi1EEES8_S8_EEENS6_IJNS7_ILi64EEENS7_ILi128EEESB_EEENS_6half_tEfNS_4arch4Sm90ELb1ELb0ELb0ELb1ELb0ELb1ELb0ELb0ELi2ELi1ELi2ELi1ELb0EEENS1_24CollectiveEpilogueBwdGQAISC_fSF_Li256ELb1ELb0EEENS1_25SingleTileBwdLPTSchedulerILb1ELi128ELb0EEEEEEEEEvNT_6ParamsE)
        /*0068*/ 	.word	0x000000a8


	//----- nvinfo : EIATTR_FRAME_SIZE
	.align		4
.L_36:
        /*006c*/ 	.byte	0x04, 0x11
        /*006e*/ 	.short	(.L_38 - .L_37)
	.align		4
.L_37:
        /*0070*/ 	.word	index@(_ZN7cutlass13device_kernelIN5flash11enable_sm90INS1_16FlashAttnBwdSm90INS1_25CollectiveMainloopBwdSm90ILi2ELi2ELi2EN4cute5tupleIJNS5_1CILi1EEES8_S8_EEENS6_IJNS7_ILi64EEENS7_ILi128EEESB_EEENS_6half_tEfNS_4arch4Sm90ELb1ELb0ELb0ELb1ELb0ELb1ELb0ELb0ELi2ELi1ELi2ELi1ELb0EEENS1_24CollectiveEpilogueBwdGQAISC_fSF_Li256ELb1ELb0EEENS1_25SingleTileBwdLPTSchedulerILb1ELi128ELb0EEEEEEEEEvNT_6ParamsE)
        /*0074*/ 	.word	0x00000008


	//----- nvinfo : EIATTR_REGCOUNT
	.align		4
.L_38:
        /*0078*/ 	.byte	0x04, 0x2f
        /*007a*/ 	.short	(.L_40 - .L_39)
	.align		4
.L_39:
        /*007c*/ 	.word	index@(_ZN7cutlass13device_kernelIN5flash11enable_sm90INS1_16FlashAttnBwdSm90INS1_25CollectiveMainloopBwdSm90ILi2ELi2ELi2EN4cute5tupleIJNS5_1CILi1EEES8_S8_EEENS6_IJNS7_ILi64EEENS7_ILi128EEESB_EEENS_6half_tEfNS_4arch4Sm90ELb1ELb0ELb0ELb1ELb1ELb1ELb0ELb0ELi2ELi1ELi2ELi1ELb0EEENS1_21CollectiveEpilogueBwdISC_SD_SF_Li256ELb1ELb0ELi1EEENS1_25SingleTileBwdLPTSchedulerILb1ELi128ELb1EEEEEEEEEvNT_6ParamsE)
        /*0080*/ 	.word	0x000000a8


	//----- nvinfo : EIATTR_FRAME_SIZE
	.align		4
.L_40:
        /*0084*/ 	.byte	0x04, 0x11
        /*0086*/ 	.short	(.L_42 - .L_41)
	.align		4
.L_41:
        /*0088*/ 	.word	index@(_ZN7cutlass13device_kernelIN5flash11enable_sm90INS1_16FlashAttnBwdSm90INS1_25CollectiveMainloopBwdSm90ILi2ELi2ELi2EN4cute5tupleIJNS5_1CILi1EEES8_S8_EEENS6_IJNS7_ILi64EEENS7_ILi128EEESB_EEENS_6half_tEfNS_4arch4Sm90ELb1ELb0ELb0ELb1ELb1ELb1ELb0ELb0ELi2ELi1ELi2ELi1ELb0EEENS1_21CollectiveEpilogueBwdISC_SD_SF_Li256ELb1ELb0ELi1EEENS1_25SingleTileBwdLPTSchedulerILb1ELi128ELb1EEEEEEEEEvNT_6ParamsE)
        /*008c*/ 	.word	0x00000008


	//----- nvinfo : EIATTR_REGCOUNT
	.align		4
.L_42:
        /*0090*/ 	.byte	0x04, 0x2f
        /*0092*/ 	.short	(.L_44 - .L_43)
	.align		4
.L_43:
        /*0094*/ 	.word	index@(_ZN7cutlass13device_kernelIN5flash11enable_sm90INS1_16FlashAttnBwdSm90INS1_25CollectiveMainloopBwdSm90ILi2ELi2ELi2EN4cute5tupleIJNS5_1CILi1EEES8_S8_EEENS6_IJNS7_ILi64EEENS7_ILi128EEESB_EEENS_6half_tEfNS_4arch4Sm90ELb1ELb0ELb0ELb1ELb0ELb1ELb0ELb0ELi2ELi1ELi2ELi1ELb0EEENS1_21CollectiveEpilogueBwdISC_SD_SF_Li256ELb1ELb0ELi1EEENS1_25SingleTileBwdLPTSchedulerILb1ELi128ELb0EEEEEEEEEvNT_6ParamsE)
        /*0098*/ 	.word	0x000000a8


	//----- nvinfo : EIATTR_FRAME_SIZE
	.align		4
.L_44:
        /*009c*/ 	.byte	0x04, 0x11
        /*009e*/ 	.short	(.L_46 - .L_45)
	.align		4
.L_45:
        /*00a0*/ 	.word	index@(_ZN7cutlass13device_kernelIN5flash11enable_sm90INS1_16FlashAttnBwdSm90INS1_25CollectiveMainloopBwdSm90ILi2ELi2ELi2EN4cute5tupleIJNS5_1CILi1EEES8_S8_EEENS6_IJNS7_ILi64EEENS7_ILi128EEESB_EEENS_6half_tEfNS_4arch4Sm90ELb1ELb0ELb0ELb1ELb0ELb1ELb0ELb0ELi2ELi1ELi2ELi1ELb0EEENS1_21CollectiveEpilogueBwdISC_SD_SF_Li256ELb1ELb0ELi1EEENS1_25SingleTileBwdLPTSchedulerILb1ELi128ELb0EEEEEEEEEvNT_6ParamsE)
        /*00a4*/ 	.word	0x00000008


	//----- nvinfo : EIATTR_REGCOUNT
	.align		4
.L_46:
        /*00a8*/ 	.byte	0x04, 0x2f
        /*00aa*/ 	.short	(.L_48 - .L_47)
	.align		4
.L_47:
        /*00ac*/ 	.word	index@(_ZN7cutlass13device_kernelIN5flash22FlashAttnBwdPreprocessIN4cute5tupleIJNS3_1CILi64EEENS5_ILi128EEEEEENS_6half_tEfNS_4arch4Sm90ELb1ELb0EEEEEvNT_6ParamsE)
        /*00b0*/ 	.word	0x00000040


	//----- nvinfo : EIATTR_FRAME_SIZE
	.align		4
.L_48:
        /*00b4*/ 	.byte	0x04, 0x11
        /*00b6*/ 	.short	(.L_50 - .L_49)
	.align		4
.L_49:
        /*00b8*/ 	.word	index@(_ZN7cutlass13device_kernelIN5flash22FlashAttnBwdPreprocessIN4cute5tupleIJNS3_1CILi64EEENS5_ILi128EEEEEENS_6half_tEfNS_4arch4Sm90ELb1ELb0EEEEEvNT_6ParamsE)
        /*00bc*/ 	.word	0x00000000


	//----- nvinfo : EIATTR_REGCOUNT
	.align		4
.L_50:
        /*00c0*/ 	.byte	0x04, 0x2f
        /*00c2*/ 	.short	(.L_52 - .L_51)
	.align		4
.L_51:
        /*00c4*/ 	.word	index@(_ZN7cutlass13device_kernelIN5flash11enable_sm90INS1_16FlashAttnBwdSm90INS1_25CollectiveMainloopBwdSm90ILi2ELi2ELi2EN4cute5tupleIJNS5_1CILi1EEES8_S8_EEENS6_IJNS7_ILi64EEENS7_ILi128EEESB_EEENS_6half_tEfNS_4arch4Sm90ELb1ELb0ELb0ELb0ELb1ELb1ELb0ELb0ELi2ELi1ELi2ELi1ELb0EEENS1_24CollectiveEpilogueBwdGQAISC_fSF_Li256ELb0ELb1EEENS1_25SingleTileBwdLPTSchedulerILb0ELi128ELb1EEEEEEEEEvNT_6ParamsE)
        /*00c8*/ 	.word	0x000000a8


	//----- nvinfo : EIATTR_FRAME_SIZE
	.align		4
.L_52:
        /*00cc*/ 	.byte	0x04, 0x11
        /*00ce*/ 	.short	(.L_54 - .L_53)
	.align		4
.L_53:
        /*00d0*/ 	.word	index@(_ZN7cutlass13device_kernelIN5flash11enable_sm90INS1_16FlashAttnBwdSm90INS1_25CollectiveMainloopBwdSm90ILi2ELi2ELi2EN4cute5tupleIJNS5_1CILi1EEES8_S8_EEENS6_IJNS7_ILi64EEENS7_ILi128EEESB_EEENS_6half_tEfNS_4arch4Sm90ELb1ELb0ELb0ELb0ELb1ELb1ELb0ELb0ELi2ELi1ELi2ELi1ELb0EEENS1_24CollectiveEpilogueBwdGQAISC_fSF_Li256ELb0ELb1EEENS1_25SingleTileBwdLPTSchedulerILb0ELi128ELb1EEEEEEEEEvNT_6ParamsE)
        /*00d4*/ 	.word	0x00000008


	//----- nvinfo : EIATTR_REGCOUNT
	.align		4
.L_54:
        /*00d8*/ 	.byte	0x04, 0x2f
        /*00da*/ 	.short	(.L_56 - .L_55)
	.align		4
.L_55:
        /*00dc*/ 	.word	index@(_ZN7cutlass13device_kernelIN5flash11enable_sm90INS1_16FlashAttnBwdSm90INS1_25CollectiveMainloopBwdSm90ILi2ELi2ELi2EN4cute5tupleIJNS5_1CILi1EEES8_S8_EEENS6_IJNS7_ILi64EEENS7_ILi128EEESB_EEENS_6half_tEfNS_4arch4Sm90ELb1ELb0ELb0ELb0ELb0ELb1ELb0ELb0ELi2ELi1ELi2ELi1ELb0EEENS1_24CollectiveEpilogueBwdGQAISC_fSF_Li256ELb0ELb0EEENS1_25SingleTileBwdLPTSchedulerILb0ELi128ELb0EEEEEEEEEvNT_6ParamsE)
        /*00e0*/ 	.word	0x000000a8


	//----- nvinfo : EIATTR_FRAME_SIZE
	.align		4
.L_56:
        /*00e4*/ 	.byte	0x04, 0x11
        /*00e6*/ 	.short	(.L_58 - .L_57)
	.align		4
.L_57:
        /*00e8*/ 	.word	index@(_ZN7cutlass13device_kernelIN5flash11enable_sm90INS1_16FlashAttnBwdSm90INS1_25CollectiveMainloopBwdSm90ILi2ELi2ELi2EN4cute5tupleIJNS5_1CILi1EEES8_S8_EEENS6_IJNS7_ILi64EEENS7_ILi128EEESB_EEENS_6half_tEfNS_4arch4Sm90ELb1ELb0ELb0ELb0ELb0ELb1ELb0ELb0ELi2ELi1ELi2ELi1ELb0EEENS1_24CollectiveEpilogueBwdGQAISC_fSF_Li256ELb0ELb0EEENS1_25SingleTileBwdLPTSchedulerILb0ELi128ELb0EEEEEEEEEvNT_6ParamsE)
        /*00ec*/ 	.word	0x00000008


	//----- nvinfo : EIATTR_REGCOUNT
	.align		4
.L_58:
        /*00f0*/ 	.byte	0x04, 0x2f
        /*00f2*/ 	.short	(.L_60 - .L_59)
	.align		4
.L_59:
        /*00f4*/ 	.word	index@(_ZN7cutlass13device_kernelIN5flash11enable_sm90INS1_16FlashAttnBwdSm90INS1_25CollectiveMainloopBwdSm90ILi2ELi2ELi2EN4cute5tupleIJNS5_1CILi1EEES8_S8_EEENS6_IJNS7_ILi64EEENS7_ILi128EEESB_EEENS_6half_tEfNS_4arch4Sm90ELb1ELb0ELb0ELb0ELb1ELb1ELb0ELb0ELi2ELi1ELi2ELi1ELb0EEENS1_21CollectiveEpilogueBwdISC_SD_SF_Li256ELb0ELb0ELi1EEENS1_25SingleTileBwdLPTSchedulerILb0ELi128ELb1EEEEEEEEEvNT_6ParamsE)
        /*00f8*/ 	.word	0x000000a8


	//----- nvinfo : EIATTR_FRAME_SIZE
	.align		4
.L_60:
        /*00fc*/ 	.byte	0x04, 0x11
        /*00fe*/ 	.short	(.L_62 - .L_61)
	.align		4
.L_61:
        /*0100*/ 	.word	index@(_ZN7cutlass13device_kernelIN5flash11enable_sm90INS1_16FlashAttnBwdSm90INS1_25CollectiveMainloopBwdSm90ILi2ELi2ELi2EN4cute5tupleIJNS5_1CILi1EEES8_S8_EEENS6_IJNS7_ILi64EEENS7_ILi128EEESB_EEENS_6half_tEfNS_4arch4Sm90ELb1ELb0ELb0ELb0ELb1ELb1ELb0ELb0ELi2ELi1ELi2ELi1ELb0EEENS1_21CollectiveEpilogueBwdISC_SD_SF_Li256ELb0ELb0ELi1EEENS1_25SingleTileBwdLPTSchedulerILb0ELi128ELb1EEEEEEEEEvNT_6ParamsE)
        /*0104*/ 	.word	0x00000008


	//----- nvinfo : EIATTR_REGCOUNT
	.align		4
.L_62:
        /*0108*/ 	.byte	0x04, 0x2f
        /*010a*/ 	.short	(.L_64 - .L_63)
	.align		4
.L_63:
        /*010c*/ 	.word	index@(_ZN7cutlass13device_kernelIN5flash11enable_sm90INS1_16FlashAttnBwdSm90INS1_25CollectiveMainloopBwdSm90ILi2ELi2ELi2EN4cute5tupleIJNS5_1CILi1EEES8_S8_EEENS6_IJNS7_ILi64EEENS7_ILi128EEESB_EEENS_6half_tEfNS_4arch4Sm90ELb1ELb0ELb0ELb0ELb0ELb1ELb0ELb0ELi2ELi1ELi2ELi1ELb0EEENS1_21CollectiveEpilogueBwdISC_SD_SF_Li256ELb0ELb0ELi1EEENS1_25SingleTileBwdLPTSchedulerILb0ELi128ELb0EEEEEEEEEvNT_6ParamsE)
        /*0110*/ 	.word	0x000000a8


	//----- nvinfo : EIATTR_FRAME_SIZE
	.align		4
.L_64:
        /*0114*/ 	.byte	0x04, 0x11
        /*0116*/ 	.short	(.L_66 - .L_65)
	.align		4
.L_65:
        /*0118*/ 	.word	index@(_ZN7cutlass13device_kernelIN5flash11enable_sm90INS1_16FlashAttnBwdSm90INS1_25CollectiveMainloopBwdSm90ILi2ELi2ELi2EN4cute5tupleIJNS5_1CILi1EEES8_S8_EEENS6_IJNS7_ILi64EEENS7_ILi128EEESB_EEENS_6half_tEfNS_4arch4Sm90ELb1ELb0ELb0ELb0ELb0ELb1ELb0ELb0ELi2ELi1ELi2ELi1ELb0EEENS1_21CollectiveEpilogueBwdISC_SD_SF_Li256ELb0ELb0ELi1EEENS1_25SingleTileBwdLPTSchedulerILb0ELi128ELb0EEEEEEEEEvNT_6ParamsE)
        /*011c*/ 	.word	0x00000008


	//----- nvinfo : EIATTR_REGCOUNT
	.align		4
.L_66:
        /*0120*/ 	.byte	0x04, 0x2f
        /*0122*/ 	.short	(.L_68 - .L_67)
	.align		4
.L_67:
        /*0124*/ 	.word	index@(_ZN7cutlass13device_kernelIN5flash11enable_sm90INS1_16FlashAttnBwdSm90INS1_25CollectiveMainloopBwdSm90ILi2ELi2ELi2EN4cute5tupleIJNS5_1CILi1EEES8_S8_EEENS6_IJNS7_ILi64EEENS7_ILi128EEESB_EEENS_6half_tEfNS_4arch4Sm90ELb0ELb1ELb0ELb1ELb1ELb1ELb0ELb0ELi2ELi1ELi2ELi1ELb0EEENS1_24CollectiveEpilogueBwdGQAISC_fSF_Li256ELb1ELb1EEENS1_19SingleTileSchedulerILb1ELb0ELb0ELi128EEEEEEEEEvNT_6ParamsE)
        /*0128*/ 	.word	0x000000a8


	//----- nvinfo : EIATTR_FRAME_SIZE
	.align		4
.L_68:
        /*012c*/ 	.byte	0x04, 0x11
        /*012e*/ 	.short	(.L_70 - .L_69)
	.align		4
.L_69:
        /*0130*/ 	.word	index@(_ZN7cutlass13device_kernelIN5flash11enable_sm90INS1_16FlashAttnBwdSm90INS1_25CollectiveMainloopBwdSm90ILi2ELi2ELi2EN4cute5tupleIJNS5_1CILi1EEES8_S8_EEENS6_IJNS7_ILi64EEENS7_ILi128EEESB_EEENS_6half_tEfNS_4arch4Sm90ELb0ELb1ELb0ELb1ELb1ELb1ELb0ELb0ELi2ELi1ELi2ELi1ELb0EEENS1_24CollectiveEpilogueBwdGQAISC_fSF_Li256ELb1ELb1EEENS1_19SingleTileSchedulerILb1ELb0ELb0ELi128EEEEEEEEEvNT_6ParamsE)
        /*0134*/ 	.word	0x00000008


	//----- nvinfo : EIATTR_REGCOUNT
	.align		4
.L_70:
        /*0138*/ 	.byte	0x04, 0x2f
        /*013a*/ 	.short	(.L_72 - .L_71)
	.align		4
.L_71:
        /*013c*/ 	.word	index@(_ZN7cutlass13device_kernelIN5flash11enable_sm90INS1_16FlashAttnBwdSm90INS1_25CollectiveMainloopBwdSm90ILi2ELi2ELi2EN4cute5tupleIJNS5_1CILi1EEES8_S8_EEENS6_IJNS7_ILi64EEENS7_ILi128EEESB_EEENS_6half_tEfNS_4arch4Sm90ELb0ELb1ELb0ELb1ELb0ELb1ELb0ELb0ELi2ELi1ELi2ELi1ELb0EEENS1_24CollectiveEpilogueBwdGQAISC_fSF_Li256ELb1ELb0EEENS1_19SingleTileSchedulerILb1ELb0ELb0ELi128EEEEEEEEEvNT_6ParamsE)
        /*0140*/ 	.word	0x000000a8


	//----- nvinfo : EIATTR_FRAME_SIZE
	.align		4
.L_72:
        /*0144*/ 	.byte	0x04, 0x11
        /*0146*/ 	.short	(.L_74 - .L_73)
	.align		4
.L_73:
        /*0148*/ 	.word	index@(_ZN7cutlass13device_kernelIN5flash11enable_sm90INS1_16FlashAttnBwdSm90INS1_25CollectiveMainloopBwdSm90ILi2ELi2ELi2EN4cute5tupleIJNS5_1CILi1EEES8_S8_EEENS6_IJNS7_ILi64EEENS7_ILi128EEESB_EEENS_6half_tEfNS_4arch4Sm90ELb0ELb1ELb0ELb1ELb0ELb1ELb0ELb0ELi2ELi1ELi2ELi1ELb0EEENS1_24CollectiveEpilogueBwdGQAISC_fSF_Li256ELb1ELb0EEENS1_19SingleTileSchedulerILb1ELb0ELb0ELi128EEEEEEEEEvNT_6ParamsE)
        /*014c*/ 	.word	0x00000008


	//----- nvinfo : EIATTR_REGCOUNT
	.align		4
.L_74:
        /*0150*/ 	.byte	0x04, 0x2f
        /*0152*/ 	.short	(.L_76 - .L_75)
	.align		4
.L_75:
        /*0154*/ 	.word	index@(_ZN7cutlass13device_kernelIN5flash11enable_sm90INS1_16FlashAttnBwdSm90INS1_25CollectiveMainloopBwdSm90ILi2ELi2ELi2EN4cute5tupleIJNS5_1CILi1EEES8_S8_EEENS6_IJNS7_ILi64EEENS7_ILi128EEESB_EEENS_6half_tEfNS_4arch4Sm90ELb0ELb1ELb0ELb1ELb1ELb1ELb0ELb0ELi2ELi1ELi2ELi1ELb0EEENS1_21CollectiveEpilogueBwdISC_SD_SF_Li256ELb1ELb0ELi1EEENS1_19SingleTileSchedulerILb1ELb0ELb0ELi128EEEEEEEEEvNT_6ParamsE)
        /*0158*/ 	.word	0x000000a8


	//----- nvinfo : EIATTR_FRAME_SIZE
	.align		4
.L_76:
        /*015c*/ 	.byte	0x04, 0x11
        /*015e*/ 	.short	(.L_78 - .L_77)
	.align		4
.L_77:
        /*0160*/ 	.word	index@(_ZN7cutlass13device_kernelIN5flash11enable_sm90INS1_16FlashAttnBwdSm90INS1_25CollectiveMainloopBwdSm90ILi2ELi2ELi2EN4cute5tupleIJNS5_1CILi1EEES8_S8_EEENS6_IJNS7_ILi64EEENS7_ILi128EEESB_EEENS_6half_tEfNS_4arch4Sm90ELb0ELb1ELb0ELb1ELb1ELb1ELb0ELb0ELi2ELi1ELi2ELi1ELb0EEENS1_21CollectiveEpilogueBwdISC_SD_SF_Li256ELb1ELb0ELi1EEENS1_19SingleTileSchedulerILb1ELb0ELb0ELi128EEEEEEEEEvNT_6ParamsE)
        /*0164*/ 	.word	0x00000008


	//----- nvinfo : EIATTR_REGCOUNT
	.align		4
.L_78:
        /*0168*/ 	.byte	0x04, 0x2f
        /*016a*/ 	.short	(.L_80 - .L_79)
	.align		4
.L_79:
        /*016c*/ 	.word	index@(_ZN7cutlass13device_kernelIN5flash11enable_sm90INS1_16FlashAttnBwdSm90INS1_25CollectiveMainloopBwdSm90ILi2ELi2ELi2EN4cute5tupleIJNS5_1CILi1EEES8_S8_EEENS6_IJNS7_ILi64EEENS7_ILi128EEESB_EEENS_6half_tEfNS_4arch4Sm90ELb0ELb1ELb0ELb1ELb0ELb1ELb0ELb0ELi2ELi1ELi2ELi1ELb0EEENS1_21CollectiveEpilogueBwdISC_SD_SF_Li256ELb1ELb0ELi1EEENS1_19SingleTileSchedulerILb1ELb0ELb0ELi128EEEEEEEEEvNT_6ParamsE)
        /*0170*/ 	.word	0x000000a8


	//----- nvinfo : EIATTR_FRAME_SIZE
	.align		4
.L_80:
        /*0174*/ 	.byte	0x04, 0x11
        /*0176*/ 	.short	(.L_82 - .L_81)
	.align		4
.L_81:
        /*0178*/ 	.word	index@(_ZN7cutlass13device_kernelIN5flash11enable_sm90INS1_16FlashAttnBwdSm90INS1_25CollectiveMainloopBwdSm90ILi2ELi2ELi2EN4cute5tupleIJNS5_1CILi1EEES8_S8_EEENS6_IJNS7_ILi64EEENS7_ILi128EEESB_EEENS_6half_tEfNS_4arch4Sm90ELb0ELb1ELb0ELb1ELb0ELb1ELb0ELb0ELi2ELi1ELi2ELi1ELb0EEENS1_21CollectiveEpilogueBwdISC_SD_SF_Li256ELb1ELb0ELi1EEENS1_19SingleTileSchedulerILb1ELb0ELb0ELi128EEEEEEEEEvNT_6ParamsE)
        /*017c*/ 	.word	0x00000008


	//----- nvinfo : EIATTR_REGCOUNT
	.align		4
.L_82:
        /*0180*/ 	.byte	0x04, 0x2f
        /*0182*/ 	.short	(.L_84 - .L_83)
	.align		4
.L_83:
        /*0184*/ 	.word	index@(_ZN7cutlass13device_kernelIN5flash11enable_sm90INS1_16FlashAttnBwdSm90INS1_25CollectiveMainloopBwdSm90ILi2ELi2ELi2EN4cute5tupleIJNS5_1CILi1EEES8_S8_EEENS6_IJNS7_ILi64EEENS7_ILi128EEESB_EEENS_6half_tEfNS_4arch4Sm90ELb0ELb1ELb0ELb0ELb1ELb1ELb0ELb0ELi2ELi1ELi2ELi1ELb0EEENS1_24CollectiveEpilogueBwdGQAISC_fSF_Li256ELb0ELb1EEENS1_19SingleTileSchedulerILb0ELb0ELb0ELi128EEEEEEEEEvNT_6ParamsE)
        /*0188*/ 	.word	0x000000a8


	//----- nvinfo : EIATTR_FRAME_SIZE
	.align		4
.L_84:
        /*018c*/ 	.byte	0x04, 0x11
        /*018e*/ 	.short	(.L_86 - .L_85)
	.align		4
.L_85:
        /*0190*/ 	.word	index@(_ZN7cutlass13device_kernelIN5flash11enable_sm90INS1_16FlashAttnBwdSm90INS1_25CollectiveMainloopBwdSm90ILi2ELi2ELi2EN4cute5tupleIJNS5_1CILi1EEES8_S8_EEENS6_IJNS7_ILi64EEENS7_ILi128EEESB_EEENS_6half_tEfNS_4arch4Sm90ELb0ELb1ELb0ELb0ELb1ELb1ELb0ELb0ELi2ELi1ELi2ELi1ELb0EEENS1_24CollectiveEpilogueBwdGQAISC_fSF_Li256ELb0ELb1EEENS1_19SingleTileSchedulerILb0ELb0ELb0ELi128EEEEEEEEEvNT_6ParamsE)
        /*0194*/ 	.word	0x00000008


	//----- nvinfo : EIATTR_REGCOUNT
	.align		4
.L_86:
        /*0198*/ 	.byte	0x04, 0x2f
        /*019a*/ 	.short	(.L_88 - .L_87)
	.align		4
.L_87:
        /*019c*/ 	.word	index@(_ZN7cutlass13device_kernelIN5flash11enable_sm90INS1_16FlashAttnBwdSm90INS1_25CollectiveMainloopBwdSm90ILi2ELi2ELi2EN4cute5tupleIJNS5_1CILi1EEES8_S8_EEENS6_IJNS7_ILi64EEENS7_ILi128EEESB_EEENS_6half_tEfNS_4arch4Sm90ELb0ELb1ELb0ELb0ELb0ELb1ELb0ELb0ELi2ELi1ELi2ELi1ELb0EEENS1_24CollectiveEpilogueBwdGQAISC_fSF_Li256ELb0ELb0EEENS1_19SingleTileSchedulerILb0ELb0ELb0ELi128EEEEEEEEEvNT_6ParamsE)
        /*01a0*/ 	.word	0x000000a8


	//----- nvinfo : EIATTR_FRAME_SIZE
	.align		4
.L_88:
        /*01a4*/ 	.byte	0x04, 0x11
        /*01a6*/ 	.short	(.L_90 - .L_89)
	.align		4
.L_89:
        /*01a8*/ 	.word	index@(_ZN7cutlass13device_kernelIN5flash11enable_sm90INS1_16FlashAttnBwdSm90INS1_25CollectiveMainloopBwdSm90ILi2ELi2ELi2EN4cute5tupleIJNS5_1CILi1EEES8_S8_EEENS6_IJNS7_ILi64EEENS7_ILi128EEESB_EEENS_6half_tEfNS_4arch4Sm90ELb0ELb1ELb0ELb0ELb0ELb1ELb0ELb0ELi2ELi1ELi2ELi1ELb0EEENS1_24CollectiveEpilogueBwdGQAISC_fSF_Li256ELb0ELb0EEENS1_19SingleTileSchedulerILb0ELb0ELb0ELi128EEEEEEEEEvNT_6ParamsE)
        /*01ac*/ 	.word	0x00000008


	//----- nvinfo : EIATTR_REGCOUNT
	.align		4
.L_90:
        /*01b0*/ 	.byte	0x04, 0x2f
        /*01b2*/ 	.short	(.L_92 - .L_91)
	.align		4
.L_91:
        /*01b4*/ 	.word	index@(_ZN7cutlass13device_kernelIN5flash11enable_sm90INS1_16FlashAttnBwdSm90INS1_25CollectiveMainloopBwdSm90ILi2ELi2ELi2EN4cute5tupleIJNS5_1CILi1EEES8_S8_EEENS6_IJNS7_ILi64EEENS7_ILi128EEESB_EEENS_6half_tEfNS_4arch4Sm90ELb0ELb1ELb0ELb0ELb1ELb1ELb0ELb0ELi2ELi1ELi2ELi1ELb0EEENS1_21CollectiveEpilogueBwdISC_SD_SF_Li256ELb0ELb0ELi1EEENS1_19SingleTileSchedulerILb0ELb0ELb0ELi128EEEEEEEEEvNT_6ParamsE)
        /*01b8*/ 	.word	0x000000a8


	//----- nvinfo : EIATTR_FRAME_SIZE
	.align		4
.L_92:
        /*01bc*/ 	.byte	0x04, 0x11
        /*01be*/ 	.short	(.L_94 - .L_93)
	.align		4
.L_93:
        /*01c0*/ 	.word	index@(_ZN7cutlass13device_kernelIN5flash11enable_sm90INS1_16FlashAttnBwdSm90INS1_25CollectiveMainloopBwdSm90ILi2ELi2ELi2EN4cute5tupleIJNS5_1CILi1EEES8_S8_EEENS6_IJNS7_ILi64EEENS7_ILi128EEESB_EEENS_6half_tEfNS_4arch4Sm90ELb0ELb1ELb0ELb0ELb1ELb1ELb0ELb0ELi2ELi1ELi2ELi1ELb0EEENS1_21CollectiveEpilogueBwdISC_SD_SF_Li256ELb0ELb0ELi1EEENS1_19SingleTileSchedulerILb0ELb0ELb0ELi128EEEEEEEEEvNT_6ParamsE)
        /*01c4*/ 	.word	0x00000008


	//----- nvinfo : EIATTR_REGCOUNT
	.align		4
.L_94:
        /*01c8*/ 	.byte	0x04, 0x2f
        /*01ca*/ 	.short	(.L_96 - .L_95)
	.align		4
.L_95:
        /*01cc*/ 	.word	index@(_ZN7cutlass13device_kernelIN5flash11enable_sm90INS1_16FlashAttnBwdSm90INS1_25CollectiveMainloopBwdSm90ILi2ELi2ELi2EN4cute5tupleIJNS5_1CILi1EEES8_S8_EEENS6_IJNS7_ILi64EEENS7_ILi128EEESB_EEENS_6half_tEfNS_4arch4Sm90ELb0ELb1ELb0ELb0ELb0ELb1ELb0ELb0ELi2ELi1ELi2ELi1ELb0EEENS1_21CollectiveEpilogueBwdISC_SD_SF_Li256ELb0ELb0ELi1EEENS1_19SingleTileSchedulerILb0ELb0ELb0ELi128EEEEEEEEEvNT_6ParamsE)
        /*01d0*/ 	.word	0x000000a8


	//----- nvinfo : EIATTR_FRAME_SIZE
	.align		4
.L_96:
        /*01d4*/ 	.byte	0x04, 0x11
        /*01d6*/ 	.short	(.L_98 - .L_97)
	.align		4
.L_97:
        /*01d8*/ 	.word	index@(_ZN7cutlass13device_kernelIN5flash11enable_sm90INS1_16FlashAttnBwdSm90INS1_25CollectiveMainloopBwdSm90ILi2ELi2ELi2EN4cute5tupleIJNS5_1CILi1EEES8_S8_EEENS6_IJNS7_ILi64EEENS7_ILi128EEESB_EEENS_6half_tEfNS_4arch4Sm90ELb0ELb1ELb0ELb0ELb0ELb1ELb0ELb0ELi2ELi1ELi2ELi1ELb0EEENS1_21CollectiveEpilogueBwdISC_SD_SF_Li256ELb0ELb0ELi1EEENS1_19SingleTileSchedulerILb0ELb0ELb0ELi128EEEEEEEEEvNT_6ParamsE)
        /*01dc*/ 	.word	0x00000008


	//----- nvinfo : EIATTR_REGCOUNT
	.align		4
.L_98:
        /*01e0*/ 	.byte	0x04, 0x2f
        /*01e2*/ 	.short	(.L_100 - .L_99)
	.align		4
.L_99:
        /*01e4*/ 	.word	index@(_ZN7cutlass13device_kernelIN5flash22FlashAttnBwdPreprocessIN4cute5tupleIJNS3_1CILi80EEENS5_ILi128EEEEEENS_6half_tEfNS_4arch4Sm90ELb1ELb1EEEEEvNT_6ParamsE)
        /*01e8*/ 	.word	0x00000048


	//----- nvinfo : EIATTR_FRAME_SIZE
	.align		4
.L_100:
        /*01ec*/ 	.byte	0x04, 0x11
        /*01ee*/ 	.short	(.L_102 - .L_101)
	.align		4
.L_101:
        /*01f0*/ 	.word	index@(_ZN7cutlass13device_kernelIN5flash22FlashAttnBwdPreprocessIN4cute5tupleIJNS3_1CILi80EEENS5_ILi128EEEEEENS_6half_tEfNS_4arch4Sm90ELb1ELb1EEEEEvNT_6ParamsE)
        /*01f4*/ 	.word	0x00000000


	//----- nvinfo : EIATTR_REGCOUNT
	.align		4
.L_102:
        /*01f8*/ 	.byte	0x04, 0x2f
        /*01fa*/ 	.short	(.L_104 - .L_103)
	.align		4
.L_103:
        /*01fc*/ 	.word	index@(_ZN7cutlass13device_kernelIN5flash11enable_sm90INS1_16FlashAttnBwdSm90INS1_25CollectiveMainloopBwdSm90ILi2ELi2ELi2EN4cute5tupleIJNS5_1CILi1EEES8_S8_EEENS6_IJNS7_ILi80EEENS7_ILi128EEESB_EEENS_6half_tEfNS_4arch4Sm90ELb0ELb0ELb0ELb1ELb1ELb1ELb0ELb1ELi2ELi1ELi2ELi1ELb0EEENS1_24CollectiveEpilogueBwdGQAISC_fSF_Li256ELb1ELb1EEENS1_19SingleTileSchedulerILb1ELb0ELb0ELi128EEEEEEEEEvNT_6ParamsE)
        /*0200*/ 	.word	0x000000a8


	//----- nvinfo : EIATTR_FRAME_SIZE
	.align		4
.L_104:
        /*0204*/ 	.byte	0x04, 0x11
        /*0206*/ 	.short	(.L_106 - .L_105)
	.align		4
.L_105:
        /*0208*/ 	.word	index@(_ZN7cutlass13device_kernelIN5flash11enable_sm90INS1_16FlashAttnBwdSm90INS1_25CollectiveMainloopBwdSm90ILi2ELi2ELi2EN4cute5tupleIJNS5_1CILi1EEES8_S8_EEENS6_IJNS7_ILi80EEENS7_ILi128EEESB_EEENS_6half_tEfNS_4arch4Sm90ELb0ELb0ELb0ELb1ELb1ELb1ELb0ELb1ELi2ELi1ELi2ELi1ELb0EEENS1_24CollectiveEpilogueBwdGQAISC_fSF_Li256ELb1ELb1EEENS1_19SingleTileSchedulerILb1ELb0ELb0ELi128EEEEEEEEEvNT_6ParamsE)
        /*020c*/ 	.word	0x00000028


	//----- nvinfo : EIATTR_REGCOUNT
	.align		4
.L_106:
        /*0210*/ 	.byte	0x04, 0x2f
        /*0212*/ 	.short	(.L_108 - .L_107)
	.align		4
.L_107:
        /*0214*/ 	.word	index@(_ZN7cutlass13device_kernelIN5flash32FlashAttnBwdPostprocessConvertdQIN4cute5tupleIJNS3_1CILi80EEENS5_ILi128EEEEEENS_6half_tEfNS_4arch4Sm90ELi256ENS3_8TiledMMAINS3_8MMA_AtomIJNS3_4SM904GMMA25MMA_64x16x16_F32F16F16_SSILNSF_5MajorE1ELSH_0ELNSF_7ScaleInE1ELSI_1EEEEEENS3_6LayoutINS4_IJNS5_ILi2EEENS5_ILi1EEESN_EEENS4_IJSN_NS5_ILi0EEESP_EEEEENS4_IJNS3_10UnderscoreESS_SS_EEEEELb1EEEEEvNT_6ParamsE)
        /*0218*/ 	.word	0x00000040


	//----- nvinfo : EIATTR_FRAME_SIZE
	.align		4
.L_108:
        /*021c*/ 	.byte	0x04, 0x11
        /*021e*/ 	.short	(.L_110 - .L_109)
	.align		4
.L_109:
        /*0220*/ 	.word	index@(_ZN7cutlass13device_kernelIN5flash32FlashAttnBwdPostprocessConvertdQIN4cute5tupleIJNS3_1CILi80EEENS5_ILi128EEEEEENS_6half_tEfNS_4arch4Sm90ELi256ENS3_8TiledMMAINS3_8MMA_AtomIJNS3_4SM904GMMA25MMA_64x16x16_F32F16F16_SSILNSF_5MajorE1ELSH_0ELNSF_7ScaleInE1ELSI_1EEEEEENS3_6LayoutINS4_IJNS5_ILi2EEENS5_ILi1EEESN_EEENS4_IJSN_NS5_ILi0EEESP_EEEEENS4_IJNS3_10UnderscoreESS_SS_EEEEELb1EEEEEvNT_6ParamsE)
        /*0224*/ 	.word	0x00000000


	//----- nvinfo : EIATTR_REGCOUNT
	.align		4
.L_110:
        /*0228*/ 	.byte	0x04, 0x2f
        /*022a*/ 	.short	(.L_112 - .L_111)
	.align		4
.L_111:
        /*022c*/ 	.word	index@(_ZN7cutlass13device_kernelIN5flash11enable_sm90INS1_16FlashAttnBwdSm90INS1_25CollectiveMainloopBwdSm90ILi2ELi2ELi2EN4cute5tupleIJNS5_1CILi1EEES8_S8_EEENS6_IJNS7_ILi80EEENS7_ILi128EEESB_EEENS_6half_tEfNS_4arch4Sm90ELb0ELb0ELb0ELb1ELb0ELb1ELb0ELb1ELi2ELi1ELi2ELi1ELb0EEENS1_24CollectiveEpilogueBwdGQAISC_fSF_Li256ELb1ELb0EEENS1_19SingleTileSchedulerILb1ELb0ELb0ELi128EEEEEEEEEvNT_6ParamsE)
        /*0230*/ 	.word	0x000000a8


	//----- nvinfo : EIATTR_FRAME_SIZE
	.align		4
.L_112:
        /*0234*/ 	.byte	0x04, 0x11
        /*0236*/ 	.short	(.L_114 - .L_113)
	.align		4
.L_113:
        /*0238*/ 	.word	index@(_ZN7cutlass13device_kernelIN5flash11enable_sm90INS1_16FlashAttnBwdSm90INS1_25CollectiveMainloopBwdSm90ILi2ELi2ELi2EN4cute5tupleIJNS5_1CILi1EEES8_S8_EEENS6_IJNS7_ILi80EEENS7_ILi128EEESB_EEENS_6half_tEfNS_4arch4Sm90ELb0ELb0ELb0ELb1ELb0ELb1ELb0ELb1ELi2ELi1ELi2ELi1ELb0EEENS1_24CollectiveEpilogueBwdGQAISC_fSF_Li256ELb1ELb0EEENS1_19SingleTileSchedulerILb1ELb0ELb0ELi128EEEEEEEEEvNT_6ParamsE)
        /*023c*/ 	.word	0x00000028


	//----- nvinfo : EIATTR_REGCOUNT
	.align		4
.L_114:
        /*0240*/ 	.byte	0x04, 0x2f
        /*0242*/ 	.short	(.L_116 - .L_115)
	.align		4
.L_115:
        /*0244*/ 	.word	index@(_ZN7cutlass13device_kernelIN5flash11enable_sm90INS1_16FlashAttnBwdSm90INS1_25CollectiveMainloopBwdSm90ILi2ELi2ELi2EN4cute5tupleIJNS5_1CILi1EEES8_S8_EEENS6_IJNS7_ILi80EEENS7_ILi128EEESB_EEENS_6half_tEfNS_4arch4Sm90ELb0ELb0ELb0ELb1ELb1ELb1ELb0ELb1ELi2ELi1ELi2ELi1ELb0EEENS1_21CollectiveEpilogueBwdISC_SD_SF_Li256ELb1ELb0ELi1EEENS1_19SingleTileSchedulerILb1ELb0ELb0ELi128EEEEEEEEEvNT_6ParamsE)
        /*0248*/ 	.word	0x000000a8


	//----- nvinfo : EIATTR_FRAME_SIZE
	.align		4
.L_116:
        /*024c*/ 	.byte	0x04, 0x11
        /*024e*/ 	.short	(.L_118 - .L_117)
	.align		4
.L_117:
        /*0250*/ 	.word	index@(_ZN7cutlass13device_kernelIN5flash11enable_sm90INS1_16FlashAttnBwdSm90INS1_25CollectiveMainloopBwdSm90ILi2ELi2ELi2EN4cute5tupleIJNS5_1CILi1EEES8_S8_EEENS6_IJNS7_ILi80EEENS7_ILi128EEESB_EEENS_6half_tEfNS_4arch4Sm90ELb0ELb0ELb0ELb1ELb1ELb1ELb0ELb1ELi2ELi1ELi2ELi1ELb0EEENS1_21CollectiveEpilogueBwdISC_SD_SF_Li256ELb1ELb0ELi1EEENS1_19SingleTileSchedulerILb1ELb0ELb0ELi128EEEEEEEEEvNT_6ParamsE)
        /*0254*/ 	.word	0x00000028


	//----- nvinfo : EIATTR_REGCOUNT
	.align		4
.L_118:
        /*0258*/ 	.byte	0x04, 0x2f
        /*025a*/ 	.short	(.L_120 - .L_119)
	.align		4
.L_119:
        /*025c*/ 	.word	index@(_ZN7cutlass13device_kernelIN5flash11enable_sm90INS1_16FlashAttnBwdSm90INS1_25CollectiveMainloopBwdSm90ILi2ELi2ELi2EN4cute5tupleIJNS5_1CILi1EEES8_S8_EEENS6_IJNS7_ILi80EEENS7_ILi128EEESB_EEENS_6half_tEfNS_4arch4Sm90ELb0ELb0ELb0ELb1ELb0ELb1ELb0ELb1ELi2ELi1ELi2ELi1ELb0EEENS1_21CollectiveEpilogueBwdISC_SD_SF_Li256ELb1ELb0ELi1EEENS1_19SingleTileSchedulerILb1ELb0ELb0ELi128EEEEEEEEEvNT_6ParamsE)
        /*0260*/ 	.word	0x000000a8


	//----- nvinfo : EIATTR_FRAME_SIZE
	.align		4
.L_120:
        /*0264*/ 	.byte	0x04, 0x11
        /*0266*/ 	.short	(.L_122 - .L_121)
	.align		4
.L_121:
        /*0268*/ 	.word	index@(_ZN7cutlass13device_kernelIN5flash11enable_sm90INS1_16FlashAttnBwdSm90INS1_25CollectiveMainloopBwdSm90ILi2ELi2ELi2EN4cute5tupleIJNS5_1CILi1EEES8_S8_EEENS6_IJNS7_ILi80EEENS7_ILi128EEESB_EEENS_6half_tEfNS_4arch4Sm90ELb0ELb0ELb0ELb1ELb0ELb1ELb0ELb1ELi2ELi1ELi2ELi1ELb0EEENS1_21CollectiveEpilogueBwdISC_SD_SF_Li256ELb1ELb0ELi1EEENS1_19SingleTileSchedulerILb1ELb0ELb0ELi128EEEEEEEEEvNT_6ParamsE)
        /*026c*/ 	.word	0x00000028


	//----- nvinfo : EIATTR_REGCOUNT
	.align		4
.L_122:
        /*0270*/ 	.byte	0x04, 0x2f
        /*0272*/ 	.short	(.L_124 - .L_123)
	.align		4
.L_123:
        /*0274*/ 	.word	index@(_ZN7cutlass13device_kernelIN5flash22FlashAttnBwdPreprocessIN4cute5tupleIJNS3_1CILi80EEENS5_ILi128EEEEEENS_6half_tEfNS_4arch4Sm90ELb1ELb0EEEEEvNT_6ParamsE)
        /*0278*/ 	.word	0x00000046


	//----- nvinfo : EIATTR_FRAME_SIZE
	.align		4
.L_124:
        /*027c*/ 	.byte	0x04, 0x11
        /*027e*/ 	.short	(.L_126 - .L_125)
	.align		4
.L_125:
        /*0280*/ 	.word	index@(_ZN7cutlass13device_kernelIN5flash22FlashAttnBwdPreprocessIN4cute5tupleIJNS3_1CILi80EEENS5_ILi128EEEEEENS_6half_tEfNS_4arch4Sm90ELb1ELb0EEEEEvNT_6ParamsE)
        /*0284*/ 	.word	0x00000000


	//----- nvinfo : EIATTR_REGCOUNT
	.align		4
.L_126:
        /*0288*/ 	.byte	0x04, 0x2f
        /*028a*/ 	.short	(.L_128 - .L_127)
	.align		4
.L_127:
        /*028c*/ 	.word	index@(_ZN7cutlass13device_kernelIN5flash11enable_sm90INS1_16FlashAttnBwdSm90INS1_25CollectiveMainloopBwdSm90ILi2ELi2ELi2EN4cute5tupleIJNS5_1CILi1EEES8_S8_EEENS6_IJNS7_ILi80EEENS7_ILi128EEESB_EEENS_6half_tEfNS_4arch4Sm90ELb0ELb0ELb0ELb0ELb1ELb1ELb0ELb1ELi2ELi1ELi2ELi1ELb0EEENS1_24CollectiveEpilogueBwdGQAISC_fSF_Li256ELb0ELb1EEENS1_19SingleTileSchedulerILb0ELb0ELb0ELi128EEEEEEEEEvNT_6ParamsE)
        /*0290*/ 	.word	0x000000a8


	//----- nvinfo : EIATTR_FRAME_SIZE
	.align		4
.L_128:
        /*0294*/ 	.byte	0x04, 0x11
        /*0296*/ 	.short	(.L_130 - .L_129)
	.align		4
.L_129:
        /*0298*/ 	.word	index@(_ZN7cutlass13device_kernelIN5flash11enable_sm90INS1_16FlashAttnBwdSm90INS1_25CollectiveMainloopBwdSm90ILi2ELi2ELi2EN4cute5tupleIJNS5_1CILi1EEES8_S8_EEENS6_IJNS7_ILi80EEENS7_ILi128EEESB_EEENS_6half_tEfNS_4arch4Sm90ELb0ELb0ELb0ELb0ELb1ELb1ELb0ELb1ELi2ELi1ELi2ELi1ELb0EEENS1_24CollectiveEpilogueBwdGQAISC_fSF_Li256ELb0ELb1EEENS1_19SingleTileSchedulerILb0ELb0ELb0ELi128EEEEEEEEEvNT_6ParamsE)
        /*029c*/ 	.word	0x00000020


	//----- nvinfo : EIATTR_REGCOUNT
	.align		4
.L_130:
        /*02a0*/ 	.byte	0x04, 0x2f
        /*02a2*/ 	.short	(.L_132 - .L_131)
	.align		4
.L_131:
        /*02a4*/ 	.word	index@(_ZN7cutlass13device_kernelIN5flash11enable_sm90INS1_16FlashAttnBwdSm90INS1_25CollectiveMainloopBwdSm90ILi2ELi2ELi2EN4cute5tupleIJNS5_1CILi1EEES8_S8_EEENS6_IJNS7_ILi80EEENS7_ILi128EEESB_EEENS_6half_tEfNS_4arch4Sm90ELb0ELb0ELb0ELb0ELb0ELb1ELb0ELb1ELi2ELi1ELi2ELi1ELb0EEENS1_24CollectiveEpilogueBwdGQAISC_fSF_Li256ELb0ELb0EEENS1_19SingleTileSchedulerILb0ELb0ELb0ELi128EEEEEEEEEvNT_6ParamsE)
        /*02a8*/ 	.word	0x000000a8


	//----- nvinfo : EIATTR_FRAME_SIZE
	.align		4
.L_132:
        /*02ac*/ 	.byte	0x04, 0x11
        /*02ae*/ 	.short	(.L_134 - .L_133)
	.align		4
.L_133:
        /*02b0*/ 	.word	index@(_ZN7cutlass13device_kernelIN5flash11enable_sm90INS1_16FlashAttnBwdSm90INS1_25CollectiveMainloopBwdSm90ILi2ELi2ELi2EN4cute5tupleIJNS5_1CILi1EEES8_S8_EEENS6_IJNS7_ILi80EEENS7_ILi128EEESB_EEENS_6half_tEfNS_4arch4Sm90ELb0ELb0ELb0ELb0ELb0ELb1ELb0ELb1ELi2ELi1ELi2ELi1ELb0EEENS1_24CollectiveEpilogueBwdGQAISC_fSF_Li256ELb0ELb0EEENS1_19SingleTileSchedulerILb0ELb0ELb0ELi128EEEEEEEEEvNT_6ParamsE)
        /*02b4*/ 	.word	0x00000020


	//----- nvinfo : EIATTR_REGCOUNT
	.align		4
.L_134:
        /*02b8*/ 	.byte	0x04, 0x2f
        /*02ba*/ 	.short	(.L_136 - .L_135)
	.align		4
.L_135:
        /*02bc*/ 	.word	index@(_ZN7cutlass13device_kernelIN5flash11enable_sm90INS1_16FlashAttnBwdSm90INS1_25CollectiveMainloopBwdSm90ILi2ELi2ELi2EN4cute5tupleIJNS5_1CILi1EEES8_S8_EEENS6_IJNS7_ILi80EEENS7_ILi128EEESB_EEENS_6half_tEfNS_4arch4Sm90ELb0ELb0ELb0ELb0ELb1ELb1ELb0ELb1ELi2ELi1ELi2ELi1ELb0EEENS1_21CollectiveEpilogueBwdISC_SD_SF_Li256ELb0ELb0ELi1EEENS1_19SingleTileSchedulerILb0ELb0ELb0ELi128EEEEEEEEEvNT_6ParamsE)
        /*02c0*/ 	.word	0x000000a8


	//----- nvinfo : EIATTR_FRAME_SIZE
	.align		4
.L_136:
        /*02c4*/ 	.byte	0x04, 0x11
        /*02c6*/ 	.short	(.L_138 - .L_137)
	.align		4
.L_137:
        /*02c8*/ 	.word	index@(_ZN7cutlass13device_kernelIN5flash11enable_sm90INS1_16FlashAttnBwdSm90INS1_25CollectiveMainloopBwdSm90ILi2ELi2ELi2EN4cute5tupleIJNS5_1CILi1EEES8_S8_EEENS6_IJNS7_ILi80EEENS7_ILi128EEESB_EEENS_6half_tEfNS_4arch4Sm90ELb0ELb0ELb0ELb0ELb1ELb1ELb0ELb1ELi2ELi1ELi2ELi1ELb0EEENS1_21CollectiveEpilogueBwdISC_SD_SF_Li256ELb0ELb0ELi1EEENS1_19SingleTileSchedulerILb0ELb0ELb0ELi128EEEEEEEEEvNT_6ParamsE)
        /*02cc*/ 	.word	0x00000020


	//----- nvinfo : EIATTR_REGCOUNT
	.align		4
.L_138:
        /*02d0*/ 	.byte	0x04, 0x2f
        /*02d2*/ 	.short	(.L_140 - .L_139)
	.align		4
.L_139:
        /*02d4*/ 	.word	index@(_ZN7cutlass13device_kernelIN5flash11enable_sm90INS1_16FlashAttnBwdSm90INS1_25CollectiveMainloopBwdSm90ILi2ELi2ELi2EN4cute5tupleIJNS5_1CILi1EEES8_S8_EEENS6_IJNS7_ILi80EEENS7_ILi128EEESB_EEENS_6half_tEfNS_4arch4Sm90ELb0ELb0ELb0ELb0ELb0ELb1ELb0ELb1ELi2ELi1ELi2ELi1ELb0EEENS1_21CollectiveEpilogueBwdISC_SD_SF_Li256ELb0ELb0ELi1EEENS1_19SingleTileSchedulerILb0ELb0ELb0ELi128EEEEEEEEEvNT_6ParamsE)
        /*02d8*/ 	.word	0x000000a8


	//----- nvinfo : EIATTR_FRAME_SIZE
	.align		4
.L_140:
        /*02dc*/ 	.byte	0x04, 0x11
        /*02de*/ 	.short	(.L_142 - .L_141)
	.align		4
.L_141:
        /*02e0*/ 	.word	index@(_ZN7cutlass13device_kernelIN5flash11enable_sm90INS1_16FlashAttnBwdSm90INS1_25CollectiveMainloopBwdSm90ILi2ELi2ELi2EN4cute5tupleIJNS5_1CILi1EEES8_S8_EEENS6_IJNS7_ILi80EEENS7_ILi128EEESB_EEENS_6half_tEfNS_4arch4Sm90ELb0ELb0ELb0ELb0ELb0ELb1ELb0ELb1ELi2ELi1ELi2ELi1ELb0EEENS1_21CollectiveEpilogueBwdISC_SD_SF_Li256ELb0ELb0ELi1EEENS1_19SingleTileSchedulerILb0ELb0ELb0ELi128EEEEEEEEEvNT_6ParamsE)
        /*02e4*/ 	.word	0x00000020


	//----- nvinfo : EIATTR_REGCOUNT
	.align		4
.L_142:
        /*02e8*/ 	.byte	0x04, 0x2f
        /*02ea*/ 	.short	(.L_144 - .L_143)
	.align		4
.L_143:
        /*02ec*/ 	.word	index@(_ZN7cutlass13device_kernelIN5flash11enable_sm90INS1_16FlashAttnBwdSm90INS1_25CollectiveMainloopBwdSm90ILi2ELi2ELi2EN4cute5tupleIJNS5_1CILi1EEES8_S8_EEENS6_IJNS7_ILi64EEENS7_ILi128EEESB_EEENS_6half_tEfNS_4arch4Sm90ELb1ELb0ELb1ELb1ELb1ELb1ELb0ELb0ELi2ELi1ELi2ELi1ELb0EEENS1_24CollectiveEpilogueBwdGQAISC_fSF_Li256ELb1ELb1EEENS1_25SingleTileBwdLPTSchedulerILb1ELi128ELb1EEEEEEEEEvNT_6ParamsE)
        /*02f0*/ 	.word	0x000000a8


	//----- nvinfo : EIATTR_FRAME_SIZE
	.align		4
.L_144:
        /*02f4*/ 	.byte	0x04, 0x11
        /*02f6*/ 	.short	(.L_146 - .L_145)
	.align		4
.L_145:
        /*02f8*/ 	.word	index@(_ZN7cutlass13device_kernelIN5flash11enable_sm90INS1_16FlashAttnBwdSm90INS1_25CollectiveMainloopBwdSm90ILi2ELi2ELi2EN4cute5tupleIJNS5_1CILi1EEES8_S8_EEENS6_IJNS7_ILi64EEENS7_ILi128EEESB_EEENS_6half_tEfNS_4arch4Sm90ELb1ELb0ELb1ELb1ELb1ELb1ELb0ELb0ELi2ELi1ELi2ELi1ELb0EEENS1_24CollectiveEpilogueBwdGQAISC_fSF_Li256ELb1ELb1EEENS1_25SingleTileBwdLPTSchedulerILb1ELi128ELb1EEEEEEEEEvNT_6ParamsE)
        /*02fc*/ 	.word	0x00000010


	//----- nvinfo : EIATTR_REGCOUNT
	.align		4
.L_146:
        /*0300*/ 	.byte	0x04, 0x2f
        /*0302*/ 	.short	(.L_148 - .L_147)
	.align		4
.L_147:
        /*0304*/ 	.word	index@(_ZN7cutlass13device_kernelIN5flash11enable_sm90INS1_16FlashAttnBwdSm90INS1_25CollectiveMainloopBwdSm90ILi2ELi2ELi2EN4cute5tupleIJNS5_1CILi1EEES8_S8_EEENS6_IJNS7_ILi64EEENS7_ILi128EEESB_EEENS_6half_tEfNS_4arch4Sm90ELb1ELb0ELb1ELb1ELb0ELb1ELb0ELb0ELi2ELi1ELi2ELi1ELb0EEENS1_24CollectiveEpilogueBwdGQAISC_fSF_Li256ELb1ELb0EEENS1_25SingleTileBwdLPTSchedulerILb1ELi128ELb0EEEEEEEEEvNT_6ParamsE)
        /*0308*/ 	.word	0x000000a8


	//----- nvinfo : EIATTR_FRAME_SIZE
	.align		4
.L_148:
        /*030c*/ 	.byte	0x04, 0x11
        /*030e*/ 	.short	(.L_150 - .L_149)
	.align		4
.L_149:
        /*0310*/ 	.word	index@(_ZN7cutlass13device_kernelIN5flash11enable_sm90INS1_16FlashAttnBwdSm90INS1_25CollectiveMainloopBwdSm90ILi2ELi2ELi2EN4cute5tupleIJNS5_1CILi1EEES8_S8_EEENS6_IJNS7_ILi64EEENS7_ILi128EEESB_EEENS_6half_tEfNS_4arch4Sm90ELb1ELb0ELb1ELb1ELb0ELb1ELb0ELb0ELi2ELi1ELi2ELi1ELb0EEENS1_24CollectiveEpilogueBwdGQAISC_fSF_Li256ELb1ELb0EEENS1_25SingleTileBwdLPTSchedulerILb1ELi128ELb0EEEEEEEEEvNT_6ParamsE)
        /*0314*/ 	.word	0x00000010


	//----- nvinfo : EIATTR_REGCOUNT
	.align		4
.L_150:
        /*0318*/ 	.byte	0x04, 0x2f
        /*031a*/ 	.short	(.L_152 - .L_151)
	.align		4
.L_151:
        /*031c*/ 	.word	index@(_ZN7cutlass13device_kernelIN5flash11enable_sm90INS1_16FlashAttnBwdSm90INS1_25CollectiveMainloopBwdSm90ILi2ELi2ELi2EN4cute5tupleIJNS5_1CILi1EEES8_S8_EEENS6_IJNS7_ILi64EEENS7_ILi128EEESB_EEENS_6half_tEfNS_4arch4Sm90ELb1ELb0ELb1ELb1ELb1ELb1ELb0ELb0ELi2ELi1ELi2ELi1ELb0EEENS1_21CollectiveEpilogueBwdISC_SD_SF_Li256ELb1ELb0ELi1EEENS1_25SingleTileBwdLPTSchedulerILb1ELi128ELb1EEEEEEEEEvNT_6ParamsE)
        /*0320*/ 	.word	0x000000a8


	//----- nvinfo : EIATTR_FRAME_SIZE
	.align		4
.L_152:
        /*0324*/ 	.byte	0x04, 0x11
        /*0326*/ 	.short	(.L_154 - .L_153)
	.align		4
.L_153:
        /*0328*/ 	.word	index@(_ZN7cutlass13device_kernelIN5flash11enable_sm90INS1_16FlashAttnBwdSm90INS1_25CollectiveMainloopBwdSm90ILi2ELi2ELi2EN4cute5tupleIJNS5_1CILi1EEES8_S8_EEENS6_IJNS7_ILi64EEENS7_ILi128EEESB_EEENS_6half_tEfNS_4arch4Sm90ELb1ELb0ELb1ELb1ELb1ELb1ELb0ELb0ELi2ELi1ELi2ELi1ELb0EEENS1_21CollectiveEpilogueBwdISC_SD_SF_Li256ELb1ELb0ELi1EEENS1_25SingleTileBwdLPTSchedulerILb1ELi128ELb1EEEEEEEEEvNT_6ParamsE)
        /*032c*/ 	.word	0x00000010


	//----- nvinfo : EIATTR_REGCOUNT
	.align		4
.L_154:
        /*0330*/ 	.byte	0x04, 0x2f
        /*0332*/ 	.short	(.L_156 - .L_155)
	.align		4
.L_155:
        /*0334*/ 	.word	index@(_ZN7cutlass13device_kernelIN5flash11enable_sm90INS1_16FlashAttnBwdSm90INS1_25CollectiveMainloopBwdSm90ILi2ELi2ELi2EN4cute5tupleIJNS5_1CILi1EEES8_S8_EEENS6_IJNS7_ILi64EEENS7_ILi128EEESB_EEENS_6half_tEfNS_4arch4Sm90ELb1ELb0ELb1ELb1ELb0ELb1ELb0ELb0ELi2ELi1ELi2ELi1ELb0EEENS1_21CollectiveEpilogueBwdISC_SD_SF_Li256ELb1ELb0ELi1EEENS1_25SingleTileBwdLPTSchedulerILb1ELi128ELb0EEEEEEEEEvNT_6ParamsE)
        /*0338*/ 	.word	0x000000a8


	//----- nvinfo : EIATTR_FRAME_SIZE
	.align		4
.L_156:
        /*033c*/ 	.byte	0x04, 0x11
        /*033e*/ 	.short	(.L_158 - .L_157)
	.align		4
.L_157:
        /*0340*/ 	.word	index@(_ZN7cutlass13device_kernelIN5flash11enable_sm90INS1_16FlashAttnBwdSm90INS1_25CollectiveMainloopBwdSm90ILi2ELi2ELi2EN4cute5tupleIJNS5_1CILi1EEES8_S8_EEENS6_IJNS7_ILi64EEENS7_ILi128EEESB_EEENS_6half_tEfNS_4arch4Sm90ELb1ELb0ELb1ELb1ELb0ELb1ELb0ELb0ELi2ELi1ELi2ELi1ELb0EEENS1_21CollectiveEpilogueBwdISC_SD_SF_Li256ELb1ELb0ELi1EEENS1_25SingleTileBwdLPTSchedulerILb1ELi128ELb0EEEEEEEEEvNT_6ParamsE)
        /*0344*/ 	.word	0x00000010


	//----- nvinfo : EIATTR_REGCOUNT
	.align		4
.L_158:
        /*0348*/ 	.byte	0x04, 0x2f
        /*034a*/ 	.short	(.L_160 - .L_159)
	.align		4
.L_159:
        /*034c*/ 	.word	index@(_ZN7cutlass13device_kernelIN5flash11enable_sm90INS1_16FlashAttnBwdSm90INS1_25CollectiveMainloopBwdSm90ILi2ELi2ELi2EN4cute5tupleIJNS5_1CILi1EEES8_S8_EEENS6_IJNS7_ILi64EEENS7_ILi128EEESB_EEENS_6half_tEfNS_4arch4Sm90ELb1ELb0ELb1ELb0ELb1ELb1ELb0ELb0ELi2ELi1ELi2ELi1ELb0EEENS1_24CollectiveEpilogueBwdGQAISC_fSF_Li256ELb0ELb1EEENS1_25SingleTileBwdLPTSchedulerILb0ELi128ELb1EEEEEEEEEvNT_6ParamsE)
        /*0350*/ 	.word	0x000000a8


	//----- nvinfo : EIATTR_FRAME_SIZE
	.align		4
.L_160:
        /*0354*/ 	.byte	0x04, 0x11
        /*0356*/ 	.short	(.L_162 - .L_161)
	.align		4
.L_161:
        /*0358*/ 	.word	index@(_ZN7cutlass13device_kernelIN5flash11enable_sm90INS1_16FlashAttnBwdSm90INS1_25CollectiveMainloopBwdSm90ILi2ELi2ELi2EN4cute5tupleIJNS5_1CILi1EEES8_S8_EEENS6_IJNS7_ILi64EEENS7_ILi128EEESB_EEENS_6half_tEfNS_4arch4Sm90ELb1ELb0ELb1ELb0ELb1ELb1ELb0ELb0ELi2ELi1ELi2ELi1ELb0EEENS1_24CollectiveEpilogueBwdGQAISC_fSF_Li256ELb0ELb1EEENS1_25SingleTileBwdLPTSchedulerILb0ELi128ELb1EEEEEEEEEvNT_6ParamsE)
        /*035c*/ 	.word	0x00000008


	//----- nvinfo : EIATTR_REGCOUNT
	.align		4
.L_162:
        /*0360*/ 	.byte	0x04, 0x2f
        /*0362*/ 	.short	(.L_164 - .L_163)
	.align		4
.L_163:
        /*0364*/ 	.word	index@(_ZN7cutlass13device_kernelIN5flash11enable_sm90INS1_16FlashAttnBwdSm90INS1_25CollectiveMainloopBwdSm90ILi2ELi2ELi2EN4cute5tupleIJNS5_1CILi1EEES8_S8_EEENS6_IJNS7_ILi64EEENS7_ILi128EEESB_EEENS_6half_tEfNS_4arch4Sm90ELb1ELb0ELb1ELb0ELb0ELb1ELb0ELb0ELi2ELi1ELi2ELi1ELb0EEENS1_24CollectiveEpilogueBwdGQAISC_fSF_Li256ELb0ELb0EEENS1_25SingleTileBwdLPTSchedulerILb0ELi128ELb0EEEEEEEEEvNT_6ParamsE)
        /*0368*/ 	.word	0x000000a8


	//----- nvinfo : EIATTR_FRAME_SIZE
	.align		4
.L_164:
        /*036c*/ 	.byte	0x04, 0x11
        /*036e*/ 	.short	(.L_166 - .L_165)
	.align		4
.L_165:
        /*0370*/ 	.word	index@(_ZN7cutlass13device_kernelIN5flash11enable_sm90INS1_16FlashAttnBwdSm90INS1_25CollectiveMainloopBwdSm90ILi2ELi2ELi2EN4cute5tupleIJNS5_1CILi1EEES8_S8_EEENS6_IJNS7_ILi64EEENS7_ILi128EEESB_EEENS_6half_tEfNS_4arch4Sm90ELb1ELb0ELb1ELb0ELb0ELb1ELb0ELb0ELi2ELi1ELi2ELi1ELb0EEENS1_24CollectiveEpilogueBwdGQAISC_fSF_Li256ELb0ELb0EEENS1_25SingleTileBwdLPTSchedulerILb0ELi128ELb0EEEEEEEEEvNT_6ParamsE)
        /*0374*/ 	.word	0x00000008


	//----- nvinfo : EIATTR_REGCOUNT
	.align		4
.L_166:
        /*0378*/ 	.byte	0x04, 0x2f
        /*037a*/ 	.short	(.L_168 - .L_167)
	.align		4
.L_167:
        /*037c*/ 	.word	index@(_ZN7cutlass13device_kernelIN5flash11enable_sm90INS1_16FlashAttnBwdSm90INS1_25CollectiveMainloopBwdSm90ILi2ELi2ELi2EN4cute5tupleIJNS5_1CILi1EEES8_S8_EEENS6_IJNS7_ILi64EEENS7_ILi128EEESB_EEENS_6half_tEfNS_4arch4Sm90ELb1ELb0ELb1ELb0ELb1ELb1ELb0ELb0ELi2ELi1ELi2ELi1ELb0EEENS1_21CollectiveEpilogueBwdISC_SD_SF_Li256ELb0ELb0ELi1EEENS1_25SingleTileBwdLPTSchedulerILb0ELi128ELb1EEEEEEEEEvNT_6ParamsE)
        /*0380*/ 	.word	0x000000a8


	//----- nvinfo : EIATTR_FRAME_SIZE
	.align		4
.L_168:
        /*0384*/ 	.byte	0x04, 0x11
        /*0386*/ 	.short	(.L_170 - .L_169)
	.align		4
.L_169:
        /*0388*/ 	.word	index@(_ZN7cutlass13device_kernelIN5flash11enable_sm90INS1_16FlashAttnBwdSm90INS1_25CollectiveMainloopBwdSm90ILi2ELi2ELi2EN4cute5tupleIJNS5_1CILi1EEES8_S8_EEENS6_IJNS7_ILi64EEENS7_ILi128EEESB_EEENS_6half_tEfNS_4arch4Sm90ELb1ELb0ELb1ELb0ELb1ELb1ELb0ELb0ELi2ELi1ELi2ELi1ELb0EEENS1_21CollectiveEpilogueBwdISC_SD_SF_Li256ELb0ELb0ELi1EEENS1_25SingleTileBwdLPTSchedulerILb0ELi128ELb1EEEEEEEEEvNT_6ParamsE)
        /*038c*/ 	.word	0x00000008


	//----- nvinfo : EIATTR_REGCOUNT
	.align		4
.L_170:
        /*0390*/ 	.byte	0x04, 0x2f
        /*0392*/ 	.short	(.L_172 - .L_171)
	.align		4
.L_171:
        /*0394*/ 	.word	index@(_ZN7cutlass13device_kernelIN5flash11enable_sm90INS1_16FlashAttnBwdSm90INS1_25CollectiveMainloopBwdSm90ILi2ELi2ELi2EN4cute5tupleIJNS5_1CILi1EEES8_S8_EEENS6_IJNS7_ILi64EEENS7_ILi128EEESB_EEENS_6half_tEfNS_4arch4Sm90ELb1ELb0ELb1ELb0ELb0ELb1ELb0ELb0ELi2ELi1ELi2ELi1ELb0EEENS1_21CollectiveEpilogueBwdISC_SD_SF_Li256ELb0ELb0ELi1EEENS1_25SingleTileBwdLPTSchedulerILb0ELi128ELb0EEEEEEEEEvNT_6ParamsE)
        /*0398*/ 	.word	0x000000a8


	//----- nvinfo : EIATTR_FRAME_SIZE
	.align		4
.L_172:
        /*039c*/ 	.byte	0x04, 0x11
        /*039e*/ 	.short	(.L_174 - .L_173)
	.align		4
.L_173:
        /*03a0*/ 	.word	index@(_ZN7cutlass13device_kernelIN5flash11enable_sm90INS1_16FlashAttnBwdSm90INS1_25CollectiveMainloopBwdSm90ILi2ELi2ELi2EN4cute5tupleIJNS5_1CILi1EEES8_S8_EEENS6_IJNS7_ILi64EEENS7_ILi128EEESB_EEENS_6half_tEfNS_4arch4Sm90ELb1ELb0ELb1ELb0ELb0ELb1ELb0ELb0ELi2ELi1ELi2ELi1ELb0EEENS1_21CollectiveEpilogueBwdISC_SD_SF_Li256ELb0ELb0ELi1EEENS1_25SingleTileBwdLPTSchedulerILb0ELi128ELb0EEEEEEEEEvNT_6ParamsE)
        /*03a4*/ 	.word	0x00000008


	//----- nvinfo : EIATTR_REGCOUNT
	.align		4
.L_174:
        /*03a8*/ 	.byte	0x04, 0x2f
        /*03aa*/ 	.short	(.L_176 - .L_175)
	.align		4
.L_175:
        /*03ac*/ 	.word	index@(_ZN7cutlass13device_kernelIN5flash11enable_sm90INS1_16FlashAttnBwdSm90INS1_25CollectiveMainloopBwdSm90ILi2ELi2ELi2EN4cute5tupleIJNS5_1CILi1EEES8_S8_EEENS6_IJNS7_ILi64EEENS7_ILi128EEESB_EEENS_6half_tEfNS_4arch4Sm90ELb0ELb1ELb1ELb1ELb1ELb1ELb0ELb0ELi2ELi1ELi2ELi1ELb0EEENS1_24CollectiveEpilogueBwdGQAISC_fSF_Li256ELb1ELb1EEENS1_19SingleTileSchedulerILb1ELb0ELb0ELi128EEEEEEEEEvNT_6ParamsE)
        /*03b0*/ 	.word	0x000000a8


	//----- nvinfo : EIATTR_FRAME_SIZE
	.align		4
.L_176:
        /*03b4*/ 	.byte	0x04, 0x11
        /*03b6*/ 	.short	(.L_178 - .L_177)
	.align		4
.L_177:
        /*03b8*/ 	.word	index@(_ZN7cutlass13device_kernelIN5flash11enable_sm90INS1_16FlashAttnBwdSm90INS1_25CollectiveMainloopBwdSm90ILi2ELi2ELi2EN4cute5tupleIJNS5_1CILi1EEES8_S8_EEENS6_IJNS7_ILi64EEENS7_ILi128EEESB_EEENS_6half_tEfNS_4arch4Sm90ELb0ELb1ELb1ELb1ELb1ELb1ELb0ELb0ELi2ELi1ELi2ELi1ELb0EEENS1_24CollectiveEpilogueBwdGQAISC_fSF_Li256ELb1ELb1EEENS1_19SingleTileSchedulerILb1ELb0ELb0ELi128EEEEEEEEEvNT_6ParamsE)
        /*03bc*/ 	.word	0x00000010


	//----- nvinfo : EIATTR_REGCOUNT
	.align		4
.L_178:
        /*03c0*/ 	.byte	0x04, 0x2f
        /*03c2*/ 	.short	(.L_180 - .L_179)
	.align		4
.L_179:
        /*03c4*/ 	.word	index@(_ZN7cutlass13device_kernelIN5flash11enable_sm90INS1_16FlashAttnBwdSm90INS1_25CollectiveMainloopBwdSm90ILi2ELi2ELi2EN4cute5tupleIJNS5_1CILi1EEES8_S8_EEENS6_IJNS7_ILi64EEENS7_ILi128EEESB_EEENS_6half_tEfNS_4arch4Sm90ELb0ELb1ELb1ELb1ELb0ELb1ELb0ELb0ELi2ELi1ELi2ELi1ELb0EEENS1_24CollectiveEpilogueBwdGQAISC_fSF_Li256ELb1ELb0EEENS1_19SingleTileSchedulerILb1ELb0ELb0ELi128EEEEEEEEEvNT_6ParamsE)
        /*03c8*/ 	.word	0x000000a8


	//----- nvinfo : EIATTR_FRAME_SIZE
	.align		4
.L_180:
        /*03cc*/ 	.byte	0x04, 0x11
        /*03ce*/ 	.short	(.L_182 - .L_181)
	.align		4
.L_181:
        /*03d0*/ 	.word	index@(_ZN7cutlass13device_kernelIN5flash11enable_sm90INS1_16FlashAttnBwdSm90INS1_25CollectiveMainloopBwdSm90ILi2ELi2ELi2EN4cute5tupleIJNS5_1CILi1EEES8_S8_EEENS6_IJNS7_ILi64EEENS7_ILi128EEESB_EEENS_6half_tEfNS_4arch4Sm90ELb0ELb1ELb1ELb1ELb0ELb1ELb0ELb0ELi2ELi1ELi2ELi1ELb0EEENS1_24CollectiveEpilogueBwdGQAISC_fSF_Li256ELb1ELb0EEENS1_19SingleTileSchedulerILb1ELb0ELb0ELi128EEEEEEEEEvNT_6ParamsE)
        /*03d4*/ 	.word	0x00000010


	//----- nvinfo : EIATTR_REGCOUNT
	.align		4
.L_182:
        /*03d8*/ 	.byte	0x04, 0x2f
        /*03da*/ 	.short	(.L_184 - .L_183)
	.align		4
.L_183:
        /*03dc*/ 	.word	index@(_ZN7cutlass13device_kernelIN5flash11enable_sm90INS1_16FlashAttnBwdSm90INS1_25CollectiveMainloopBwdSm90ILi2ELi2ELi2EN4cute5tupleIJNS5_1CILi1EEES8_S8_EEENS6_IJNS7_ILi64EEENS7_ILi128EEESB_EEENS_6half_tEfNS_4arch4Sm90ELb0ELb1ELb1ELb1ELb1ELb1ELb0ELb0ELi2ELi1ELi2ELi1ELb0EEENS1_21CollectiveEpilogueBwdISC_SD_SF_Li256ELb1ELb0ELi1EEENS1_19SingleTileSchedulerILb1ELb0ELb0ELi128EEEEEEEEEvNT_6ParamsE)
        /*03e0*/ 	.word	0x000000a8


	//----- nvinfo : EIATTR_FRAME_SIZE
	.align		4
.L_184:
        /*03e4*/ 	.byte	0x04, 0x11
        /*03e6*/ 	.short	(.L_186 - .L_185)
	.align		4
.L_185:
        /*03e8*/ 	.word	index@(_ZN7cutlass13device_kernelIN5flash11enable_sm90INS1_16FlashAttnBwdSm90INS1_25CollectiveMainloopBwdSm90ILi2ELi2ELi2EN4cute5tupleIJNS5_1CILi1EEES8_S8_EEENS6_IJNS7_ILi64EEENS7_ILi128EEESB_EEENS_6half_tEfNS_4arch4Sm90ELb0ELb1ELb1ELb1ELb1ELb1ELb0ELb0ELi2ELi1ELi2ELi1ELb0EEENS1_21CollectiveEpilogueBwdISC_SD_SF_Li256ELb1ELb0ELi1EEENS1_19SingleTileSchedulerILb1ELb0ELb0ELi128EEEEEEEEEvNT_6ParamsE)
        /*03ec*/ 	.word	0x00000010


	//----- nvinfo : EIATTR_REGCOUNT
	.align		4
.L_186:
        /*03f0*/ 	.byte	0x04, 0x2f
        /*03f2*/ 	.short	(.L_188 - .L_187)
	.align		4
.L_187:
        /*03f4*/ 	.word	index@(_ZN7cutlass13device_kernelIN5flash11enable_sm90INS1_16FlashAttnBwdSm90INS1_25CollectiveMainloopBwdSm90ILi2ELi2ELi2EN4cute5tupleIJNS5_1CILi1EEES8_S8_EEENS6_IJNS7_ILi64EEENS7_ILi128EEESB_EEENS_6half_tEfNS_4arch4Sm90ELb0ELb1ELb1ELb1ELb0ELb1ELb0ELb0ELi2ELi1ELi2ELi1ELb0EEENS1_21CollectiveEpilogueBwdISC_SD_SF_Li256ELb1ELb0ELi1EEENS1_19SingleTileSchedulerILb1ELb0ELb0ELi128EEEEEEEEEvNT_6ParamsE)
        /*03f8*/ 	.word	0x000000a8


	//----- nvinfo : EIATTR_FRAME_SIZE
	.align		4
.L_188:
        /*03fc*/ 	.byte	0x04, 0x11
        /*03fe*/ 	.short	(.L_190 - .L_189)
	.align		4
.L_189:
        /*0400*/ 	.word	index@(_ZN7cutlass13device_kernelIN5flash11enable_sm90INS1_16FlashAttnBwdSm90INS1_25CollectiveMainloopBwdSm90ILi2ELi2ELi2EN4cute5tupleIJNS5_1CILi1EEES8_S8_EEENS6_IJNS7_ILi64EEENS7_ILi128EEESB_EEENS_6half_tEfNS_4arch4Sm90ELb0ELb1ELb1ELb1ELb0ELb1ELb0ELb0ELi2ELi1ELi2ELi1ELb0EEENS1_21CollectiveEpilogueBwdISC_SD_SF_Li256ELb1ELb0ELi1EEENS1_19SingleTileSchedulerILb1ELb0ELb0ELi128EEEEEEEEEvNT_6ParamsE)
        /*0404*/ 	.word	0x00000010


	//----- nvinfo : EIATTR_REGCOUNT
	.align		4
.L_190:
        /*0408*/ 	.byte	0x04, 0x2f
        /*040a*/ 	.short	(.L_192 - .L_191)
	.align		4
.L_191:
        /*040c*/ 	.word	index@(_ZN7cutlass13device_kernelIN5flash11enable_sm90INS1_16FlashAttnBwdSm90INS1_25CollectiveMainloopBwdSm90ILi2ELi2ELi2EN4cute5tupleIJNS5_1CILi1EEES8_S8_EEENS6_IJNS7_ILi64EEENS7_ILi128EEESB_EEENS_6half_tEfNS_4arch4Sm90ELb0ELb1ELb1ELb0ELb1ELb1ELb0ELb0ELi2ELi1ELi2ELi1ELb0EEENS1_24CollectiveEpilogueBwdGQAISC_fSF_Li256ELb0ELb1EEENS1_19SingleTileSchedulerILb0ELb0ELb0ELi128EEEEEEEEEvNT_6ParamsE)
        /*0410*/ 	.word	0x000000a8


	//----- nvinfo : EIATTR_FRAME_SIZE
	.align		4
.L_192:
        /*0414*/ 	.byte	0x04, 0x11
        /*0416*/ 	.short	(.L_194 - .L_193)
	.align		4
.L_193:
        /*0418*/ 	.word	index@(_ZN7cutlass13device_kernelIN5flash11enable_sm90INS1_16FlashAttnBwdSm90INS1_25CollectiveMainloopBwdSm90ILi2ELi2ELi2EN4cute5tupleIJNS5_1CILi1EEES8_S8_EEENS6_IJNS7_ILi64EEENS7_ILi128EEESB_EEENS_6half_tEfNS_4arch4Sm90ELb0ELb1ELb1ELb0ELb1ELb1ELb0ELb0ELi2ELi1ELi2ELi1ELb0EEENS1_24CollectiveEpilogueBwdGQAISC_fSF_Li256ELb0ELb1EEENS1_19SingleTileSchedulerILb0ELb0ELb0ELi128EEEEEEEEEvNT_6ParamsE)
        /*041c*/ 	.word	0x00000010


	//----- nvinfo : EIATTR_REGCOUNT
	.align		4
.L_194:
        /*0420*/ 	.byte	0x04, 0x2f
        /*0422*/ 	.short	(.L_196 - .L_195)
	.align		4
.L_195:
        /*0424*/ 	.word	index@(_ZN7cutlass13device_kernelIN5flash11enable_sm90INS1_16FlashAttnBwdSm90INS1_25CollectiveMainloopBwdSm90ILi2ELi2ELi2EN4cute5tupleIJNS5_1CILi1EEES8_S8_EEENS6_IJNS7_ILi64EEENS7_ILi128EEESB_EEENS_6half_tEfNS_4arch4Sm90ELb0ELb1ELb1ELb0ELb0ELb1ELb0ELb0ELi2ELi1ELi2ELi1ELb0EEENS1_24CollectiveEpilogueBwdGQAISC_fSF_Li256ELb0ELb0EEENS1_19SingleTileSchedulerILb0ELb0ELb0ELi128EEEEEEEEEvNT_6ParamsE)
        /*0428*/ 	.word	0x000000a8


	//----- nvinfo : EIATTR_FRAME_SIZE
	.align		4
.L_196:
        /*042c*/ 	.byte	0x04, 0x11
        /*042e*/ 	.short	(.L_198 - .L_197)
	.align		4
.L_197:
        /*0430*/ 	.word	index@(_ZN7cutlass13device_kernelIN5flash11enable_sm90INS1_16FlashAttnBwdSm90INS1_25CollectiveMainloopBwdSm90ILi2ELi2ELi2EN4cute5tupleIJNS5_1CILi1EEES8_S8_EEENS6_IJNS7_ILi64EEENS7_ILi128EEESB_EEENS_6half_tEfNS_4arch4Sm90ELb0ELb1ELb1ELb0ELb0ELb1ELb0ELb0ELi2ELi1ELi2ELi1ELb0EEENS1_24CollectiveEpilogueBwdGQAISC_fSF_Li256ELb0ELb0EEENS1_19SingleTileSchedulerILb0ELb0ELb0ELi128EEEEEEEEEvNT_6ParamsE)
        /*0434*/ 	.word	0x00000010


	//----- nvinfo : EIATTR_REGCOUNT
	.align		4
.L_198:
        /*0438*/ 	.byte	0x04, 0x2f
        /*043a*/ 	.short	(.L_200 - .L_199)
	.align		4
.L_199:
        /*043c*/ 	.word	index@(_ZN7cutlass13device_kernelIN5flash11enable_sm90INS1_16FlashAttnBwdSm90INS1_25CollectiveMainloopBwdSm90ILi2ELi2ELi2EN4cute5tupleIJNS5_1CILi1EEES8_S8_EEENS6_IJNS7_ILi64EEENS7_ILi128EEESB_EEENS_6half_tEfNS_4arch4Sm90ELb0ELb1ELb1ELb0ELb1ELb1ELb0ELb0ELi2ELi1ELi2ELi1ELb0EEENS1_21CollectiveEpilogueBwdISC_SD_SF_Li256ELb0ELb0ELi1EEENS1_19SingleTileSchedulerILb0ELb0ELb0ELi128EEEEEEEEEvNT_6ParamsE)
        /*0440*/ 	.word	0x000000a8


	//----- nvinfo : EIATTR_FRAME_SIZE
	.align		4
.L_200:
        /*0444*/ 	.byte	0x04, 0x11
        /*0446*/ 	.short	(.L_202 - .L_201)
	.align		4
.L_201:
        /*0448*/ 	.word	index@(_ZN7cutlass13device_kernelIN5flash11enable_sm90INS1_16FlashAttnBwdSm90INS1_25CollectiveMainloopBwdSm90ILi2ELi2ELi2EN4cute5tupleIJNS5_1CILi1EEES8_S8_EEENS6_IJNS7_ILi64EEENS7_ILi128EEESB_EEENS_6half_tEfNS_4arch4Sm90ELb0ELb1ELb1ELb0ELb1ELb1ELb0ELb0ELi2ELi1ELi2ELi1ELb0EEENS1_21CollectiveEpilogueBwdISC_SD_SF_Li256ELb0ELb0ELi1EEENS1_19SingleTileSchedulerILb0ELb0ELb0ELi128EEEEEEEEEvNT_6ParamsE)
        /*044c*/ 	.word	0x00000010


	//----- nvinfo : EIATTR_REGCOUNT
	.align		4
.L_202:
        /*0450*/ 	.byte	0x04, 0x2f
        /*0452*/ 	.short	(.L_204 - .L_203)
	.align		4
.L_203:
        /*0454*/ 	.word	index@(_ZN7cutlass13device_kernelIN5flash11enable_sm90INS1_16FlashAttnBwdSm90INS1_25CollectiveMainloopBwdSm90ILi2ELi2ELi2EN4cute5tupleIJNS5_1CILi1EEES8_S8_EEENS6_IJNS7_ILi64EEENS7_ILi128EEESB_EEENS_6half_tEfNS_4arch4Sm90ELb0ELb1ELb1ELb0ELb0ELb1ELb0ELb0ELi2ELi1ELi2ELi1ELb0EEENS1_21CollectiveEpilogueBwdISC_SD_SF_Li256ELb0ELb0ELi1EEENS1_19SingleTileSchedulerILb0ELb0ELb0ELi128EEEEEEEEEvNT_6ParamsE)
        /*0458*/ 	.word	0x000000a8


	//----- nvinfo : EIATTR_FRAME_SIZE
	.align		4
.L_204:
        /*045c*/ 	.byte	0x04, 0x11
        /*045e*/ 	.short	(.L_206 - .L_205)
	.align		4
.L_205:
        /*0460*/ 	.word	index@(_ZN7cutlass13device_kernelIN5flash11enable_sm90INS1_16FlashAttnBwdSm90INS1_25CollectiveMainloopBwdSm90ILi2ELi2ELi2EN4cute5tupleIJNS5_1CILi1EEES8_S8_EEENS6_IJNS7_ILi64EEENS7_ILi128EEESB_EEENS_6half_tEfNS_4arch4Sm90ELb0ELb1ELb1ELb0ELb0ELb1ELb0ELb0ELi2ELi1ELi2ELi1ELb0EEENS1_21CollectiveEpilogueBwdISC_SD_SF_Li256ELb0ELb0ELi1EEENS1_19SingleTileSchedulerILb0ELb0ELb0ELi128EEEEEEEEEvNT_6ParamsE)
        /*0464*/ 	.word	0x00000010


	//----- nvinfo : EIATTR_REGCOUNT
	.align		4
.L_206:
        /*0468*/ 	.byte	0x04, 0x2f
        /*046a*/ 	.short	(.L_208 - .L_207)
	.align		4
.L_207:
        /*046c*/ 	.word	index@(_ZN7cutlass13device_kernelIN5flash11enable_sm90INS1_16FlashAttnBwdSm90INS1_25CollectiveMainloopBwdSm90ILi2ELi2ELi2EN4cute5tupleIJNS5_1CILi1EEES8_S8_EEENS6_IJNS7_ILi64EEENS7_ILi128EEESB_EEENS_6half_tEfNS_4arch4Sm90ELb0ELb0ELb1ELb1ELb1ELb1ELb0ELb0ELi2ELi1ELi2ELi1ELb0EEENS1_24CollectiveEpilogueBwdGQAISC_fSF_Li256ELb1ELb1EEENS1_19SingleTileSchedulerILb1ELb0ELb0ELi128EEEEEEEEEvNT_6ParamsE)
        /*0470*/ 	.word	0x000000a8


	//----- nvinfo : EIATTR_FRAME_SIZE
	.align		4
.L_208:
        /*0474*/ 	.byte	0x04, 0x11
        /*0476*/ 	.short	(.L_210 - .L_209)
	.align		4
.L_209:
        /*0478*/ 	.word	index@(_ZN7cutlass13device_kernelIN5flash11enable_sm90INS1_16FlashAttnBwdSm90INS1_25CollectiveMainloopBwdSm90ILi2ELi2ELi2EN4cute5tupleIJNS5_1CILi1EEES8_S8_EEENS6_IJNS7_ILi64EEENS7_ILi128EEESB_EEENS_6half_tEfNS_4arch4Sm90ELb0ELb0ELb1ELb1ELb1ELb1ELb0ELb0ELi2ELi1ELi2ELi1ELb0EEENS1_24CollectiveEpilogueBwdGQAISC_fSF_Li256ELb1ELb1EEENS1_19SingleTileSchedulerILb1ELb0ELb0ELi128EEEEEEEEEvNT_6ParamsE)
        /*047c*/ 	.word	0x00000008


	//----- nvinfo : EIATTR_REGCOUNT
	.align		4
.L_210:
        /*0480*/ 	.byte	0x04, 0x2f
        /*0482*/ 	.short	(.L_212 - .L_211)
	.align		4
.L_211:
        /*0484*/ 	.word	index@(_ZN7cutlass13device_kernelIN5flash11enable_sm90INS1_16FlashAttnBwdSm90INS1_25CollectiveMainloopBwdSm90ILi2ELi2ELi2EN4cute5tupleIJNS5_1CILi1EEES8_S8_EEENS6_IJNS7_ILi64EEENS7_ILi128EEESB_EEENS_6half_tEfNS_4arch4Sm90ELb0ELb0ELb1ELb1ELb0ELb1ELb0ELb0ELi2ELi1ELi2ELi1ELb0EEENS1_24CollectiveEpilogueBwdGQAISC_fSF_Li256ELb1ELb0EEENS1_19SingleTileSchedulerILb1ELb0ELb0ELi128EEEEEEEEEvNT_6ParamsE)
        /*0488*/ 	.word	0x000000a8


	//----- nvinfo : EIATTR_FRAME_SIZE
	.align		4
.L_212:
        /*048c*/ 	.byte	0x04, 0x11
        /*048e*/ 	.short	(.L_214 - .L_213)
	.align		4
.L_213:
        /*0490*/ 	.word	index@(_ZN7cutlass13device_kernelIN5flash11enable_sm90INS1_16FlashAttnBwdSm90INS1_25CollectiveMainloopBwdSm90ILi2ELi2ELi2EN4cute5tupleIJNS5_1CILi1EEES8_S8_EEENS6_IJNS7_ILi64EEENS7_ILi128EEESB_EEENS_6half_tEfNS_4arch4Sm90ELb0ELb0ELb1ELb1ELb0ELb1ELb0ELb0ELi2ELi1ELi2ELi1ELb0EEENS1_24CollectiveEpilogueBwdGQAISC_fSF_Li256ELb1ELb0EEENS1_19SingleTileSchedulerILb1ELb0ELb0ELi128EEEEEEEEEvNT_6ParamsE)
        /*0494*/ 	.word	0x00000008


	//----- nvinfo : EIATTR_REGCOUNT
	.align		4
.L_214:
        /*0498*/ 	.byte	0x04, 0x2f
        /*049a*/ 	.short	(.L_216 - .L_215)
	.align		4
.L_215:
        /*049c*/ 	.word	index@(_ZN7cutlass13device_kernelIN5flash11enable_sm90INS1_16FlashAttnBwdSm90INS1_25CollectiveMainloopBwdSm90ILi2ELi2ELi2EN4cute5tupleIJNS5_1CILi1EEES8_S8_EEENS6_IJNS7_ILi64EEENS7_ILi128EEESB_EEENS_6half_tEfNS_4arch4Sm90ELb0ELb0ELb1ELb1ELb1ELb1ELb0ELb0ELi2ELi1ELi2ELi1ELb0EEENS1_21CollectiveEpilogueBwdISC_SD_SF_Li256ELb1ELb0ELi1EEENS1_19SingleTileSchedulerILb1ELb0ELb0ELi128EEEEEEEEEvNT_6ParamsE)
        /*04a0*/ 	.word	0x000000a8


	//----- nvinfo : EIATTR_FRAME_SIZE
	.align		4
.L_216:
        /*04a4*/ 	.byte	0x04, 0x11
        /*04a6*/ 	.short	(.L_218 - .L_217)
	.align		4
.L_217:
        /*04a8*/ 	.word	index@(_ZN7cutlass13device_kernelIN5flash11enable_sm90INS1_16FlashAttnBwdSm90INS1_25CollectiveMainloopBwdSm90ILi2ELi2ELi2EN4cute5tupleIJNS5_1CILi1EEES8_S8_EEENS6_IJNS7_ILi64EEENS7_ILi128EEESB_EEENS_6half_tEfNS_4arch4Sm90ELb0ELb0ELb1ELb1ELb1ELb1ELb0ELb0ELi2ELi1ELi2ELi1ELb0EEENS1_21CollectiveEpilogueBwdISC_SD_SF_Li256ELb1ELb0ELi1EEENS1_19SingleTileSchedulerILb1ELb0ELb0ELi128EEEEEEEEEvNT_6ParamsE)
        /*04ac*/ 	.word	0x00000008


	//----- nvinfo : EIATTR_REGCOUNT
	.align		4
.L_218:
        /*04b0*/ 	.byte	0x04, 0x2f
        /*04b2*/ 	.short	(.L_220 - .L_219)
	.align		4
.L_219:
        /*04b4*/ 	.word	index@(_ZN7cutlass13device_kernelIN5flash11enable_sm90INS1_16FlashAttnBwdSm90INS1_25CollectiveMainloopBwdSm90ILi2ELi2ELi2EN4cute5tupleIJNS5_1CILi1EEES8_S8_EEENS6_IJNS7_ILi64EEENS7_ILi128EEESB_EEENS_6half_tEfNS_4arch4Sm90ELb0ELb0ELb1ELb1ELb0ELb1ELb0ELb0ELi2ELi1ELi2ELi1ELb0EEENS1_21CollectiveEpilogueBwdISC_SD_SF_Li256ELb1ELb0ELi1EEENS1_19SingleTileSchedulerILb1ELb0ELb0ELi128EEEEEEEEEvNT_6ParamsE)
        /*04b8*/ 	.word	0x000000a8


	//----- nvinfo : EIATTR_FRAME_SIZE
	.align		4
.L_220:
        /*04bc*/ 	.byte	0x04, 0x11
        /*04be*/ 	.short	(.L_222 - .L_221)
	.align		4
.L_221:
        /*04c0*/ 	.word	index@(_ZN7cutlass13device_kernelIN5flash11enable_sm90INS1_16FlashAttnBwdSm90INS1_25CollectiveMainloopBwdSm90ILi2ELi2ELi2EN4cute5tupleIJNS5_1CILi1EEES8_S8_EEENS6_IJNS7_ILi64EEENS7_ILi128EEESB_EEENS_6half_tEfNS_4arch4Sm90ELb0ELb0ELb1ELb1ELb0ELb1ELb0ELb0ELi2ELi1ELi2ELi1ELb0EEENS1_21CollectiveEpilogueBwdISC_SD_SF_Li256ELb1ELb0ELi1EEENS1_19SingleTileSchedulerILb1ELb0ELb0ELi128EEEEEEEEEvNT_6ParamsE)
        /*04c4*/ 	.word	0x00000008


	//----- nvinfo : EIATTR_REGCOUNT
	.align		4
.L_222:
        /*04c8*/ 	.byte	0x04, 0x2f
        /*04ca*/ 	.short	(.L_224 - .L_223)
	.align		4
.L_223:
        /*04cc*/ 	.word	index@(_ZN7cutlass13device_kernelIN5flash11enable_sm90INS1_16FlashAttnBwdSm90INS1_25CollectiveMainloopBwdSm90ILi2ELi2ELi2EN4cute5tupleIJNS5_1CILi1EEES8_S8_EEENS6_IJNS7_ILi64EEENS7_ILi128EEESB_EEENS_6half_tEfNS_4arch4Sm90ELb0ELb0ELb1ELb0ELb1ELb1ELb0ELb0ELi2ELi1ELi2ELi1ELb0EEENS1_24CollectiveEpilogueBwdGQAISC_fSF_Li256ELb0ELb1EEENS1_19SingleTileSchedulerILb0ELb0ELb0ELi128EEEEEEEEEvNT_6ParamsE)
        /*04d0*/ 	.word	0x000000a8


	//----- nvinfo : EIATTR_FRAME_SIZE
	.align		4
.L_224:
        /*04d4*/ 	.byte	0x04, 0x11
        /*04d6*/ 	.short	(.L_226 - .L_225)
	.align		4
.L_225:
        /*04d8*/ 	.word	index@(_ZN7cutlass13device_kernelIN5flash11enable_sm90INS1_16FlashAttnBwdSm90INS1_25CollectiveMainloopBwdSm90ILi2ELi2ELi2EN4cute5tupleIJNS5_1CILi1EEES8_S8_EEENS6_IJNS7_ILi64EEENS7_ILi128EEESB_EEENS_6half_tEfNS_4arch4Sm90ELb0ELb0ELb1ELb0ELb1ELb1ELb0ELb0ELi2ELi1ELi2ELi1ELb0EEENS1_24CollectiveEpilogueBwdGQAISC_fSF_Li256ELb0ELb1EEENS1_19SingleTileSchedulerILb0ELb0ELb0ELi128EEEEEEEEEvNT_6ParamsE)
        /*04dc*/ 	.word	0x00000000


	//----- nvinfo : EIATTR_REGCOUNT
	.align		4
.L_226:
        /*04e0*/ 	.byte	0x04, 0x2f
        /*04e2*/ 	.short	(.L_228 - .L_227)
	.align		4
.L_227:
        /*04e4*/ 	.word	index@(_ZN7cutlass13device_kernelIN5flash11enable_sm90INS1_16FlashAttnBwdSm90INS1_25CollectiveMainloopBwdSm90ILi2ELi2ELi2EN4cute5tupleIJNS5_1CILi1EEES8_S8_EEENS6_IJNS7_ILi64EEENS7_ILi128EEESB_EEENS_6half_tEfNS_4arch4Sm90ELb0ELb0ELb1ELb0ELb0ELb1ELb0ELb0ELi2ELi1ELi2ELi1ELb0EEENS1_24CollectiveEpilogueBwdGQAISC_fSF_Li256ELb0ELb0EEENS1_19SingleTileSchedulerILb0ELb0ELb0ELi128EEEEEEEEEvNT_6ParamsE)
        /*04e8*/ 	.word	0x000000a8


	//----- nvinfo : EIATTR_FRAME_SIZE
	.align		4
.L_228:
        /*04ec*/ 	.byte	0x04, 0x11
        /*04ee*/ 	.short	(.L_230 - .L_229)
	.align		4
.L_229:
        /*04f0*/ 	.word	index@(_ZN7cutlass13device_kernelIN5flash11enable_sm90INS1_16FlashAttnBwdSm90INS1_25CollectiveMainloopBwdSm90ILi2ELi2ELi2EN4cute5tupleIJNS5_1CILi1EEES8_S8_EEENS6_IJNS7_ILi64EEENS7_ILi128EEESB_EEENS_6half_tEfNS_4arch4Sm90ELb0ELb0ELb1ELb0ELb0ELb1ELb0ELb0ELi2ELi1ELi2ELi1ELb0EEENS1_24CollectiveEpilogueBwdGQAISC_fSF_Li256ELb0ELb0EEENS1_19SingleTileSchedulerILb0ELb0ELb0ELi128EEEEEEEEEvNT_6ParamsE)
        /*04f4*/ 	.word	0x00000000


	//----- nvinfo : EIATTR_REGCOUNT
	.align		4
.L_230:
        /*04f8*/ 	.byte	0x04, 0x2f
        /*04fa*/ 	.short	(.L_232 - .L_231)
	.align		4
.L_231:
        /*04fc*/ 	.word	index@(_ZN7cutlass13device_kernelIN5flash11enable_sm90INS1_16FlashAttnBwdSm90INS1_25CollectiveMainloopBwdSm90ILi2ELi2ELi2EN4cute5tupleIJNS5_1CILi1EEES8_S8_EEENS6_IJNS7_ILi64EEENS7_ILi128EEESB_EEENS_6half_tEfNS_4arch4Sm90ELb0ELb0ELb1ELb0ELb1ELb1ELb0ELb0ELi2ELi1ELi2ELi1ELb0EEENS1_21CollectiveEpilogueBwdISC_SD_SF_Li256ELb0ELb0ELi1EEENS1_19SingleTileSchedulerILb0ELb0ELb0ELi128EEEEEEEEEvNT_6ParamsE)
        /*0500*/ 	.word	0x000000a8


	//----- nvinfo : EIATTR_FRAME_SIZE
	.align		4
.L_232:
        /*0504*/ 	.byte	0x04, 0x11
        /*0506*/ 	.short	(.L_234 - .L_233)
	.align		4
.L_233:
        /*0508*/ 	.word	index@(_ZN7cutlass13device_kernelIN5flash11enable_sm90INS1_16FlashAttnBwdSm90INS1_25CollectiveMainloopBwdSm90ILi2ELi2ELi2EN4cute5tupleIJNS5_1CILi1EEES8_S8_EEENS6_IJNS7_ILi64EEENS7_ILi128EEESB_EEENS_6half_tEfNS_4arch4Sm90ELb0ELb0ELb1ELb0ELb1ELb1ELb0ELb0ELi2ELi1ELi2ELi1ELb0EEENS1_21CollectiveEpilogueBwdISC_SD_SF_Li256ELb0ELb0ELi1EEENS1_19SingleTileSchedulerILb0ELb0ELb0ELi128EEEEEEEEEvNT_6ParamsE)
        /*050c*/ 	.word	0x00000000


	//----- nvinfo : EIATTR_REGCOUNT
	.align		4
.L_234:
        /*0510*/ 	.byte	0x04, 0x2f
        /*0512*/ 	.short	(.L_236 - .L_235)
	.align		4
.L_235:
        /*0514*/ 	.word	index@(_ZN7cutlass13device_kernelIN5flash11enable_sm90INS1_16FlashAttnBwdSm90INS1_25CollectiveMainloopBwdSm90ILi2ELi2ELi2EN4cute5tupleIJNS5_1CILi1EEES8_S8_EEENS6_IJNS7_ILi64EEENS7_ILi128EEESB_EEENS_6half_tEfNS_4arch4Sm90ELb0ELb0ELb1ELb0ELb0ELb1ELb0ELb0ELi2ELi1ELi2ELi1ELb0EEENS1_21CollectiveEpilogueBwdISC_SD_SF_Li256ELb0ELb0ELi1EEENS1_19SingleTileSchedulerILb0ELb0ELb0ELi128EEEEEEEEEvNT_6ParamsE)
        /*0518*/ 	.word	0x000000a8


	//----- nvinfo : EIATTR_FRAME_SIZE
	.align		4
.L_236:
        /*051c*/ 	.byte	0x04, 0x11
        /*051e*/ 	.short	(.L_238 - .L_237)
	.align		4
.L_237:
        /*0520*/ 	.word	index@(_ZN7cutlass13device_kernelIN5flash11enable_sm90INS1_16FlashAttnBwdSm90INS1_25CollectiveMainloopBwdSm90ILi2ELi2ELi2EN4cute5tupleIJNS5_1CILi1EEES8_S8_EEENS6_IJNS7_ILi64EEENS7_ILi128EEESB_EEENS_6half_tEfNS_4arch4Sm90ELb0ELb0ELb1ELb0ELb0ELb1ELb0ELb0ELi2ELi1ELi2ELi1ELb0EEENS1_21CollectiveEpilogueBwdISC_SD_SF_Li256ELb0ELb0ELi1EEENS1_19SingleTileSchedulerILb0ELb0ELb0ELi128EEEEEEEEEvNT_6ParamsE)
        /*0524*/ 	.word	0x00000000


	//----- nvinfo : EIATTR_MIN_STACK_SIZE
	.align		4
.L_238:
        /*0528*/ 	.byte	0x04, 0x12
        /*052a*/ 	.short	(.L_240 - .L_239)
	.align		4
.L_239:
        /*052c*/ 	.word	index@(_ZN7cutlass13device_kernelIN5flash11enable_sm90INS1_16FlashAttnBwdSm90INS1_25CollectiveMainloopBwdSm90ILi2ELi2ELi2EN4cute5tupleIJNS5_1CILi1EEES8_S8_EEENS6_IJNS7_ILi64EEENS7_ILi128EEESB_EEENS_6half_tEfNS_4arch4Sm90ELb0ELb0ELb1ELb0ELb0ELb1ELb0ELb0ELi2ELi1ELi2ELi1ELb0EEENS1_21CollectiveEpilogueBwdISC_SD_SF_Li256ELb0ELb0ELi1EEENS1_19SingleTileSchedulerILb0ELb0ELb0ELi128EEEEEEEEEvNT_6ParamsE)
        /*0530*/ 	.word	0x00000000


	//----- nvinfo : EIATTR_MIN_STACK_SIZE
	.align		4
.L_240:
        /*0534*/ 	.byte	0x04, 0x12
        /*0536*/ 	.short	(.L_242 - .L_241)
	.align		4
.L_241:
        /*0538*/ 	.word	index@(_ZN7cutlass13device_kernelIN5flash11enable_sm90INS1_16FlashAttnBwdSm90INS1_25CollectiveMainloopBwdSm90ILi2ELi2ELi2EN4cute5tupleIJNS5_1CILi1EEES8_S8_EEENS6_IJNS7_ILi64EEENS7_ILi128EEESB_EEENS_6half_tEfNS_4arch4Sm90ELb0ELb0ELb1ELb0ELb1ELb1ELb0ELb0ELi2ELi1ELi2ELi1ELb0EEENS1_21CollectiveEpilogueBwdISC_SD_SF_Li256ELb0ELb0ELi1EEENS1_19SingleTileSchedulerILb0ELb0ELb0ELi128EEEEEEEEEvNT_6ParamsE)
        /*053c*/ 	.word	0x00000000


	//----- nvinfo : EIATTR_MIN_STACK_SIZE
	.align		4
.L_242:
        /*0540*/ 	.byte	0x04, 0x12
        /*0542*/ 	.short	(.L_244 - .L_243)
	.align		4
.L_243:
        /*0544*/ 	.word	index@(_ZN7cutlass13device_kernelIN5flash11enable_sm90INS1_16FlashAttnBwdSm90INS1_25CollectiveMainloopBwdSm90ILi2ELi2ELi2EN4cute5tupleIJNS5_1CILi1EEES8_S8_EEENS6_IJNS7_ILi64EEENS7_ILi128EEESB_EEENS_6half_tEfNS_4arch4Sm90ELb0ELb0ELb1ELb0ELb0ELb1ELb0ELb0ELi2ELi1ELi2ELi1ELb0EEENS1_24CollectiveEpilogueBwdGQAISC_fSF_Li256ELb0ELb0EEENS1_19SingleTileSchedulerILb0ELb0ELb0ELi128EEEEEEEEEvNT_6ParamsE)
        /*0548*/ 	.word	0x00000000


	//----- nvinfo : EIATTR_MIN_STACK_SIZE
	.align		4
.L_244:
        /*054c*/ 	.byte	0x04, 0x12
        /*054e*/ 	.short	(.L_246 - .L_245)
	.align		4
.L_245:
        /*0550*/ 	.word	index@(_ZN7cutlass13device_kernelIN5flash11enable_sm90INS1_16FlashAttnBwdSm90INS1_25CollectiveMainloopBwdSm90ILi2ELi2ELi2EN4cute5tupleIJNS5_1CILi1EEES8_S8_EEENS6_IJNS7_ILi64EEENS7_ILi128EEESB_EEENS_6half_tEfNS_4arch4Sm90ELb0ELb0ELb1ELb0ELb1ELb1ELb0ELb0ELi2ELi1ELi2ELi1ELb0EEENS1_24CollectiveEpilogueBwdGQAISC_fSF_Li256ELb0ELb1EEENS1_19SingleTileSchedulerILb0ELb0ELb0ELi128EEEEEEEEEvNT_6ParamsE)
        /*0554*/ 	.word	0x00000000


	//----- nvinfo : EIATTR_MIN_STACK_SIZE
	.align		4
.L_246:
        /*0558*/ 	.byte	0x04, 0x12
        /*055a*/ 	.short	(.L_248 - .L_247)
	.align		4
.L_247:
        /*055c*/ 	.word	index@(_ZN7cutlass13device_kernelIN5flash11enable_sm90INS1_16FlashAttnBwdSm90INS1_25CollectiveMainloopBwdSm90ILi2ELi2ELi2EN4cute5tupleIJNS5_1CILi1EEES8_S8_EEENS6_IJNS7_ILi64EEENS7_ILi128EEESB_EEENS_6half_tEfNS_4arch4Sm90ELb0ELb0ELb1ELb1ELb0ELb1ELb0ELb0ELi2ELi1ELi2ELi1ELb0EEENS1_21CollectiveEpilogueBwdISC_SD_SF_Li256ELb1ELb0ELi1EEENS1_19SingleTileSchedulerILb1ELb0ELb0ELi128EEEEEEEEEvNT_6ParamsE)
        /*0560*/ 	.word	0x00000008


	//----- nvinfo : EIATTR_MIN_STACK_SIZE
	.align		4
.L_248:
        /*0564*/ 	.byte	0x04, 0x12
        /*0566*/ 	.short	(.L_250 - .L_249)
	.align		4
.L_249:
        /*0568*/ 	.word	index@(_ZN7cutlass13device_kernelIN5flash11enable_sm90INS1_16FlashAttnBwdSm90INS1_25CollectiveMainloopBwdSm90ILi2ELi2ELi2EN4cute5tupleIJNS5_1CILi1EEES8_S8_EEENS6_IJNS7_ILi64EEENS7_ILi128EEESB_EEENS_6half_tEfNS_4arch4Sm90ELb0ELb0ELb1ELb1ELb1ELb1ELb0ELb0ELi2ELi1ELi2ELi1ELb0EEENS1_21CollectiveEpilogueBwdISC_SD_SF_Li256ELb1ELb0ELi1EEENS1_19SingleTileSchedulerILb1ELb0ELb0ELi128EEEEEEEEEvNT_6ParamsE)
        /*056c*/ 	.word	0x00000008


	//----- nvinfo : EIATTR_MIN_STACK_SIZE
	.align		4
.L_250:
        /*0570*/ 	.byte	0x04, 0x12
        /*0572*/ 	.short	(.L_252 - .L_251)
	.align		4
.L_251:
        /*0574*/ 	.word	index@(_ZN7cutlass13device_kernelIN5flash11enable_sm90INS1_16FlashAttnBwdSm90INS1_25CollectiveMainloopBwdSm90ILi2ELi2ELi2EN4cute5tupleIJNS5_1CILi1EEES8_S8_EEENS6_IJNS7_ILi64EEENS7_ILi128EEESB_EEENS_6half_tEfNS_4arch4Sm90ELb0ELb0ELb1ELb1ELb0ELb1ELb0ELb0ELi2ELi1ELi2ELi1ELb0EEENS1_24CollectiveEpilogueBwdGQAISC_fSF_Li256ELb1ELb0EEENS1_19SingleTileSchedulerILb1ELb0ELb0ELi128EEEEEEEEEvNT_6ParamsE)
        /*0578*/ 	.word	0x00000008


	//----- nvinfo : EIATTR_MIN_STACK_SIZE
	.align		4
.L_252:
        /*057c*/ 	.byte	0x04, 0x12
        /*057e*/ 	.short	(.L_254 - .L_253)
	.align		4
.L_253:
        /*0580*/ 	.word	index@(_ZN7cutlass13device_kernelIN5flash11enable_sm90INS1_16FlashAttnBwdSm90INS1_25CollectiveMainloopBwdSm90ILi2ELi2ELi2EN4cute5tupleIJNS5_1CILi1EEES8_S8_EEENS6_IJNS7_ILi64EEENS7_ILi128EEESB_EEENS_6half_tEfNS_4arch4Sm90ELb0ELb0ELb1ELb1ELb1ELb1ELb0ELb0ELi2ELi1ELi2ELi1ELb0EEENS1_24CollectiveEpilogueBwdGQAISC_fSF_Li256ELb1ELb1EEENS1_19SingleTileSchedulerILb1ELb0ELb0ELi128EEEEEEEEEvNT_6ParamsE)
        /*0584*/ 	.word	0x00000008


	//----- nvinfo : EIATTR_MIN_STACK_SIZE
	.align		4
.L_254:
        /*0588*/ 	.byte	0x04, 0x12
        /*058a*/ 	.short	(.L_256 - .L_255)
	.align		4
.L_255:
        /*058c*/ 	.word	index@(_ZN7cutlass13device_kernelIN5flash11enable_sm90INS1_16FlashAttnBwdSm90INS1_25CollectiveMainloopBwdSm90ILi2ELi2ELi2EN4cute5tupleIJNS5_1CILi1EEES8_S8_EEENS6_IJNS7_ILi64EEENS7_ILi128EEESB_EEENS_6half_tEfNS_4arch4Sm90ELb0ELb1ELb1ELb0ELb0ELb1ELb0ELb0ELi2ELi1ELi2ELi1ELb0EEENS1_21CollectiveEpilogueBwdISC_SD_SF_Li256ELb0ELb0ELi1EEENS1_19SingleTileSchedulerILb0ELb0ELb0ELi128EEEEEEEEEvNT_6ParamsE)
        /*0590*/ 	.word	0x00000010


	//----- nvinfo : EIATTR_MIN_STACK_SIZE
	.align		4
.L_256:
        /*0594*/ 	.byte	0x04, 0x12
        /*0596*/ 	.short	(.L_258 - .L_257)
	.align		4
.L_257:
        /*0598*/ 	.word	index@(_ZN7cutlass13device_kernelIN5flash11enable_sm90INS1_16FlashAttnBwdSm90INS1_25CollectiveMainloopBwdSm90ILi2ELi2ELi2EN4cute5tupleIJNS5_1CILi1EEES8_S8_EEENS6_IJNS7_ILi64EEENS7_ILi128EEESB_EEENS_6half_tEfNS_4arch4Sm90ELb0ELb1ELb1ELb0ELb1ELb1ELb0ELb0ELi2ELi1ELi2ELi1ELb0EEENS1_21CollectiveEpilogueBwdISC_SD_SF_Li256ELb0ELb0ELi1EEENS1_19SingleTileSchedulerILb0ELb0ELb0ELi128EEEEEEEEEvNT_6ParamsE)
        /*059c*/ 	.word	0x00000010


	//----- nvinfo : EIATTR_MIN_STACK_SIZE
	.align		4
.L_258:
        /*05a0*/ 	.byte	0x04, 0x12
        /*05a2*/ 	.short	(.L_260 - .L_259)
	.align		4
.L_259:
        /*05a4*/ 	.word	index@(_ZN7cutlass13device_kernelIN5flash11enable_sm90INS1_16FlashAttnBwdSm90INS1_25CollectiveMainloopBwdSm90ILi2ELi2ELi2EN4cute5tupleIJNS5_1CILi1EEES8_S8_EEENS6_IJNS7_ILi64EEENS7_ILi128EEESB_EEENS_6half_tEfNS_4arch4Sm90ELb0ELb1ELb1ELb0ELb0ELb1ELb0ELb0ELi2ELi1ELi2ELi1ELb0EEENS1_24CollectiveEpilogueBwdGQAISC_fSF_Li256ELb0ELb0EEENS1_19SingleTileSchedulerILb0ELb0ELb0ELi128EEEEEEEEEvNT_6ParamsE)
        /*05a8*/ 	.word	0x00000010


	//----- nvinfo : EIATTR_MIN_STACK_SIZE
	.align		4
.L_260:
        /*05ac*/ 	.byte	0x04, 0x12
        /*05ae*/ 	.short	(.L_262 - .L_261)
	.align		4
.L_261:
        /*05b0*/ 	.word	index@(_ZN7cutlass13device_kernelIN5flash11enable_sm90INS1_16FlashAttnBwdSm90INS1_25CollectiveMainloopBwdSm90ILi2ELi2ELi2EN4cute5tupleIJNS5_1CILi1EEES8_S8_EEENS6_IJNS7_ILi64EEENS7_ILi128EEESB_EEENS_6half_tEfNS_4arch4Sm90ELb0ELb1ELb1ELb0ELb1ELb1ELb0ELb0ELi2ELi1ELi2ELi1ELb0EEENS1_24CollectiveEpilogueBwdGQAISC_fSF_Li256ELb0ELb1EEENS1_19SingleTileSchedulerILb0ELb0ELb0ELi128EEEEEEEEEvNT_6ParamsE)
        /*05b4*/ 	.word	0x00000010


	//----- nvinfo : EIATTR_MIN_STACK_SIZE
	.align		4
.L_262:
        /*05b8*/ 	.byte	0x04, 0x12
        /*05ba*/ 	.short	(.L_264 - .L_263)
	.align		4
.L_263:
        /*05bc*/ 	.word	index@(_ZN7cutlass13device_kernelIN5flash11enable_sm90INS1_16FlashAttnBwdSm90INS1_25CollectiveMainloopBwdSm90ILi2ELi2ELi2EN4cute5tupleIJNS5_1CILi1EEES8_S8_EEENS6_IJNS7_ILi64EEENS7_ILi128EEESB_EEENS_6half_tEfNS_4arch4Sm90ELb0ELb1ELb1ELb1ELb0ELb1ELb0ELb0ELi2ELi1ELi2ELi1ELb0EEENS1_21CollectiveEpilogueBwdISC_SD_SF_Li256ELb1ELb0ELi1EEENS1_19SingleTileSchedulerILb1ELb0ELb0ELi128EEEEEEEEEvNT_6ParamsE)
        /*05c0*/ 	.word	0x00000010


	//----- nvinfo : EIATTR_MIN_STACK_SIZE
	.align		4
.L_264:
        /*05c4*/ 	.byte	0x04, 0x12
        /*05c6*/ 	.short	(.L_266 - .L_265)
	.align		4
.L_265:
        /*05c8*/ 	.word	index@(_ZN7cutlass13device_kernelIN5flash11enable_sm90INS1_16FlashAttnBwdSm90INS1_25CollectiveMainloopBwdSm90ILi2ELi2ELi2EN4cute5tupleIJNS5_1CILi1EEES8_S8_EEENS6_IJNS7_ILi64EEENS7_ILi128EEESB_EEENS_6half_tEfNS_4arch4Sm90ELb0ELb1ELb1ELb1ELb1ELb1ELb0ELb0ELi2ELi1ELi2ELi1ELb0EEENS1_21CollectiveEpilogueBwdISC_SD_SF_Li256ELb1ELb0ELi1EEENS1_19SingleTileSchedulerILb1ELb0ELb0ELi128EEEEEEEEEvNT_6ParamsE)
        /*05cc*/ 	.word	0x00000010


	//----- nvinfo : EIATTR_MIN_STACK_SIZE
	.align		4
.L_266:
        /*05d0*/ 	.byte	0x04, 0x12
        /*05d2*/ 	.short	(.L_268 - .L_267)
	.align		4
.L_267:
        /*05d4*/ 	.word	index@(_ZN7cutlass13device_kernelIN5flash11enable_sm90INS1_16FlashAttnBwdSm90INS1_25CollectiveMainloopBwdSm90ILi2ELi2ELi2EN4cute5tupleIJNS5_1CILi1EEES8_S8_EEENS6_IJNS7_ILi64EEENS7_ILi128EEESB_EEENS_6half_tEfNS_4arch4Sm90ELb0ELb1ELb1ELb1ELb0ELb1ELb0ELb0ELi2ELi1ELi2ELi1ELb0EEENS1_24CollectiveEpilogueBwdGQAISC_fSF_Li256ELb1ELb0EEENS1_19SingleTileSchedulerILb1ELb0ELb0ELi128EEEEEEEEEvNT_6ParamsE)
        /*05d8*/ 	.word	0x00000010


	//----- nvinfo : EIATTR_MIN_STACK_SIZE
	.align		4
.L_268:
        /*05dc*/ 	.byte	0x04, 0x12
        /*05de*/ 	.short	(.L_270 - .L_269)
	.align		4
.L_269:
        /*05e0*/ 	.word	index@(_ZN7cutlass13device_kernelIN5flash11enable_sm90INS1_16FlashAttnBwdSm90INS1_25CollectiveMainloopBwdSm90ILi2ELi2ELi2EN4cute5tupleIJNS5_1CILi1EEES8_S8_EEENS6_IJNS7_ILi64EEENS7_ILi128EEESB_EEENS_6half_tEfNS_4arch4Sm90ELb0ELb1ELb1ELb1ELb1ELb1ELb0ELb0ELi2ELi1ELi2ELi1ELb0EEENS1_24CollectiveEpilogueBwdGQAISC_fSF_Li256ELb1ELb1EEENS1_19SingleTileSchedulerILb1ELb0ELb0ELi128EEEEEEEEEvNT_6ParamsE)
        /*05e4*/ 	.word	0x00000010


	//----- nvinfo : EIATTR_MIN_STACK_SIZE
	.align		4
.L_270:
        /*05e8*/ 	.byte	0x04, 0x12
        /*05ea*/ 	.short	(.L_272 - .L_271)
	.align		4
.L_271:
        /*05ec*/ 	.word	index@(_ZN7cutlass13device_kernelIN5flash11enable_sm90INS1_16FlashAttnBwdSm90INS1_25CollectiveMainloopBwdSm90ILi2ELi2ELi2EN4cute5tupleIJNS5_1CILi1EEES8_S8_EEENS6_IJNS7_ILi64EEENS7_ILi128EEESB_EEENS_6half_tEfNS_4arch4Sm90ELb1ELb0ELb1ELb0ELb0ELb1ELb0ELb0ELi2ELi1ELi2ELi1ELb0EEENS1_21CollectiveEpilogueBwdISC_SD_SF_Li256ELb0ELb0ELi1EEENS1_25SingleTileBwdLPTSchedulerILb0ELi128ELb0EEEEEEEEEvNT_6ParamsE)
        /*05f0*/ 	.word	0x00000008


	//----- nvinfo : EIATTR_MIN_STACK_SIZE
	.align		4
.L_272:
        /*05f4*/ 	.byte	0x04, 0x12
        /*05f6*/ 	.short	(.L_274 - .L_273)
	.align		4
.L_273:
        /*05f8*/ 	.word	index@(_ZN7cutlass13device_kernelIN5flash11enable_sm90INS1_16FlashAttnBwdSm90INS1_25CollectiveMainloopBwdSm90ILi2ELi2ELi2EN4cute5tupleIJNS5_1CILi1EEES8_S8_EEENS6_IJNS7_ILi64EEENS7_ILi128EEESB_EEENS_6half_tEfNS_4arch4Sm90ELb1ELb0ELb1ELb0ELb1ELb1ELb0ELb0ELi2ELi1ELi2ELi1ELb0EEENS1_21CollectiveEpilogueBwdISC_SD_SF_Li256ELb0ELb0ELi1EEENS1_25SingleTileBwdLPTSchedulerILb0ELi128ELb1EEEEEEEEEvNT_6ParamsE)
        /*05fc*/ 	.word	0x00000008


	//----- nvinfo : EIATTR_MIN_STACK_SIZE
	.align		4
.L_274:
        /*0600*/ 	.byte	0x04, 0x12
        /*0602*/ 	.short	(.L_276 - .L_275)
	.align		4
.L_275:
        /*0604*/ 	.word	index@(_ZN7cutlass13device_kernelIN5flash11enable_sm90INS1_16FlashAttnBwdSm90INS1_25CollectiveMainloopBwdSm90ILi2ELi2ELi2EN4cute5tupleIJNS5_1CILi1EEES8_S8_EEENS6_IJNS7_ILi64EEENS7_ILi128EEESB_EEENS_6half_tEfNS_4arch4Sm90ELb1ELb0ELb1ELb0ELb0ELb1ELb0ELb0ELi2ELi1ELi2ELi1ELb0EEENS1_24CollectiveEpilogueBwdGQAISC_fSF_Li256ELb0ELb0EEENS1_25SingleTileBwdLPTSchedulerILb0ELi128ELb0EEEEEEEEEvNT_6ParamsE)
        /*0608*/ 	.word	0x00000008


	//----- nvinfo : EIATTR_MIN_STACK_SIZE
	.align		4
.L_276:
        /*060c*/ 	.byte	0x04, 0x12
        /*060e*/ 	.short	(.L_278 - .L_277)
	.align		4
.L_277:
        /*0610*/ 	.word	index@(_ZN7cutlass13device_kernelIN5flash11enable_sm90INS1_16FlashAttnBwdSm90INS1_25CollectiveMainloopBwdSm90ILi2ELi2ELi2EN4cute5tupleIJNS5_1CILi1EEES8_S8_EEENS6_IJNS7_ILi64EEENS7_ILi128EEESB_EEENS_6half_tEfNS_4arch4Sm90ELb1ELb0ELb1ELb0ELb1ELb1ELb0ELb0ELi2ELi1ELi2ELi1ELb0EEENS1_24CollectiveEpilogueBwdGQAISC_fSF_Li256ELb0ELb1EEENS1_25SingleTileBwdLPTSchedulerILb0ELi128ELb1EEEEEEEEEvNT_6ParamsE)
        /*0614*/ 	.word	0x00000008


	//----- nvinfo : EIATTR_MIN_STACK_SIZE
	.align		4
.L_278:
        /*0618*/ 	.byte	0x04, 0x12
        /*061a*/ 	.short	(.L_280 - .L_279)
	.align		4
.L_279:
        /*061c*/ 	.word	index@(_ZN7cutlass13device_kernelIN5flash11enable_sm90INS1_16FlashAttnBwdSm90INS1_25CollectiveMainloopBwdSm90ILi2ELi2ELi2EN4cute5tupleIJNS5_1CILi1EEES8_S8_EEENS6_IJNS7_ILi64EEENS7_ILi128EEESB_EEENS_6half_tEfNS_4arch4Sm90ELb1ELb0ELb1ELb1ELb0ELb1ELb0ELb0ELi2ELi1ELi2ELi1ELb0EEENS1_21CollectiveEpilogueBwdISC_SD_SF_Li256ELb1ELb0ELi1EEENS1_25SingleTileBwdLPTSchedulerILb1ELi128ELb0EEEEEEEEEvNT_6ParamsE)
        /*0620*/ 	.word	0x00000010


	//----- nvinfo : EIATTR_MIN_STACK_SIZE
	.align		4
.L_280:
        /*0624*/ 	.byte	0x04, 0x12
        /*0626*/ 	.short	(.L_282 - .L_281)
	.align		4
.L_281:
        /*0628*/ 	.word	index@(_ZN7cutlass13device_kernelIN5flash11enable_sm90INS1_16FlashAttnBwdSm90INS1_25CollectiveMainloopBwdSm90ILi2ELi2ELi2EN4cute5tupleIJNS5_1CILi1EEES8_S8_EEENS6_IJNS7_ILi64EEENS7_ILi128EEESB_EEENS_6half_tEfNS_4arch4Sm90ELb1ELb0ELb1ELb1ELb1ELb1ELb0ELb0ELi2ELi1ELi2ELi1ELb0EEENS1_21CollectiveEpilogueBwdISC_SD_SF_Li256ELb1ELb0ELi1EEENS1_25SingleTileBwdLPTSchedulerILb1ELi128ELb1EEEEEEEEEvNT_6ParamsE)
        /*062c*/ 	.word	0x00000010


	//----- nvinfo : EIATTR_MIN_STACK_SIZE
	.align		4
.L_282:
        /*0630*/ 	.byte	0x04, 0x12
        /*0632*/ 	.short	(.L_284 - .L_283)
	.align		4
.L_283:
        /*0634*/ 	.word	index@(_ZN7cutlass13device_kernelIN5flash11enable_sm90INS1_16FlashAttnBwdSm90INS1_25CollectiveMainloopBwdSm90ILi2ELi2ELi2EN4cute5tupleIJNS5_1CILi1EEES8_S8_EEENS6_IJNS7_ILi64EEENS7_ILi128EEESB_EEENS_6half_tEfNS_4arch4Sm90ELb1ELb0ELb1ELb1ELb0ELb1ELb0ELb0ELi2ELi1ELi2ELi1ELb0EEENS1_24CollectiveEpilogueBwdGQAISC_fSF_Li256ELb1ELb0EEENS1_25SingleTileBwdLPTSchedulerILb1ELi128ELb0EEEEEEEEEvNT_6ParamsE)
        /*0638*/ 	.word	0x00000010


	//----- nvinfo : EIATTR_MIN_STACK_SIZE
	.align		4
.L_284:
        /*063c*/ 	.byte	0x04, 0x12
        /*063e*/ 	.short	(.L_286 - .L_285)
	.align		4
.L_285:
        /*0640*/ 	.word	index@(_ZN7cutlass13device_kernelIN5flash11enable_sm90INS1_16FlashAttnBwdSm90INS1_25CollectiveMainloopBwdSm90ILi2ELi2ELi2EN4cute5tupleIJNS5_1CILi1EEES8_S8_EEENS6_IJNS7_ILi64EEENS7_ILi128EEESB_EEENS_6half_tEfNS_4arch4Sm90ELb1ELb0ELb1ELb1ELb1ELb1ELb0ELb0ELi2ELi1ELi2ELi1ELb0EEENS1_24CollectiveEpilogueBwdGQAISC_fSF_Li256ELb1ELb1EEENS1_25SingleTileBwdLPTSchedulerILb1ELi128ELb1EEEEEEEEEvNT_6ParamsE)
        /*0644*/ 	.word	0x00000010


	//----- nvinfo : EIATTR_MIN_STACK_SIZE
	.align		4
.L_286:
        /*0648*/ 	.byte	0x04, 0x12
        /*064a*/ 	.short	(.L_288 - .L_287)
	.align		4
.L_287:
        /*064c*/ 	.word	index@(_ZN7cutlass13device_kernelIN5flash11enable_sm90INS1_16FlashAttnBwdSm90INS1_25CollectiveMainloopBwdSm90ILi2ELi2ELi2EN4cute5tupleIJNS5_1CILi1EEES8_S8_EEENS6_IJNS7_ILi80EEENS7_ILi128EEESB_EEENS_6half_tEfNS_4arch4Sm90ELb0ELb0ELb0ELb0ELb0ELb1ELb0ELb1ELi2ELi1ELi2ELi1ELb0EEENS1_21CollectiveEpilogueBwdISC_SD_SF_Li256ELb0ELb0ELi1EEENS1_19SingleTileSchedulerILb0ELb0ELb0ELi128EEEEEEEEEvNT_6ParamsE)
        /*0650*/ 	.word	0x00000020


	//----- nvinfo : EIATTR_MIN_STACK_SIZE
	.align		4
.L_288:
        /*0654*/ 	.byte	0x04, 0x12
        /*0656*/ 	.short	(.L_290 - .L_289)
	.align		4
.L_289:
        /*0658*/ 	.word	index@(_ZN7cutlass13device_kernelIN5flash11enable_sm90INS1_16FlashAttnBwdSm90INS1_25CollectiveMainloopBwdSm90ILi2ELi2ELi2EN4cute5tupleIJNS5_1CILi1EEES8_S8_EEENS6_IJNS7_ILi80EEENS7_ILi128EEESB_EEENS_6half_tEfNS_4arch4Sm90ELb0ELb0ELb0ELb0ELb1ELb1ELb0ELb1ELi2ELi1ELi2ELi1ELb0EEENS1_21CollectiveEpilogueBwdISC_SD_SF_Li256ELb0ELb0ELi1EEENS1_19SingleTileSchedulerILb0ELb0ELb0ELi128EEEEEEEEEvNT_6ParamsE)
        /*065c*/ 	.word	0x00000020


	//----- nvinfo : EIATTR_MIN_STACK_SIZE
	.align		4
.L_290:
        /*0660*/ 	.byte	0x04, 0x12
        /*0662*/ 	.short	(.L_292 - .L_291)
	.align		4
.L_291:
        /*0664*/ 	.word	index@(_ZN7cutlass13device_kernelIN5flash11enable_sm90INS1_16FlashAttnBwdSm90INS1_25CollectiveMainloopBwdSm90ILi2ELi2ELi2EN4cute5tupleIJNS5_1CILi1EEES8_S8_EEENS6_IJNS7_ILi80EEENS7_ILi128EEESB_EEENS_6half_tEfNS_4arch4Sm90ELb0ELb0ELb0ELb0ELb0ELb1ELb0ELb1ELi2ELi1ELi2ELi1ELb0EEENS1_24CollectiveEpilogueBwdGQAISC_fSF_Li256ELb0ELb0EEENS1_19SingleTileSchedulerILb0ELb0ELb0ELi128EEEEEEEEEvNT_6ParamsE)
        /*0668*/ 	.word	0x00000020


	//----- nvinfo : EIATTR_MIN_STACK_SIZE
	.align		4
.L_292:
        /*066c*/ 	.byte	0x04, 0x12
        /*066e*/ 	.short	(.L_294 - .L_293)
	.align		4
.L_293:
        /*0670*/ 	.word	index@(_ZN7cutlass13device_kernelIN5flash11enable_sm90INS1_16FlashAttnBwdSm90INS1_25CollectiveMainloopBwdSm90ILi2ELi2ELi2EN4cute5tupleIJNS5_1CILi1EEES8_S8_EEENS6_IJNS7_ILi80EEENS7_ILi128EEESB_EEENS_6half_tEfNS_4arch4Sm90ELb0ELb0ELb0ELb0ELb1ELb1ELb0ELb1ELi2ELi1ELi2ELi1ELb0EEENS1_24CollectiveEpilogueBwdGQAISC_fSF_Li256ELb0ELb1EEENS1_19SingleTileSchedulerILb0ELb0ELb0ELi128EEEEEEEEEvNT_6ParamsE)
        /*0674*/ 	.word	0x00000020


	//----- nvinfo : EIATTR_MIN_STACK_SIZE
	.align		4
.L_294:
        /*0678*/ 	.byte	0x04, 0x12
        /*067a*/ 	.short	(.L_296 - .L_295)
	.align		4
.L_295:
        /*067c*/ 	.word	index@(_ZN7cutlass13device_kernelIN5flash22FlashAttnBwdPreprocessIN4cute5tupleIJNS3_1CILi80EEENS5_ILi128EEEEEENS_6half_tEfNS_4arch4Sm90ELb1ELb0EEEEEvNT_6ParamsE)
        /*0680*/ 	.word	0x00000000


	//----- nvinfo : EIATTR_MIN_STACK_SIZE
	.align		4
.L_296:
        /*0684*/ 	.byte	0x04, 0x12
        /*0686*/ 	.short	(.L_298 - .L_297)
	.align		4
.L_297:
        /*0688*/ 	.word	index@(_ZN7cutlass13device_kernelIN5flash11enable_sm90INS1_16FlashAttnBwdSm90INS1_25CollectiveMainloopBwdSm90ILi2ELi2ELi2EN4cute5tupleIJNS5_1CILi1EEES8_S8_EEENS6_IJNS7_ILi80EEENS7_ILi128EEESB_EEENS_6half_tEfNS_4arch4Sm90ELb0ELb0ELb0ELb1ELb0ELb1ELb0ELb1ELi2ELi1ELi2ELi1ELb0EEENS1_21CollectiveEpilogueBwdISC_SD_SF_Li256ELb1ELb0ELi1EEENS1_19SingleTileSchedulerILb1ELb0ELb0ELi128EEEEEEEEEvNT_6ParamsE)
        /*068c*/ 	.word	0x00000028


	//----- nvinfo : EIATTR_MIN_STACK_SIZE
	.align		4
.L_298:
        /*0690*/ 	.byte	0x04, 0x12
        /*0692*/ 	.short	(.L_300 - .L_299)
	.align		4
.L_299:
        /*0694*/ 	.word	index@(_ZN7cutlass13device_kernelIN5flash11enable_sm90INS1_16FlashAttnBwdSm90INS1_25CollectiveMainloopBwdSm90ILi2ELi2ELi2EN4cute5tupleIJNS5_1CILi1EEES8_S8_EEENS6_IJNS7_ILi80EEENS7_ILi128EEESB_EEENS_6half_tEfNS_4arch4Sm90ELb0ELb0ELb0ELb1ELb1ELb1ELb0ELb1ELi2ELi1ELi2ELi1ELb0EEENS1_21CollectiveEpilogueBwdISC_SD_SF_Li256ELb1ELb0ELi1EEENS1_19SingleTileSchedulerILb1ELb0ELb0ELi128EEEEEEEEEvNT_6ParamsE)
        /*0698*/ 	.word	0x00000028


	//----- nvinfo : EIATTR_MIN_STACK_SIZE
	.align		4
.L_300:
        /*069c*/ 	.byte	0x04, 0x12
        /*069e*/ 	.short	(.L_302 - .L_301)
	.align		4
.L_301:
        /*06a0*/ 	.word	index@(_ZN7cutlass13device_kernelIN5flash11enable_sm90INS1_16FlashAttnBwdSm90INS1_25CollectiveMainloopBwdSm90ILi2ELi2ELi2EN4cute5tupleIJNS5_1CILi1EEES8_S8_EEENS6_IJNS7_ILi80EEENS7_ILi128EEESB_EEENS_6half_tEfNS_4arch4Sm90ELb0ELb0ELb0ELb1ELb0ELb1ELb0ELb1ELi2ELi1ELi2ELi1ELb0EEENS1_24CollectiveEpilogueBwdGQAISC_fSF_Li256ELb1ELb0EEENS1_19SingleTileSchedulerILb1ELb0ELb0ELi128EEEEEEEEEvNT_6ParamsE)
        /*06a4*/ 	.word	0x00000028


	//----- nvinfo : EIATTR_MIN_STACK_SIZE
	.align		4
.L_302:
        /*06a8*/ 	.byte	0x04, 0x12
        /*06aa*/ 	.short	(.L_304 - .L_303)
	.align		4
.L_303:
        /*06ac*/ 	.word	index@(_ZN7cutlass13device_kernelIN5flash32FlashAttnBwdPostprocessConvertdQIN4cute5tupleIJNS3_1CILi80EEENS5_ILi128EEEEEENS_6half_tEfNS_4arch4Sm90ELi256ENS3_8TiledMMAINS3_8MMA_AtomIJNS3_4SM904GMMA25MMA_64x16x16_F32F16F16_SSILNSF_5MajorE1ELSH_0ELNSF_7ScaleInE1ELSI_1EEEEEENS3_6LayoutINS4_IJNS5_ILi2EEENS5_ILi1EEESN_EEENS4_IJSN_NS5_ILi0EEESP_EEEEENS4_IJNS3_10UnderscoreESS_SS_EEEEELb1EEEEEvNT_6ParamsE)
        /*06b0*/ 	.word	0x00000000


	//----- nvinfo : EIATTR_MIN_STACK_SIZE
	.align		4
.L_304:
        /*06b4*/ 	.byte	0x04, 0x12
        /*06b6*/ 	.short	(.L_306 - .L_305)
	.align		4
.L_305:
        /*06b8*/ 	.word	index@(_ZN7cutlass13device_kernelIN5flash11enable_sm90INS1_16FlashAttnBwdSm90INS1_25CollectiveMainloopBwdSm90ILi2ELi2ELi2EN4cute5tupleIJNS5_1CILi1EEES8_S8_EEENS6_IJNS7_ILi80EEENS7_ILi128EEESB_EEENS_6half_tEfNS_4arch4Sm90ELb0ELb0ELb0ELb1ELb1ELb1ELb0ELb1ELi2ELi1ELi2ELi1ELb0EEENS1_24CollectiveEpilogueBwdGQAISC_fSF_Li256ELb1ELb1EEENS1_19SingleTileSchedulerILb1ELb0ELb0ELi128EEEEEEEEEvNT_6ParamsE)
        /*06bc*/ 	.word	0x00000028


	//----- nvinfo : EIATTR_MIN_STACK_SIZE
	.align		4
.L_306:
        /*06c0*/ 	.byte	0x04, 0x12
        /*06c2*/ 	.short	(.L_308 - .L_307)
	.align		4
.L_307:
        /*06c4*/ 	.word	index@(_ZN7cutlass13device_kernelIN5flash22FlashAttnBwdPreprocessIN4cute5tupleIJNS3_1CILi80EEENS5_ILi128EEEEEENS_6half_tEfNS_4arch4Sm90ELb1ELb1EEEEEvNT_6ParamsE)
        /*06c8*/ 	.word	0x00000000


	//----- nvinfo : EIATTR_MIN_STACK_SIZE
	.align		4
.L_308:
        /*06cc*/ 	.byte	0x04, 0x12
        /*06ce*/ 	.short	(.L_310 - .L_309)
	.align		4
.L_309:
        /*06d0*/ 	.word	index@(_ZN7cutlass13device_kernelIN5flash11enable_sm90INS1_16FlashAttnBwdSm90INS1_25CollectiveMainloopBwdSm90ILi2ELi2ELi2EN4cute5tupleIJNS5_1CILi1EEES8_S8_EEENS6_IJNS7_ILi64EEENS7_ILi128EEESB_EEENS_6half_tEfNS_4arch4Sm90ELb0ELb1ELb0ELb0ELb0ELb1ELb0ELb0ELi2ELi1ELi2ELi1ELb0EEENS1_21CollectiveEpilogueBwdISC_SD_SF_Li256ELb0ELb0ELi1EEENS1_19SingleTileSchedulerILb0ELb0ELb0ELi128EEEEEEEEEvNT_6ParamsE)
        /*06d4*/ 	.word	0x00000008


	//----- nvinfo : EIATTR_MIN_STACK_SIZE
	.align		4
.L_310:
        /*06d8*/ 	.byte	0x04, 0x12
        /*06da*/ 	.short	(.L_312 - .L_311)
	.align		4
.L_311:
        /*06dc*/ 	.word	index@(_ZN7cutlass13device_kernelIN5flash11enable_sm90INS1_16FlashAttnBwdSm90INS1_25CollectiveMainloopBwdSm90ILi2ELi2ELi2EN4cute5tupleIJNS5_1CILi1EEES8_S8_EEENS6_IJNS7_ILi64EEENS7_ILi128EEESB_EEENS_6half_tEfNS_4arch4Sm90ELb0ELb1ELb0ELb0ELb1ELb1ELb0ELb0ELi2ELi1ELi2ELi1ELb0EEENS1_21CollectiveEpilogueBwdISC_SD_SF_Li256ELb0ELb0ELi1EEENS1_19SingleTileSchedulerILb0ELb0ELb0ELi128EEEEEEEEEvNT_6ParamsE)
        /*06e0*/ 	.word	0x00000008


	//----- nvinfo : EIATTR_MIN_STACK_SIZE
	.align		4
.L_312:
        /*06e4*/ 	.byte	0x04, 0x12
        /*06e6*/ 	.short	(.L_314 - .L_313)
	.align		4
.L_313:
        /*06e8*/ 	.word	index@(_ZN7cutlass13device_kernelIN5flash11enable_sm90INS1_16FlashAttnBwdSm90INS1_25CollectiveMainloopBwdSm90ILi2ELi2ELi2EN4cute5tupleIJNS5_1CILi1EEES8_S8_EEENS6_IJNS7_ILi64EEENS7_ILi128EEESB_EEENS_6half_tEfNS_4arch4Sm90ELb0ELb1ELb0ELb0ELb0ELb1ELb0ELb0ELi2ELi1ELi2ELi1ELb0EEENS1_24CollectiveEpilogueBwdGQAISC_fSF_Li256ELb0ELb0EEENS1_19SingleTileSchedulerILb0ELb0ELb0ELi128EEEEEEEEEvNT_6ParamsE)
        /*06ec*/ 	.word	0x00000008


	//----- nvinfo : EIATTR_MIN_STACK_SIZE
	.align		4
.L_314:
        /*06f0*/ 	.byte	0x04, 0x12
        /*06f2*/ 	.short	(.L_316 - .L_315)
	.align		4
.L_315:
        /*06f4*/ 	.word	index@(_ZN7cutlass13device_kernelIN5flash11enable_sm90INS1_16FlashAttnBwdSm90INS1_25CollectiveMainloopBwdSm90ILi2ELi2ELi2EN4cute5tupleIJNS5_1CILi1EEES8_S8_EEENS6_IJNS7_ILi64EEENS7_ILi128EEESB_EEENS_6half_tEfNS_4arch4Sm90ELb0ELb1ELb0ELb0ELb1ELb1ELb0ELb0ELi2ELi1ELi2ELi1ELb0EEENS1_24CollectiveEpilogueBwdGQAISC_fSF_Li256ELb0ELb1EEENS1_19SingleTileSchedulerILb0ELb0ELb0ELi128EEEEEEEEEvNT_6ParamsE)
        /*06f8*/ 	.word	0x00000008


	//----- nvinfo : EIATTR_MIN_STACK_SIZE
	.align		4
.L_316:
        /*06fc*/ 	.byte	0x04, 0x12
        /*06fe*/ 	.short	(.L_318 - .L_317)
	.align		4
.L_317:
        /*0700*/ 	.word	index@(_ZN7cutlass13device_kernelIN5flash11enable_sm90INS1_16FlashAttnBwdSm90INS1_25CollectiveMainloopBwdSm90ILi2ELi2ELi2EN4cute5tupleIJNS5_1CILi1EEES8_S8_EEENS6_IJNS7_ILi64EEENS7_ILi128EEESB_EEENS_6half_tEfNS_4arch4Sm90ELb0ELb1ELb0ELb1ELb0ELb1ELb0ELb0ELi2ELi1ELi2ELi1ELb0EEENS1_21CollectiveEpilogueBwdISC_SD_SF_Li256ELb1ELb0ELi1EEENS1_19SingleTileSchedulerILb1ELb0ELb0ELi128EEEEEEEEEvNT_6ParamsE)
        /*0704*/ 	.word	0x00000008


	//----- nvinfo : EIATTR_MIN_STACK_SIZE
	.align		4
.L_318:
        /*0708*/ 	.byte	0x04, 0x12
        /*070a*/ 	.short	(.L_320 - .L_319)
	.align		4
.L_319:
        /*070c*/ 	.word	index@(_ZN7cutlass13device_kernelIN5flash11enable_sm90INS1_16FlashAttnBwdSm90INS1_25CollectiveMainloopBwdSm90ILi2ELi2ELi2EN4cute5tupleIJNS5_1CILi1EEES8_S8_EEENS6_IJNS7_ILi64EEENS7_ILi128EEESB_EEENS_6half_tEfNS_4arch4Sm90ELb0ELb1ELb0ELb1ELb1ELb1ELb0ELb0ELi2ELi1ELi2ELi1ELb0EEENS1_21CollectiveEpilogueBwdISC_SD_SF_Li256ELb1ELb0ELi1EEENS1_19SingleTileSchedulerILb1ELb0ELb0ELi128EEEEEEEEEvNT_6ParamsE)
        /*0710*/ 	.word	0x00000008


	//----- nvinfo : EIATTR_MIN_STACK_SIZE
	.align		4
.L_320:
        /*0714*/ 	.byte	0x04, 0x12
        /*0716*/ 	.short	(.L_322 - .L_321)
	.align		4
.L_321:
        /*0718*/ 	.word	index@(_ZN7cutlass13device_kernelIN5flash11enable_sm90INS1_16FlashAttnBwdSm90INS1_25CollectiveMainloopBwdSm90ILi2ELi2ELi2EN4cute5tupleIJNS5_1CILi1EEES8_S8_EEENS6_IJNS7_ILi64EEENS7_ILi128EEESB_EEENS_6half_tEfNS_4arch4Sm90ELb0ELb1ELb0ELb1ELb0ELb1ELb0ELb0ELi2ELi1ELi2ELi1ELb0EEENS1_24CollectiveEpilogueBwdGQAISC_fSF_Li256ELb1ELb0EEENS1_19SingleTileSchedulerILb1ELb0ELb0ELi128EEEEEEEEEvNT_6ParamsE)
        /*071c*/ 	.word	0x00000008


	//----- nvinfo : EIATTR_MIN_STACK_SIZE
	.align		4
.L_322:
        /*0720*/ 	.byte	0x04, 0x12
        /*0722*/ 	.short	(.L_324 - .L_323)
	.align		4
.L_323:
        /*0724*/ 	.word	index@(_ZN7cutlass13device_kernelIN5flash11enable_sm90INS1_16FlashAttnBwdSm90INS1_25CollectiveMainloopBwdSm90ILi2ELi2ELi2EN4cute5tupleIJNS5_1CILi1EEES8_S8_EEENS6_IJNS7_ILi64EEENS7_ILi128EEESB_EEENS_6half_tEfNS_4arch4Sm90ELb0ELb1ELb0ELb1ELb1ELb1ELb0ELb0ELi2ELi1ELi2ELi1ELb0EEENS1_24CollectiveEpilogueBwdGQAISC_fSF_Li256ELb1ELb1EEENS1_19SingleTileSchedulerILb1ELb0ELb0ELi128EEEEEEEEEvNT_6ParamsE)
        /*0728*/ 	.word	0x00000008


	//----- nvinfo : EIATTR_MIN_STACK_SIZE
	.align		4
.L_324:
        /*072c*/ 	.byte	0x04, 0x12
        /*072e*/ 	.short	(.L_326 - .L_325)
	.align		4
.L_325:
        /*0730*/ 	.word	index@(_ZN7cutlass13device_kernelIN5flash11enable_sm90INS1_16FlashAttnBwdSm90INS1_25CollectiveMainloopBwdSm90ILi2ELi2ELi2EN4cute5tupleIJNS5_1CILi1EEES8_S8_EEENS6_IJNS7_ILi64EEENS7_ILi128EEESB_EEENS_6half_tEfNS_4arch4Sm90ELb1ELb0ELb0ELb0ELb0ELb1ELb0ELb0ELi2ELi1ELi2ELi1ELb0EEENS1_21CollectiveEpilogueBwdISC_SD_SF_Li256ELb0ELb0ELi1EEENS1_25SingleTileBwdLPTSchedulerILb0ELi128ELb0EEEEEEEEEvNT_6ParamsE)
        /*0734*/ 	.word	0x00000008


	//----- nvinfo : EIATTR_MIN_STACK_SIZE
	.align		4
.L_326:
        /*0738*/ 	.byte	0x04, 0x12
        /*073a*/ 	.short	(.L_328 - .L_327)
	.align		4
.L_327:
        /*073c*/ 	.word	index@(_ZN7cutlass13device_kernelIN5flash11enable_sm90INS1_16FlashAttnBwdSm90INS1_25CollectiveMainloopBwdSm90ILi2ELi2ELi2EN4cute5tupleIJNS5_1CILi1EEES8_S8_EEENS6_IJNS7_ILi64EEENS7_ILi128EEESB_EEENS_6half_tEfNS_4arch4Sm90ELb1ELb0ELb0ELb0ELb1ELb1ELb0ELb0ELi2ELi1ELi2ELi1ELb0EEENS1_21CollectiveEpilogueBwdISC_SD_SF_Li256ELb0ELb0ELi1EEENS1_25SingleTileBwdLPTSchedulerILb0ELi128ELb1EEEEEEEEEvNT_6ParamsE)
        /*0740*/ 	.word	0x00000008


	//----- nvinfo : EIATTR_MIN_STACK_SIZE
	.align		4
.L_328:
        /*0744*/ 	.byte	0x04, 0x12
        /*0746*/ 	.short	(.L_330 - .L_329)
	.align		4
.L_329:
        /*0748*/ 	.word	index@(_ZN7cutlass13device_kernelIN5flash11enable_sm90INS1_16FlashAttnBwdSm90INS1_25CollectiveMainloopBwdSm90ILi2ELi2ELi2EN4cute5tupleIJNS5_1CILi1EEES8_S8_EEENS6_IJNS7_ILi64EEENS7_ILi128EEESB_EEENS_6half_tEfNS_4arch4Sm90ELb1ELb0ELb0ELb0ELb0ELb1ELb0ELb0ELi2ELi1ELi2ELi1ELb0EEENS1_24CollectiveEpilogueBwdGQAISC_fSF_Li256ELb0ELb0EEENS1_25SingleTileBwdLPTSchedulerILb0ELi128ELb0EEEEEEEEEvNT_6ParamsE)
        /*074c*/ 	.word	0x00000008


	//----- nvinfo : EIATTR_MIN_STACK_SIZE
	.align		4
.L_330:
        /*0750*/ 	.byte	0x04, 0x12
        /*0752*/ 	.short	(.L_332 - .L_331)
	.align		4
.L_331:
        /*0754*/ 	.word	index@(_ZN7cutlass13device_kernelIN5flash11enable_sm90INS1_16FlashAttnBwdSm90INS1_25CollectiveMainloopBwdSm90ILi2ELi2ELi2EN4cute5tupleIJNS5_1CILi1EEES8_S8_EEENS6_IJNS7_ILi64EEENS7_ILi128EEESB_EEENS_6half_tEfNS_4arch4Sm90ELb1ELb0ELb0ELb0ELb1ELb1ELb0ELb0ELi2ELi1ELi2ELi1ELb0EEENS1_24CollectiveEpilogueBwdGQAISC_fSF_Li256ELb0ELb1EEENS1_25SingleTileBwdLPTSchedulerILb0ELi128ELb1EEEEEEEEEvNT_6ParamsE)
        /*0758*/ 	.word	0x00000008


	//----- nvinfo : EIATTR_MIN_STACK_SIZE
	.align		4
.L_332:
        /*075c*/ 	.byte	0x04, 0x12
        /*075e*/ 	.short	(.L_334 - .L_333)
	.align		4
.L_333:
        /*0760*/ 	.word	index@(_ZN7cutlass13device_kernelIN5flash22FlashAttnBwdPreprocessIN4cute5tupleIJNS3_1CILi64EEENS5_ILi128EEEEEENS_6half_tEfNS_4arch4Sm90ELb1ELb0EEEEEvNT_6ParamsE)
        /*0764*/ 	.word	0x00000000


	//----- nvinfo : EIATTR_MIN_STACK_SIZE
	.align		4
.L_334:
        /*0768*/ 	.byte	0x04, 0x12
        /*076a*/ 	.short	(.L_336 - .L_335)
	.align		4
.L_335:
        /*076c*/ 	.word	index@(_ZN7cutlass13device_kernelIN5flash11enable_sm90INS1_16FlashAttnBwdSm90INS1_25CollectiveMainloopBwdSm90ILi2ELi2ELi2EN4cute5tupleIJNS5_1CILi1EEES8_S8_EEENS6_IJNS7_ILi64EEENS7_ILi128EEESB_EEENS_6half_tEfNS_4arch4Sm90ELb1ELb0ELb0ELb1ELb0ELb1ELb0ELb0ELi2ELi1ELi2ELi1ELb0EEENS1_21CollectiveEpilogueBwdISC_SD_SF_Li256ELb1ELb0ELi1EEENS1_25SingleTileBwdLPTSchedulerILb1ELi128ELb0EEEEEEEEEvNT_6ParamsE)
        /*0770*/ 	.word	0x00000008


	//----- nvinfo : EIATTR_MIN_STACK_SIZE
	.align		4
.L_336:
        /*0774*/ 	.byte	0x04, 0x12
        /*0776*/ 	.short	(.L_338 - .L_337)
	.align		4
.L_337:
        /*0778*/ 	.word	index@(_ZN7cutlass13device_kernelIN5flash11enable_sm90INS1_16FlashAttnBwdSm90INS1_25CollectiveMainloopBwdSm90ILi2ELi2ELi2EN4cute5tupleIJNS5_1CILi1EEES8_S8_EEENS6_IJNS7_ILi64EEENS7_ILi128EEESB_EEENS_6half_tEfNS_4arch4Sm90ELb1ELb0ELb0ELb1ELb1ELb1ELb0ELb0ELi2ELi1ELi2ELi1ELb0EEENS1_21CollectiveEpilogueBwdISC_SD_SF_Li256ELb1ELb0ELi1EEENS1_25SingleTileBwdLPTSchedulerILb1ELi128ELb1EEEEEEEEEvNT_6ParamsE)
        /*077c*/ 	.word	0x00000008


	//----- nvinfo : EIATTR_MIN_STACK_SIZE
	.align		4
.L_338:
        /*0780*/ 	.byte	0x04, 0x12
        /*0782*/ 	.short	(.L_340 - .L_339)
	.align		4
.L_339:
        /*0784*/ 	.word	index@(_ZN7cutlass13device_kernelIN5flash11enable_sm90INS1_16FlashAttnBwdSm90INS1_25CollectiveMainloopBwdSm90ILi2ELi2ELi2EN4cute5tupleIJNS5_1CILi1EEES8_S8_EEENS6_IJNS7_ILi64EEENS7_ILi128EEESB_EEENS_6half_tEfNS_4arch4Sm90ELb1ELb0ELb0ELb1ELb0ELb1ELb0ELb0ELi2ELi1ELi2ELi1ELb0EEENS1_24CollectiveEpilogueBwdGQAISC_fSF_Li256ELb1ELb0EEENS1_25SingleTileBwdLPTSchedulerILb1ELi128ELb0EEEEEEEEEvNT_6ParamsE)
        /*0788*/ 	.word	0x00000008


	//----- nvinfo : EIATTR_MIN_STACK_SIZE
	.align		4
.L_340:
        /*078c*/ 	.byte	0x04, 0x12
        /*078e*/ 	.short	(.L_342 - .L_341)
	.align		4
.L_341:
        /*0790*/ 	.word	index@(_ZN7cutlass13device_kernelIN5flash32FlashAttnBwdPostprocessConvertdQIN4cute5tupleIJNS3_1CILi128EEES6_EEENS_6half_tEfNS_4arch4Sm90ELi256ENS3_8TiledMMAINS3_8MMA_AtomIJNS3_4SM904GMMA26MMA_64x128x16_F32F16F16_RSILNSE_5MajorE0ELSG_1ELNSE_7ScaleInE1ELSH_1EEEEEENS3_6LayoutINS4_IJNS5_ILi2EEENS5_ILi1EEESM_EEENS4_IJSM_NS5_ILi0EEESO_EEEEENS4_IJNS3_10UnderscoreESR_SR_EEEEELb0EEEEEvNT_6ParamsE)
        /*0794*/ 	.word	0x00000000


	//----- nvinfo : EIATTR_MIN_STACK_SIZE
	.align		4
.L_342:
        /*0798*/ 	.byte	0x04, 0x12
        /*079a*/ 	.short	(.L_344 - .L_343)
	.align		4
.L_343:
        /*079c*/ 	.word	index@(_ZN7cutlass13device_kernelIN5flash32FlashAttnBwdPostprocessConvertdQIN4cute5tupleIJNS3_1CILi64EEENS5_ILi128EEEEEENS_6half_tEfNS_4arch4Sm90ELi256ENS3_8TiledMMAINS3_8MMA_AtomIJNS3_4SM904GMMA25MMA_64x64x16_F32F16F16_SSILNSF_5MajorE0ELSH_1ELNSF_7ScaleInE1ELSI_1EEEEEENS3_6LayoutINS4_IJNS5_ILi1EEENS5_ILi2EEESM_EEENS4_IJNS5_ILi0EEESM_SP_EEEEENS4_IJNS3_10UnderscoreESS_SS_EEEEELb0EEEEEvNT_6ParamsE)
        /*07a0*/ 	.word	0x00000000


	//----- nvinfo : EIATTR_MIN_STACK_SIZE
	.align		4
.L_344:
        /*07a4*/ 	.byte	0x04, 0x12
        /*07a6*/ 	.short	(.L_346 - .L_345)
	.align		4
.L_345:
        /*07a8*/ 	.word	index@(_ZN7cutlass13device_kernelIN5flash11enable_sm90INS1_16FlashAttnBwdSm90INS1_25CollectiveMainloopBwdSm90ILi2ELi2ELi2EN4cute5tupleIJNS5_1CILi1EEES8_S8_EEENS6_IJNS7_ILi64EEENS7_ILi128EEESB_EEENS_6half_tEfNS_4arch4Sm90ELb1ELb0ELb0ELb1ELb1ELb1ELb0ELb0ELi2ELi1ELi2ELi1ELb0EEENS1_24CollectiveEpilogueBwdGQAISC_fSF_Li256ELb1ELb1EEENS1_25SingleTileBwdLPTSchedulerILb1ELi128ELb1EEEEEEEEEvNT_6ParamsE)
        /*07ac*/ 	.word	0x00000008


	//----- nvinfo : EIATTR_MIN_STACK_SIZE
	.align		4
.L_346:
        /*07b0*/ 	.byte	0x04, 0x12
        /*07b2*/ 	.short	(.L_348 - .L_347)
	.align		4
.L_347:
        /*07b4*/ 	.word	index@(_ZN7cutlass13device_kernelIN5flash22FlashAttnBwdPreprocessIN4cute5tupleIJNS3_1CILi64EEENS5_ILi128EEEEEENS_6half_tEfNS_4arch4Sm90ELb1ELb1EEEEEvNT_6ParamsE)
        /*07b8*/ 	.word	0x00000000
.L_348:


//--------------------- .nv.compat                --------------------------
	.section	.nv.compat,"",@"SHT_CUDA_COMPAT_INFO"
	.align	4
        /*0000*/ 	.byte	0x02, 0x09, 0x01, 0x00, 0x02, 0x02, 0x04, 0x00, 0x02, 0x05, 0x05, 0x00, 0x03, 0x07, 0x01, 0x01
        /*0010*/ 	.byte	0x02, 0x03, 0x01, 0x00, 0x02, 0x06, 0x01, 0x00, 0x04, 0x0b, 0x08, 0x00, 0x00, 0x00, 0x00, 0x00
        /*0020*/ 	.byte	0x00, 0x00, 0x00, 0x00


//--------------------- .nv.info._ZN7cutlass13device_kernelIN5flash11enable_sm90INS1_16FlashAttnBwdSm90INS1_25CollectiveMainloopBwdSm90ILi2ELi2ELi2EN4cute5tupleIJNS5_1CILi1EEES8_S8_EEENS6_IJNS7_ILi64EEENS7_ILi128EEESB_EEENS_6half_tEfNS_4arch4Sm90ELb0ELb0ELb1ELb0ELb0ELb1ELb0ELb0ELi2ELi1ELi2ELi1ELb0EEENS1_21CollectiveEpilogueBwdISC_SD_SF_Li256ELb0ELb0ELi1EEENS1_19SingleTileSchedulerILb0ELb0ELb0ELi128EEEEEEEEEvNT_6ParamsE --------------------------
	.section	.nv.info._ZN7cutlass13device_kernelIN5flash11enable_sm90INS1_16FlashAttnBwdSm90INS1_25CollectiveMainloopBwdSm90ILi2ELi2ELi2EN4cute5tupleIJNS5_1CILi1EEES8_S8_EEENS6_IJNS7_ILi64EEENS7_ILi128EEESB_EEENS_6half_tEfNS_4arch4Sm90ELb0ELb0ELb1ELb0ELb0ELb1ELb0ELb0ELi2ELi1ELi2ELi1ELb0EEENS1_21CollectiveEpilogueBwdISC_SD_SF_Li256ELb0ELb0ELi1EEENS1_19SingleTileSchedulerILb0ELb0ELb0ELi128EEEEEEEEEvNT_6ParamsE,"",@"SHT_CUDA_INFO"
	.sectionflags	@""
	.align	4


	//----- nvinfo : EIATTR_CUDA_API_VERSION
	.align		4
        /*0000*/ 	.byte	0x04, 0x37
        /*0002*/ 	.short	(.L_350 - .L_349)
.L_349:
        /*0004*/ 	.word	0x00000082


	//----- nvinfo : EIATTR_KPARAM_INFO
	.align		4
.L_350:
        /*0008*/ 	.byte	0x04, 0x17
        /*000a*/ 	.short	(.L_352 - .L_351)
.L_351:
        /*000c*/ 	.word	0x00000000
        /*0010*/ 	.short	0x0000
        /*0012*/ 	.short	0x0070
        /*0014*/ 	.byte	0x00, 0xf0, 0x01, 0x24


	//----- nvinfo : EIATTR_SPARSE_MMA_MASK
	.align		4
.L_352:
        /*0018*/ 	.byte	0x03, 0x50
        /*001a*/ 	.short	0x0000


	//----- nvinfo : EIATTR_MAXREG_COUNT
	.align		4
        /*001c*/ 	.byte	0x03, 0x1b
        /*001e*/ 	.short	0x00a8


	//----- nvinfo : EIATTR_NUM_BARRIERS
	.align		4
        /*0020*/ 	.byte	0x02, 0x4c
        /*0022*/ 	.byte	0x10
	.zero		1


	//----- nvinfo : EIATTR_EXTERNS
	.align		4
        /*0024*/ 	.byte	0x04, 0x0f
        /*0026*/ 	.short	(.L_354 - .L_353)


	//   ....[0]....
	.align		4
.L_353:
        /*0028*/ 	.word	index@(__assertfail)


	//----- nvinfo : EIATTR_MERCURY_ISA_VERSION
	.align		4
.L_354:
        /*002c*/ 	.byte	0x03, 0x5f
        /*002e*/ 	.short	0x0101


	//----- nvinfo : EIATTR_INT_WARP_WIDE_INSTR_OFFSETS
	.align		4
        /*0030*/ 	.byte	0x04, 0x31
        /*0032*/ 	.short	(.L_356 - .L_355)


	//   ....[0]....
.L_355:
        /*0034*/ 	.word	0x000001d0


	//   ....[1]....
        /*0038*/ 	.word	0x00000290


	//----- nvinfo : EIATTR_COOP_GROUP_MASK_REGIDS
	.align		4
.L_356:
        /*003c*/ 	.byte	0x04, 0x29
        /*003e*/ 	.short	(.L_358 - .L_357)


	//   ....[0]....
.L_357:
        /*0040*/ 	.word	0xffffffff


	//   ....[1]....
        /*0044*/ 	.word	0xffffffff


	//   ....[2]....
        /*0048*/ 	.word	0xffffffff


	//   ....[3]....
        /*004c*/ 	.word	0xffffffff


	//   ....[4]....
        /*0050*/ 	.word	0xffffffff


	//   ....[5]....
        /*0054*/ 	.word	0xffffffff


	//   ....[6]....
        /*0058*/ 	.word	0xffffffff


	//   ....[7]....
        /*005c*/ 	.word	0xffffffff


	//   ....[8]....
        /*0060*/ 	.word	0x0500000f


	//----- nvinfo : EIATTR_COOP_GROUP_INSTR_OFFSETS
	.align		4
.L_358:
        /*0064*/ 	.byte	0x04, 0x28
        /*0066*/ 	.short	(.L_360 - .L_359)


	//   ....[0]....
.L_359:
        /*0068*/ 	.word	0x00000050


	//   ....[1]....
        /*006c*/ 	.word	0x000001e0


	//   ....[2]....
        /*0070*/ 	.word	0x00000270


	//   ....[3]....
        /*0074*/ 	.word	0x000003f0


	//   ....[4]....
        /*0078*/ 	.word	0x00000630


	//   ....[5]....
        /*007c*/ 	.word	0x00000b80


	//   ....[6]....
        /*0080*/ 	.word	0x00004860


	//   ....[7]....
        /*0084*/ 	.word	0x00004fb0


	//   ....[8]....
        /*0088*/ 	.word	0x00007840


	//----- nvinfo : EIATTR_REG_RECONFIG
	.align		4
.L_360:
        /*008c*/ 	.byte	0x01, 0x54
	.zero		2


	//----- nvinfo : EIATTR_SYSCALL_OFFSETS
	.align		4
        /*0090*/ 	.byte	0x04, 0x46
        /*0092*/ 	.short	(.L_362 - .L_361)


	//   ....[0]....
.L_361:
        /*0094*/ 	.word	0x000007c0


	//   ....[1]....
        /*0098*/ 	.word	0x000008b0


	//   ....[2]....
        /*009c*/ 	.word	0x00000a10


	//   ....[3]....
        /*00a0*/ 	.word	0x00000b00


	//   ....[4]....
        /*00a4*/ 	.word	0x000041b0


	//   ....[5]....
        /*00a8*/ 	.word	0x000042e0


	//   ....[6]....
        /*00ac*/ 	.word	0x00004400


	//   ....[7]....
        /*00b0*/ 	.word	0x00004520


	//----- nvinfo : EIATTR_MBARRIER_INSTR_OFFSETS
	.align		4
.L_362:
        /*00b4*/ 	.byte	0x04, 0x39
        /*00b6*/ 	.short	(.L_364 - .L_363)


	//   ....[0]....
.L_363:
        /*00b8*/ 	.word	0x000002b0
        /*00bc*/ 	.word	0x000000ff
        /*00c0*/ 	.word	0x00030800
        /*00c4*/ 	.short	0x0100
        /*00c6*/ 	.byte	0x06
	.zero		1


	//   ....[1]....
        /*00c8*/ 	.word	0x000003a0
        /*00cc*/ 	.word	0x000000ff
        /*00d0*/ 	.word	0x00030810
        /*00d4*/ 	.short	0x0100
        /*00d6*/ 	.byte	0x08
	.zero		1


	//   ....[2]....
        /*00d8*/ 	.word	0x000003b0
        /*00dc*/ 	.word	0x000000ff
        /*00e0*/ 	.word	0x00030820
        /*00e4*/ 	.short	0x0100
        /*00e6*/ 	.byte	0x08
	.zero		1


	//   ....[3]....
        /*00e8*/ 	.word	0x000003c0
        /*00ec*/ 	.word	0x000000ff
        /*00f0*/ 	.word	0x00030818
        /*00f4*/ 	.short	0x0100
        /*00f6*/ 	.byte	0x08
	.zero		1


	//   ....[4]....
        /*00f8*/ 	.word	0x000003d0
        /*00fc*/ 	.word	0x000000ff
        /*0100*/ 	.word	0x00030828
        /*0104*/ 	.short	0x0100
        /*0106*/ 	.byte	0x08
	.zero		1


	//   ....[5]....
        /*0108*/ 	.word	0x00000500
        /*010c*/ 	.word	0x000000ff
        /*0110*/ 	.word	0x00030830
        /*0114*/ 	.short	0x0100
        /*0116*/ 	.byte	0x08
	.zero		1


	//   ....[6]....
        /*0118*/ 	.word	0x00000510
        /*011c*/ 	.word	0x000000ff
        /*0120*/ 	.word	0x00030840
        /*0124*/ 	.short	0x0100
        /*0126*/ 	.byte	0x08
	.zero		1


	//   ....[7]....
        /*0128*/ 	.word	0x00000520
        /*012c*/ 	.word	0x000000ff
        /*0130*/ 	.word	0x00030838
        /*0134*/ 	.short	0x0100
        /*0136*/ 	.byte	0x08
	.zero		1


	//   ....[8]....
        /*0138*/ 	.word	0x00000530
        /*013c*/ 	.word	0x000000ff
        /*0140*/ 	.word	0x00030848
        /*0144*/ 	.short	0x0100
        /*0146*/ 	.byte	0x08
	.zero		1


	//   ....[9]....
        /*0148*/ 	.word	0x00000bb0
        /*014c*/ 	.word	0x00000010
        /*0150*/ 	.word	0x00030800
        /*0154*/ 	.short	0x010a
        /*0156*/ 	.byte	0x3f
	.zero		1


	//   ....[10]....
        /*0158*/ 	.word	0x00000c40
        /*015c*/ 	.word	0x00000010
        /*0160*/ 	.word	0x00030800
        /*0164*/ 	.short	0x010a
        /*0166*/ 	.byte	0x3f
	.zero		1


	//   ....[11]....
        /*0168*/ 	.word	0x000013b0
        /*016c*/ 	.word	0x00000002
        /*0170*/ 	.word	0x00030810
        /*0174*/ 	.short	0x010a
        /*0176*/ 	.byte	0x3f
	.zero		1


	//   ....[12]....
        /*0178*/ 	.word	0x000013f0
        /*017c*/ 	.word	0x00000002
        /*0180*/ 	.word	0x00030810
        /*0184*/ 	.short	0x010a
        /*0186*/ 	.byte	0x3f
	.zero		1


	//   ....[13]....
        /*0188*/ 	.word	0x00001920
        /*018c*/ 	.word	0x00000002
        /*0190*/ 	.word	0x00030830
        /*0194*/ 	.short	0x010a
        /*0196*/ 	.byte	0x3f
	.zero		1


	//   ....[14]....
        /*0198*/ 	.word	0x000019a0
        /*019c*/ 	.word	0x00000002
        /*01a0*/ 	.word	0x00030830
        /*01a4*/ 	.short	0x010a
        /*01a6*/ 	.byte	0x3f
	.zero		1


	//   ....[15]....
        /*01a8*/ 	.word	0x00003940
        /*01ac*/ 	.word	0x00000000
        /*01b0*/ 	.word	0x00000000
        /*01b4*/ 	.short	0x0101
        /*01b6*/ 	.byte	0x3f
	.zero		1


	//   ....[16]....
        /*01b8*/ 	.word	0x00003c50
        /*01bc*/ 	.word	0x00000002
        /*01c0*/ 	.word	0x00000000
        /*01c4*/ 	.short	0x0101
        /*01c6*/ 	.byte	0x3f
	.zero		1


	//   ....[17]....
        /*01c8*/ 	.word	0x00005df0
        /*01cc*/ 	.word	0x0000000b
        /*01d0*/ 	.word	0x00030820
        /*01d4*/ 	.short	0x010a
        /*01d6*/ 	.byte	0x3f
	.zero		1


	//   ....[18]....
        /*01d8*/ 	.word	0x000063f0
        /*01dc*/ 	.word	0x0000000b
        /*01e0*/ 	.word	0x00030840
        /*01e4*/ 	.short	0x010a
        /*01e6*/ 	.byte	0x3f
	.zero		1


	//   ....[19]....
        /*01e8*/ 	.word	0x00006690
        /*01ec*/ 	.word	0x0000000b
        /*01f0*/ 	.word	0x00030828
        /*01f4*/ 	.short	0x010a
        /*01f6*/ 	.byte	0x3f
	.zero		1


	//   ....[20]....
        /*01f8*/ 	.word	0x000068a0
        /*01fc*/ 	.word	0x0000000b
        /*0200*/ 	.word	0x00030848
        /*0204*/ 	.short	0x010a
        /*0206*/ 	.byte	0x3f
	.zero		1


	//   ....[21]....
        /*0208*/ 	.word	0x00006b20
        /*020c*/ 	.word	0x0000000b
        /*0210*/ 	.word	0x00030820
        /*0214*/ 	.short	0x010a
        /*0216*/ 	.byte	0x3f
	.zero		1


	//   ....[22]....
        /*0218*/ 	.word	0x00006da0
        /*021c*/ 	.word	0x0000000b
        /*0220*/ 	.word	0x00030840
        /*0224*/ 	.short	0x010a
        /*0226*/ 	.byte	0x3f
	.zero		1


	//   ....[23]....
        /*0228*/ 	.word	0x00007010
        /*022c*/ 	.word	0x0000000b
        /*0230*/ 	.word	0x00030828
        /*0234*/ 	.short	0x010a
        /*0236*/ 	.byte	0x3f
	.zero		1


	//   ....[24]....
        /*0238*/ 	.word	0x00007260
        /*023c*/ 	.word	0x00000004
        /*0240*/ 	.word	0x00030840
        /*0244*/ 	.short	0x010a
        /*0246*/ 	.byte	0x3f
	.zero		1


	//   ....[25]....
        /*0248*/ 	.word	0x000076b0
        /*024c*/ 	.word	0x00000006
        /*0250*/ 	.word	0x00000000
        /*0254*/ 	.short	0x010a
        /*0256*/ 	.byte	0x3f
	.zero		1


	//   ....[26]....
        /*0258*/ 	.word	0x00007710
        /*025c*/ 	.word	0x00000003
        /*0260*/ 	.word	0x00000000
        /*0264*/ 	.short	0x010a
        /*0266*/ 	.byte	0x3f
	.zero		1


	//   ....[27]....
        /*0268*/ 	.word	0x00007770
        /*026c*/ 	.word	0x00000000
        /*0270*/ 	.word	0x00000000
        /*0274*/ 	.short	0x010a
        /*0276*/ 	.byte	0x3f
	.zero		1


	//   ....[28]....
        /*0278*/ 	.word	0x000077a0
        /*027c*/ 	.word	0x00000003
        /*0280*/ 	.word	0x00000000
        /*0284*/ 	.short	0x010a
        /*0286*/ 	.byte	0x3f
	.zero		1


	//   ....[29]....
        /*0288*/ 	.word	0x00007870
        /*028c*/ 	.word	0x00000010
        /*0290*/ 	.word	0x00030800
        /*0294*/ 	.short	0x010a
        /*0296*/ 	.byte	0x3f
	.zero		1


	//   ....[30]....
        /*0298*/ 	.word	0x000078c0
        /*029c*/ 	.word	0x00000002
        /*02a0*/ 	.word	0x00030810
        /*02a4*/ 	.short	0x010a
        /*02a6*/ 	.byte	0x3f
	.zero		1


	//   ....[31]....
        /*02a8*/ 	.word	0x00007910
        /*02ac*/ 	.word	0x00000002
        /*02b0*/ 	.word	0x00030830
        /*02b4*/ 	.short	0x010a
        /*02b6*/ 	.byte	0x3f
	.zero		1


	//   ....[32]....
        /*02b8*/ 	.word	0x00007960
        /*02bc*/ 	.word	0x0000000b
        /*02c0*/ 	.word	0x00030820
        /*02c4*/ 	.short	0x010a
        /*02c6*/ 	.byte	0x3f
	.zero		1


	//   ....[33]....
        /*02c8*/ 	.word	0x000079b0
        /*02cc*/ 	.word	0x0000000b
        /*02d0*/ 	.word	0x00030840
        /*02d4*/ 	.short	0x010a
        /*02d6*/ 	.byte	0x3f
	.zero		1


	//   ....[34]....
        /*02d8*/ 	.word	0x00007a00
        /*02dc*/ 	.word	0x0000000b
        /*02e0*/ 	.word	0x00030828
        /*02e4*/ 	.short	0x010a
        /*02e6*/ 	.byte	0x3f
	.zero		1


	//   ....[35]....
        /*02e8*/ 	.word	0x00007a50
        /*02ec*/ 	.word	0x0000000b
        /*02f0*/ 	.word	0x00030848
        /*02f4*/ 	.short	0x010a
        /*02f6*/ 	.byte	0x3f
	.zero		1


	//   ....[36]....
        /*02f8*/ 	.word	0x00007ab0
        /*02fc*/ 	.word	0x0000000b
        /*0300*/ 	.word	0x00030820
        /*0304*/ 	.short	0x010a
        /*0306*/ 	.byte	0x3f
	.zero		1


	//   ....[37]....
        /*0308*/ 	.word	0x00007b00
        /*030c*/ 	.word	0x0000000b
        /*0310*/ 	.word	0x00030840
        /*0314*/ 	.short	0x010a
        /*0316*/ 	.byte	0x3f
	.zero		1


	//   ....[38]....
        /*0318*/ 	.word	0x00007b50
        /*031c*/ 	.word	0x0000000b
        /*0320*/ 	.word	0x00030828
        /*0324*/ 	.short	0x010a
        /*0326*/ 	.byte	0x3f
	.zero		1


	//   ....[39]....
        /*0328*/ 	.word	0x00007ba0
        /*032c*/ 	.word	0x00000004
        /*0330*/ 	.word	0x00030840
        /*0334*/ 	.short	0x010a
        /*0336*/ 	.byte	0x3f
	.zero		1


	//   ....[40]....
        /*0338*/ 	.word	0x00007c80
        /*033c*/ 	.word	0x00000006
        /*0340*/ 	.word	0x00000000
        /*0344*/ 	.short	0x010a
        /*0346*/ 	.byte	0x3f
	.zero		1


	//   ....[41]....
        /*0348*/ 	.word	0x00007cd0
        /*034c*/ 	.word	0x00000003
        /*0350*/ 	.word	0x00000000
        /*0354*/ 	.short	0x010a
        /*0356*/ 	.byte	0x3f
	.zero		1


	//   ....[42]....
        /*0358*/ 	.word	0x00007d20
        /*035c*/ 	.word	0x00000000
        /*0360*/ 	.word	0x00000000
        /*0364*/ 	.short	0x010a
        /*0366*/ 	.byte	0x3f
	.zero		1


	//----- nvinfo : EIATTR_NUM_MBARRIERS
	.align		4
.L_364:
        /*0368*/ 	.byte	0x03, 0x38
        /*036a*/ 	.short	0x0009


	//----- nvinfo : EIATTR_EXIT_INSTR_OFFSETS
	.align		4
        /*036c*/ 	.byte	0x04, 0x1c
        /*036e*/ 	.short	(.L_366 - .L_365)


	//   ....[0]....
.L_365:
        /*0370*/ 	.word	0x000077f0


	//----- nvinfo : EIATTR_MAX_THREADS
	.align		4
.L_366:
        /*0374*/ 	.byte	0x04, 0x05
        /*0376*/ 	.short	(.L_368 - .L_367)
.L_367:
        /*0378*/ 	.word	0x00000180
        /*037c*/ 	.word	0x00000001
        /*0380*/ 	.word	0x00000001


	//----- nvinfo : EIATTR_CRS_STACK_SIZE
	.align		4
.L_368:
        /*0384*/ 	.byte	0x04, 0x1e
        /*0386*/ 	.short	(.L_370 - .L_369)
.L_369:
        /*0388*/ 	.word	0x00000000


	//----- nvinfo : EIATTR_CBANK_PARAM_SIZE
	.align		4
.L_370:
        /*038c*/ 	.byte	0x03, 0x19
        /*038e*/ 	.short	0x0970


	//----- nvinfo : EIATTR_PARAM_CBANK
	.align		4
        /*0390*/ 	.byte	0x04, 0x0a
        /*0392*/ 	.short	(.L_372 - .L_371)
	.align		4
.L_371:
        /*0394*/ 	.word	index@(.nv.constant0._ZN7cutlass13device_kernelIN5flash11enable_sm90INS1_16FlashAttnBwdSm90INS1_25CollectiveMainloopBwdSm90ILi2ELi2ELi2EN4cute5tupleIJNS5_1CILi1EEES8_S8_EEENS6_IJNS7_ILi64EEENS7_ILi128EEESB_EEENS_6half_tEfNS_4arch4Sm90ELb0ELb0ELb1ELb0ELb0ELb1ELb0ELb0ELi2ELi1ELi2ELi1ELb0EEENS1_21CollectiveEpilogueBwdISC_SD_SF_Li256ELb0ELb0ELi1EEENS1_19SingleTileSchedulerILb0ELb0ELb0ELi128EEEEEEEEEvNT_6ParamsE)
        /*0398*/ 	.short	0x0210
        /*039a*/ 	.short	0x0970


	//----- nvinfo : EIATTR_SW_WAR
	.align		4
.L_372:
        /*039c*/ 	.byte	0x04, 0x36
        /*039e*/ 	.short	(.L_374 - .L_373)
.L_373:
        /*03a0*/ 	.word	0x00000008
.L_374:


//--------------------- .nv.info._ZN7cutlass13device_kernelIN5flash11enable_sm90INS1_16FlashAttnBwdSm90INS1_25CollectiveMainloopBwdSm90ILi2ELi2ELi2EN4cute5tupleIJNS5_1CILi1EEES8_S8_EEENS6_IJNS7_ILi64EEENS7_ILi128EEESB_EEENS_6half_tEfNS_4arch4Sm90ELb0ELb0ELb1ELb0ELb1ELb1ELb0ELb0ELi2ELi1ELi2ELi1ELb0EEENS1_21CollectiveEpilogueBwdISC_SD_SF_Li256ELb0ELb0ELi1EEENS1_19SingleTileSchedulerILb0ELb0ELb0ELi128EEEEEEEEEvNT_6ParamsE --------------------------
	.section	.nv.info._ZN7cutlass13device_kernelIN5flash11enable_sm90INS1_16FlashAttnBwdSm90INS1_25CollectiveMainloopBwdSm90ILi2ELi2ELi2EN4cute5tupleIJNS5_1CILi1EEES8_S8_EEENS6_IJNS7_ILi64EEENS7_ILi128EEESB_EEENS_6half_tEfNS_4arch4Sm90ELb0ELb0ELb1ELb0ELb1ELb1ELb0ELb0ELi2ELi1ELi2ELi1ELb0EEENS1_21CollectiveEpilogueBwdISC_SD_SF_Li256ELb0ELb0ELi1EEENS1_19SingleTileSchedulerILb0ELb0ELb0ELi128EEEEEEEEEvNT_6ParamsE,"",@"SHT_CUDA_INFO"
	.sectionflags	@""
	.align	4


	//----- nvinfo : EIATTR_CUDA_API_VERSION
	.align		4
        /*0000*/ 	.byte	0x04, 0x37
        /*0002*/ 	.short	(.L_376 - .L_375)
.L_375:
        /*0004*/ 	.word	0x00000082


	//----- nvinfo : EIATTR_KPARAM_INFO
	.align		4
.L_376:
        /*0008*/ 	.byte	0x04, 0x17
        /*000a*/ 	.short	(.L_378 - .L_377)
.L_377:
        /*000c*/ 	.word	0x00000000
        /*0010*/ 	.short	0x0000
        /*0012*/ 	.short	0x0070
        /*0014*/ 	.byte	0x00, 0xf0, 0x01, 0x24


	//----- nvinfo : EIATTR_SPARSE_MMA_MASK
	.align		4
.L_378:
        /*0018*/ 	.byte	0x03, 0x50
        /*001a*/ 	.short	0x0000


	//----- nvinfo : EIATTR_MAXREG_COUNT
	.align		4
        /*001c*/ 	.byte	0x03, 0x1b
        /*001e*/ 	.short	0x00a8


	//----- nvinfo : EIATTR_NUM_BARRIERS
	.align		4
        /*0020*/ 	.byte	0x02, 0x4c
        /*0022*/ 	.byte	0x10
	.zero		1


	//----- nvinfo : EIATTR_EXTERNS
	.align		4
        /*0024*/ 	.byte	0x04, 0x0f
        /*0026*/ 	.short	(.L_380 - .L_379)


	//   ....[0]....
	.align		4
.L_379:
        /*0028*/ 	.word	index@(__assertfail)


	//----- nvinfo : EIATTR_MERCURY_ISA_VERSION
	.align		4
.L_380:
        /*002c*/ 	.byte	0x03, 0x5f
        /*002e*/ 	.short	0x0101


	//----- nvinfo : EIATTR_INT_WARP_WIDE_INSTR_OFFSETS
	.align		4
        /*0030*/ 	.byte	0x04, 0x31
        /*0032*/ 	.short	(.L_382 - .L_381)


	//   ....[0]....
.L_381:
        /*0034*/ 	.word	0x000001d0


	//   ....[1]....
        /*0038*/ 	.word	0x00000290


	//   ....[2]....
        /*003c*/ 	.word	0x00005820


	//   ....[3]....
        /*0040*/ 	.word	0x00005c90


	//   ....[4]....
        /*0044*/ 	.word	0x00006260


	//----- nvinfo : EIATTR_COOP_GROUP_MASK_REGIDS
	.align		4
.L_382:
        /*0048*/ 	.byte	0x04, 0x29
        /*004a*/ 	.short	(.L_384 - .L_383)


	//   ....[0]....
.L_383:
        /*004c*/ 	.word	0xffffffff


	//   ....[1]....
        /*0050*/ 	.word	0xffffffff


	//   ....[2]....
        /*0054*/ 	.word	0xffffffff


	//   ....[3]....
        /*0058*/ 	.word	0xffffffff


	//   ....[4]....
        /*005c*/ 	.word	0xffffffff


	//   ....[5]....
        /*0060*/ 	.word	0xffffffff


	//   ....[6]....
        /*0064*/ 	.word	0xffffffff


	//   ....[7]....
        /*0068*/ 	.word	0xffffffff


	//   ....[8]....
        /*006c*/ 	.word	0xffffffff


	//   ....[9]....
        /*0070*/ 	.word	0xffffffff


	//   ....[10]....
        /*0074*/ 	.word	0xffffffff


	//   ....[11]....
        /*0078*/ 	.word	0xffffffff


	//   ....[12]....
        /*007c*/ 	.word	0xffffffff


	//   ....[13]....
        /*0080*/ 	.word	0xffffffff


	//   ....[14]....
        /*0084*/ 	.word	0x0500000f


	//   ....[15]....
        /*0088*/ 	.word	0x0500000f


	//   ....[16]....
        /*008c*/ 	.word	0x0500000f


	//   ....[17]....
        /*0090*/ 	.word	0x0500000f


	//----- nvinfo : EIATTR_COOP_GROUP_INSTR_OFFSETS
	.align		4
.L_384:
        /*0094*/ 	.byte	0x04, 0x28
        /*0096*/ 	.short	(.L_386 - .L_385)


	//   ....[0]....
.L_385:
        /*0098*/ 	.word	0x00000050


	//   ....[1]....
        /*009c*/ 	.word	0x000001e0


	//   ....[2]....
        /*00a0*/ 	.word	0x00000270


	//   ....[3]....
        /*00a4*/ 	.word	0x000003f0


	//   ....[4]....
        /*00a8*/ 	.word	0x00000630


	//   ....[5]....
        /*00ac*/ 	.word	0x00000b80


	//   ....[6]....
        /*00b0*/ 	.word	0x00004860


	//   ....[7]....
        /*00b4*/ 	.word	0x00004fb0


	//   ....[8]....
        /*00b8*/ 	.word	0x000054c0


	//   ....[9]....
        /*00bc*/ 	.word	0x00005750


	//   ....[10]....
        /*00c0*/ 	.word	0x00005990


	//   ....[11]....
        /*00c4*/ 	.word	0x00005bc0


	//   ....[12]....
        /*00c8*/ 	.word	0x00005e70


	//   ....[13]....
        /*00cc*/ 	.word	0x000061a0


	//   ....[14]....
        /*00d0*/ 	.word	0x00008060


	//   ....[15]....
        /*00d4*/ 	.word	0x000081b0


	//   ....[16]....
        /*00d8*/ 	.word	0x00008220


	//   ....[17]....
        /*00dc*/ 	.word	0x00008290


	//----- nvinfo : EIATTR_REG_RECONFIG
	.align		4
.L_386:
        /*00e0*/ 	.byte	0x01, 0x54
	.zero		2


	//----- nvinfo : EIATTR_SYSCALL_OFFSETS
	.align		4
        /*00e4*/ 	.byte	0x04, 0x46
        /*00e6*/ 	.short	(.L_388 - .L_387)


	//   ....[0]....
.L_387:
        /*00e8*/ 	.word	0x000007c0


	//   ....[1]....
        /*00ec*/ 	.word	0x000008b0


	//   ....[2]....
        /*00f0*/ 	.word	0x00000a10


	//   ....[3]....
        /*00f4*/ 	.word	0x00000b00


	//   ....[4]....
        /*00f8*/ 	.word	0x000041b0


	//   ....[5]....
        /*00fc*/ 	.word	0x000042e0


	//   ....[6]....
        /*0100*/ 	.word	0x00004400


	//   ....[7]....
        /*0104*/ 	.word	0x00004520


	//----- nvinfo : EIATTR_MBARRIER_INSTR_OFFSETS
	.align		4
.L_388:
        /*0108*/ 	.byte	0x04, 0x39
        /*010a*/ 	.short	(.L_390 - .L_389)


	//   ....[0]....
.L_389:
        /*010c*/ 	.word	0x000002b0
        /*0110*/ 	.word	0x000000ff
        /*0114*/ 	.word	0x00030800
        /*0118*/ 	.short	0x0100
        /*011a*/ 	.byte	0x06
	.zero		1


	//   ....[1]....
        /*011c*/ 	.word	0x000003a0
        /*0120*/ 	.word	0x000000ff
        /*0124*/ 	.word	0x00030810
        /*0128*/ 	.short	0x0100
        /*012a*/ 	.byte	0x08
	.zero		1


	//   ....[2]....
        /*012c*/ 	.word	0x000003b0
        /*0130*/ 	.word	0x000000ff
        /*0134*/ 	.word	0x00030820
        /*0138*/ 	.short	0x0100
        /*013a*/ 	.byte	0x08
	.zero		1


	//   ....[3]....
        /*013c*/ 	.word	0x000003c0
        /*0140*/ 	.word	0x000000ff
        /*0144*/ 	.word	0x00030818
        /*0148*/ 	.short	0x0100
        /*014a*/ 	.byte	0x08
	.zero		1


	//   ....[4]....
        /*014c*/ 	.word	0x000003d0
        /*0150*/ 	.word	0x000000ff
        /*0154*/ 	.word	0x00030828
        /*0158*/ 	.short	0x0100
        /*015a*/ 	.byte	0x08
	.zero		1


	//   ....[5]....
        /*015c*/ 	.word	0x00000500
        /*0160*/ 	.word	0x000000ff
        /*0164*/ 	.word	0x00030830
        /*0168*/ 	.short	0x0100
        /*016a*/ 	.byte	0x08
	.zero		1


	//   ....[6]....
        /*016c*/ 	.word	0x00000510
        /*0170*/ 	.word	0x000000ff
        /*0174*/ 	.word	0x00030840
        /*0178*/ 	.short	0x0100
        /*017a*/ 	.byte	0x08
	.zero		1


	//   ....[7]....
        /*017c*/ 	.word	0x00000520
        /*0180*/ 	.word	0x000000ff
        /*0184*/ 	.word	0x00030838
        /*0188*/ 	.short	0x0100
        /*018a*/ 	.byte	0x08
	.zero		1


	//   ....[8]....
        /*018c*/ 	.word	0x00000530
        /*0190*/ 	.word	0x000000ff
        /*0194*/ 	.word	0x00030848
        /*0198*/ 	.short	0x0100
        /*019a*/ 	.byte	0x08
	.zero		1


	//   ....[9]....
        /*019c*/ 	.word	0x00000bb0
        /*01a0*/ 	.word	0x00000010
        /*01a4*/ 	.word	0x00030800
        /*01a8*/ 	.short	0x010a
        /*01aa*/ 	.byte	0x3f
	.zero		1


	//   ....[10]....
        /*01ac*/ 	.word	0x00000c40
        /*01b0*/ 	.word	0x00000010
        /*01b4*/ 	.word	0x00030800
        /*01b8*/ 	.short	0x010a
        /*01ba*/ 	.byte	0x3f
	.zero		1


	//   ....[11]....
        /*01bc*/ 	.word	0x000013b0
        /*01c0*/ 	.word	0x00000002
        /*01c4*/ 	.word	0x00030810
        /*01c8*/ 	.short	0x010a
        /*01ca*/ 	.byte	0x3f
	.zero		1


	//   ....[12]....
        /*01cc*/ 	.word	0x000013f0
        /*01d0*/ 	.word	0x00000002
        /*01d4*/ 	.word	0x00030810
        /*01d8*/ 	.short	0x010a
        /*01da*/ 	.byte	0x3f
	.zero		1


	//   ....[13]....
        /*01dc*/ 	.word	0x00001920
        /*01e0*/ 	.word	0x00000002
        /*01e4*/ 	.word	0x00030830
        /*01e8*/ 	.short	0x010a
        /*01ea*/ 	.byte	0x3f
	.zero		1


	//   ....[14]....
        /*01ec*/ 	.word	0x000019a0
        /*01f0*/ 	.word	0x00000002
        /*01f4*/ 	.word	0x00030830
        /*01f8*/ 	.short	0x010a
        /*01fa*/ 	.byte	0x3f
	.zero		1


	//   ....[15]....
        /*01fc*/ 	.word	0x00003940
        /*0200*/ 	.word	0x00000000
        /*0204*/ 	.word	0x00000000
        /*0208*/ 	.short	0x0101
        /*020a*/ 	.byte	0x3f
	.zero		1


	//   ....[16]....
        /*020c*/ 	.word	0x00003c50
        /*0210*/ 	.word	0x00000002
        /*0214*/ 	.word	0x00000000
        /*0218*/ 	.short	0x0101
        /*021a*/ 	.byte	0x3f
	.zero		1


	//   ....[17]....
        /*021c*/ 	.word	0x00006610
        /*0220*/ 	.word	0x0000000b
        /*0224*/ 	.word	0x00030820
        /*0228*/ 	.short	0x010a
        /*022a*/ 	.byte	0x3f
	.zero		1


	//   ....[18]....
        /*022c*/ 	.word	0x00006c10
        /*0230*/ 	.word	0x0000000b
        /*0234*/ 	.word	0x00030840
        /*0238*/ 	.short	0x010a
        /*023a*/ 	.byte	0x3f
	.zero		1


	//   ....[19]....
        /*023c*/ 	.word	0x00006eb0
        /*0240*/ 	.word	0x0000000b
        /*0244*/ 	.word	0x00030828
        /*0248*/ 	.short	0x010a
        /*024a*/ 	.byte	0x3f
	.zero		1


	//   ....[20]....
        /*024c*/ 	.word	0x000070c0
        /*0250*/ 	.word	0x0000000b
        /*0254*/ 	.word	0x00030848
        /*0258*/ 	.short	0x010a
        /*025a*/ 	.byte	0x3f
	.zero		1


	//   ....[21]....
        /*025c*/ 	.word	0x00007340
        /*0260*/ 	.word	0x0000000b
        /*0264*/ 	.word	0x00030820
        /*0268*/ 	.short	0x010a
        /*026a*/ 	.byte	0x3f
	.zero		1


	//   ....[22]....
        /*026c*/ 	.word	0x000075c0
        /*0270*/ 	.word	0x0000000b
        /*0274*/ 	.word	0x00030840
        /*0278*/ 	.short	0x010a
        /*027a*/ 	.byte	0x3f
	.zero		1


	//   ....[23]....
        /*027c*/ 	.word	0x00007830
        /*0280*/ 	.word	0x0000000b
        /*0284*/ 	.word	0x00030828
        /*0288*/ 	.short	0x010a
        /*028a*/ 	.byte	0x3f
	.zero		1


	//   ....[24]....
        /*028c*/ 	.word	0x00007a80
        /*0290*/ 	.word	0x00000004
        /*0294*/ 	.word	0x00030840
        /*0298*/ 	.short	0x010a
        /*029a*/ 	.byte	0x3f
	.zero		1


	//   ....[25]....
        /*029c*/ 	.word	0x00007ed0
        /*02a0*/ 	.word	0x00000006
        /*02a4*/ 	.word	0x00000000
        /*02a8*/ 	.short	0x010a
        /*02aa*/ 	.byte	0x3f
	.zero		1


	//   ....[26]....
        /*02ac*/ 	.word	0x00007f30
        /*02b0*/ 	.word	0x00000003
        /*02b4*/ 	.word	0x00000000
        /*02b8*/ 	.short	0x010a
        /*02ba*/ 	.byte	0x3f
	.zero		1


	//   ....[27]....
        /*02bc*/ 	.word	0x00007f90
        /*02c0*/ 	.word	0x00000000
        /*02c4*/ 	.word	0x00000000
        /*02c8*/ 	.short	0x010a
        /*02ca*/ 	.byte	0x3f
	.zero		1


	//   ....[28]....
        /*02cc*/ 	.word	0x00007fc0
        /*02d0*/ 	.word	0x00000003
        /*02d4*/ 	.word	0x00000000
        /*02d8*/ 	.short	0x010a
        /*02da*/ 	.byte	0x3f
	.zero		1


	//   ....[29]....
        /*02dc*/ 	.word	0x00008090
        /*02e0*/ 	.word	0x00000010
        /*02e4*/ 	.word	0x00030800
        /*02e8*/ 	.short	0x010a
        /*02ea*/ 	.byte	0x3f
	.zero		1


	//   ....[30]....
        /*02ec*/ 	.word	0x000080e0
        /*02f0*/ 	.word	0x00000002
        /*02f4*/ 	.word	0x00030810
        /*02f8*/ 	.short	0x010a
        /*02fa*/ 	.byte	0x3f
	.zero		1


	//   ....[31]....
        /*02fc*/ 	.word	0x00008130
        /*0300*/ 	.word	0x00000002
        /*0304*/ 	.word	0x00030830
        /*0308*/ 	.short	0x010a
        /*030a*/ 	.byte	0x3f
	.zero		1


	//   ....[32]....
        /*030c*/ 	.word	0x000082d0
        /*0310*/ 	.word	0x0000000b
        /*0314*/ 	.word	0x00030820
        /*0318*/ 	.short	0x010a
        /*031a*/ 	.byte	0x3f
	.zero		1


	//   ....[33]....
        /*031c*/ 	.word	0x00008320
        /*0320*/ 	.word	0x0000000b
        /*0324*/ 	.word	0x00030840
        /*0328*/ 	.short	0x010a
        /*032a*/ 	.byte	0x3f
	.zero		1


	//   ....[34]....
        /*032c*/ 	.word	0x00008370
        /*0330*/ 	.word	0x0000000b
        /*0334*/ 	.word	0x00030828
        /*0338*/ 	.short	0x010a
        /*033a*/ 	.byte	0x3f
	.zero		1


	//   ....[35]....
        /*033c*/ 	.word	0x000083c0
        /*0340*/ 	.word	0x0000000b
        /*0344*/ 	.word	0x00030848
        /*0348*/ 	.short	0x010a
        /*034a*/ 	.byte	0x3f
	.zero		1


	//   ....[36]....
        /*034c*/ 	.word	0x00008420
        /*0350*/ 	.word	0x0000000b
        /*0354*/ 	.word	0x00030820
        /*0358*/ 	.short	0x010a
        /*035a*/ 	.byte	0x3f
	.zero		1


	//   ....[37]....
        /*035c*/ 	.word	0x00008470
        /*0360*/ 	.word	0x0000000b
        /*0364*/ 	.word	0x00030840
        /*0368*/ 	.short	0x010a
        /*036a*/ 	.byte	0x3f
	.zero		1


	//   ....[38]....
        /*036c*/ 	.word	0x000084c0
        /*0370*/ 	.word	0x0000000b
        /*0374*/ 	.word	0x00030828
        /*0378*/ 	.short	0x010a
        /*037a*/ 	.byte	0x3f
	.zero		1


	//   ....[39]....
        /*037c*/ 	.word	0x00008510
        /*0380*/ 	.word	0x00000004
        /*0384*/ 	.word	0x00030840
        /*0388*/ 	.short	0x010a
        /*038a*/ 	.byte	0x3f
	.zero		1


	//   ....[40]....
        /*038c*/ 	.word	0x000085f0
        /*0390*/ 	.word	0x00000006
        /*0394*/ 	.word	0x00000000
        /*0398*/ 	.short	0x010a
        /*039a*/ 	.byte	0x3f
	.zero		1


	//   ....[41]....
        /*039c*/ 	.word	0x00008640
        /*03a0*/ 	.word	0x00000003
        /*03a4*/ 	.word	0x00000000
        /*03a8*/ 	.short	0x010a
        /*03aa*/ 	.byte	0x3f
	.zero		1


	//   ....[42]....
        /*03ac*/ 	.word	0x00008690
        /*03b0*/ 	.word	0x00000000
        /*03b4*/ 	.word	0x00000000
        /*03b8*/ 	.short	0x010a
        /*03ba*/ 	.byte	0x3f
	.zero		1


	//----- nvinfo : EIATTR_NUM_MBARRIERS
	.align		4
.L_390:
        /*03bc*/ 	.byte	0x03, 0x38
        /*03be*/ 	.short	0x0009


	//----- nvinfo : EIATTR_EXIT_INSTR_OFFSETS
	.align		4
        /*03c0*/ 	.byte	0x04, 0x1c
        /*03c2*/ 	.short	(.L_392 - .L_391)


	//   ....[0]....
.L_391:
        /*03c4*/ 	.word	0x00008010


	//----- nvinfo : EIATTR_MAX_THREADS
	.align		4
.L_392:
        /*03c8*/ 	.byte	0x04, 0x05
        /*03ca*/ 	.short	(.L_394 - .L_393)
.L_393:
        /*03cc*/ 	.word	0x00000180
        /*03d0*/ 	.word	0x00000001
        /*03d4*/ 	.word	0x00000001


	//----- nvinfo : EIATTR_CRS_STACK_SIZE
	.align		4
.L_394:
        /*03d8*/ 	.byte	0x04, 0x1e
        /*03da*/ 	.short	(.L_396 - .L_395)
.L_395:
        /*03dc*/ 	.word	0x00000000


	//----- nvinfo : EIATTR_CBANK_PARAM_SIZE
	.align		4
.L_396:
        /*03e0*/ 	.byte	0x03, 0x19
        /*03e2*/ 	.short	0x0970


	//----- nvinfo : EIATTR_PARAM_CBANK
	.align		4
        /*03e4*/ 	.byte	0x04, 0x0a
        /*03e6*/ 	.short	(.L_398 - .L_397)
	.align		4
.L_397:
        /*03e8*/ 	.word	index@(.nv.constant0._ZN7cutlass13device_kernelIN5flash11enable_sm90INS1_16FlashAttnBwdSm90INS1_25CollectiveMainloopBwdSm90ILi2ELi2ELi2EN4cute5tupleIJNS5_1CILi1EEES8_S8_EEENS6_IJNS7_ILi64EEENS7_ILi128EEESB_EEENS_6half_tEfNS_4arch4Sm90ELb0ELb0ELb1ELb0ELb1ELb1ELb0ELb0ELi2ELi1ELi2ELi1ELb0EEENS1_21CollectiveEpilogueBwdISC_SD_SF_Li256ELb0ELb0ELi1EEENS1_19SingleTileSchedulerILb0ELb0ELb0ELi128EEEEEEEEEvNT_6ParamsE)
        /*03ec*/ 	.short	0x0210
        /*03ee*/ 	.short	0x0970


	//----- nvinfo : EIATTR_SW_WAR
	.align		4
.L_398:
        /*03f0*/ 	.byte	0x04, 0x36
        /*03f2*/ 	.short	(.L_400 - .L_399)
.L_399:
        /*03f4*/ 	.word	0x00000008
.L_400:


//--------------------- .nv.info._ZN7cutlass13device_kernelIN5flash11enable_sm90INS1_16FlashAttnBwdSm90INS1_25CollectiveMainloopBwdSm90ILi2ELi2ELi2EN4cute5tupleIJNS5_1CILi1EEES8_S8_EEENS6_IJNS7_ILi64EEENS7_ILi128EEESB_EEENS_6half_tEfNS_4arch4Sm90ELb0ELb0ELb1ELb0ELb0ELb1ELb0ELb0ELi2ELi1ELi2ELi1ELb0EEENS1_24CollectiveEpilogueBwdGQAISC_fSF_Li256ELb0ELb0EEENS1_19SingleTileSchedulerILb0ELb0ELb0ELi128EEEEEEEEEvNT_6ParamsE --------------------------
	.section	.nv.info._ZN7cutlass13device_kernelIN5flash11enable_sm90INS1_16FlashAttnBwdSm90INS1_25CollectiveMainloopBwdSm90ILi2ELi2ELi2EN4cute5tupleIJNS5_1CILi1EEES8_S8_EEENS6_IJNS7_ILi64EEENS7_ILi128EEESB_EEENS_6half_tEfNS_4arch4Sm90ELb0ELb0ELb1ELb0ELb0ELb1ELb0ELb0ELi2ELi1ELi2ELi1ELb0EEENS1_24CollectiveEpilogueBwdGQAISC_fSF_Li256ELb0ELb0EEENS1_19SingleTileSchedulerILb0ELb0ELb0ELi128EEEEEEEEEvNT_6ParamsE,"",@"SHT_CUDA_INFO"
	.sectionflags	@""
	.align	4


	//----- nvinfo : EIATTR_CUDA_API_VERSION
	.align		4
        /*0000*/ 	.byte	0x04, 0x37
        /*0002*/ 	.short	(.L_402 - .L_401)
.L_401:
        /*0004*/ 	.word	0x00000082


	//----- nvinfo : EIATTR_KPARAM_INFO
	.align		4
.L_402:
        /*0008*/ 	.byte	0x04, 0x17
        /*000a*/ 	.short	(.L_404 - .L_403)
.L_403:
        /*000c*/ 	.word	0x00000000
        /*0010*/ 	.short	0x0000
        /*0012*/ 	.short	0x0070
        /*0014*/ 	.byte	0x00, 0xf0, 0x01, 0x1a


	//----- nvinfo : EIATTR_SPARSE_MMA_MASK
	.align		4
.L_404:
        /*0018*/ 	.byte	0x03, 0x50
        /*001a*/ 	.short	0x0000


	//----- nvinfo : EIATTR_MAXREG_COUNT
	.align		4
        /*001c*/ 	.byte	0x03, 0x1b
        /*001e*/ 	.short	0x00a8


	//----- nvinfo : EIATTR_NUM_BARRIERS
	.align		4
        /*0020*/ 	.byte	0x02, 0x4c
        /*0022*/ 	.byte	0x10
	.zero		1


	//----- nvinfo : EIATTR_EXTERNS
	.align		4
        /*0024*/ 	.byte	0x04, 0x0f
        /*0026*/ 	.short	(.L_406 - .L_405)


	//   ....[0]....
	.align		4
.L_405:
        /*0028*/ 	.word	index@(__assertfail)


	//----- nvinfo : EIATTR_MERCURY_ISA_VERSION
	.align		4
.L_406:
        /*002c*/ 	.byte	0x03, 0x5f
        /*002e*/ 	.short	0x0101


	//----- nvinfo : EIATTR_INT_WARP_WIDE_INSTR_OFFSETS
	.align		4
        /*0030*/ 	.byte	0x04, 0x31
        /*0032*/ 	.short	(.L_408 - .L_407)


	//   ....[0]....
.L_407:
        /*0034*/ 	.word	0x00000170


	//   ....[1]....
        /*0038*/ 	.word	0x00000230


	//----- nvinfo : EIATTR_COOP_GROUP_MASK_REGIDS
	.align		4
.L_408:
        /*003c*/ 	.byte	0x04, 0x29
        /*003e*/ 	.short	(.L_410 - .L_409)


	//   ....[0]....
.L_409:
        /*0040*/ 	.word	0xffffffff


	//   ....[1]....
        /*0044*/ 	.word	0xffffffff


	//   ....[2]....
        /*0048*/ 	.word	0xffffffff


	//   ....[3]....
        /*004c*/ 	.word	0xffffffff


	//   ....[4]....
        /*0050*/ 	.word	0xffffffff


	//   ....[5]....
        /*0054*/ 	.word	0xffffffff


	//   ....[6]....
        /*0058*/ 	.word	0xffffffff


	//   ....[7]....
        /*005c*/ 	.word	0x0500000f


	//----- nvinfo : EIATTR_COOP_GROUP_INSTR_OFFSETS
	.align		4
.L_410:
        /*0060*/ 	.byte	0x04, 0x28
        /*0062*/ 	.short	(.L_412 - .L_411)


	//   ....[0]....
.L_411:
        /*0064*/ 	.word	0x00000050


	//   ....[1]....
        /*0068*/ 	.word	0x00000180


	//   ....[2]....
        /*006c*/ 	.word	0x00000210


	//   ....[3]....
        /*0070*/ 	.word	0x00000390


	//   ....[4]....
        /*0074*/ 	.word	0x000005d0


	//   ....[5]....
        /*0078*/ 	.word	0x00000b20


	//   ....[6]....
        /*007c*/ 	.word	0x00004ce0


	//   ....[7]....
        /*0080*/ 	.word	0x00007570


	//----- nvinfo : EIATTR_REG_RECONFIG
	.align		4
.L_412:
        /*0084*/ 	.byte	0x01, 0x54
	.zero		2


	//----- nvinfo : EIATTR_SYSCALL_OFFSETS
	.align		4
        /*0088*/ 	.byte	0x04, 0x46
        /*008a*/ 	.short	(.L_414 - .L_413)


	//   ....[0]....
.L_413:
        /*008c*/ 	.word	0x00000760


	//   ....[1]....
        /*0090*/ 	.word	0x00000850


	//   ....[2]....
        /*0094*/ 	.word	0x000009b0


	//   ....[3]....
        /*0098*/ 	.word	0x00000aa0


	//----- nvinfo : EIATTR_MBARRIER_INSTR_OFFSETS
	.align		4
.L_414:
        /*009c*/ 	.byte	0x04, 0x39
        /*009e*/ 	.short	(.L_416 - .L_415)


	//   ....[0]....
.L_415:
        /*00a0*/ 	.word	0x00000250
        /*00a4*/ 	.word	0x000000ff
        /*00a8*/ 	.word	0x00030800
        /*00ac*/ 	.short	0x0100
        /*00ae*/ 	.byte	0x06
	.zero		1


	//   ....[1]....
        /*00b0*/ 	.word	0x00000340
        /*00b4*/ 	.word	0x000000ff
        /*00b8*/ 	.word	0x00030810
        /*00bc*/ 	.short	0x0100
        /*00be*/ 	.byte	0x08
	.zero		1


	//   ....[2]....
        /*00c0*/ 	.word	0x00000350
        /*00c4*/ 	.word	0x000000ff
        /*00c8*/ 	.word	0x00030820
        /*00cc*/ 	.short	0x0100
        /*00ce*/ 	.byte	0x08
	.zero		1


	//   ....[3]....
        /*00d0*/ 	.word	0x00000360
        /*00d4*/ 	.word	0x000000ff
        /*00d8*/ 	.word	0x00030818
        /*00dc*/ 	.short	0x0100
        /*00de*/ 	.byte	0x08
	.zero		1


	//   ....[4]....
        /*00e0*/ 	.word	0x00000370
        /*00e4*/ 	.word	0x000000ff
        /*00e8*/ 	.word	0x00030828
        /*00ec*/ 	.short	0x0100
        /*00ee*/ 	.byte	0x08
	.zero		1


	//   ....[5]....
        /*00f0*/ 	.word	0x000004a0
        /*00f4*/ 	.word	0x000000ff
        /*00f8*/ 	.word	0x00030830
        /*00fc*/ 	.short	0x0100
        /*00fe*/ 	.byte	0x08
	.zero		1


	//   ....[6]....
        /*0100*/ 	.word	0x000004b0
        /*0104*/ 	.word	0x000000ff
        /*0108*/ 	.word	0x00030840
        /*010c*/ 	.short	0x0100
        /*010e*/ 	.byte	0x08
	.zero		1


	//   ....[7]....
        /*0110*/ 	.word	0x000004c0
        /*0114*/ 	.word	0x000000ff
        /*0118*/ 	.word	0x00030838
        /*011c*/ 	.short	0x0100
        /*011e*/ 	.byte	0x08
	.zero		1


	//   ....[8]....
        /*0120*/ 	.word	0x000004d0
        /*0124*/ 	.word	0x000000ff
        /*0128*/ 	.word	0x00030848
        /*012c*/ 	.short	0x0100
        /*012e*/ 	.byte	0x08
	.zero		1


	//   ....[9]....
        /*0130*/ 	.word	0x00000b70
        /*0134*/ 	.word	0x00000010
        /*0138*/ 	.word	0x00030800
        /*013c*/ 	.short	0x010a
        /*013e*/ 	.byte	0x3f
	.zero		1


	//   ....[10]....
        /*0140*/ 	.word	0x00000cc0
        /*0144*/ 	.word	0x00000010
        /*0148*/ 	.word	0x00030800
        /*014c*/ 	.short	0x010a
        /*014e*/ 	.byte	0x3f
	.zero		1


	//   ....[11]....
        /*0150*/ 	.word	0x00001720
        /*0154*/ 	.word	0x00000002
        /*0158*/ 	.word	0x00030810
        /*015c*/ 	.short	0x010a
        /*015e*/ 	.byte	0x3f
	.zero		1


	//   ....[12]....
        /*0160*/ 	.word	0x00001760
        /*0164*/ 	.word	0x00000002
        /*0168*/ 	.word	0x00030810
        /*016c*/ 	.short	0x010a
        /*016e*/ 	.byte	0x3f
	.zero		1


	//   ....[13]....
        /*0170*/ 	.word	0x00001c90
        /*0174*/ 	.word	0x00000002
        /*0178*/ 	.word	0x00030830
        /*017c*/ 	.short	0x010a
        /*017e*/ 	.byte	0x3f
	.zero		1


	//   ....[14]....
        /*0180*/ 	.word	0x00001d10
        /*0184*/ 	.word	0x00000002
        /*0188*/ 	.word	0x00030830
        /*018c*/ 	.short	0x010a
        /*018e*/ 	.byte	0x3f
	.zero		1


	//   ....[15]....
        /*0190*/ 	.word	0x00003cb0
        /*0194*/ 	.word	0x00000000
        /*0198*/ 	.word	0x00000000
        /*019c*/ 	.short	0x0101
        /*019e*/ 	.byte	0x3f
	.zero		1


	//   ....[16]....
        /*01a0*/ 	.word	0x00003fe0
        /*01a4*/ 	.word	0x00000002
        /*01a8*/ 	.word	0x00000000
        /*01ac*/ 	.short	0x0101
        /*01ae*/ 	.byte	0x3f
	.zero		1


	//   ....[17]....
        /*01b0*/ 	.word	0x00005b20
        /*01b4*/ 	.word	0x0000000b
        /*01b8*/ 	.word	0x00030820
        /*01bc*/ 	.short	0x010a
        /*01be*/ 	.byte	0x3f
	.zero		1


	//   ....[18]....
        /*01c0*/ 	.word	0x00006120
        /*01c4*/ 	.word	0x0000000b
        /*01c8*/ 	.word	0x00030840
        /*01cc*/ 	.short	0x010a
        /*01ce*/ 	.byte	0x3f
	.zero		1


	//   ....[19]....
        /*01d0*/ 	.word	0x000063c0
        /*01d4*/ 	.word	0x0000000b
        /*01d8*/ 	.word	0x00030828
        /*01dc*/ 	.short	0x010a
        /*01de*/ 	.byte	0x3f
	.zero		1


	//   ....[20]....
        /*01e0*/ 	.word	0x000065d0
        /*01e4*/ 	.word	0x0000000b
        /*01e8*/ 	.word	0x00030848
        /*01ec*/ 	.short	0x010a
        /*01ee*/ 	.byte	0x3f
	.zero		1


	//   ....[21]....
        /*01f0*/ 	.word	0x00006850
        /*01f4*/ 	.word	0x0000000b
        /*01f8*/ 	.word	0x00030820
        /*01fc*/ 	.short	0x010a
        /*01fe*/ 	.byte	0x3f
	.zero		1


	//   ....[22]....
        /*0200*/ 	.word	0x00006ad0
        /*0204*/ 	.word	0x0000000b
        /*0208*/ 	.word	0x00030840
        /*020c*/ 	.short	0x010a
        /*020e*/ 	.byte	0x3f
	.zero		1


	//   ....[23]....
        /*0210*/ 	.word	0x00006d40
        /*0214*/ 	.word	0x0000000b
        /*0218*/ 	.word	0x00030828
        /*021c*/ 	.short	0x010a
        /*021e*/ 	.byte	0x3f
	.zero		1


	//   ....[24]....
        /*0220*/ 	.word	0x00006f90
        /*0224*/ 	.word	0x00000004
        /*0228*/ 	.word	0x00030840
        /*022c*/ 	.short	0x010a
        /*022e*/ 	.byte	0x3f
	.zero		1


	//   ....[25]....
        /*0230*/ 	.word	0x000073e0
        /*0234*/ 	.word	0x00000006
        /*0238*/ 	.word	0x00000000
        /*023c*/ 	.short	0x010a
        /*023e*/ 	.byte	0x3f
	.zero		1


	//   ....[26]....
        /*0240*/ 	.word	0x00007440
        /*0244*/ 	.word	0x00000003
        /*0248*/ 	.word	0x00000000
        /*024c*/ 	.short	0x010a
        /*024e*/ 	.byte	0x3f
	.zero		1


	//   ....[27]....
        /*0250*/ 	.word	0x000074a0
        /*0254*/ 	.word	0x00000000
        /*0258*/ 	.word	0x00000000
        /*025c*/ 	.short	0x010a
        /*025e*/ 	.byte	0x3f
	.zero		1


	//   ....[28]....
        /*0260*/ 	.word	0x000074d0
        /*0264*/ 	.word	0x00000003
        /*0268*/ 	.word	0x00000000
        /*026c*/ 	.short	0x010a
        /*026e*/ 	.byte	0x3f
	.zero		1


	//   ....[29]....
        /*0270*/ 	.word	0x000075a0
        /*0274*/ 	.word	0x00000010
        /*0278*/ 	.word	0x00030800
        /*027c*/ 	.short	0x010a
        /*027e*/ 	.byte	0x3f
	.zero		1


	//   ....[30]....
        /*0280*/ 	.word	0x000075f0
        /*0284*/ 	.word	0x00000002
        /*0288*/ 	.word	0x00030810
        /*028c*/ 	.short	0x010a
        /*028e*/ 	.byte	0x3f
	.zero		1


	//   ....[31]....
        /*0290*/ 	.word	0x00007640
        /*0294*/ 	.word	0x00000002
        /*0298*/ 	.word	0x00030830
        /*029c*/ 	.short	0x010a
        /*029e*/ 	.byte	0x3f
	.zero		1


	//   ....[32]....
        /*02a0*/ 	.word	0x00007690
        /*02a4*/ 	.word	0x0000000b
        /*02a8*/ 	.word	0x00030820
        /*02ac*/ 	.short	0x010a
        /*02ae*/ 	.byte	0x3f
	.zero		1


	//   ....[33]....
        /*02b0*/ 	.word	0x000076e0
        /*02b4*/ 	.word	0x0000000b
        /*02b8*/ 	.word	0x00030840
        /*02bc*/ 	.short	0x010a
        /*02be*/ 	.byte	0x3f
	.zero		1


	//   ....[34]....
        /*02c0*/ 	.word	0x00007730
        /*02c4*/ 	.word	0x0000000b
        /*02c8*/ 	.word	0x00030828
        /*02cc*/ 	.short	0x010a
        /*02ce*/ 	.byte	0x3f
	.zero		1


	//   ....[35]....
        /*02d0*/ 	.word	0x00007780
        /*02d4*/ 	.word	0x0000000b
        /*02d8*/ 	.word	0x00030848
        /*02dc*/ 	.short	0x010a
        /*02de*/ 	.byte	0x3f
	.zero		1


	//   ....[36]....
        /*02e0*/ 	.word	0x000077e0
        /*02e4*/ 	.word	0x0000000b
        /*02e8*/ 	.word	0x00030820
        /*02ec*/ 	.short	0x010a
        /*02ee*/ 	.byte	0x3f
	.zero		1


	//   ....[37]....
        /*02f0*/ 	.word	0x00007830
        /*02f4*/ 	.word	0x0000000b
        /*02f8*/ 	.word	0x00030840
        /*02fc*/ 	.short	0x010a
        /*02fe*/ 	.byte	0x3f
	.zero		1


	//   ....[38]....
        /*0300*/ 	.word	0x00007880
        /*0304*/ 	.word	0x0000000b
        /*0308*/ 	.word	0x00030828
        /*030c*/ 	.short	0x010a
        /*030e*/ 	.byte	0x3f
	.zero		1


	//   ....[39]....
        /*0310*/ 	.word	0x000078d0
        /*0314*/ 	.word	0x00000004
        /*0318*/ 	.word	0x00030840
        /*031c*/ 	.short	0x010a
        /*031e*/ 	.byte	0x3f
	.zero		1


	//   ....[40]....
        /*0320*/ 	.word	0x000079b0
        /*0324*/ 	.word	0x00000006
        /*0328*/ 	.word	0x00000000
        /*032c*/ 	.short	0x010a
        /*032e*/ 	.byte	0x3f
	.zero		1


	//   ....[41]....
        /*0330*/ 	.word	0x00007a00
        /*0334*/ 	.word	0x00000003
        /*0338*/ 	.word	0x00000000
        /*033c*/ 	.short	0x010a
        /*033e*/ 	.byte	0x3f
	.zero		1


	//   ....[42]....
        /*0340*/ 	.word	0x00007a50
        /*0344*/ 	.word	0x00000000
        /*0348*/ 	.word	0x00000000
        /*034c*/ 	.short	0x010a
        /*034e*/ 	.byte	0x3f
	.zero		1


	//----- nvinfo : EIATTR_NUM_MBARRIERS
	.align		4
.L_416:
        /*0350*/ 	.byte	0x03, 0x38
        /*0352*/ 	.short	0x0009


	//----- nvinfo : EIATTR_EXIT_INSTR_OFFSETS
	.align		4
        /*0354*/ 	.byte	0x04, 0x1c
        /*0356*/ 	.short	(.L_418 - .L_417)


	//   ....[0]....
.L_417:
        /*0358*/ 	.word	0x00007520


	//----- nvinfo : EIATTR_MAX_THREADS
	.align		4
.L_418:
        /*035c*/ 	.byte	0x04, 0x05
        /*035e*/ 	.short	(.L_420 - .L_419)
.L_419:
        /*0360*/ 	.word	0x00000180
        /*0364*/ 	.word	0x00000001
        /*0368*/ 	.word	0x00000001


	//----- nvinfo : EIATTR_CRS_STACK_SIZE
	.align		4
.L_420:
        /*036c*/ 	.byte	0x04, 0x1e
        /*036e*/ 	.short	(.L_422 - .L_421)
.L_421:
        /*0370*/ 	.word	0x00000000


	//----- nvinfo : EIATTR_CBANK_PARAM_SIZE
	.align		4
.L_422:
        /*0374*/ 	.byte	0x03, 0x19
        /*0376*/ 	.short	0x06f0


	//----- nvinfo : EIATTR_PARAM_CBANK
	.align		4
        /*0378*/ 	.byte	0x04, 0x0a
        /*037a*/ 	.short	(.L_424 - .L_423)
	.align		4
.L_423:
        /*037c*/ 	.word	index@(.nv.constant0._ZN7cutlass13device_kernelIN5flash11enable_sm90INS1_16FlashAttnBwdSm90INS1_25CollectiveMainloopBwdSm90ILi2ELi2ELi2EN4cute5tupleIJNS5_1CILi1EEES8_S8_EEENS6_IJNS7_ILi64EEENS7_ILi128EEESB_EEENS_6half_tEfNS_4arch4Sm90ELb0ELb0ELb1ELb0ELb0ELb1ELb0ELb0ELi2ELi1ELi2ELi1ELb0EEENS1_24CollectiveEpilogueBwdGQAISC_fSF_Li256ELb0ELb0EEENS1_19SingleTileSchedulerILb0ELb0ELb0ELi128EEEEEEEEEvNT_6ParamsE)
        /*0380*/ 	.short	0x0210
        /*0382*/ 	.short	0x06f0


	//----- nvinfo : EIATTR_SW_WAR
	.align		4
.L_424:
        /*0384*/ 	.byte	0x04, 0x36
        /*0386*/ 	.short	(.L_426 - .L_425)
.L_425:
        /*0388*/ 	.word	0x00000008
.L_426:


//--------------------- .nv.info._ZN7cutlass13device_kernelIN5flash11enable_sm90INS1_16FlashAttnBwdSm90INS1_25CollectiveMainloopBwdSm90ILi2ELi2ELi2EN4cute5tupleIJNS5_1CILi1EEES8_S8_EEENS6_IJNS7_ILi64EEENS7_ILi128EEESB_EEENS_6half_tEfNS_4arch4Sm90ELb0ELb0ELb1ELb0ELb1ELb1ELb0ELb0ELi2ELi1ELi2ELi1ELb0EEENS1_24CollectiveEpilogueBwdGQAISC_fSF_Li256ELb0ELb1EEENS1_19SingleTileSchedulerILb0ELb0ELb0ELi128EEEEEEEEEvNT_6ParamsE --------------------------
	.section	.nv.info._ZN7cutlass13device_kernelIN5flash11enable_sm90INS1_16FlashAttnBwdSm90INS1_25CollectiveMainloopBwdSm90ILi2ELi2ELi2EN4cute5tupleIJNS5_1CILi1EEES8_S8_EEENS6_IJNS7_ILi64EEENS7_ILi128EEESB_EEENS_6half_tEfNS_4arch4Sm90ELb0ELb0ELb1ELb0ELb1ELb1ELb0ELb0ELi2ELi1ELi2ELi1ELb0EEENS1_24CollectiveEpilogueBwdGQAISC_fSF_Li256ELb0ELb1EEENS1_19SingleTileSchedulerILb0ELb0ELb0ELi128EEEEEEEEEvNT_6ParamsE,"",@"SHT_CUDA_INFO"
	.sectionflags	@""
	.align	4


	//----- nvinfo : EIATTR_CUDA_API_VERSION
	.align		4
        /*0000*/ 	.byte	0x04, 0x37
        /*0002*/ 	.short	(.L_428 - .L_427)
.L_427:
        /*0004*/ 	.word	0x00000082


	//----- nvinfo : EIATTR_KPARAM_INFO
	.align		4
.L_428:
        /*0008*/ 	.byte	0x04, 0x17
        /*000a*/ 	.short	(.L_430 - .L_429)
.L_429:
        /*000c*/ 	.word	0x00000000
        /*0010*/ 	.short	0x0000
        /*0012*/ 	.short	0x0070
        /*0014*/ 	.byte	0x00, 0xf0, 0x01, 0x1a


	//----- nvinfo : EIATTR_SPARSE_MMA_MASK
	.align		4
.L_430:
        /*0018*/ 	.byte	0x03, 0x50
        /*001a*/ 	.short	0x0000


	//----- nvinfo : EIATTR_MAXREG_COUNT
	.align		4
        /*001c*/ 	.byte	0x03, 0x1b
        /*001e*/ 	.short	0x00a8


	//----- nvinfo : EIATTR_NUM_BARRIERS
	.align		4
        /*0020*/ 	.byte	0x02, 0x4c
        /*0022*/ 	.byte	0x10
	.zero		1


	//----- nvinfo : EIATTR_EXTERNS
	.align		4
        /*0024*/ 	.byte	0x04, 0x0f
        /*0026*/ 	.short	(.L_432 - .L_431)


	//   ....[0]....
	.align		4
.L_431:
        /*0028*/ 	.word	index@(__assertfail)


	//----- nvinfo : EIATTR_MERCURY_ISA_VERSION
	.align		4
.L_432:
        /*002c*/ 	.byte	0x03, 0x5f
        /*002e*/ 	.short	0x0101


	//----- nvinfo : EIATTR_INT_WARP_WIDE_INSTR_OFFSETS
	.align		4
        /*0030*/ 	.byte	0x04, 0x31
        /*0032*/ 	.short	(.L_434 - .L_433)


	//   ....[0]....
.L_433:
        /*0034*/ 	.word	0x00000170


	//   ....[1]....
        /*0038*/ 	.word	0x00000230


	//   ....[2]....
        /*003c*/ 	.word	0x00005990


	//   ....[3]....
        /*0040*/ 	.word	0x00005e00


	//   ....[4]....
        /*0044*/ 	.word	0x000063d0


	//----- nvinfo : EIATTR_COOP_GROUP_MASK_REGIDS
	.align		4
.L_434:
        /*0048*/ 	.byte	0x04, 0x29
        /*004a*/ 	.short	(.L_436 - .L_435)


	//   ....[0]....
.L_435:
        /*004c*/ 	.word	0xffffffff


	//   ....[1]....
        /*0050*/ 	.word	0xffffffff


	//   ....[2]....
        /*0054*/ 	.word	0xffffffff


	//   ....[3]....
        /*0058*/ 	.word	0xffffffff


	//   ....[4]....
        /*005c*/ 	.word	0xffffffff


	//   ....[5]....
        /*0060*/ 	.word	0xffffffff


	//   ....[6]....
        /*0064*/ 	.word	0xffffffff


	//   ....[7]....
        /*0068*/ 	.word	0xffffffff


	//   ....[8]....
        /*006c*/ 	.word	0xffffffff


	//   ....[9]....
        /*0070*/ 	.word	0xffffffff


	//   ....[10]....
        /*0074*/ 	.word	0xffffffff


	//   ....[11]....
        /*0078*/ 	.word	0xffffffff


	//   ....[12]....
        /*007c*/ 	.word	0xffffffff


	//   ....[13]....
        /*0080*/ 	.word	0xffffffff


	//   ....[14]....
        /*0084*/ 	.word	0xffffffff


	//   ....[15]....
        /*0088*/ 	.word	0xffffffff


	//   ....[16]....
        /*008c*/ 	.word	0xffffffff


	//   ....[17]....
        /*0090*/ 	.word	0x0500000f


	//   ....[18]....
        /*0094*/ 	.word	0x0500000f


	//   ....[19]....
        /*0098*/ 	.word	0x0500000f


	//   ....[20]....
        /*009c*/ 	.word	0x0500000f


	//   ....[21]....
        /*00a0*/ 	.word	0x0500000f


	//   ....[22]....
        /*00a4*/ 	.word	0x0500000f


	//----- nvinfo : EIATTR_COOP_GROUP_INSTR_OFFSETS
	.align		4
.L_436:
        /*00a8*/ 	.byte	0x04, 0x28
        /*00aa*/ 	.short	(.L_438 - .L_437)


	//   ....[0]....
.L_437:
        /*00ac*/ 	.word	0x00000050


	//   ....[1]....
        /*00b0*/ 	.word	0x00000180


	//   ....[2]....
        /*00b4*/ 	.word	0x00000210


	//   ....[3]....
        /*00b8*/ 	.word	0x00000390


	//   ....[4]....
        /*00bc*/ 	.word	0x000005e0


	//   ....[5]....
        /*00c0*/ 	.word	0x00000b30


	//   ....[6]....
        /*00c4*/ 	.word	0x00004a00


	//   ....[7]....
        /*00c8*/ 	.word	0x00004ba0


	//   ....[8]....
        /*00cc*/ 	.word	0x00004e70


	//   ....[9]....
        /*00d0*/ 	.word	0x00005010


	//   ....[10]....
        /*00d4*/ 	.word	0x00005130


	//   ....[11]....
        /*00d8*/ 	.word	0x00005630


	//   ....[12]....
        /*00dc*/ 	.word	0x000058c0


	//   ....[13]....
        /*00e0*/ 	.word	0x00005b00


	//   ....[14]....
        /*00e4*/ 	.word	0x00005d30


	//   ....[15]....
        /*00e8*/ 	.word	0x00005fe0


	//   ....[16]....
        /*00ec*/ 	.word	0x00006310


	//   ....[17]....
        /*00f0*/ 	.word	0x000081d0


	//   ....[18]....
        /*00f4*/ 	.word	0x00008320


	//   ....[19]....
        /*00f8*/ 	.word	0x00008390


	//   ....[20]....
        /*00fc*/ 	.word	0x00008400


	//   ....[21]....
        /*0100*/ 	.word	0x00008470


	//   ....[22]....
        /*0104*/ 	.word	0x000084e0


	//----- nvinfo : EIATTR_REG_RECONFIG
	.align		4
.L_438:
        /*0108*/ 	.byte	0x01, 0x54
	.zero		2


	//----- nvinfo : EIATTR_SYSCALL_OFFSETS
	.align		4
        /*010c*/ 	.byte	0x04, 0x46
        /*010e*/ 	.short	(.L_440 - .L_439)


	//   ....[0]....
.L_439:
        /*0110*/ 	.word	0x00000770


	//   ....[1]....
        /*0114*/ 	.word	0x00000860


	//   ....[2]....
        /*0118*/ 	.word	0x000009c0


	//   ....[3]....
        /*011c*/ 	.word	0x00000ab0


	//----- nvinfo : EIATTR_MBARRIER_INSTR_OFFSETS
	.align		4
.L_440:
        /*0120*/ 	.byte	0x04, 0x39
        /*0122*/ 	.short	(.L_442 - .L_441)


	//   ....[0]....
.L_441:
        /*0124*/ 	.word	0x00000250
        /*0128*/ 	.word	0x000000ff
        /*012c*/ 	.word	0x00030800
        /*0130*/ 	.short	0x0100
        /*0132*/ 	.byte	0x06
	.zero		1


	//   ....[1]....
        /*0134*/ 	.word	0x00000340
        /*0138*/ 	.word	0x000000ff
        /*013c*/ 	.word	0x00030810
        /*0140*/ 	.short	0x0100
        /*0142*/ 	.byte	0x08
	.zero		1


	//   ....[2]....
        /*0144*/ 	.word	0x00000350
        /*0148*/ 	.word	0x000000ff
        /*014c*/ 	.word	0x00030820
        /*0150*/ 	.short	0x0100
        /*0152*/ 	.byte	0x08
	.zero		1


	//   ....[3]....
        /*0154*/ 	.word	0x00000360
        /*0158*/ 	.word	0x000000ff
        /*015c*/ 	.word	0x00030818
        /*0160*/ 	.short	0x0100
        /*0162*/ 	.byte	0x08
	.zero		1


	//   ....[4]....
        /*0164*/ 	.word	0x00000370
        /*0168*/ 	.word	0x000000ff
        /*016c*/ 	.word	0x00030828
        /*0170*/ 	.short	0x0100
        /*0172*/ 	.byte	0x08
	.zero		1


	//   ....[5]....
        /*0174*/ 	.word	0x000004a0
        /*0178*/ 	.word	0x000000ff
        /*017c*/ 	.word	0x00030830
        /*0180*/ 	.short	0x0100
        /*0182*/ 	.byte	0x08
	.zero		1


	//   ....[6]....
        /*0184*/ 	.word	0x000004b0
        /*0188*/ 	.word	0x000000ff
        /*018c*/ 	.word	0x00030840
        /*0190*/ 	.short	0x0100
        /*0192*/ 	.byte	0x08
	.zero		1


	//   ....[7]....
        /*0194*/ 	.word	0x000004c0
        /*0198*/ 	.word	0x000000ff
        /*019c*/ 	.word	0x00030838
        /*01a0*/ 	.short	0x0100
        /*01a2*/ 	.byte	0x08
	.zero		1


	//   ....[8]....
        /*01a4*/ 	.word	0x000004d0
        /*01a8*/ 	.word	0x000000ff
        /*01ac*/ 	.word	0x00030848
        /*01b0*/ 	.short	0x0100
        /*01b2*/ 	.byte	0x08
	.zero		1


	//   ....[9]....
        /*01b4*/ 	.word	0x00000b80
        /*01b8*/ 	.word	0x00000010
        /*01bc*/ 	.word	0x00030800
        /*01c0*/ 	.short	0x010a
        /*01c2*/ 	.byte	0x3f
	.zero		1


	//   ....[10]....
        /*01c4*/ 	.word	0x00000cd0
        /*01c8*/ 	.word	0x00000010
        /*01cc*/ 	.word	0x00030800
        /*01d0*/ 	.short	0x010a
        /*01d2*/ 	.byte	0x3f
	.zero		1


	//   ....[11]....
        /*01d4*/ 	.word	0x00001730
        /*01d8*/ 	.word	0x00000002
        /*01dc*/ 	.word	0x00030810
        /*01e0*/ 	.short	0x010a
        /*01e2*/ 	.byte	0x3f
	.zero		1


	//   ....[12]....
        /*01e4*/ 	.word	0x00001770
        /*01e8*/ 	.word	0x00000002
        /*01ec*/ 	.word	0x00030810
        /*01f0*/ 	.short	0x010a
        /*01f2*/ 	.byte	0x3f
	.zero		1


	//   ....[13]....
        /*01f4*/ 	.word	0x00001ca0
        /*01f8*/ 	.word	0x00000002
        /*01fc*/ 	.word	0x00030830
        /*0200*/ 	.short	0x010a
        /*0202*/ 	.byte	0x3f
	.zero		1


	//   ....[14]....
        /*0204*/ 	.word	0x00001d20
        /*0208*/ 	.word	0x00000002
        /*020c*/ 	.word	0x00030830
        /*0210*/ 	.short	0x010a
        /*0212*/ 	.byte	0x3f
	.zero		1


	//   ....[15]....
        /*0214*/ 	.word	0x00003cc0
        /*0218*/ 	.word	0x00000000
        /*021c*/ 	.word	0x00000000
        /*0220*/ 	.short	0x0101
        /*0222*/ 	.byte	0x3f
	.zero		1


	//   ....[16]....
        /*0224*/ 	.word	0x00003ff0
        /*0228*/ 	.word	0x00000002
        /*022c*/ 	.word	0x00000000
        /*0230*/ 	.short	0x0101
        /*0232*/ 	.byte	0x3f
	.zero		1


	//   ....[17]....
        /*0234*/ 	.word	0x00006780
        /*0238*/ 	.word	0x0000000b
        /*023c*/ 	.word	0x00030820
        /*0240*/ 	.short	0x010a
        /*0242*/ 	.byte	0x3f
	.zero		1


	//   ....[18]....
        /*0244*/ 	.word	0x00006d80
        /*0248*/ 	.word	0x0000000b
        /*024c*/ 	.word	0x00030840
        /*0250*/ 	.short	0x010a
        /*0252*/ 	.byte	0x3f
	.zero		1


	//   ....[19]....
        /*0254*/ 	.word	0x00007020
        /*0258*/ 	.word	0x0000000b
        /*025c*/ 	.word	0x00030828
        /*0260*/ 	.short	0x010a
        /*0262*/ 	.byte	0x3f
	.zero		1


	//   ....[20]....
        /*0264*/ 	.word	0x00007230
        /*0268*/ 	.word	0x0000000b
        /*026c*/ 	.word	0x00030848
        /*0270*/ 	.short	0x010a
        /*0272*/ 	.byte	0x3f
	.zero		1


	//   ....[21]....
        /*0274*/ 	.word	0x000074b0
        /*0278*/ 	.word	0x0000000b
        /*027c*/ 	.word	0x00030820
        /*0280*/ 	.short	0x010a
        /*0282*/ 	.byte	0x3f
	.zero		1


	//   ....[22]....
        /*0284*/ 	.word	0x00007730
        /*0288*/ 	.word	0x0000000b
        /*028c*/ 	.word	0x00030840
        /*0290*/ 	.short	0x010a
        /*0292*/ 	.byte	0x3f
	.zero		1


	//   ....[23]....
        /*0294*/ 	.word	0x000079a0
        /*0298*/ 	.word	0x0000000b
        /*029c*/ 	.word	0x00030828
        /*02a0*/ 	.short	0x010a
        /*02a2*/ 	.byte	0x3f
	.zero		1


	//   ....[24]....
        /*02a4*/ 	.word	0x00007bf0
        /*02a8*/ 	.word	0x00000004
        /*02ac*/ 	.word	0x00030840
        /*02b0*/ 	.short	0x010a
        /*02b2*/ 	.byte	0x3f
	.zero		1


	//   ....[25]....
        /*02b4*/ 	.word	0x00008040
        /*02b8*/ 	.word	0x00000006
        /*02bc*/ 	.word	0x00000000
        /*02c0*/ 	.short	0x010a
        /*02c2*/ 	.byte	0x3f
	.zero		1


	//   ....[26]....
        /*02c4*/ 	.word	0x000080a0
        /*02c8*/ 	.word	0x00000003
        /*02cc*/ 	.word	0x00000000
        /*02d0*/ 	.short	0x010a
        /*02d2*/ 	.byte	0x3f
	.zero		1


	//   ....[27]....
        /*02d4*/ 	.word	0x00008100
        /*02d8*/ 	.word	0x00000000
        /*02dc*/ 	.word	0x00000000
        /*02e0*/ 	.short	0x010a
        /*02e2*/ 	.byte	0x3f
	.zero		1


	//   ....[28]....
        /*02e4*/ 	.word	0x00008130
        /*02e8*/ 	.word	0x00000003
        /*02ec*/ 	.word	0x00000000
        /*02f0*/ 	.short	0x010a
        /*02f2*/ 	.byte	0x3f
	.zero		1


	//   ....[29]....
        /*02f4*/ 	.word	0x00008200
        /*02f8*/ 	.word	0x00000010
        /*02fc*/ 	.word	0x00030800
        /*0300*/ 	.short	0x010a
        /*0302*/ 	.byte	0x3f
	.zero		1


	//   ....[30]....
        /*0304*/ 	.word	0x00008250
        /*0308*/ 	.word	0x00000002
        /*030c*/ 	.word	0x00030810
        /*0310*/ 	.short	0x010a
        /*0312*/ 	.byte	0x3f
	.zero		1


	//   ....[31]....
        /*0314*/ 	.word	0x000082a0
        /*0318*/ 	.word	0x00000002
        /*031c*/ 	.word	0x00030830
        /*0320*/ 	.short	0x010a
        /*0322*/ 	.byte	0x3f
	.zero		1


	//   ....[32]....
        /*0324*/ 	.word	0x00008520
        /*0328*/ 	.word	0x0000000b
        /*032c*/ 	.word	0x00030820
        /*0330*/ 	.short	0x010a
        /*0332*/ 	.byte	0x3f
	.zero		1


	//   ....[33]....
        /*0334*/ 	.word	0x00008570
        /*0338*/ 	.word	0x0000000b
        /*033c*/ 	.word	0x00030840
        /*0340*/ 	.short	0x010a
        /*0342*/ 	.byte	0x3f
	.zero		1


	//   ....[34]....
        /*0344*/ 	.word	0x000085c0
        /*0348*/ 	.word	0x0000000b
        /*034c*/ 	.word	0x00030828
        /*0350*/ 	.short	0x010a
        /*0352*/ 	.byte	0x3f
	.zero		1


	//   ....[35]....
        /*0354*/ 	.word	0x00008610
        /*0358*/ 	.word	0x0000000b
        /*035c*/ 	.word	0x00030848
        /*0360*/ 	.short	0x010a
        /*0362*/ 	.byte	0x3f
	.zero		1


	//   ....[36]....
        /*0364*/ 	.word	0x00008670
        /*0368*/ 	.word	0x0000000b
        /*036c*/ 	.word	0x00030820
        /*0370*/ 	.short	0x010a
        /*0372*/ 	.byte	0x3f
	.zero		1


	//   ....[37]....
        /*0374*/ 	.word	0x000086c0
        /*0378*/ 	.word	0x0000000b
        /*037c*/ 	.word	0x00030840
        /*0380*/ 	.short	0x010a
        /*0382*/ 	.byte	0x3f
	.zero		1


	//   ....[38]....
        /*0384*/ 	.word	0x00008710
        /*0388*/ 	.word	0x0000000b
        /*038c*/ 	.word	0x00030828
        /*0390*/ 	.short	0x010a
        /*0392*/ 	.byte	0x3f
	.zero		1


	//   ....[39]....
        /*0394*/ 	.word	0x00008760
        /*0398*/ 	.word	0x00000004
        /*039c*/ 	.word	0x00030840
        /*03a0*/ 	.short	0x010a
        /*03a2*/ 	.byte	0x3f
	.zero		1


	//   ....[40]....
        /*03a4*/ 	.word	0x00008840
        /*03a8*/ 	.word	0x00000006
        /*03ac*/ 	.word	0x00000000
        /*03b0*/ 	.short	0x010a
        /*03b2*/ 	.byte	0x3f
	.zero		1


	//   ....[41]....
        /*03b4*/ 	.word	0x00008890
        /*03b8*/ 	.word	0x00000003
        /*03bc*/ 	.word	0x00000000
        /*03c0*/ 	.short	0x010a
        /*03c2*/ 	.byte	0x3f
	.zero		1


	//   ....[42]....
        /*03c4*/ 	.word	0x000088e0
        /*03c8*/ 	.word	0x00000000
        /*03cc*/ 	.word	0x00000000
        /*03d0*/ 	.short	0x010a
        /*03d2*/ 	.byte	0x3f
	.zero		1


	//----- nvinfo : EIATTR_NUM_MBARRIERS
	.align		4
.L_442:
        /*03d4*/ 	.byte	0x03, 0x38
        /*03d6*/ 	.short	0x0009


	//----- nvinfo : EIATTR_EXIT_INSTR_OFFSETS
	.align		4
        /*03d8*/ 	.byte	0x04, 0x1c
        /*03da*/ 	.short	(.L_444 - .L_443)


	//   ....[0]....
.L_443:
        /*03dc*/ 	.word	0x00008180


	//----- nvinfo : EIATTR_MAX_THREADS
	.align		4
.L_444:
        /*03e0*/ 	.byte	0x04, 0x05
        /*03e2*/ 	.short	(.L_446 - .L_445)
.L_445:
        /*03e4*/ 	.word	0x00000180
        /*03e8*/ 	.word	0x00000001
        /*03ec*/ 	.word	0x00000001


	//----- nvinfo : EIATTR_CRS_STACK_SIZE
	.align		4
.L_446:
        /*03f0*/ 	.byte	0x04, 0x1e
        /*03f2*/ 	.short	(.L_448 - .L_447)
.L_447:
        /*03f4*/ 	.word	0x00000000


	//----- nvinfo : EIATTR_CBANK_PARAM_SIZE
	.align		4
.L_448:
        /*03f8*/ 	.byte	0x03, 0x19
        /*03fa*/ 	.short	0x06f0


	//----- nvinfo : EIATTR_PARAM_CBANK
	.align		4
        /*03fc*/ 	.byte	0x04, 0x0a
        /*03fe*/ 	.short	(.L_450 - .L_449)
	.align		4
.L_449:
        /*0400*/ 	.word	index@(.nv.constant0._ZN7cutlass13device_kernelIN5flash11enable_sm90INS1_16FlashAttnBwdSm90INS1_25CollectiveMainloopBwdSm90ILi2ELi2ELi2EN4cute5tupleIJNS5_1CILi1EEES8_S8_EEENS6_IJNS7_ILi64EEENS7_ILi128EEESB_EEENS_6half_tEfNS_4arch4Sm90ELb0ELb0ELb1ELb0ELb1ELb1ELb0ELb0ELi2ELi1ELi2ELi1ELb0EEENS1_24CollectiveEpilogueBwdGQAISC_fSF_Li256ELb0ELb1EEENS1_19SingleTileSchedulerILb0ELb0ELb0ELi128EEEEEEEEEvNT_6ParamsE)
        /*0404*/ 	.short	0x0210
        /*0406*/ 	.short	0x06f0


	//----- nvinfo : EIATTR_SW_WAR
	.align		4
.L_450:
        /*0408*/ 	.byte	0x04, 0x36
        /*040a*/ 	.short	(.L_452 - .L_451)
.L_451:
        /*040c*/ 	.word	0x00000008
.L_452:


//--------------------- .nv.info._ZN7cutlass13device_kernelIN5flash11enable_sm90INS1_16FlashAttnBwdSm90INS1_25CollectiveMainloopBwdSm90ILi2ELi2ELi2EN4cute5tupleIJNS5_1CILi1EEES8_S8_EEENS6_IJNS7_ILi64EEENS7_ILi128EEESB_EEENS_6half_tEfNS_4arch4Sm90ELb0ELb0ELb1ELb1ELb0ELb1ELb0ELb0ELi2ELi1ELi2ELi1ELb0EEENS1_21CollectiveEpilogueBwdISC_SD_SF_Li256ELb1ELb0ELi1EEENS1_19SingleTileSchedulerILb1ELb0ELb0ELi128EEEEEEEEEvNT_6ParamsE --------------------------
	.section	.nv.info._ZN7cutlass13device_kernelIN5flash11enable_sm90INS1_16FlashAttnBwdSm90INS1_25CollectiveMainloopBwdSm90ILi2ELi2ELi2EN4cute5tupleIJNS5_1CILi1EEES8_S8_EEENS6_IJNS7_ILi64EEENS7_ILi128EEESB_EEENS_6half_tEfNS_4arch4Sm90ELb0ELb0ELb1ELb1ELb0ELb1ELb0ELb0ELi2ELi1ELi2ELi1ELb0EEENS1_21CollectiveEpilogueBwdISC_SD_SF_Li256ELb1ELb0ELi1EEENS1_19SingleTileSchedulerILb1ELb0ELb0ELi128EEEEEEEEEvNT_6ParamsE,"",@"SHT_CUDA_INFO"
	.sectionflags	@""
	.align	4


	//----- nvinfo : EIATTR_CUDA_API_VERSION
	.align		4
        /*0000*/ 	.byte	0x04, 0x37
        /*0002*/ 	.short	(.L_454 - .L_453)
.L_453:
        /*0004*/ 	.word	0x00000082


	//----- nvinfo : EIATTR_KPARAM_INFO
	.align		4
.L_454:
        /*0008*/ 	.byte	0x04, 0x17
        /*000a*/ 	.short	(.L_456 - .L_455)
.L_455:
        /*000c*/ 	.word	0x00000000
        /*0010*/ 	.short	0x0000
        /*0012*/ 	.short	0x0070
        /*0014*/ 	.byte	0x00, 0xf0, 0x01, 0x1a


	//----- nvinfo : EIATTR_SPARSE_MMA_MASK
	.align		4
.L_456:
        /*0018*/ 	.byte	0x03, 0x50
        /*001a*/ 	.short	0x0000


	//----- nvinfo : EIATTR_MAXREG_COUNT
	.align		4
        /*001c*/ 	.byte	0x03, 0x1b
        /*001e*/ 	.short	0x00a8


	//----- nvinfo : EIATTR_NUM_BARRIERS
	.align		4
        /*0020*/ 	.byte	0x02, 0x4c
        /*0022*/ 	.byte	0x10
	.zero		1


	//----- nvinfo : EIATTR_EXTERNS
	.align		4
        /*0024*/ 	.byte	0x04, 0x0f
        /*0026*/ 	.short	(.L_458 - .L_457)


	//   ....[0]....
	.align		4
.L_457:
        /*0028*/ 	.word	index@(__assertfail)


	//----- nvinfo : EIATTR_ANNOTATIONS
	.align		4
.L_458:
        /*002c*/ 	.byte	0x04, 0x55
        /*002e*/ 	.short	(.L_460 - .L_459)


	//   ....[0]....
.L_459:
        /*0030*/ 	.word	0x00000001
        /*0034*/ 	.byte	0x60, 0x05, 0x00, 0x00, 0x01, 0x00, 0x00, 0x00, 0x60, 0x16, 0x00, 0x00, 0x01, 0x00, 0x00, 0x00
        /*0044*/ 	.byte	0xb0, 0x9f, 0x00, 0x00, 0x01, 0x00, 0x00, 0x00, 0xe0, 0x9f, 0x00, 0x00, 0x01, 0x00, 0x00, 0x00
        /*0054*/ 	.byte	0xf0, 0xac, 0x00, 0x00


	//----- nvinfo : EIATTR_MERCURY_ISA_VERSION
	.align		4
.L_460:
        /*0058*/ 	.byte	0x03, 0x5f
        /*005a*/ 	.short	0x0101


	//----- nvinfo : EIATTR_INT_WARP_WIDE_INSTR_OFFSETS
	.align		4
        /*005c*/ 	.byte	0x04, 0x31
        /*005e*/ 	.short	(.L_462 - .L_461)


	//   ....[0]....
.L_461:
        /*0060*/ 	.word	0x00000180


	//   ....[1]....
        /*0064*/ 	.word	0x00000240


	//   ....[2]....
        /*0068*/ 	.word	0x00008fb0


	//----- nvinfo : EIATTR_COOP_GROUP_MASK_REGIDS
	.align		4
.L_462:
        /*006c*/ 	.byte	0x04, 0x29
        /*006e*/ 	.short	(.L_464 - .L_463)


	//   ....[0]....
.L_463:
        /*0070*/ 	.word	0xffffffff


	//   ....[1]....
        /*0074*/ 	.word	0xffffffff


	//   ....[2]....
        /*0078*/ 	.word	0xffffffff


	//   ....[3]....
        /*007c*/ 	.word	0xffffffff


	//   ....[4]....
        /*0080*/ 	.word	0xffffffff


	//   ....[5]....
        /*0084*/ 	.word	0xffffffff


	//   ....[6]....
        /*0088*/ 	.word	0xffffffff


	//   ....[7]....
        /*008c*/ 	.word	0x0500000f


	//----- nvinfo : EIATTR_COOP_GROUP_INSTR_OFFSETS
	.align		4
.L_464:
        /*0090*/ 	.byte	0x04, 0x28
        /*0092*/ 	.short	(.L_466 - .L_465)


	//   ....[0]....
.L_465:
        /*0094*/ 	.word	0x00000060


	//   ....[1]....
        /*0098*/ 	.word	0x00000190


	//   ....[2]....
        /*009c*/ 	.word	0x00000220


	//   ....[3]....
        /*00a0*/ 	.word	0x000003a0


	//   ....[4]....
        /*00a4*/ 	.word	0x00000610


	//   ....[5]....
        /*00a8*/ 	.word	0x00001380


	//   ....[6]....
        /*00ac*/ 	.word	0x00007d10


	//   ....[7]....
        /*00b0*/ 	.word	0x0000af60


	//----- nvinfo : EIATTR_REG_RECONFIG
	.align		4
.L_466:
        /*00b4*/ 	.byte	0x01, 0x54
	.zero		2


	//----- nvinfo : EIATTR_SYSCALL_OFFSETS
	.align		4
        /*00b8*/ 	.byte	0x04, 0x46
        /*00ba*/ 	.short	(.L_468 - .L_467)


	//   ....[0]....
.L_467:
        /*00bc*/ 	.word	0x00000fc0


	//   ....[1]....
        /*00c0*/ 	.word	0x000010b0


	//   ....[2]....
        /*00c4*/ 	.word	0x00001210


	//   ....[3]....
        /*00c8*/ 	.word	0x00001300


	//----- nvinfo : EIATTR_MBARRIER_INSTR_OFFSETS
	.align		4
.L_468:
        /*00cc*/ 	.byte	0x04, 0x39
        /*00ce*/ 	.short	(.L_470 - .L_469)


	//   ....[0]....
.L_469:
        /*00d0*/ 	.word	0x00000260
        /*00d4*/ 	.word	0x000000ff
        /*00d8*/ 	.word	0x00030800
        /*00dc*/ 	.short	0x0100
        /*00de*/ 	.byte	0x06
	.zero		1


	//   ....[1]....
        /*00e0*/ 	.word	0x00000350
        /*00e4*/ 	.word	0x000000ff
        /*00e8*/ 	.word	0x00030810
        /*00ec*/ 	.short	0x0100
        /*00ee*/ 	.byte	0x08
	.zero		1


	//   ....[2]....
        /*00f0*/ 	.word	0x00000360
        /*00f4*/ 	.word	0x000000ff
        /*00f8*/ 	.word	0x00030820
        /*00fc*/ 	.short	0x0100
        /*00fe*/ 	.byte	0x08
	.zero		1


	//   ....[3]....
        /*0100*/ 	.word	0x00000370
        /*0104*/ 	.word	0x000000ff
        /*0108*/ 	.word	0x00030818
        /*010c*/ 	.short	0x0100
        /*010e*/ 	.byte	0x08
	.zero		1


	//   ....[4]....
        /*0110*/ 	.word	0x00000380
        /*0114*/ 	.word	0x000000ff
        /*0118*/ 	.word	0x00030828
        /*011c*/ 	.short	0x0100
        /*011e*/ 	.byte	0x08
	.zero		1


	//   ....[5]....
        /*0120*/ 	.word	0x000004b0
        /*0124*/ 	.word	0x000000ff
        /*0128*/ 	.word	0x00030830
        /*012c*/ 	.short	0x0100
        /*012e*/ 	.byte	0x08
	.zero		1


	//   ....[6]....
        /*0130*/ 	.word	0x000004c0
        /*0134*/ 	.word	0x000000ff
        /*0138*/ 	.word	0x00030840
        /*013c*/ 	.short	0x0100
        /*013e*/ 	.byte	0x08
	.zero		1


	//   ....[7]....
        /*0140*/ 	.word	0x000004d0
        /*0144*/ 	.word	0x000000ff
        /*0148*/ 	.word	0x00030838
        /*014c*/ 	.short	0x0100
        /*014e*/ 	.byte	0x08
	.zero		1


	//   ....[8]....
        /*0150*/ 	.word	0x000004e0
        /*0154*/ 	.word	0x000000ff
        /*0158*/ 	.word	0x00030848
        /*015c*/ 	.short	0x0100
        /*015e*/ 	.byte	0x08
	.zero		1


	//   ....[9]....
        /*0160*/ 	.word	0x000013d0
        /*0164*/ 	.word	0x00000010
        /*0168*/ 	.word	0x00030800
        /*016c*/ 	.short	0x010a
        /*016e*/ 	.byte	0x3f
	.zero		1


	//   ....[10]....
        /*0170*/ 	.word	0x00001640
        /*0174*/ 	.word	0x00000010
        /*0178*/ 	.word	0x00030800
        /*017c*/ 	.short	0x010a
        /*017e*/ 	.byte	0x3f
	.zero		1


	//   ....[11]....
        /*0180*/ 	.word	0x00001b50
        /*0184*/ 	.word	0x00000002
        /*0188*/ 	.word	0x00030810
        /*018c*/ 	.short	0x010a
        /*018e*/ 	.byte	0x3f
	.zero		1


	//   ....[12]....
        /*0190*/ 	.word	0x00001b90
        /*0194*/ 	.word	0x00000002
        /*0198*/ 	.word	0x00030810
        /*019c*/ 	.short	0x010a
        /*019e*/ 	.byte	0x3f
	.zero		1


	//   ....[13]....
        /*01a0*/ 	.word	0x000020c0
        /*01a4*/ 	.word	0x00000002
        /*01a8*/ 	.word	0x00030830
        /*01ac*/ 	.short	0x010a
        /*01ae*/ 	.byte	0x3f
	.zero		1


	//   ....[14]....
        /*01b0*/ 	.word	0x00002140
        /*01b4*/ 	.word	0x00000002
        /*01b8*/ 	.word	0x00030830
        /*01bc*/ 	.short	0x010a
        /*01be*/ 	.byte	0x3f
	.zero		1


	//   ....[15]....
        /*01c0*/ 	.word	0x000040c0
        /*01c4*/ 	.word	0x00000000
        /*01c8*/ 	.word	0x00000000
        /*01cc*/ 	.short	0x0101
        /*01ce*/ 	.byte	0x3f
	.zero		1


	//   ....[16]....
        /*01d0*/ 	.word	0x000043d0
        /*01d4*/ 	.word	0x00000002
        /*01d8*/ 	.word	0x00000000
        /*01dc*/ 	.short	0x0101
        /*01de*/ 	.byte	0x3f
	.zero		1


	//   ....[17]....
        /*01e0*/ 	.word	0x000094b0
        /*01e4*/ 	.word	0x0000000c
        /*01e8*/ 	.word	0x00030820
        /*01ec*/ 	.short	0x010a
        /*01ee*/ 	.byte	0x3f
	.zero		1


	//   ....[18]....
        /*01f0*/ 	.word	0x00009a90
        /*01f4*/ 	.word	0x0000000c
        /*01f8*/ 	.word	0x00030840
        /*01fc*/ 	.short	0x010a
        /*01fe*/ 	.byte	0x3f
	.zero		1


	//   ....[19]....
        /*0200*/ 	.word	0x00009d40
        /*0204*/ 	.word	0x0000000c
        /*0208*/ 	.word	0x00030828
        /*020c*/ 	.short	0x010a
        /*020e*/ 	.byte	0x3f
	.zero		1


	//   ....[20]....
        /*0210*/ 	.word	0x00009f70
        /*0214*/ 	.word	0x0000000c
        /*0218*/ 	.word	0x00030848
        /*021c*/ 	.short	0x010a
        /*021e*/ 	.byte	0x3f
	.zero		1


	//   ....[21]....
        /*0220*/ 	.word	0x0000a1f0
        /*0224*/ 	.word	0x0000000c
        /*0228*/ 	.word	0x00030820
        /*022c*/ 	.short	0x010a
        /*022e*/ 	.byte	0x3f
	.zero		1


	//   ....[22]....
        /*0230*/ 	.word	0x0000a480
        /*0234*/ 	.word	0x0000000c
        /*0238*/ 	.word	0x00030840
        /*023c*/ 	.short	0x010a
        /*023e*/ 	.byte	0x3f
	.zero		1


	//   ....[23]....
        /*0240*/ 	.word	0x0000a700
        /*0244*/ 	.word	0x0000000c
        /*0248*/ 	.word	0x00030828
        /*024c*/ 	.short	0x010a
        /*024e*/ 	.byte	0x3f
	.zero		1


	//   ....[24]....
        /*0250*/ 	.word	0x0000a960
        /*0254*/ 	.word	0x00000004
        /*0258*/ 	.word	0x00030840
        /*025c*/ 	.short	0x010a
        /*025e*/ 	.byte	0x3f
	.zero		1


	//   ....[25]....
        /*0260*/ 	.word	0x0000ade0
        /*0264*/ 	.word	0x00000007
        /*0268*/ 	.word	0x00000000
        /*026c*/ 	.short	0x010a
        /*026e*/ 	.byte	0x3f
	.zero		1


	//   ....[26]....
        /*0270*/ 	.word	0x0000ae30
        /*0274*/ 	.word	0x0000000b
        /*0278*/ 	.word	0x00000000
        /*027c*/ 	.short	0x010a
        /*027e*/ 	.byte	0x3f
	.zero		1


	//   ....[27]....
        /*0280*/ 	.word	0x0000ae90
        /*0284*/ 	.word	0x00000009
        /*0288*/ 	.word	0x00000000
        /*028c*/ 	.short	0x010a
        /*028e*/ 	.byte	0x3f
	.zero		1


	//   ....[28]....
        /*0290*/ 	.word	0x0000aec0
        /*0294*/ 	.word	0x00000003
        /*0298*/ 	.word	0x00000000
        /*029c*/ 	.short	0x010a
        /*029e*/ 	.byte	0x3f
	.zero		1


	//   ....[29]....
        /*02a0*/ 	.word	0x0000af90
        /*02a4*/ 	.word	0x00000010
        /*02a8*/ 	.word	0x00030800
        /*02ac*/ 	.short	0x010a
        /*02ae*/ 	.byte	0x3f
	.zero		1


	//   ....[30]....
        /*02b0*/ 	.word	0x0000afe0
        /*02b4*/ 	.word	0x00000002
        /*02b8*/ 	.word	0x00030810
        /*02bc*/ 	.short	0x010a
        /*02be*/ 	.byte	0x3f
	.zero		1


	//   ....[31]....
        /*02c0*/ 	.word	0x0000b030
        /*02c4*/ 	.word	0x00000002
        /*02c8*/ 	.word	0x00030830
        /*02cc*/ 	.short	0x010a
        /*02ce*/ 	.byte	0x3f
	.zero		1


	//   ....[32]....
        /*02d0*/ 	.word	0x0000b080
        /*02d4*/ 	.word	0x0000000c
        /*02d8*/ 	.word	0x00030820
        /*02dc*/ 	.short	0x010a
        /*02de*/ 	.byte	0x3f
	.zero		1


	//   ....[33]....
        /*02e0*/ 	.word	0x0000b0d0
        /*02e4*/ 	.word	0x0000000c
        /*02e8*/ 	.word	0x00030840
        /*02ec*/ 	.short	0x010a
        /*02ee*/ 	.byte	0x3f
	.zero		1


	//   ....[34]....
        /*02f0*/ 	.word	0x0000b120
        /*02f4*/ 	.word	0x0000000c
        /*02f8*/ 	.word	0x00030828
        /*02fc*/ 	.short	0x010a
        /*02fe*/ 	.byte	0x3f
	.zero		1


	//   ....[35]....
        /*0300*/ 	.word	0x0000b170
        /*0304*/ 	.word	0x0000000c
        /*0308*/ 	.word	0x00030848
        /*030c*/ 	.short	0x010a
        /*030e*/ 	.byte	0x3f
	.zero		1


	//   ....[36]....
        /*0310*/ 	.word	0x0000b1d0
        /*0314*/ 	.word	0x0000000c
        /*0318*/ 	.word	0x00030820
        /*031c*/ 	.short	0x010a
        /*031e*/ 	.byte	0x3f
	.zero		1


	//   ....[37]....
        /*0320*/ 	.word	0x0000b220
        /*0324*/ 	.word	0x0000000c
        /*0328*/ 	.word	0x00030840
        /*032c*/ 	.short	0x010a
        /*032e*/ 	.byte	0x3f
	.zero		1


	//   ....[38]....
        /*0330*/ 	.word	0x0000b270
        /*0334*/ 	.word	0x0000000c
        /*0338*/ 	.word	0x00030828
        /*033c*/ 	.short	0x010a
        /*033e*/ 	.byte	0x3f
	.zero		1


	//   ....[39]....
        /*0340*/ 	.word	0x0000b2c0
        /*0344*/ 	.word	0x00000004
        /*0348*/ 	.word	0x00030840
        /*034c*/ 	.short	0x010a
        /*034e*/ 	.byte	0x3f
	.zero		1


	//   ....[40]....
        /*0350*/ 	.word	0x0000b390
        /*0354*/ 	.word	0x00000007
        /*0358*/ 	.word	0x00000000
        /*035c*/ 	.short	0x010a
        /*035e*/ 	.byte	0x3f
	.zero		1


	//   ....[41]....
        /*0360*/ 	.word	0x0000b3e0
        /*0364*/ 	.word	0x0000000b
        /*0368*/ 	.word	0x00000000
        /*036c*/ 	.short	0x010a
        /*036e*/ 	.byte	0x3f
	.zero		1


	//   ....[42]....
        /*0370*/ 	.word	0x0000b430
        /*0374*/ 	.word	0x00000009
        /*0378*/ 	.word	0x00000000
        /*037c*/ 	.short	0x010a
        /*037e*/ 	.byte	0x3f
	.zero		1


	//----- nvinfo : EIATTR_NUM_MBARRIERS
	.align		4
.L_470:
        /*0380*/ 	.byte	0x03, 0x38
        /*0382*/ 	.short	0x0009


	//----- nvinfo : EIATTR_EXIT_INSTR_OFFSETS
	.align		4
        /*0384*/ 	.byte	0x04, 0x1c
        /*0386*/ 	.short	(.L_472 - .L_471)


	//   ....[0]....
.L_471:
        /*0388*/ 	.word	0x0000af10


	//----- nvinfo : EIATTR_MAX_THREADS
	.align		4
.L_472:
        /*038c*/ 	.byte	0x04, 0x05
        /*038e*/ 	.short	(.L_474 - .L_473)
.L_473:
        /*0390*/ 	.word	0x00000180
        /*0394*/ 	.word	0x00000001
        /*0398*/ 	.word	0x00000001


	//----- nvinfo : EIATTR_CRS_STACK_SIZE
	.align		4
.L_474:
        /*039c*/ 	.byte	0x04, 0x1e
        /*039e*/ 	.short	(.L_476 - .L_475)
.L_475:
        /*03a0*/ 	.word	0x00000000


	//----- nvinfo : EIATTR_CBANK_PARAM_SIZE
	.align		4
.L_476:
        /*03a4*/ 	.byte	0x03, 0x19
        /*03a6*/ 	.short	0x06f0


	//----- nvinfo : EIATTR_PARAM_CBANK
	.align		4
        /*03a8*/ 	.byte	0x04, 0x0a
        /*03aa*/ 	.short	(.L_478 - .L_477)
	.align		4
.L_477:
        /*03ac*/ 	.word	index@(.nv.constant0._ZN7cutlass13device_kernelIN5flash11enable_sm90INS1_16FlashAttnBwdSm90INS1_25CollectiveMainloopBwdSm90ILi2ELi2ELi2EN4cute5tupleIJNS5_1CILi1EEES8_S8_EEENS6_IJNS7_ILi64EEENS7_ILi128EEESB_EEENS_6half_tEfNS_4arch4Sm90ELb0ELb0ELb1ELb1ELb0ELb1ELb0ELb0ELi2ELi1ELi2ELi1ELb0EEENS1_21CollectiveEpilogueBwdISC_SD_SF_Li256ELb1ELb0ELi1EEENS1_19SingleTileSchedulerILb1ELb0ELb0ELi128EEEEEEEEEvNT_6ParamsE)
        /*03b0*/ 	.short	0x0210
        /*03b2*/ 	.short	0x06f0


	//----- nvinfo : EIATTR_SW_WAR
	.align		4
.L_478:
        /*03b4*/ 	.byte	0x04, 0x36
        /*03b6*/ 	.short	(.L_480 - .L_479)
.L_479:
        /*03b8*/ 	.word	0x00000008
.L_480:


//--------------------- .nv.info._ZN7cutlass13device_kernelIN5flash11enable_sm90INS1_16FlashAttnBwdSm90INS1_25CollectiveMainloopBwdSm90ILi2ELi2ELi2EN4cute5tupleIJNS5_1CILi1EEES8_S8_EEENS6_IJNS7_ILi64EEENS7_ILi128EEESB_EEENS_6half_tEfNS_4arch4Sm90ELb0ELb0ELb1ELb1ELb1ELb1ELb0ELb0ELi2ELi1ELi2ELi1ELb0EEENS1_21CollectiveEpilogueBwdISC_SD_SF_Li256ELb1ELb0ELi1EEENS1_19SingleTileSchedulerILb1ELb0ELb0ELi128EEEEEEEEEvNT_6ParamsE --------------------------
	.section	.nv.info._ZN7cutlass13device_kernelIN5flash11enable_sm90INS1_16FlashAttnBwdSm90INS1_25CollectiveMainloopBwdSm90ILi2ELi2ELi2EN4cute5tupleIJNS5_1CILi1EEES8_S8_EEENS6_IJNS7_ILi64EEENS7_ILi128EEESB_EEENS_6half_tEfNS_4arch4Sm90ELb0ELb0ELb1ELb1ELb1ELb1ELb0ELb0ELi2ELi1ELi2ELi1ELb0EEENS1_21CollectiveEpilogueBwdISC_SD_SF_Li256ELb1ELb0ELi1EEENS1_19SingleTileSchedulerILb1ELb0ELb0ELi128EEEEEEEEEvNT_6ParamsE,"",@"SHT_CUDA_INFO"
	.sectionflags	@""
	.align	4


	//----- nvinfo : EIATTR_CUDA_API_VERSION
	.align		4
        /*0000*/ 	.byte	0x04, 0x37
        /*0002*/ 	.short	(.L_482 - .L_481)
.L_481:
        /*0004*/ 	.word	0x00000082


	//----- nvinfo : EIATTR_KPARAM_INFO
	.align		4
.L_482:
        /*0008*/ 	.byte	0x04, 0x17
        /*000a*/ 	.short	(.L_484 - .L_483)
.L_483:
        /*000c*/ 	.word	0x00000000
        /*0010*/ 	.short	0x0000
        /*0012*/ 	.short	0x0070
        /*0014*/ 	.byte	0x00, 0xf0, 0x01, 0x1a


	//----- nvinfo : EIATTR_SPARSE_MMA_MASK
	.align		4
.L_484:
        /*0018*/ 	.byte	0x03, 0x50
        /*001a*/ 	.short	0x0000


	//----- nvinfo : EIATTR_MAXREG_COUNT
	.align		4
        /*001c*/ 	.byte	0x03, 0x1b
        /*001e*/ 	.short	0x00a8


	//----- nvinfo : EIATTR_NUM_BARRIERS
	.align		4
        /*0020*/ 	.byte	0x02, 0x4c
        /*0022*/ 	.byte	0x10
	.zero		1


	//----- nvinfo : EIATTR_EXTERNS
	.align		4
        /*0024*/ 	.byte	0x04, 0x0f
        /*0026*/ 	.short	(.L_486 - .L_485)


	//   ....[0]....
	.align		4
.L_485:
        /*0028*/ 	.word	index@(__assertfail)


	//----- nvinfo : EIATTR_ANNOTATIONS
	.align		4
.L_486:
        /*002c*/ 	.byte	0x04, 0x55
        /*002e*/ 	.short	(.L_488 - .L_487)


	//   ....[0]....
.L_487:
        /*0030*/ 	.word	0x00000001
        /*0034*/ 	.byte	0x60, 0x05, 0x00, 0x00, 0x01, 0x00, 0x00, 0x00, 0x60, 0x16, 0x00, 0x00, 0x01, 0x00, 0x00, 0x00
        /*0044*/ 	.byte	0xb0, 0xa7, 0x00, 0x00, 0x01, 0x00, 0x00, 0x00, 0xe0, 0xa7, 0x00, 0x00, 0x01, 0x00, 0x00, 0x00
        /*0054*/ 	.byte	0xf0, 0xb4, 0x00, 0x00


	//----- nvinfo : EIATTR_MERCURY_ISA_VERSION
	.align		4
.L_488:
        /*0058*/ 	.byte	0x03, 0x5f
        /*005a*/ 	.short	0x0101


	//----- nvinfo : EIATTR_INT_WARP_WIDE_INSTR_OFFSETS
	.align		4
        /*005c*/ 	.byte	0x04, 0x31
        /*005e*/ 	.short	(.L_490 - .L_489)


	//   ....[0]....
.L_489:
        /*0060*/ 	.word	0x00000180


	//   ....[1]....
        /*0064*/ 	.word	0x00000240


	//   ....[2]....
        /*0068*/ 	.word	0x000089f0


	//   ....[3]....
        /*006c*/ 	.word	0x00008e60


	//   ....[4]....
        /*0070*/ 	.word	0x00009430


	//   ....[5]....
        /*0074*/ 	.word	0x000097b0


	//----- nvinfo : EIATTR_COOP_GROUP_MASK_REGIDS
	.align		4
.L_490:
        /*0078*/ 	.byte	0x04, 0x29
        /*007a*/ 	.short	(.L_492 - .L_491)


	//   ....[0]....
.L_491:
        /*007c*/ 	.word	0xffffffff


	//   ....[1]....
        /*0080*/ 	.word	0xffffffff


	//   ....[2]....
        /*0084*/ 	.word	0xffffffff


	//   ....[3]....
        /*0088*/ 	.word	0xffffffff


	//   ....[4]....
        /*008c*/ 	.word	0xffffffff


	//   ....[5]....
        /*0090*/ 	.word	0xffffffff


	//   ....[6]....
        /*0094*/ 	.word	0xffffffff


	//   ....[7]....
        /*0098*/ 	.word	0xffffffff


	//   ....[8]....
        /*009c*/ 	.word	0xffffffff


	//   ....[9]....
        /*00a0*/ 	.word	0xffffffff


	//   ....[10]....
        /*00a4*/ 	.word	0xffffffff


	//   ....[11]....
        /*00a8*/ 	.word	0xffffffff


	//   ....[12]....
        /*00ac*/ 	.word	0xffffffff


	//   ....[13]....
        /*00b0*/ 	.word	0x0500000f


	//   ....[14]....
        /*00b4*/ 	.word	0x0500000f


	//   ....[15]....
        /*00b8*/ 	.word	0x0500000f


	//   ....[16]....
        /*00bc*/ 	.word	0x0500000f


	//----- nvinfo : EIATTR_COOP_GROUP_INSTR_OFFSETS
	.align		4
.L_492:
        /*00c0*/ 	.byte	0x04, 0x28
        /*00c2*/ 	.short	(.L_494 - .L_493)


	//   ....[0]....
.L_493:
        /*00c4*/ 	.word	0x00000060


	//   ....[1]....
        /*00c8*/ 	.word	0x00000190


	//   ....[2]....
        /*00cc*/ 	.word	0x00000220


	//   ....[3]....
        /*00d0*/ 	.word	0x000003a0


	//   ....[4]....
        /*00d4*/ 	.word	0x00000610


	//   ....[5]....
        /*00d8*/ 	.word	0x00001380


	//   ....[6]....
        /*00dc*/ 	.word	0x00007d10


	//   ....[7]....
        /*00e0*/ 	.word	0x00008690


	//   ....[8]....
        /*00e4*/ 	.word	0x00008920


	//   ....[9]....
        /*00e8*/ 	.word	0x00008b60


	//   ....[10]....
        /*00ec*/ 	.word	0x00008d90


	//   ....[11]....
        /*00f0*/ 	.word	0x00009040


	//   ....[12]....
        /*00f4*/ 	.word	0x00009370


	//   ....[13]....
        /*00f8*/ 	.word	0x0000b760


	//   ....[14]....
        /*00fc*/ 	.word	0x0000b8b0


	//   ....[15]....
        /*0100*/ 	.word	0x0000b920


	//   ....[16]....
        /*0104*/ 	.word	0x0000b990


	//----- nvinfo : EIATTR_REG_RECONFIG
	.align		4
.L_494:
        /*0108*/ 	.byte	0x01, 0x54
	.zero		2


	//----- nvinfo : EIATTR_SYSCALL_OFFSETS
	.align		4
        /*010c*/ 	.byte	0x04, 0x46
        /*010e*/ 	.short	(.L_496 - .L_495)


	//   ....[0]....
.L_495:
        /*0110*/ 	.word	0x00000fc0


	//   ....[1]....
        /*0114*/ 	.word	0x000010b0


	//   ....[2]....
        /*0118*/ 	.word	0x00001210


	//   ....[3]....
        /*011c*/ 	.word	0x00001300


	//----- nvinfo : EIATTR_MBARRIER_INSTR_OFFSETS
	.align		4
.L_496:
        /*0120*/ 	.byte	0x04, 0x39
        /*0122*/ 	.short	(.L_498 - .L_497)


	//   ....[0]....
.L_497:
        /*0124*/ 	.word	0x00000260
        /*0128*/ 	.word	0x000000ff
        /*012c*/ 	.word	0x00030800
        /*0130*/ 	.short	0x0100
        /*0132*/ 	.byte	0x06
	.zero		1


	//   ....[1]....
        /*0134*/ 	.word	0x00000350
        /*0138*/ 	.word	0x000000ff
        /*013c*/ 	.word	0x00030810
        /*0140*/ 	.short	0x0100
        /*0142*/ 	.byte	0x08
	.zero		1


	//   ....[2]....
        /*0144*/ 	.word	0x00000360
        /*0148*/ 	.word	0x000000ff
        /*014c*/ 	.word	0x00030820
        /*0150*/ 	.short	0x0100
        /*0152*/ 	.byte	0x08
	.zero		1


	//   ....[3]....
        /*0154*/ 	.word	0x00000370
        /*0158*/ 	.word	0x000000ff
        /*015c*/ 	.word	0x00030818
        /*0160*/ 	.short	0x0100
        /*0162*/ 	.byte	0x08
	.zero		1


	//   ....[4]....
        /*0164*/ 	.word	0x00000380
        /*0168*/ 	.word	0x000000ff
        /*016c*/ 	.word	0x00030828
        /*0170*/ 	.short	0x0100
        /*0172*/ 	.byte	0x08
	.zero		1


	//   ....[5]....
        /*0174*/ 	.word	0x000004b0
        /*0178*/ 	.word	0x000000ff
        /*017c*/ 	.word	0x00030830
        /*0180*/ 	.short	0x0100
        /*0182*/ 	.byte	0x08
	.zero		1


	//   ....[6]....
        /*0184*/ 	.word	0x000004c0
        /*0188*/ 	.word	0x000000ff
        /*018c*/ 	.word	0x00030840
        /*0190*/ 	.short	0x0100
        /*0192*/ 	.byte	0x08
	.zero		1


	//   ....[7]....
        /*0194*/ 	.word	0x000004d0
        /*0198*/ 	.word	0x000000ff
        /*019c*/ 	.word	0x00030838
        /*01a0*/ 	.short	0x0100
        /*01a2*/ 	.byte	0x08
	.zero		1


	//   ....[8]....
        /*01a4*/ 	.word	0x000004e0
        /*01a8*/ 	.word	0x000000ff
        /*01ac*/ 	.word	0x00030848
        /*01b0*/ 	.short	0x0100
        /*01b2*/ 	.byte	0x08
	.zero		1


	//   ....[9]....
        /*01b4*/ 	.word	0x000013d0
        /*01b8*/ 	.word	0x00000010
        /*01bc*/ 	.word	0x00030800
        /*01c0*/ 	.short	0x010a
        /*01c2*/ 	.byte	0x3f
	.zero		1


	//   ....[10]....
        /*01c4*/ 	.word	0x00001640
        /*01c8*/ 	.word	0x00000010
        /*01cc*/ 	.word	0x00030800
        /*01d0*/ 	.short	0x010a
        /*01d2*/ 	.byte	0x3f
	.zero		1


	//   ....[11]....
        /*01d4*/ 	.word	0x00001b50
        /*01d8*/ 	.word	0x00000002
        /*01dc*/ 	.word	0x00030810
        /*01e0*/ 	.short	0x010a
        /*01e2*/ 	.byte	0x3f
	.zero		1


	//   ....[12]....
        /*01e4*/ 	.word	0x00001b90
        /*01e8*/ 	.word	0x00000002
        /*01ec*/ 	.word	0x00030810
        /*01f0*/ 	.short	0x010a
        /*01f2*/ 	.byte	0x3f
	.zero		1


	//   ....[13]....
        /*01f4*/ 	.word	0x000020c0
        /*01f8*/ 	.word	0x00000002
        /*01fc*/ 	.word	0x00030830
        /*0200*/ 	.short	0x010a
        /*0202*/ 	.byte	0x3f
	.zero		1


	//   ....[14]....
        /*0204*/ 	.word	0x00002140
        /*0208*/ 	.word	0x00000002
        /*020c*/ 	.word	0x00030830
        /*0210*/ 	.short	0x010a
        /*0212*/ 	.byte	0x3f
	.zero		1


	//   ....[15]....
        /*0214*/ 	.word	0x000040c0
        /*0218*/ 	.word	0x00000000
        /*021c*/ 	.word	0x00000000
        /*0220*/ 	.short	0x0101
        /*0222*/ 	.byte	0x3f
	.zero		1


	//   ....[16]....
        /*0224*/ 	.word	0x000043d0
        /*0228*/ 	.word	0x00000002
        /*022c*/ 	.word	0x00000000
        /*0230*/ 	.short	0x0101
        /*0232*/ 	.byte	0x3f
	.zero		1


	//   ....[17]....
        /*0234*/ 	.word	0x00009cb0
        /*0238*/ 	.word	0x0000000c
        /*023c*/ 	.word	0x00030820
        /*0240*/ 	.short	0x010a
        /*0242*/ 	.byte	0x3f
	.zero		1


	//   ....[18]....
        /*0244*/ 	.word	0x0000a290
        /*0248*/ 	.word	0x0000000c
        /*024c*/ 	.word	0x00030840
        /*0250*/ 	.short	0x010a
        /*0252*/ 	.byte	0x3f
	.zero		1


	//   ....[19]....
        /*0254*/ 	.word	0x0000a540
        /*0258*/ 	.word	0x0000000c
        /*025c*/ 	.word	0x00030828
        /*0260*/ 	.short	0x010a
        /*0262*/ 	.byte	0x3f
	.zero		1


	//   ....[20]....
        /*0264*/ 	.word	0x0000a770
        /*0268*/ 	.word	0x0000000c
        /*026c*/ 	.word	0x00030848
        /*0270*/ 	.short	0x010a
        /*0272*/ 	.byte	0x3f
	.zero		1


	//   ....[21]....
        /*0274*/ 	.word	0x0000a9f0
        /*0278*/ 	.word	0x0000000c
        /*027c*/ 	.word	0x00030820
        /*0280*/ 	.short	0x010a
        /*0282*/ 	.byte	0x3f
	.zero		1


	//   ....[22]....
        /*0284*/ 	.word	0x0000ac80
        /*0288*/ 	.word	0x0000000c
        /*028c*/ 	.word	0x00030840
        /*0290*/ 	.short	0x010a
        /*0292*/ 	.byte	0x3f
	.zero		1


	//   ....[23]....
        /*0294*/ 	.word	0x0000af00
        /*0298*/ 	.word	0x0000000c
        /*029c*/ 	.word	0x00030828
        /*02a0*/ 	.short	0x010a
        /*02a2*/ 	.byte	0x3f
	.zero		1


	//   ....[24]....
        /*02a4*/ 	.word	0x0000b160
        /*02a8*/ 	.word	0x00000004
        /*02ac*/ 	.word	0x00030840
        /*02b0*/ 	.short	0x010a
        /*02b2*/ 	.byte	0x3f
	.zero		1


	//   ....[25]....
        /*02b4*/ 	.word	0x0000b5e0
        /*02b8*/ 	.word	0x00000007
        /*02bc*/ 	.word	0x00000000
        /*02c0*/ 	.short	0x010a
        /*02c2*/ 	.byte	0x3f
	.zero		1


	//   ....[26]....
        /*02c4*/ 	.word	0x0000b630
        /*02c8*/ 	.word	0x0000000b
        /*02cc*/ 	.word	0x00000000
        /*02d0*/ 	.short	0x010a
        /*02d2*/ 	.byte	0x3f
	.zero		1


	//   ....[27]....
        /*02d4*/ 	.word	0x0000b690
        /*02d8*/ 	.word	0x00000009
        /*02dc*/ 	.word	0x00000000
        /*02e0*/ 	.short	0x010a
        /*02e2*/ 	.byte	0x3f
	.zero		1


	//   ....[28]....
        /*02e4*/ 	.word	0x0000b6c0
        /*02e8*/ 	.word	0x00000003
        /*02ec*/ 	.word	0x00000000
        /*02f0*/ 	.short	0x010a
        /*02f2*/ 	.byte	0x3f
	.zero		1


	//   ....[29]....
        /*02f4*/ 	.word	0x0000b790
        /*02f8*/ 	.word	0x00000010
        /*02fc*/ 	.word	0x00030800
        /*0300*/ 	.short	0x010a
        /*0302*/ 	.byte	0x3f
	.zero		1


	//   ....[30]....
        /*0304*/ 	.word	0x0000b7e0
        /*0308*/ 	.word	0x00000002
        /*030c*/ 	.word	0x00030810
        /*0310*/ 	.short	0x010a
        /*0312*/ 	.byte	0x3f
	.zero		1


	//   ....[31]....
        /*0314*/ 	.word	0x0000b830
        /*0318*/ 	.word	0x00000002
        /*031c*/ 	.word	0x00030830
        /*0320*/ 	.short	0x010a
        /*0322*/ 	.byte	0x3f
	.zero		1


	//   ....[32]....
        /*0324*/ 	.word	0x0000b9d0
        /*0328*/ 	.word	0x0000000c
        /*032c*/ 	.word	0x00030820
        /*0330*/ 	.short	0x010a
        /*0332*/ 	.byte	0x3f
	.zero		1


	//   ....[33]....
        /*0334*/ 	.word	0x0000ba20
        /*0338*/ 	.word	0x0000000c
        /*033c*/ 	.word	0x00030840
        /*0340*/ 	.short	0x010a
        /*0342*/ 	.byte	0x3f
	.zero		1


	//   ....[34]....
        /*0344*/ 	.word	0x0000ba70
        /*0348*/ 	.word	0x0000000c
        /*034c*/ 	.word	0x00030828
        /*0350*/ 	.short	0x010a
        /*0352*/ 	.byte	0x3f
	.zero		1


	//   ....[35]....
        /*0354*/ 	.word	0x0000bac0
        /*0358*/ 	.word	0x0000000c
        /*035c*/ 	.word	0x00030848
        /*0360*/ 	.short	0x010a
        /*0362*/ 	.byte	0x3f
	.zero		1


	//   ....[36]....
        /*0364*/ 	.word	0x0000bb20
        /*0368*/ 	.word	0x0000000c
        /*036c*/ 	.word	0x00030820
        /*0370*/ 	.short	0x010a
        /*0372*/ 	.byte	0x3f
	.zero		1


	//   ....[37]....
        /*0374*/ 	.word	0x0000bb70
        /*0378*/ 	.word	0x0000000c
        /*037c*/ 	.word	0x00030840
        /*0380*/ 	.short	0x010a
        /*0382*/ 	.byte	0x3f
	.zero		1


	//   ....[38]....
        /*0384*/ 	.word	0x0000bbc0
        /*0388*/ 	.word	0x0000000c
        /*038c*/ 	.word	0x00030828
        /*0390*/ 	.short	0x010a
        /*0392*/ 	.byte	0x3f
	.zero		1


	//   ....[39]....
        /*0394*/ 	.word	0x0000bc10
        /*0398*/ 	.word	0x00000004
        /*039c*/ 	.word	0x00030840
        /*03a0*/ 	.short	0x010a
        /*03a2*/ 	.byte	0x3f
	.zero		1


	//   ....[40]....
        /*03a4*/ 	.word	0x0000bce0
        /*03a8*/ 	.word	0x00000007
        /*03ac*/ 	.word	0x00000000
        /*03b0*/ 	.short	0x010a
        /*03b2*/ 	.byte	0x3f
	.zero		1


	//   ....[41]....
        /*03b4*/ 	.word	0x0000bd30
        /*03b8*/ 	.word	0x0000000b
        /*03bc*/ 	.word	0x00000000
        /*03c0*/ 	.short	0x010a
        /*03c2*/ 	.byte	0x3f
	.zero		1


	//   ....[42]....
        /*03c4*/ 	.word	0x0000bd80
        /*03c8*/ 	.word	0x00000009
        /*03cc*/ 	.word	0x00000000
        /*03d0*/ 	.short	0x010a
        /*03d2*/ 	.byte	0x3f
	.zero		1


	//----- nvinfo : EIATTR_NUM_MBARRIERS
	.align		4
.L_498:
        /*03d4*/ 	.byte	0x03, 0x38
        /*03d6*/ 	.short	0x0009


	//----- nvinfo : EIATTR_EXIT_INSTR_OFFSETS
	.align		4
        /*03d8*/ 	.byte	0x04, 0x1c
        /*03da*/ 	.short	(.L_500 - .L_499)


	//   ....[0]....
.L_499:
        /*03dc*/ 	.word	0x0000b710


	//----- nvinfo : EIATTR_MAX_THREADS
	.align		4
.L_500:
        /*03e0*/ 	.byte	0x04, 0x05
        /*03e2*/ 	.short	(.L_502 - .L_501)
.L_501:
        /*03e4*/ 	.word	0x00000180
        /*03e8*/ 	.word	0x00000001
        /*03ec*/ 	.word	0x00000001


	//----- nvinfo : EIATTR_CRS_STACK_SIZE
	.align		4
.L_502:
        /*03f0*/ 	.byte	0x04, 0x1e
        /*03f2*/ 	.short	(.L_504 - .L_503)
.L_503:
        /*03f4*/ 	.word	0x00000000


	//----- nvinfo : EIATTR_CBANK_PARAM_SIZE
	.align		4
.L_504:
        /*03f8*/ 	.byte	0x03, 0x19
        /*03fa*/ 	.short	0x06f0


	//----- nvinfo : EIATTR_PARAM_CBANK
	.align		4
        /*03fc*/ 	.byte	0x04, 0x0a
        /*03fe*/ 	.short	(.L_506 - .L_505)
	.align		4
.L_505:
        /*0400*/ 	.word	index@(.nv.constant0._ZN7cutlass13device_kernelIN5flash11enable_sm90INS1_16FlashAttnBwdSm90INS1_25CollectiveMainloopBwdSm90ILi2ELi2ELi2EN4cute5tupleIJNS5_1CILi1EEES8_S8_EEENS6_IJNS7_ILi64EEENS7_ILi128EEESB_EEENS_6half_tEfNS_4arch4Sm90ELb0ELb0ELb1ELb1ELb1ELb1ELb0ELb0ELi2ELi1ELi2ELi1ELb0EEENS1_21CollectiveEpilogueBwdISC_SD_SF_Li256ELb1ELb0ELi1EEENS1_19SingleTileSchedulerILb1ELb0ELb0ELi128EEEEEEEEEvNT_6ParamsE)
        /*0404*/ 	.short	0x0210
        /*0406*/ 	.short	0x06f0


	//----- nvinfo : EIATTR_SW_WAR
	.align		4
.L_506:
        /*0408*/ 	.byte	0x04, 0x36
        /*040a*/ 	.short	(.L_508 - .L_507)
.L_507:
        /*040c*/ 	.word	0x00000008
.L_508:


//--------------------- .nv.info._ZN7cutlass13device_kernelIN5flash11enable_sm90INS1_16FlashAttnBwdSm90INS1_25CollectiveMainloopBwdSm90ILi2ELi2ELi2EN4cute5tupleIJNS5_1CILi1EEES8_S8_EEENS6_IJNS7_ILi64EEENS7_ILi128EEESB_EEENS_6half_tEfNS_4arch4Sm90ELb0ELb0ELb1ELb1ELb0ELb1ELb0ELb0ELi2ELi1ELi2ELi1ELb0EEENS1_24CollectiveEpilogueBwdGQAISC_fSF_Li256ELb1ELb0EEENS1_19SingleTileSchedulerILb1ELb0ELb0ELi128EEEEEEEEEvNT_6ParamsE --------------------------
	.section	.nv.info._ZN7cutlass13device_kernelIN5flash11enable_sm90INS1_16FlashAttnBwdSm90INS1_25CollectiveMainloopBwdSm90ILi2ELi2ELi2EN4cute5tupleIJNS5_1CILi1EEES8_S8_EEENS6_IJNS7_ILi64EEENS7_ILi128EEESB_EEENS_6half_tEfNS_4arch4Sm90ELb0ELb0ELb1ELb1ELb0ELb1ELb0ELb0ELi2ELi1ELi2ELi1ELb0EEENS1_24CollectiveEpilogueBwdGQAISC_fSF_Li256ELb1ELb0EEENS1_19SingleTileSchedulerILb1ELb0ELb0ELi128EEEEEEEEEvNT_6ParamsE,"",@"SHT_CUDA_INFO"
	.sectionflags	@""
	.align	4


	//----- nvinfo : EIATTR_CUDA_API_VERSION
	.align		4
        /*0000*/ 	.byte	0x04, 0x37
        /*0002*/ 	.short	(.L_510 - .L_509)
.L_509:
        /*0004*/ 	.word	0x00000082


	//----- nvinfo : EIATTR_KPARAM_INFO
	.align		4
.L_510:
        /*0008*/ 	.byte	0x04, 0x17
        /*000a*/ 	.short	(.L_512 - .L_511)
.L_511:
        /*000c*/ 	.word	0x00000000
        /*0010*/ 	.short	0x0000
        /*0012*/ 	.short	0x0070
        /*0014*/ 	.byte	0x00, 0xf0, 0x01, 0x1a


	//----- nvinfo : EIATTR_SPARSE_MMA_MASK
	.align		4
.L_512:
        /*0018*/ 	.byte	0x03, 0x50
        /*001a*/ 	.short	0x0000


	//----- nvinfo : EIATTR_MAXREG_COUNT
	.align		4
        /*001c*/ 	.byte	0x03, 0x1b
        /*001e*/ 	.short	0x00a8


	//----- nvinfo : EIATTR_NUM_BARRIERS
	.align		4
        /*0020*/ 	.byte	0x02, 0x4c
        /*0022*/ 	.byte	0x10
	.zero		1


	//----- nvinfo : EIATTR_EXTERNS
	.align		4
        /*0024*/ 	.byte	0x04, 0x0f
        /*0026*/ 	.short	(.L_514 - .L_513)


	//   ....[0]....
	.align		4
.L_513:
        /*0028*/ 	.word	index@(__assertfail)


	//----- nvinfo : EIATTR_ANNOTATIONS
	.align		4
.L_514:
        /*002c*/ 	.byte	0x04, 0x55
        /*002e*/ 	.short	(.L_516 - .L_515)


	//   ....[0]....
.L_515:
        /*0030*/ 	.word	0x00000001
        /*0034*/ 	.byte	0x60, 0x05, 0x00, 0x00, 0x01, 0x00, 0x00, 0x00, 0x40, 0x16, 0x00, 0x00, 0x01, 0x00, 0x00, 0x00
        /*0044*/ 	.byte	0x30, 0x74, 0x00, 0x00, 0x01, 0x00, 0x00, 0x00, 0x60, 0x74, 0x00, 0x00, 0x01, 0x00, 0x00, 0x00
        /*0054*/ 	.byte	0x70, 0x81, 0x00, 0x00


	//----- nvinfo : EIATTR_MERCURY_ISA_VERSION
	.align		4
.L_516:
        /*0058*/ 	.byte	0x03, 0x5f
        /*005a*/ 	.short	0x0101


	//----- nvinfo : EIATTR_INT_WARP_WIDE_INSTR_OFFSETS
	.align		4
        /*005c*/ 	.byte	0x04, 0x31
        /*005e*/ 	.short	(.L_518 - .L_517)


	//   ....[0]....
.L_517:
        /*0060*/ 	.word	0x00000180


	//   ....[1]....
        /*0064*/ 	.word	0x00000240


	//   ....[2]....
        /*0068*/ 	.word	0x00006430


	//----- nvinfo : EIATTR_COOP_GROUP_MASK_REGIDS
	.align		4
.L_518:
        /*006c*/ 	.byte	0x04, 0x29
        /*006e*/ 	.short	(.L_520 - .L_519)


	//   ....[0]....
.L_519:
        /*0070*/ 	.word	0xffffffff


	//   ....[1]....
        /*0074*/ 	.word	0xffffffff


	//   ....[2]....
        /*0078*/ 	.word	0xffffffff


	//   ....[3]....
        /*007c*/ 	.word	0xffffffff


	//   ....[4]....
        /*0080*/ 	.word	0xffffffff


	//   ....[5]....
        /*0084*/ 	.word	0xffffffff


	//   ....[6]....
        /*0088*/ 	.word	0xffffffff


	//   ....[7]....
        /*008c*/ 	.word	0x0500000f


	//----- nvinfo : EIATTR_COOP_GROUP_INSTR_OFFSETS
	.align		4
.L_520:
        /*0090*/ 	.byte	0x04, 0x28
        /*0092*/ 	.short	(.L_522 - .L_521)


	//   ....[0]....
.L_521:
        /*0094*/ 	.word	0x00000060


	//   ....[1]....
        /*0098*/ 	.word	0x00000190


	//   ....[2]....
        /*009c*/ 	.word	0x00000220


	//   ....[3]....
        /*00a0*/ 	.word	0x000003a0


	//   ....[4]....
        /*00a4*/ 	.word	0x00000610


	//   ....[5]....
        /*00a8*/ 	.word	0x00001360


	//   ....[6]....
        /*00ac*/ 	.word	0x00005190


	//   ....[7]....
        /*00b0*/ 	.word	0x000083e0


	//----- nvinfo : EIATTR_REG_RECONFIG
	.align		4
.L_522:
        /*00b4*/ 	.byte	0x01, 0x54
	.zero		2


	//----- nvinfo : EIATTR_SYSCALL_OFFSETS
	.align		4
        /*00b8*/ 	.byte	0x04, 0x46
        /*00ba*/ 	.short	(.L_524 - .L_523)


	//   ....[0]....
.L_523:
        /*00bc*/ 	.word	0x00000fa0


	//   ....[1]....
        /*00c0*/ 	.word	0x00001090


	//   ....[2]....
        /*00c4*/ 	.word	0x000011f0


	//   ....[3]....
        /*00c8*/ 	.word	0x000012e0


	//----- nvinfo : EIATTR_MBARRIER_INSTR_OFFSETS
	.align		4
.L_524:
        /*00cc*/ 	.byte	0x04, 0x39
        /*00ce*/ 	.short	(.L_526 - .L_525)


	//   ....[0]....
.L_525:
        /*00d0*/ 	.word	0x00000260
        /*00d4*/ 	.word	0x000000ff
        /*00d8*/ 	.word	0x00030800
        /*00dc*/ 	.short	0x0100
        /*00de*/ 	.byte	0x06
	.zero		1


	//   ....[1]....
        /*00e0*/ 	.word	0x00000350
        /*00e4*/ 	.word	0x000000ff
        /*00e8*/ 	.word	0x00030810
        /*00ec*/ 	.short	0x0100
        /*00ee*/ 	.byte	0x08
	.zero		1


	//   ....[2]....
        /*00f0*/ 	.word	0x00000360
        /*00f4*/ 	.word	0x000000ff
        /*00f8*/ 	.word	0x00030820
        /*00fc*/ 	.short	0x0100
        /*00fe*/ 	.byte	0x08
	.zero		1


	//   ....[3]....
        /*0100*/ 	.word	0x00000370
        /*0104*/ 	.word	0x000000ff
        /*0108*/ 	.word	0x00030818
        /*010c*/ 	.short	0x0100
        /*010e*/ 	.byte	0x08
	.zero		1


	//   ....[4]....
        /*0110*/ 	.word	0x00000380
        /*0114*/ 	.word	0x000000ff
        /*0118*/ 	.word	0x00030828
        /*011c*/ 	.short	0x0100
        /*011e*/ 	.byte	0x08
	.zero		1


	//   ....[5]....
        /*0120*/ 	.word	0x000004b0
        /*0124*/ 	.word	0x000000ff
        /*0128*/ 	.word	0x00030830
        /*012c*/ 	.short	0x0100
        /*012e*/ 	.byte	0x08
	.zero		1


	//   ....[6]....
        /*0130*/ 	.word	0x000004c0
        /*0134*/ 	.word	0x000000ff
        /*0138*/ 	.word	0x00030840
        /*013c*/ 	.short	0x0100
        /*013e*/ 	.byte	0x08
	.zero		1


	//   ....[7]....
        /*0140*/ 	.word	0x000004d0
        /*0144*/ 	.word	0x000000ff
        /*0148*/ 	.word	0x00030838
        /*014c*/ 	.short	0x0100
        /*014e*/ 	.byte	0x08
	.zero		1


	//   ....[8]....
        /*0150*/ 	.word	0x000004e0
        /*0154*/ 	.word	0x000000ff
        /*0158*/ 	.word	0x00030848
        /*015c*/ 	.short	0x0100
        /*015e*/ 	.byte	0x08
	.zero		1


	//   ....[9]....
        /*0160*/ 	.word	0x000013b0
        /*0164*/ 	.word	0x00000010
        /*0168*/ 	.word	0x00030800
        /*016c*/ 	.short	0x010a
        /*016e*/ 	.byte	0x3f
	.zero		1


	//   ....[10]....
        /*0170*/ 	.word	0x00001620
        /*0174*/ 	.word	0x00000010
        /*0178*/ 	.word	0x00030800
        /*017c*/ 	.short	0x010a
        /*017e*/ 	.byte	0x3f
	.zero		1


	//   ....[11]....
        /*0180*/ 	.word	0x00001b30
        /*0184*/ 	.word	0x00000002
        /*0188*/ 	.word	0x00030810
        /*018c*/ 	.short	0x010a
        /*018e*/ 	.byte	0x3f
	.zero		1


	//   ....[12]....
        /*0190*/ 	.word	0x00001b70
        /*0194*/ 	.word	0x00000002
        /*0198*/ 	.word	0x00030810
        /*019c*/ 	.short	0x010a
        /*019e*/ 	.byte	0x3f
	.zero		1


	//   ....[13]....
        /*01a0*/ 	.word	0x000020a0
        /*01a4*/ 	.word	0x00000002
        /*01a8*/ 	.word	0x00030830
        /*01ac*/ 	.short	0x010a
        /*01ae*/ 	.byte	0x3f
	.zero		1


	//   ....[14]....
        /*01b0*/ 	.word	0x00002120
        /*01b4*/ 	.word	0x00000002
        /*01b8*/ 	.word	0x00030830
        /*01bc*/ 	.short	0x010a
        /*01be*/ 	.byte	0x3f
	.zero		1


	//   ....[15]....
        /*01c0*/ 	.word	0x000040a0
        /*01c4*/ 	.word	0x00000000
        /*01c8*/ 	.word	0x00000000
        /*01cc*/ 	.short	0x0101
        /*01ce*/ 	.byte	0x3f
	.zero		1


	//   ....[16]....
        /*01d0*/ 	.word	0x000043b0
        /*01d4*/ 	.word	0x00000002
        /*01d8*/ 	.word	0x00000000
        /*01dc*/ 	.short	0x0101
        /*01de*/ 	.byte	0x3f
	.zero		1


	//   ....[17]....
        /*01e0*/ 	.word	0x00006930
        /*01e4*/ 	.word	0x0000000c
        /*01e8*/ 	.word	0x00030820
        /*01ec*/ 	.short	0x010a
        /*01ee*/ 	.byte	0x3f
	.zero		1


	//   ....[18]....
        /*01f0*/ 	.word	0x00006f10
        /*01f4*/ 	.word	0x0000000c
        /*01f8*/ 	.word	0x00030840
        /*01fc*/ 	.short	0x010a
        /*01fe*/ 	.byte	0x3f
	.zero		1


	//   ....[19]....
        /*0200*/ 	.word	0x000071c0
        /*0204*/ 	.word	0x0000000c
        /*0208*/ 	.word	0x00030828
        /*020c*/ 	.short	0x010a
        /*020e*/ 	.byte	0x3f
	.zero		1


	//   ....[20]....
        /*0210*/ 	.word	0x000073f0
        /*0214*/ 	.word	0x0000000c
        /*0218*/ 	.word	0x00030848
        /*021c*/ 	.short	0x010a
        /*021e*/ 	.byte	0x3f
	.zero		1


	//   ....[21]....
        /*0220*/ 	.word	0x00007670
        /*0224*/ 	.word	0x0000000c
        /*0228*/ 	.word	0x00030820
        /*022c*/ 	.short	0x010a
        /*022e*/ 	.byte	0x3f
	.zero		1


	//   ....[22]....
        /*0230*/ 	.word	0x00007900
        /*0234*/ 	.word	0x0000000c
        /*0238*/ 	.word	0x00030840
        /*023c*/ 	.short	0x010a
        /*023e*/ 	.byte	0x3f
	.zero		1


	//   ....[23]....
        /*0240*/ 	.word	0x00007b80
        /*0244*/ 	.word	0x0000000c
        /*0248*/ 	.word	0x00030828
        /*024c*/ 	.short	0x010a
        /*024e*/ 	.byte	0x3f
	.zero		1


	//   ....[24]....
        /*0250*/ 	.word	0x00007de0
        /*0254*/ 	.word	0x00000004
        /*0258*/ 	.word	0x00030840
        /*025c*/ 	.short	0x010a
        /*025e*/ 	.byte	0x3f
	.zero		1


	//   ....[25]....
        /*0260*/ 	.word	0x00008260
        /*0264*/ 	.word	0x00000007
        /*0268*/ 	.word	0x00000000
        /*026c*/ 	.short	0x010a
        /*026e*/ 	.byte	0x3f
	.zero		1


	//   ....[26]....
        /*0270*/ 	.word	0x000082b0
        /*0274*/ 	.word	0x0000000b
        /*0278*/ 	.word	0x00000000
        /*027c*/ 	.short	0x010a
        /*027e*/ 	.byte	0x3f
	.zero		1


	//   ....[27]....
        /*0280*/ 	.word	0x00008310
        /*0284*/ 	.word	0x00000009
        /*0288*/ 	.word	0x00000000
        /*028c*/ 	.short	0x010a
        /*028e*/ 	.byte	0x3f
	.zero		1


	//   ....[28]....
        /*0290*/ 	.word	0x00008340
        /*0294*/ 	.word	0x00000003
        /*0298*/ 	.word	0x00000000
        /*029c*/ 	.short	0x010a
        /*029e*/ 	.byte	0x3f
	.zero		1


	//   ....[29]....
        /*02a0*/ 	.word	0x00008410
        /*02a4*/ 	.word	0x00000010
        /*02a8*/ 	.word	0x00030800
        /*02ac*/ 	.short	0x010a
        /*02ae*/ 	.byte	0x3f
	.zero		1


	//   ....[30]....
        /*02b0*/ 	.word	0x00008460
        /*02b4*/ 	.word	0x00000002
        /*02b8*/ 	.word	0x00030810
        /*02bc*/ 	.short	0x010a
        /*02be*/ 	.byte	0x3f
	.zero		1


	//   ....[31]....
        /*02c0*/ 	.word	0x000084b0
        /*02c4*/ 	.word	0x00000002
        /*02c8*/ 	.word	0x00030830
        /*02cc*/ 	.short	0x010a
        /*02ce*/ 	.byte	0x3f
	.zero		1


	//   ....[32]....
        /*02d0*/ 	.word	0x00008500
        /*02d4*/ 	.word	0x0000000c
        /*02d8*/ 	.word	0x00030820
        /*02dc*/ 	.short	0x010a
        /*02de*/ 	.byte	0x3f
	.zero		1


	//   ....[33]....
        /*02e0*/ 	.word	0x00008550
        /*02e4*/ 	.word	0x0000000c
        /*02e8*/ 	.word	0x00030840
        /*02ec*/ 	.short	0x010a
        /*02ee*/ 	.byte	0x3f
	.zero		1


	//   ....[34]....
        /*02f0*/ 	.word	0x000085a0
        /*02f4*/ 	.word	0x0000000c
        /*02f8*/ 	.word	0x00030828
        /*02fc*/ 	.short	0x010a
        /*02fe*/ 	.byte	0x3f
	.zero		1


	//   ....[35]....
        /*0300*/ 	.word	0x000085f0
        /*0304*/ 	.word	0x0000000c
        /*0308*/ 	.word	0x00030848
        /*030c*/ 	.short	0x010a
        /*030e*/ 	.byte	0x3f
	.zero		1


	//   ....[36]....
        /*0310*/ 	.word	0x00008650
        /*0314*/ 	.word	0x0000000c
        /*0318*/ 	.word	0x00030820
        /*031c*/ 	.short	0x010a
        /*031e*/ 	.byte	0x3f
	.zero		1


	//   ....[37]....
        /*0320*/ 	.word	0x000086a0
        /*0324*/ 	.word	0x0000000c
        /*0328*/ 	.word	0x00030840
        /*032c*/ 	.short	0x010a
        /*032e*/ 	.byte	0x3f
	.zero		1


	//   ....[38]....
        /*0330*/ 	.word	0x000086f0
        /*0334*/ 	.word	0x0000000c
        /*0338*/ 	.word	0x00030828
        /*033c*/ 	.short	0x010a
        /*033e*/ 	.byte	0x3f
	.zero		1


	//   ....[39]....
        /*0340*/ 	.word	0x00008740
        /*0344*/ 	.word	0x00000004
        /*0348*/ 	.word	0x00030840
        /*034c*/ 	.short	0x010a
        /*034e*/ 	.byte	0x3f
	.zero		1


	//   ....[40]....
        /*0350*/ 	.word	0x00008820
        /*0354*/ 	.word	0x00000007
        /*0358*/ 	.word	0x00000000
        /*035c*/ 	.short	0x010a
        /*035e*/ 	.byte	0x3f
	.zero		1


	//   ....[41]....
        /*0360*/ 	.word	0x00008870
        /*0364*/ 	.word	0x0000000b
        /*0368*/ 	.word	0x00000000
        /*036c*/ 	.short	0x010a
        /*036e*/ 	.byte	0x3f
	.zero		1


	//   ....[42]....
        /*0370*/ 	.word	0x000088c0
        /*0374*/ 	.word	0x00000009
        /*0378*/ 	.word	0x00000000
        /*037c*/ 	.short	0x010a
        /*037e*/ 	.byte	0x3f
	.zero		1


	//----- nvinfo : EIATTR_NUM_MBARRIERS
	.align		4
.L_526:
        /*0380*/ 	.byte	0x03, 0x38
        /*0382*/ 	.short	0x0009


	//----- nvinfo : EIATTR_EXIT_INSTR_OFFSETS
	.align		4
        /*0384*/ 	.byte	0x04, 0x1c
        /*0386*/ 	.short	(.L_528 - .L_527)


	//   ....[0]....
.L_527:
        /*0388*/ 	.word	0x00008390


	//----- nvinfo : EIATTR_MAX_THREADS
	.align		4
.L_528:
        /*038c*/ 	.byte	0x04, 0x05
        /*038e*/ 	.short	(.L_530 - .L_529)
.L_529:
        /*0390*/ 	.word	0x00000180
        /*0394*/ 	.word	0x00000001
        /*0398*/ 	.word	0x00000001


	//----- nvinfo : EIATTR_CRS_STACK_SIZE
	.align		4
.L_530:
        /*039c*/ 	.byte	0x04, 0x1e
        /*039e*/ 	.short	(.L_532 - .L_531)
.L_531:
        /*03a0*/ 	.word	0x00000000


	//----- nvinfo : EIATTR_CBANK_PARAM_SIZE
	.align		4
.L_532:
        /*03a4*/ 	.byte	0x03, 0x19
        /*03a6*/ 	.short	0x06f0


	//----- nvinfo : EIATTR_PARAM_CBANK
	.align		4
        /*03a8*/ 	.byte	0x04, 0x0a
        /*03aa*/ 	.short	(.L_534 - .L_533)
	.align		4
.L_533:
        /*03ac*/ 	.word	index@(.nv.constant0._ZN7cutlass13device_kernelIN5flash11enable_sm90INS1_16FlashAttnBwdSm90INS1_25CollectiveMainloopBwdSm90ILi2ELi2ELi2EN4cute5tupleIJNS5_1CILi1EEES8_S8_EEENS6_IJNS7_ILi64EEENS7_ILi128EEESB_EEENS_6half_tEfNS_4arch4Sm90ELb0ELb0ELb1ELb1ELb0ELb1ELb0ELb0ELi2ELi1ELi2ELi1ELb0EEENS1_24CollectiveEpilogueBwdGQAISC_fSF_Li256ELb1ELb0EEENS1_19SingleTileSchedulerILb1ELb0ELb0ELi128EEEEEEEEEvNT_6ParamsE)
        /*03b0*/ 	.short	0x0210
        /*03b2*/ 	.short	0x06f0


	//----- nvinfo : EIATTR_SW_WAR
	.align		4
.L_534:
        /*03b4*/ 	.byte	0x04, 0x36
        /*03b6*/ 	.short	(.L_536 - .L_535)
.L_535:
        /*03b8*/ 	.word	0x00000008
.L_536:


//--------------------- .nv.info._ZN7cutlass13device_kernelIN5flash11enable_sm90INS1_16FlashAttnBwdSm90INS1_25CollectiveMainloopBwdSm90ILi2ELi2ELi2EN4cute5tupleIJNS5_1CILi1EEES8_S8_EEENS6_IJNS7_ILi64EEENS7_ILi128EEESB_EEENS_6half_tEfNS_4arch4Sm90ELb0ELb0ELb1ELb1ELb1ELb1ELb0ELb0ELi2ELi1ELi2ELi1ELb0EEENS1_24CollectiveEpilogueBwdGQAISC_fSF_Li256ELb1ELb1EEENS1_19SingleTileSchedulerILb1ELb0ELb0ELi128EEEEEEEEEvNT_6ParamsE --------------------------
	.section	.nv.info._ZN7cutlass13device_kernelIN5flash11enable_sm90INS1_16FlashAttnBwdSm90INS1_25CollectiveMainloopBwdSm90ILi2ELi2ELi2EN4cute5tupleIJNS5_1CILi1EEES8_S8_EEENS6_IJNS7_ILi64EEENS7_ILi128EEESB_EEENS_6half_tEfNS_4arch4Sm90ELb0ELb0ELb1ELb1ELb1ELb1ELb0ELb0ELi2ELi1ELi2ELi1ELb0EEENS1_24CollectiveEpilogueBwdGQAISC_fSF_Li256ELb1ELb1EEENS1_19SingleTileSchedulerILb1ELb0ELb0ELi128EEEEEEEEEvNT_6ParamsE,"",@"SHT_CUDA_INFO"
	.sectionflags	@""
	.align	4


	//----- nvinfo : EIATTR_CUDA_API_VERSION
	.align		4
        /*0000*/ 	.byte	0x04, 0x37
        /*0002*/ 	.short	(.L_538 - .L_537)
.L_537:
        /*0004*/ 	.word	0x00000082


	//----- nvinfo : EIATTR_KPARAM_INFO
	.align		4
.L_538:
        /*0008*/ 	.byte	0x04, 0x17
        /*000a*/ 	.short	(.L_540 - .L_539)
.L_539:
        /*000c*/ 	.word	0x00000000
        /*0010*/ 	.short	0x0000
        /*0012*/ 	.short	0x0070
        /*0014*/ 	.byte	0x00, 0xf0, 0x01, 0x1a


	//----- nvinfo : EIATTR_SPARSE_MMA_MASK
	.align		4
.L_540:
        /*0018*/ 	.byte	0x03, 0x50
        /*001a*/ 	.short	0x0000


	//----- nvinfo : EIATTR_MAXREG_COUNT
	.align		4
        /*001c*/ 	.byte	0x03, 0x1b
        /*001e*/ 	.short	0x00a8


	//----- nvinfo : EIATTR_NUM_BARRIERS
	.align		4
        /*0020*/ 	.byte	0x02, 0x4c
        /*0022*/ 	.byte	0x10
	.zero		1


	//----- nvinfo : EIATTR_EXTERNS
	.align		4
        /*0024*/ 	.byte	0x04, 0x0f
        /*0026*/ 	.short	(.L_542 - .L_541)


	//   ....[0]....
	.align		4
.L_541:
        /*0028*/ 	.word	index@(__assertfail)


	//----- nvinfo : EIATTR_ANNOTATIONS
	.align		4
.L_542:
        /*002c*/ 	.byte	0x04, 0x55
        /*002e*/ 	.short	(.L_544 - .L_543)


	//   ....[0]....
.L_543:
        /*0030*/ 	.word	0x00000001
        /*0034*/ 	.byte	0x60, 0x05, 0x00, 0x00, 0x01, 0x00, 0x00, 0x00, 0x40, 0x16, 0x00, 0x00, 0x01, 0x00, 0x00, 0x00
        /*0044*/ 	.byte	0xd0, 0x80, 0x00, 0x00, 0x01, 0x00, 0x00, 0x00, 0x00, 0x81, 0x00, 0x00, 0x01, 0x00, 0x00, 0x00
        /*0054*/ 	.byte	0x10, 0x8e, 0x00, 0x00


	//----- nvinfo : EIATTR_MERCURY_ISA_VERSION
	.align		4
.L_544:
        /*0058*/ 	.byte	0x03, 0x5f
        /*005a*/ 	.short	0x0101


	//----- nvinfo : EIATTR_INT_WARP_WIDE_INSTR_OFFSETS
	.align		4
        /*005c*/ 	.byte	0x04, 0x31
        /*005e*/ 	.short	(.L_546 - .L_545)


	//   ....[0]....
.L_545:
        /*0060*/ 	.word	0x00000180


	//   ....[1]....
        /*0064*/ 	.word	0x00000240


	//   ....[2]....
        /*0068*/ 	.word	0x00006310


	//   ....[3]....
        /*006c*/ 	.word	0x00006780


	//   ....[4]....
        /*0070*/ 	.word	0x00006d50


	//   ....[5]....
        /*0074*/ 	.word	0x000070d0


	//----- nvinfo : EIATTR_COOP_GROUP_MASK_REGIDS
	.align		4
.L_546:
        /*0078*/ 	.byte	0x04, 0x29
        /*007a*/ 	.short	(.L_548 - .L_547)


	//   ....[0]....
.L_547:
        /*007c*/ 	.word	0xffffffff


	//   ....[1]....
        /*0080*/ 	.word	0xffffffff


	//   ....[2]....
        /*0084*/ 	.word	0xffffffff


	//   ....[3]....
        /*0088*/ 	.word	0xffffffff


	//   ....[4]....
        /*008c*/ 	.word	0xffffffff


	//   ....[5]....
        /*0090*/ 	.word	0xffffffff


	//   ....[6]....
        /*0094*/ 	.word	0xffffffff


	//   ....[7]....
        /*0098*/ 	.word	0xffffffff


	//   ....[8]....
        /*009c*/ 	.word	0xffffffff


	//   ....[9]....
        /*00a0*/ 	.word	0xffffffff


	//   ....[10]....
        /*00a4*/ 	.word	0xffffffff


	//   ....[11]....
        /*00a8*/ 	.word	0xffffffff


	//   ....[12]....
        /*00ac*/ 	.word	0xffffffff


	//   ....[13]....
        /*00b0*/ 	.word	0xffffffff


	//   ....[14]....
        /*00b4*/ 	.word	0xffffffff


	//   ....[15]....
        /*00b8*/ 	.word	0xffffffff


	//   ....[16]....
        /*00bc*/ 	.word	0xffffffff


	//   ....[17]....
        /*00c0*/ 	.word	0x0500000f


	//   ....[18]....
        /*00c4*/ 	.word	0x0500000f


	//   ....[19]....
        /*00c8*/ 	.word	0x0500000f


	//   ....[20]....
        /*00cc*/ 	.word	0x0500000f


	//   ....[21]....
        /*00d0*/ 	.word	0x0500000f


	//   ....[22]....
        /*00d4*/ 	.word	0x0500000f


	//----- nvinfo : EIATTR_COOP_GROUP_INSTR_OFFSETS
	.align		4
.L_548:
        /*00d8*/ 	.byte	0x04, 0x28
        /*00da*/ 	.short	(.L_550 - .L_549)


	//   ....[0]....
.L_549:
        /*00dc*/ 	.word	0x00000060


	//   ....[1]....
        /*00e0*/ 	.word	0x00000190


	//   ....[2]....
        /*00e4*/ 	.word	0x00000220


	//   ....[3]....
        /*00e8*/ 	.word	0x000003a0


	//   ....[4]....
        /*00ec*/ 	.word	0x00000610


	//   ....[5]....
        /*00f0*/ 	.word	0x00001360


	//   ....[6]....
        /*00f4*/ 	.word	0x00004f30


	//   ....[7]....
        /*00f8*/ 	.word	0x000050c0


	//   ....[8]....
        /*00fc*/ 	.word	0x00005390


	//   ....[9]....
        /*0100*/ 	.word	0x00005520


	//   ....[10]....
        /*0104*/ 	.word	0x00005630


	//   ....[11]....
        /*0108*/ 	.word	0x00005fb0


	//   ....[12]....
        /*010c*/ 	.word	0x00006240


	//   ....[13]....
        /*0110*/ 	.word	0x00006480


	//   ....[14]....
        /*0114*/ 	.word	0x000066b0


	//   ....[15]....
        /*0118*/ 	.word	0x00006960


	//   ....[16]....
        /*011c*/ 	.word	0x00006c90


	//   ....[17]....
        /*0120*/ 	.word	0x00009080


	//   ....[18]....
        /*0124*/ 	.word	0x000091d0


	//   ....[19]....
        /*0128*/ 	.word	0x00009240


	//   ....[20]....
        /*012c*/ 	.word	0x000092b0


	//   ....[21]....
        /*0130*/ 	.word	0x00009320


	//   ....[22]....
        /*0134*/ 	.word	0x00009390


	//----- nvinfo : EIATTR_REG_RECONFIG
	.align		4
.L_550:
        /*0138*/ 	.byte	0x01, 0x54
	.zero		2


	//----- nvinfo : EIATTR_SYSCALL_OFFSETS
	.align		4
        /*013c*/ 	.byte	0x04, 0x46
        /*013e*/ 	.short	(.L_552 - .L_551)


	//   ....[0]....
.L_551:
        /*0140*/ 	.word	0x00000fa0


	//   ....[1]....
        /*0144*/ 	.word	0x00001090


	//   ....[2]....
        /*0148*/ 	.word	0x000011f0


	//   ....[3]....
        /*014c*/ 	.word	0x000012e0


	//----- nvinfo : EIATTR_MBARRIER_INSTR_OFFSETS
	.align		4
.L_552:
        /*0150*/ 	.byte	0x04, 0x39
        /*0152*/ 	.short	(.L_554 - .L_553)


	//   ....[0]....
.L_553:
        /*0154*/ 	.word	0x00000260
        /*0158*/ 	.word	0x000000ff
        /*015c*/ 	.word	0x00030800
        /*0160*/ 	.short	0x0100
        /*0162*/ 	.byte	0x06
	.zero		1


	//   ....[1]....
        /*0164*/ 	.word	0x00000350
        /*0168*/ 	.word	0x000000ff
        /*016c*/ 	.word	0x00030810
        /*0170*/ 	.short	0x0100
        /*0172*/ 	.byte	0x08
	.zero		1


	//   ....[2]....
        /*0174*/ 	.word	0x00000360
        /*0178*/ 	.word	0x000000ff
        /*017c*/ 	.word	0x00030820
        /*0180*/ 	.short	0x0100
        /*0182*/ 	.byte	0x08
	.zero		1


	//   ....[3]....
        /*0184*/ 	.word	0x00000370
        /*0188*/ 	.word	0x000000ff
        /*018c*/ 	.word	0x00030818
        /*0190*/ 	.short	0x0100
        /*0192*/ 	.byte	0x08
	.zero		1


	//   ....[4]....
        /*0194*/ 	.word	0x00000380
        /*0198*/ 	.word	0x000000ff
        /*019c*/ 	.word	0x00030828
        /*01a0*/ 	.short	0x0100
        /*01a2*/ 	.byte	0x08
	.zero		1


	//   ....[5]....
        /*01a4*/ 	.word	0x000004b0
        /*01a8*/ 	.word	0x000000ff
        /*01ac*/ 	.word	0x00030830
        /*01b0*/ 	.short	0x0100
        /*01b2*/ 	.byte	0x08
	.zero		1


	//   ....[6]....
        /*01b4*/ 	.word	0x000004c0
        /*01b8*/ 	.word	0x000000ff
        /*01bc*/ 	.word	0x00030840
        /*01c0*/ 	.short	0x0100
        /*01c2*/ 	.byte	0x08
	.zero		1


	//   ....[7]....
        /*01c4*/ 	.word	0x000004d0
        /*01c8*/ 	.word	0x000000ff
        /*01cc*/ 	.word	0x00030838
        /*01d0*/ 	.short	0x0100
        /*01d2*/ 	.byte	0x08
	.zero		1


	//   ....[8]....
        /*01d4*/ 	.word	0x000004e0
        /*01d8*/ 	.word	0x000000ff
        /*01dc*/ 	.word	0x00030848
        /*01e0*/ 	.short	0x0100
        /*01e2*/ 	.byte	0x08
	.zero		1


	//   ....[9]....
        /*01e4*/ 	.word	0x000013b0
        /*01e8*/ 	.word	0x00000010
        /*01ec*/ 	.word	0x00030800
        /*01f0*/ 	.short	0x010a
        /*01f2*/ 	.byte	0x3f
	.zero		1


	//   ....[10]....
        /*01f4*/ 	.word	0x00001620
        /*01f8*/ 	.word	0x00000010
        /*01fc*/ 	.word	0x00030800
        /*0200*/ 	.short	0x010a
        /*0202*/ 	.byte	0x3f
	.zero		1


	//   ....[11]....
        /*0204*/ 	.word	0x00001b30
        /*0208*/ 	.word	0x00000002
        /*020c*/ 	.word	0x00030810
        /*0210*/ 	.short	0x010a
        /*0212*/ 	.byte	0x3f
	.zero		1


	//   ....[12]....
        /*0214*/ 	.word	0x00001b70
        /*0218*/ 	.word	0x00000002
        /*021c*/ 	.word	0x00030810
        /*0220*/ 	.short	0x010a
        /*0222*/ 	.byte	0x3f
	.zero		1


	//   ....[13]....
        /*0224*/ 	.word	0x000020a0
        /*0228*/ 	.word	0x00000002
        /*022c*/ 	.word	0x00030830
        /*0230*/ 	.short	0x010a
        /*0232*/ 	.byte	0x3f
	.zero		1


	//   ....[14]....
        /*0234*/ 	.word	0x00002120
        /*0238*/ 	.word	0x00000002
        /*023c*/ 	.word	0x00030830
        /*0240*/ 	.short	0x010a
        /*0242*/ 	.byte	0x3f
	.zero		1


	//   ....[15]....
        /*0244*/ 	.word	0x000040a0
        /*0248*/ 	.word	0x00000000
        /*024c*/ 	.word	0x00000000
        /*0250*/ 	.short	0x0101
        /*0252*/ 	.byte	0x3f
	.zero		1


	//   ....[16]....
        /*0254*/ 	.word	0x000043b0
        /*0258*/ 	.word	0x00000002
        /*025c*/ 	.word	0x00000000
        /*0260*/ 	.short	0x0101
        /*0262*/ 	.byte	0x3f
	.zero		1


	//   ....[17]....
        /*0264*/ 	.word	0x000075d0
        /*0268*/ 	.word	0x0000000c
        /*026c*/ 	.word	0x00030820
        /*0270*/ 	.short	0x010a
        /*0272*/ 	.byte	0x3f
	.zero		1


	//   ....[18]....
        /*0274*/ 	.word	0x00007bb0
        /*0278*/ 	.word	0x0000000c
        /*027c*/ 	.word	0x00030840
        /*0280*/ 	.short	0x010a
        /*0282*/ 	.byte	0x3f
	.zero		1


	//   ....[19]....
        /*0284*/ 	.word	0x00007e60
        /*0288*/ 	.word	0x0000000c
        /*028c*/ 	.word	0x00030828
        /*0290*/ 	.short	0x010a
        /*0292*/ 	.byte	0x3f
	.zero		1


	//   ....[20]....
        /*0294*/ 	.word	0x00008090
        /*0298*/ 	.word	0x0000000c
        /*029c*/ 	.word	0x00030848
        /*02a0*/ 	.short	0x010a
        /*02a2*/ 	.byte	0x3f
	.zero		1


	//   ....[21]....
        /*02a4*/ 	.word	0x00008310
        /*02a8*/ 	.word	0x0000000c
        /*02ac*/ 	.word	0x00030820
        /*02b0*/ 	.short	0x010a
        /*02b2*/ 	.byte	0x3f
	.zero		1


	//   ....[22]....
        /*02b4*/ 	.word	0x000085a0
        /*02b8*/ 	.word	0x0000000c
        /*02bc*/ 	.word	0x00030840
        /*02c0*/ 	.short	0x010a
        /*02c2*/ 	.byte	0x3f
	.zero		1


	//   ....[23]....
        /*02c4*/ 	.word	0x00008820
        /*02c8*/ 	.word	0x0000000c
        /*02cc*/ 	.word	0x00030828
        /*02d0*/ 	.short	0x010a
        /*02d2*/ 	.byte	0x3f
	.zero		1


	//   ....[24]....
        /*02d4*/ 	.word	0x00008a80
        /*02d8*/ 	.word	0x00000004
        /*02dc*/ 	.word	0x00030840
        /*02e0*/ 	.short	0x010a
        /*02e2*/ 	.byte	0x3f
	.zero		1


	//   ....[25]....
        /*02e4*/ 	.word	0x00008f00
        /*02e8*/ 	.word	0x00000007
        /*02ec*/ 	.word	0x00000000
        /*02f0*/ 	.short	0x010a
        /*02f2*/ 	.byte	0x3f
	.zero		1


	//   ....[26]....
        /*02f4*/ 	.word	0x00008f50
        /*02f8*/ 	.word	0x0000000b
        /*02fc*/ 	.word	0x00000000
        /*0300*/ 	.short	0x010a
        /*0302*/ 	.byte	0x3f
	.zero		1


	//   ....[27]....
        /*0304*/ 	.word	0x00008fb0
        /*0308*/ 	.word	0x00000009
        /*030c*/ 	.word	0x00000000
        /*0310*/ 	.short	0x010a
        /*0312*/ 	.byte	0x3f
	.zero		1


	//   ....[28]....
        /*0314*/ 	.word	0x00008fe0
        /*0318*/ 	.word	0x00000003
        /*031c*/ 	.word	0x00000000
        /*0320*/ 	.short	0x010a
        /*0322*/ 	.byte	0x3f
	.zero		1


	//   ....[29]....
        /*0324*/ 	.word	0x000090b0
        /*0328*/ 	.word	0x00000010
        /*032c*/ 	.word	0x00030800
        /*0330*/ 	.short	0x010a
        /*0332*/ 	.byte	0x3f
	.zero		1


	//   ....[30]....
        /*0334*/ 	.word	0x00009100
        /*0338*/ 	.word	0x00000002
        /*033c*/ 	.word	0x00030810
        /*0340*/ 	.short	0x010a
        /*0342*/ 	.byte	0x3f
	.zero		1


	//   ....[31]....
        /*0344*/ 	.word	0x00009150
        /*0348*/ 	.word	0x00000002
        /*034c*/ 	.word	0x00030830
        /*0350*/ 	.short	0x010a
        /*0352*/ 	.byte	0x3f
	.zero		1


	//   ....[32]....
        /*0354*/ 	.word	0x000093d0
        /*0358*/ 	.word	0x0000000c
        /*035c*/ 	.word	0x00030820
        /*0360*/ 	.short	0x010a
        /*0362*/ 	.byte	0x3f
	.zero		1


	//   ....[33]....
        /*0364*/ 	.word	0x00009420
        /*0368*/ 	.word	0x0000000c
        /*036c*/ 	.word	0x00030840
        /*0370*/ 	.short	0x010a
        /*0372*/ 	.byte	0x3f
	.zero		1


	//   ....[34]....
        /*0374*/ 	.word	0x00009470
        /*0378*/ 	.word	0x0000000c
        /*037c*/ 	.word	0x00030828
        /*0380*/ 	.short	0x010a
        /*0382*/ 	.byte	0x3f
	.zero		1


	//   ....[35]....
        /*0384*/ 	.word	0x000094c0
        /*0388*/ 	.word	0x0000000c
        /*038c*/ 	.word	0x00030848
        /*0390*/ 	.short	0x010a
        /*0392*/ 	.byte	0x3f
	.zero		1


	//   ....[36]....
        /*0394*/ 	.word	0x00009520
        /*0398*/ 	.word	0x0000000c
        /*039c*/ 	.word	0x00030820
        /*03a0*/ 	.short	0x010a
        /*03a2*/ 	.byte	0x3f
	.zero		1


	//   ....[37]....
        /*03a4*/ 	.word	0x00009570
        /*03a8*/ 	.word	0x0000000c
        /*03ac*/ 	.word	0x00030840
        /*03b0*/ 	.short	0x010a
        /*03b2*/ 	.byte	0x3f
	.zero		1


	//   ....[38]....
        /*03b4*/ 	.word	0x000095c0
        /*03b8*/ 	.word	0x0000000c
        /*03bc*/ 	.word	0x00030828
        /*03c0*/ 	.short	0x010a
        /*03c2*/ 	.byte	0x3f
	.zero		1


	//   ....[39]....
        /*03c4*/ 	.word	0x00009610
        /*03c8*/ 	.word	0x00000004
        /*03cc*/ 	.word	0x00030840
        /*03d0*/ 	.short	0x010a
        /*03d2*/ 	.byte	0x3f
	.zero		1


	//   ....[40]....
        /*03d4*/ 	.word	0x000096f0
        /*03d8*/ 	.word	0x00000007
        /*03dc*/ 	.word	0x00000000
        /*03e0*/ 	.short	0x010a
        /*03e2*/ 	.byte	0x3f
	.zero		1


	//   ....[41]....
        /*03e4*/ 	.word	0x00009740
        /*03e8*/ 	.word	0x0000000b
        /*03ec*/ 	.word	0x00000000
        /*03f0*/ 	.short	0x010a
        /*03f2*/ 	.byte	0x3f
	.zero		1


	//   ....[42]....
        /*03f4*/ 	.word	0x00009790
        /*03f8*/ 	.word	0x00000009
        /*03fc*/ 	.word	0x00000000
        /*0400*/ 	.short	0x010a
        /*0402*/ 	.byte	0x3f
	.zero		1


	//----- nvinfo : EIATTR_NUM_MBARRIERS
	.align		4
.L_554:
        /*0404*/ 	.byte	0x03, 0x38
        /*0406*/ 	.short	0x0009


	//----- nvinfo : EIATTR_EXIT_INSTR_OFFSETS
	.align		4
        /*0408*/ 	.byte	0x04, 0x1c
        /*040a*/ 	.short	(.L_556 - .L_555)


	//   ....[0]....
.L_555:
        /*040c*/ 	.word	0x00009030


	//----- nvinfo : EIATTR_MAX_THREADS
	.align		4
.L_556:
        /*0410*/ 	.byte	0x04, 0x05
        /*0412*/ 	.short	(.L_558 - .L_557)
.L_557:
        /*0414*/ 	.word	0x00000180
        /*0418*/ 	.word	0x00000001
        /*041c*/ 	.word	0x00000001


	//----- nvinfo : EIATTR_CRS_STACK_SIZE
	.align		4
.L_558:
        /*0420*/ 	.byte	0x04, 0x1e
        /*0422*/ 	.short	(.L_560 - .L_559)
.L_559:
        /*0424*/ 	.word	0x00000000


	//----- nvinfo : EIATTR_CBANK_PARAM_SIZE
	.align		4
.L_560:
        /*0428*/ 	.byte	0x03, 0x19
        /*042a*/ 	.short	0x06f0


	//----- nvinfo : EIATTR_PARAM_CBANK
	.align		4
        /*042c*/ 	.byte	0x04, 0x0a
        /*042e*/ 	.short	(.L_562 - .L_561)
	.align		4
.L_561:
        /*0430*/ 	.word	index@(.nv.constant0._ZN7cutlass13device_kernelIN5flash11enable_sm90INS1_16FlashAttnBwdSm90INS1_25CollectiveMainloopBwdSm90ILi2ELi2ELi2EN4cute5tupleIJNS5_1CILi1EEES8_S8_EEENS6_IJNS7_ILi64EEENS7_ILi128EEESB_EEENS_6half_tEfNS_4arch4Sm90ELb0ELb0ELb1ELb1ELb1ELb1ELb0ELb0ELi2ELi1ELi2ELi1ELb0EEENS1_24CollectiveEpilogueBwdGQAISC_fSF_Li256ELb1ELb1EEENS1_19SingleTileSchedulerILb1ELb0ELb0ELi128EEEEEEEEEvNT_6ParamsE)
        /*0434*/ 	.short	0x0210
        /*0436*/ 	.short	0x06f0


	//----- nvinfo : EIATTR_SW_WAR
	.align		4
.L_562:
        /*0438*/ 	.byte	0x04, 0x36
        /*043a*/ 	.short	(.L_564 - .L_563)
.L_563:
        /*043c*/ 	.word	0x00000008
.L_564:


//--------------------- .nv.info._ZN7cutlass13device_kernelIN5flash11enable_sm90INS1_16FlashAttnBwdSm90INS1_25CollectiveMainloopBwdSm90ILi2ELi2ELi2EN4cute5tupleIJNS5_1CILi1EEES8_S8_EEENS6_IJNS7_ILi64EEENS7_ILi128EEESB_EEENS_6half_tEfNS_4arch4Sm90ELb0ELb1ELb1ELb0ELb0ELb1ELb0ELb0ELi2ELi1ELi2ELi1ELb0EEENS1_21CollectiveEpilogueBwdISC_SD_SF_Li256ELb0ELb0ELi1EEENS1_19SingleTileSchedulerILb0ELb0ELb0ELi128EEEEEEEEEvNT_6ParamsE --------------------------
	.section	.nv.info._ZN7cutlass13device_kernelIN5flash11enable_sm90INS1_16FlashAttnBwdSm90INS1_25CollectiveMainloopBwdSm90ILi2ELi2ELi2EN4cute5tupleIJNS5_1CILi1EEES8_S8_EEENS6_IJNS7_ILi64EEENS7_ILi128EEESB_EEENS_6half_tEfNS_4arch4Sm90ELb0ELb1ELb1ELb0ELb0ELb1ELb0ELb0ELi2ELi1ELi2ELi1ELb0EEENS1_21CollectiveEpilogueBwdISC_SD_SF_Li256ELb0ELb0ELi1EEENS1_19SingleTileSchedulerILb0ELb0ELb0ELi128EEEEEEEEEvNT_6ParamsE,"",@"SHT_CUDA_INFO"
	.sectionflags	@""
	.align	4


	//----- nvinfo : EIATTR_CUDA_API_VERSION
	.align		4
        /*0000*/ 	.byte	0x04, 0x37
        /*0002*/ 	.short	(.L_566 - .L_565)
.L_565:
        /*0004*/ 	.word	0x00000082


	//----- nvinfo : EIATTR_KPARAM_INFO
	.align		4
.L_566:
        /*0008*/ 	.byte	0x04, 0x17
        /*000a*/ 	.short	(.L_568 - .L_567)
.L_567:
        /*000c*/ 	.word	0x00000000
        /*0010*/ 	.short	0x0000
        /*0012*/ 	.short	0x0070
        /*0014*/ 	.byte	0x00, 0xf0, 0x01, 0x24


	//----- nvinfo : EIATTR_SPARSE_MMA_MASK
	.align		4
.L_568:
        /*0018*/ 	.byte	0x03, 0x50
        /*001a*/ 	.short	0x0000


	//----- nvinfo : EIATTR_MAXREG_COUNT
	.align		4
        /*001c*/ 	.byte	0x03, 0x1b
        /*001e*/ 	.short	0x00a8


	//----- nvinfo : EIATTR_NUM_BARRIERS
	.align		4
        /*0020*/ 	.byte	0x02, 0x4c
        /*0022*/ 	.byte	0x10
	.zero		1


	//----- nvinfo : EIATTR_EXTERNS
	.align		4
        /*0024*/ 	.byte	0x04, 0x0f
        /*0026*/ 	.short	(.L_570 - .L_569)


	//   ....[0]....
	.align		4
.L_569:
        /*0028*/ 	.word	index@(__assertfail)


	//----- nvinfo : EIATTR_ANNOTATIONS
	.align		4
.L_570:
        /*002c*/ 	.byte	0x04, 0x55
        /*002e*/ 	.short	(.L_572 - .L_571)


	//   ....[0]....
.L_571:
        /*0030*/ 	.word	0x00000001
        /*0034*/ 	.byte	0x60, 0x15, 0x00, 0x00, 0x01, 0x00, 0x00, 0x00, 0x30, 0x24, 0x00, 0x00, 0x01, 0x00, 0x00, 0x00
        /*0044*/ 	.byte	0x00, 0x37, 0x00, 0x00, 0x01, 0x00, 0x00, 0x00, 0x90, 0x37, 0x00, 0x00, 0x01, 0x00, 0x00, 0x00
        /*0054*/ 	.byte	0x30, 0x86, 0x00, 0x00, 0x01, 0x00, 0x00, 0x00, 0x20, 0x88, 0x00, 0x00, 0x01, 0x00, 0x00, 0x00
        /*0064*/ 	.byte	0x10, 0x93, 0x00, 0x00, 0x01, 0x00, 0x00, 0x00, 0x30, 0x93, 0x00, 0x00, 0x01, 0x00, 0x00, 0x00
        /*0074*/ 	.byte	0xd0, 0x97, 0x00, 0x00


	//----- nvinfo : EIATTR_MERCURY_ISA_VERSION
	.align		4
.L_572:
        /*0078*/ 	.byte	0x03, 0x5f
        /*007a*/ 	.short	0x0101


	//----- nvinfo : EIATTR_INT_WARP_WIDE_INSTR_OFFSETS
	.align		4
        /*007c*/ 	.byte	0x04, 0x31
        /*007e*/ 	.short	(.L_574 - .L_573)


	//   ....[0]....
.L_573:
        /*0080*/ 	.word	0x000001f0


	//   ....[1]....
        /*0084*/ 	.word	0x00000220


	//----- nvinfo : EIATTR_COOP_GROUP_MASK_REGIDS
	.align		4
.L_574:
        /*0088*/ 	.byte	0x04, 0x29
        /*008a*/ 	.short	(.L_576 - .L_575)


	//   ....[0]....
.L_575:
        /*008c*/ 	.word	0xffffffff


	//   ....[1]....
        /*0090*/ 	.word	0xffffffff


	//   ....[2]....
        /*0094*/ 	.word	0xffffffff


	//   ....[3]....
        /*0098*/ 	.word	0xffffffff


	//   ....[4]....
        /*009c*/ 	.word	0xffffffff


	//   ....[5]....
        /*00a0*/ 	.word	0xffffffff


	//   ....[6]....
        /*00a4*/ 	.word	0xffffffff


	//   ....[7]....
        /*00a8*/ 	.word	0xffffffff


	//   ....[8]....
        /*00ac*/ 	.word	0x0500000f


	//----- nvinfo : EIATTR_COOP_GROUP_INSTR_OFFSETS
	.align		4
.L_576:
        /*00b0*/ 	.byte	0x04, 0x28
        /*00b2*/ 	.short	(.L_578 - .L_577)


	//   ....[0]....
.L_577:
        /*00b4*/ 	.word	0x00000070


	//   ....[1]....
        /*00b8*/ 	.word	0x00000200


	//   ....[2]....
        /*00bc*/ 	.word	0x00000250


	//   ....[3]....
        /*00c0*/ 	.word	0x00000440


	//   ....[4]....
        /*00c4*/ 	.word	0x00000660


	//   ....[5]....
        /*00c8*/ 	.word	0x000011e0


	//   ....[6]....
        /*00cc*/ 	.word	0x000054d0


	//   ....[7]....
        /*00d0*/ 	.word	0x00007020


	//   ....[8]....
        /*00d4*/ 	.word	0x00009e90


	//----- nvinfo : EIATTR_REG_RECONFIG
	.align		4
.L_578:
        /*00d8*/ 	.byte	0x01, 0x54
	.zero		2


	//----- nvinfo : EIATTR_SYSCALL_OFFSETS
	.align		4
        /*00dc*/ 	.byte	0x04, 0x46
        /*00de*/ 	.short	(.L_580 - .L_579)


	//   ....[0]....
.L_579:
        /*00e0*/ 	.word	0x00000e20


	//   ....[1]....
        /*00e4*/ 	.word	0x00000f10


	//   ....[2]....
        /*00e8*/ 	.word	0x00001070


	//   ....[3]....
        /*00ec*/ 	.word	0x00001160


	//   ....[4]....
        /*00f0*/ 	.word	0x00004e40


	//   ....[5]....
        /*00f4*/ 	.word	0x00004f80


	//   ....[6]....
        /*00f8*/ 	.word	0x000050a0


	//   ....[7]....
        /*00fc*/ 	.word	0x000051c0


	//----- nvinfo : EIATTR_MBARRIER_INSTR_OFFSETS
	.align		4
.L_580:
        /*0100*/ 	.byte	0x04, 0x39
        /*0102*/ 	.short	(.L_582 - .L_581)


	//   ....[0]....
.L_581:
        /*0104*/ 	.word	0x000002f0
        /*0108*/ 	.word	0x000000ff
        /*010c*/ 	.word	0x00030800
        /*0110*/ 	.short	0x0100
        /*0112*/ 	.byte	0x06
	.zero		1


	//   ....[1]....
        /*0114*/ 	.word	0x000003f0
        /*0118*/ 	.word	0x000000ff
        /*011c*/ 	.word	0x00030810
        /*0120*/ 	.short	0x0100
        /*0122*/ 	.byte	0x08
	.zero		1


	//   ....[2]....
        /*0124*/ 	.word	0x00000400
        /*0128*/ 	.word	0x000000ff
        /*012c*/ 	.word	0x00030820
        /*0130*/ 	.short	0x0100
        /*0132*/ 	.byte	0x08
	.zero		1


	//   ....[3]....
        /*0134*/ 	.word	0x00000410
        /*0138*/ 	.word	0x000000ff
        /*013c*/ 	.word	0x00030818
        /*0140*/ 	.short	0x0100
        /*0142*/ 	.byte	0x08
	.zero		1


	//   ....[4]....
        /*0144*/ 	.word	0x00000420
        /*0148*/ 	.word	0x000000ff
        /*014c*/ 	.word	0x00030828
        /*0150*/ 	.short	0x0100
        /*0152*/ 	.byte	0x08
	.zero		1


	//   ....[5]....
        /*0154*/ 	.word	0x00000550
        /*0158*/ 	.word	0x000000ff
        /*015c*/ 	.word	0x00030830
        /*0160*/ 	.short	0x0100
        /*0162*/ 	.byte	0x08
	.zero		1


	//   ....[6]....
        /*0164*/ 	.word	0x00000560
        /*0168*/ 	.word	0x000000ff
        /*016c*/ 	.word	0x00030840
        /*0170*/ 	.short	0x0100
        /*0172*/ 	.byte	0x08
	.zero		1


	//   ....[7]....
        /*0174*/ 	.word	0x00000570
        /*0178*/ 	.word	0x000000ff
        /*017c*/ 	.word	0x00030838
        /*0180*/ 	.short	0x0100
        /*0182*/ 	.byte	0x08
	.zero		1


	//   ....[8]....
        /*0184*/ 	.word	0x00000580
        /*0188*/ 	.word	0x000000ff
        /*018c*/ 	.word	0x00030848
        /*0190*/ 	.short	0x0100
        /*0192*/ 	.byte	0x08
	.zero		1


	//   ....[9]....
        /*0194*/ 	.word	0x00001210
        /*0198*/ 	.word	0x00000010
        /*019c*/ 	.word	0x00030800
        /*01a0*/ 	.short	0x010a
        /*01a2*/ 	.byte	0x3f
	.zero		1


	//   ....[10]....
        /*01a4*/ 	.word	0x00001340
        /*01a8*/ 	.word	0x00000010
        /*01ac*/ 	.word	0x00030800
        /*01b0*/ 	.short	0x010a
        /*01b2*/ 	.byte	0x3f
	.zero		1


	//   ....[11]....
        /*01b4*/ 	.word	0x00001a30
        /*01b8*/ 	.word	0x00000000
        /*01bc*/ 	.word	0x00030810
        /*01c0*/ 	.short	0x010a
        /*01c2*/ 	.byte	0x3f
	.zero		1


	//   ....[12]....
        /*01c4*/ 	.word	0x00001a70
        /*01c8*/ 	.word	0x00000000
        /*01cc*/ 	.word	0x00030810
        /*01d0*/ 	.short	0x010a
        /*01d2*/ 	.byte	0x3f
	.zero		1


	//   ....[13]....
        /*01d4*/ 	.word	0x00001fd0
        /*01d8*/ 	.word	0x00000000
        /*01dc*/ 	.word	0x00030830
        /*01e0*/ 	.short	0x010a
        /*01e2*/ 	.byte	0x3f
	.zero		1


	//   ....[14]....
        /*01e4*/ 	.word	0x00002320
        /*01e8*/ 	.word	0x00000000
        /*01ec*/ 	.word	0x00030830
        /*01f0*/ 	.short	0x010a
        /*01f2*/ 	.byte	0x3f
	.zero		1


	//   ....[15]....
        /*01f4*/ 	.word	0x00004550
        /*01f8*/ 	.word	0x00000006
        /*01fc*/ 	.word	0x00000000
        /*0200*/ 	.short	0x0101
        /*0202*/ 	.byte	0x3f
	.zero		1


	//   ....[16]....
        /*0204*/ 	.word	0x00004870
        /*0208*/ 	.word	0x00000000
        /*020c*/ 	.word	0x00000000
        /*0210*/ 	.short	0x0101
        /*0212*/ 	.byte	0x3f
	.zero		1


	//   ....[17]....
        /*0214*/ 	.word	0x00008170
        /*0218*/ 	.word	0x00000010
        /*021c*/ 	.word	0x00030820
        /*0220*/ 	.short	0x010a
        /*0222*/ 	.byte	0x3f
	.zero		1


	//   ....[18]....
        /*0224*/ 	.word	0x000088b0
        /*0228*/ 	.word	0x00000010
        /*022c*/ 	.word	0x00030840
        /*0230*/ 	.short	0x010a
        /*0232*/ 	.byte	0x3f
	.zero		1


	//   ....[19]....
        /*0234*/ 	.word	0x00008b50
        /*0238*/ 	.word	0x00000010
        /*023c*/ 	.word	0x00030828
        /*0240*/ 	.short	0x010a
        /*0242*/ 	.byte	0x3f
	.zero		1


	//   ....[20]....
        /*0244*/ 	.word	0x00008df0
        /*0248*/ 	.word	0x00000010
        /*024c*/ 	.word	0x00030848
        /*0250*/ 	.short	0x010a
        /*0252*/ 	.byte	0x3f
	.zero		1


	//   ....[21]....
        /*0254*/ 	.word	0x00009040
        /*0258*/ 	.word	0x00000010
        /*025c*/ 	.word	0x00030820
        /*0260*/ 	.short	0x010a
        /*0262*/ 	.byte	0x3f
	.zero		1


	//   ....[22]....
        /*0264*/ 	.word	0x00009360
        /*0268*/ 	.word	0x00000010
        /*026c*/ 	.word	0x00030840
        /*0270*/ 	.short	0x010a
        /*0272*/ 	.byte	0x3f
	.zero		1


	//   ....[23]....
        /*0274*/ 	.word	0x000095d0
        /*0278*/ 	.word	0x00000010
        /*027c*/ 	.word	0x00030828
        /*0280*/ 	.short	0x010a
        /*0282*/ 	.byte	0x3f
	.zero		1


	//   ....[24]....
        /*0284*/ 	.word	0x000098c0
        /*0288*/ 	.word	0x00000003
        /*028c*/ 	.word	0x00030840
        /*0290*/ 	.short	0x010a
        /*0292*/ 	.byte	0x3f
	.zero		1


	//   ....[25]....
        /*0294*/ 	.word	0x00009d00
        /*0298*/ 	.word	0x00000006
        /*029c*/ 	.word	0x00000000
        /*02a0*/ 	.short	0x010a
        /*02a2*/ 	.byte	0x3f
	.zero		1


	//   ....[26]....
        /*02a4*/ 	.word	0x00009d60
        /*02a8*/ 	.word	0x00000003
        /*02ac*/ 	.word	0x00000000
        /*02b0*/ 	.short	0x010a
        /*02b2*/ 	.byte	0x3f
	.zero		1


	//   ....[27]....
        /*02b4*/ 	.word	0x00009dc0
        /*02b8*/ 	.word	0x00000000
        /*02bc*/ 	.word	0x00000000
        /*02c0*/ 	.short	0x010a
        /*02c2*/ 	.byte	0x3f
	.zero		1


	//   ....[28]....
        /*02c4*/ 	.word	0x00009df0
        /*02c8*/ 	.word	0x00000003
        /*02cc*/ 	.word	0x00000000
        /*02d0*/ 	.short	0x010a
        /*02d2*/ 	.byte	0x3f
	.zero		1


	//   ....[29]....
        /*02d4*/ 	.word	0x00009ef0
        /*02d8*/ 	.word	0x0000000c
        /*02dc*/ 	.word	0x00030800
        /*02e0*/ 	.short	0x010a
        /*02e2*/ 	.byte	0x3f
	.zero		1


	//   ....[30]....
        /*02e4*/ 	.word	0x00009f40
        /*02e8*/ 	.word	0x00000000
        /*02ec*/ 	.word	0x00030810
        /*02f0*/ 	.short	0x010a
        /*02f2*/ 	.byte	0x3f
	.zero		1


	//   ....[31]....
        /*02f4*/ 	.word	0x00009f90
        /*02f8*/ 	.word	0x00000000
        /*02fc*/ 	.word	0x00030830
        /*0300*/ 	.short	0x010a
        /*0302*/ 	.byte	0x3f
	.zero		1


	//   ....[32]....
        /*0304*/ 	.word	0x00009fe0
        /*0308*/ 	.word	0x00000010
        /*030c*/ 	.word	0x00030820
        /*0310*/ 	.short	0x010a
        /*0312*/ 	.byte	0x3f
	.zero		1


	//   ....[33]....
        /*0314*/ 	.word	0x0000a030
        /*0318*/ 	.word	0x00000010
        /*031c*/ 	.word	0x00030840
        /*0320*/ 	.short	0x010a
        /*0322*/ 	.byte	0x3f
	.zero		1


	//   ....[34]....
        /*0324*/ 	.word	0x0000a080
        /*0328*/ 	.word	0x00000010
        /*032c*/ 	.word	0x00030828
        /*0330*/ 	.short	0x010a
        /*0332*/ 	.byte	0x3f
	.zero		1


	//   ....[35]....
        /*0334*/ 	.word	0x0000a0d0
        /*0338*/ 	.word	0x00000010
        /*033c*/ 	.word	0x00030848
        /*0340*/ 	.short	0x010a
        /*0342*/ 	.byte	0x3f
	.zero		1


	//   ....[36]....
        /*0344*/ 	.word	0x0000a130
        /*0348*/ 	.word	0x00000010
        /*034c*/ 	.word	0x00030820
        /*0350*/ 	.short	0x010a
        /*0352*/ 	.byte	0x3f
	.zero		1


	//   ....[37]....
        /*0354*/ 	.word	0x0000a180
        /*0358*/ 	.word	0x00000010
        /*035c*/ 	.word	0x00030840
        /*0360*/ 	.short	0x010a
        /*0362*/ 	.byte	0x3f
	.zero		1


	//   ....[38]....
        /*0364*/ 	.word	0x0000a1d0
        /*0368*/ 	.word	0x00000010
        /*036c*/ 	.word	0x00030828
        /*0370*/ 	.short	0x010a
        /*0372*/ 	.byte	0x3f
	.zero		1


	//   ....[39]....
        /*0374*/ 	.word	0x0000a220
        /*0378*/ 	.word	0x00000003
        /*037c*/ 	.word	0x00030840
        /*0380*/ 	.short	0x010a
        /*0382*/ 	.byte	0x3f
	.zero		1


	//   ....[40]....
        /*0384*/ 	.word	0x0000a2f0
        /*0388*/ 	.word	0x00000006
        /*038c*/ 	.word	0x00000000
        /*0390*/ 	.short	0x010a
        /*0392*/ 	.byte	0x3f
	.zero		1


	//   ....[41]....
        /*0394*/ 	.word	0x0000a340
        /*0398*/ 	.word	0x00000003
        /*039c*/ 	.word	0x00000000
        /*03a0*/ 	.short	0x010a
        /*03a2*/ 	.byte	0x3f
	.zero		1


	//   ....[42]....
        /*03a4*/ 	.word	0x0000a390
        /*03a8*/ 	.word	0x00000000
        /*03ac*/ 	.word	0x00000000
        /*03b0*/ 	.short	0x010a
        /*03b2*/ 	.byte	0x3f
	.zero		1


	//----- nvinfo : EIATTR_NUM_MBARRIERS
	.align		4
.L_582:
        /*03b4*/ 	.byte	0x03, 0x38
        /*03b6*/ 	.short	0x0009


	//----- nvinfo : EIATTR_EXIT_INSTR_OFFSETS
	.align		4
        /*03b8*/ 	.byte	0x04, 0x1c
        /*03ba*/ 	.short	(.L_584 - .L_583)


	//   ....[0]....
.L_583:
        /*03bc*/ 	.word	0x00009e40


	//----- nvinfo : EIATTR_MAX_THREADS
	.align		4
.L_584:
        /*03c0*/ 	.byte	0x04, 0x05
        /*03c2*/ 	.short	(.L_586 - .L_585)
.L_585:
        /*03c4*/ 	.word	0x00000180
        /*03c8*/ 	.word	0x00000001
        /*03cc*/ 	.word	0x00000001


	//----- nvinfo : EIATTR_CRS_STACK_SIZE
	.align		4
.L_586:
        /*03d0*/ 	.byte	0x04, 0x1e
        /*03d2*/ 	.short	(.L_588 - .L_587)
.L_587:
        /*03d4*/ 	.word	0x00000000


	//----- nvinfo : EIATTR_CBANK_PARAM_SIZE
	.align		4
.L_588:
        /*03d8*/ 	.byte	0x03, 0x19
        /*03da*/ 	.short	0x0970


	//----- nvinfo : EIATTR_PARAM_CBANK
	.align		4
        /*03dc*/ 	.byte	0x04, 0x0a
        /*03de*/ 	.short	(.L_590 - .L_589)
	.align		4
.L_589:
        /*03e0*/ 	.word	index@(.nv.constant0._ZN7cutlass13device_kernelIN5flash11enable_sm90INS1_16FlashAttnBwdSm90INS1_25CollectiveMainloopBwdSm90ILi2ELi2ELi2EN4cute5tupleIJNS5_1CILi1EEES8_S8_EEENS6_IJNS7_ILi64EEENS7_ILi128EEESB_EEENS_6half_tEfNS_4arch4Sm90ELb0ELb1ELb1ELb0ELb0ELb1ELb0ELb0ELi2ELi1ELi2ELi1ELb0EEENS1_21CollectiveEpilogueBwdISC_SD_SF_Li256ELb0ELb0ELi1EEENS1_19SingleTileSchedulerILb0ELb0ELb0ELi128EEEEEEEEEvNT_6ParamsE)
        /*03e4*/ 	.short	0x0210
        /*03e6*/ 	.short	0x0970


	//----- nvinfo : EIATTR_SW_WAR
	.align		4
.L_590:
        /*03e8*/ 	.byte	0x04, 0x36
        /*03ea*/ 	.short	(.L_592 - .L_591)
.L_591:
        /*03ec*/ 	.word	0x00000008
.L_592:


//--------------------- .nv.info._ZN7cutlass13device_kernelIN5flash11enable_sm90INS1_16FlashAttnBwdSm90INS1_25CollectiveMainloopBwdSm90ILi2ELi2ELi2EN4cute5tupleIJNS5_1CILi1EEES8_S8_EEENS6_IJNS7_ILi64EEENS7_ILi128EEESB_EEENS_6half_tEfNS_4arch4Sm90ELb0ELb1ELb1ELb0ELb1ELb1ELb0ELb0ELi2ELi1ELi2ELi1ELb0EEENS1_21CollectiveEpilogueBwdISC_SD_SF_Li256ELb0ELb0ELi1EEENS1_19SingleTileSchedulerILb0ELb0ELb0ELi128EEEEEEEEEvNT_6ParamsE --------------------------
	.section	.nv.info._ZN7cutlass13device_kernelIN5flash11enable_sm90INS1_16FlashAttnBwdSm90INS1_25CollectiveMainloopBwdSm90ILi2ELi2ELi2EN4cute5tupleIJNS5_1CILi1EEES8_S8_EEENS6_IJNS7_ILi64EEENS7_ILi128EEESB_EEENS_6half_tEfNS_4arch4Sm90ELb0ELb1ELb1ELb0ELb1ELb1ELb0ELb0ELi2ELi1ELi2ELi1ELb0EEENS1_21CollectiveEpilogueBwdISC_SD_SF_Li256ELb0ELb0ELi1EEENS1_19SingleTileSchedulerILb0ELb0ELb0ELi128EEEEEEEEEvNT_6ParamsE,"",@"SHT_CUDA_INFO"
	.sectionflags	@""
	.align	4


	//----- nvinfo : EIATTR_CUDA_API_VERSION
	.align		4
        /*0000*/ 	.byte	0x04, 0x37
        /*0002*/ 	.short	(.L_594 - .L_593)
.L_593:
        /*0004*/ 	.word	0x00000082


	//----- nvinfo : EIATTR_KPARAM_INFO
	.align		4
.L_594:
        /*0008*/ 	.byte	0x04, 0x17
        /*000a*/ 	.short	(.L_596 - .L_595)
.L_595:
        /*000c*/ 	.word	0x00000000
        /*0010*/ 	.short	0x0000
        /*0012*/ 	.short	0x0070
        /*0014*/ 	.byte	0x00, 0xf0, 0x01, 0x24


	//----- nvinfo : EIATTR_SPARSE_MMA_MASK
	.align		4
.L_596:
        /*0018*/ 	.byte	0x03, 0x50
        /*001a*/ 	.short	0x0000


	//----- nvinfo : EIATTR_MAXREG_COUNT
	.align		4
        /*001c*/ 	.byte	0x03, 0x1b
        /*001e*/ 	.short	0x00a8


	//----- nvinfo : EIATTR_NUM_BARRIERS
	.align		4
        /*0020*/ 	.byte	0x02, 0x4c
        /*0022*/ 	.byte	0x10
	.zero		1


	//----- nvinfo : EIATTR_EXTERNS
	.align		4
        /*0024*/ 	.byte	0x04, 0x0f
        /*0026*/ 	.short	(.L_598 - .L_597)


	//   ....[0]....
	.align		4
.L_597:
        /*0028*/ 	.word	index@(__assertfail)


	//----- nvinfo : EIATTR_ANNOTATIONS
	.align		4
.L_598:
        /*002c*/ 	.byte	0x04, 0x55
        /*002e*/ 	.short	(.L_600 - .L_599)


	//   ....[0]....
.L_599:
        /*0030*/ 	.word	0x00000001
        /*0034*/ 	.byte	0x70, 0x15, 0x00, 0x00, 0x01, 0x00, 0x00, 0x00, 0x40, 0x24, 0x00, 0x00, 0x01, 0x00, 0x00, 0x00
        /*0044*/ 	.byte	0x10, 0x37, 0x00, 0x00, 0x01, 0x00, 0x00, 0x00, 0xa0, 0x37, 0x00, 0x00, 0x01, 0x00, 0x00, 0x00
        /*0054*/ 	.byte	0x30, 0x95, 0x00, 0x00, 0x01, 0x00, 0x00, 0x00, 0x20, 0x97, 0x00, 0x00, 0x01, 0x00, 0x00, 0x00
        /*0064*/ 	.byte	0x10, 0xa2, 0x00, 0x00, 0x01, 0x00, 0x00, 0x00, 0x30, 0xa2, 0x00, 0x00, 0x01, 0x00, 0x00, 0x00
        /*0074*/ 	.byte	0xd0, 0xa6, 0x00, 0x00


	//----- nvinfo : EIATTR_MERCURY_ISA_VERSION
	.align		4
.L_600:
        /*0078*/ 	.byte	0x03, 0x5f
        /*007a*/ 	.short	0x0101


	//----- nvinfo : EIATTR_INT_WARP_WIDE_INSTR_OFFSETS
	.align		4
        /*007c*/ 	.byte	0x04, 0x31
        /*007e*/ 	.short	(.L_602 - .L_601)


	//   ....[0]....
.L_601:
        /*0080*/ 	.word	0x000001f0


	//   ....[1]....
        /*0084*/ 	.word	0x00000220


	//   ....[2]....
        /*0088*/ 	.word	0x00007980


	//   ....[3]....
        /*008c*/ 	.word	0x00007f80


	//   ....[4]....
        /*0090*/ 	.word	0x00008430


	//   ....[5]....
        /*0094*/ 	.word	0x00008700


	//   ....[6]....
        /*0098*/ 	.word	0x00008960


	//   ....[7]....
        /*009c*/ 	.word	0x00008af0


	//----- nvinfo : EIATTR_COOP_GROUP_MASK_REGIDS
	.align		4
.L_602:
        /*00a0*/ 	.byte	0x04, 0x29
        /*00a2*/ 	.short	(.L_604 - .L_603)


	//   ....[0]....
.L_603:
        /*00a4*/ 	.word	0xffffffff


	//   ....[1]....
        /*00a8*/ 	.word	0xffffffff


	//   ....[2]....
        /*00ac*/ 	.word	0xffffffff


	//   ....[3]....
        /*00b0*/ 	.word	0xffffffff


	//   ....[4]....
        /*00b4*/ 	.word	0xffffffff


	//   ....[5]....
        /*00b8*/ 	.word	0xffffffff


	//   ....[6]....
        /*00bc*/ 	.word	0xffffffff


	//   ....[7]....
        /*00c0*/ 	.word	0xffffffff


	//   ....[8]....
        /*00c4*/ 	.word	0xffffffff


	//   ....[9]....
        /*00c8*/ 	.word	0xffffffff


	//   ....[10]....
        /*00cc*/ 	.word	0xffffffff


	//   ....[11]....
        /*00d0*/ 	.word	0xffffffff


	//   ....[12]....
        /*00d4*/ 	.word	0xffffffff


	//   ....[13]....
        /*00d8*/ 	.word	0xffffffff


	//   ....[14]....
        /*00dc*/ 	.word	0xffffffff


	//   ....[15]....
        /*00e0*/ 	.word	0xffffffff


	//   ....[16]....
        /*00e4*/ 	.word	0xffffffff


	//   ....[17]....
        /*00e8*/ 	.word	0x0500000f


	//   ....[18]....
        /*00ec*/ 	.word	0x0500000f


	//   ....[19]....
        /*00f0*/ 	.word	0x0500000f


	//   ....[20]....
        /*00f4*/ 	.word	0x0500000f


	//----- nvinfo : EIATTR_COOP_GROUP_INSTR_OFFSETS
	.align		4
.L_604:
        /*00f8*/ 	.byte	0x04, 0x28
        /*00fa*/ 	.short	(.L_606 - .L_605)


	//   ....[0]....
.L_605:
        /*00fc*/ 	.word	0x00000070


	//   ....[1]....
        /*0100*/ 	.word	0x00000200


	//   ....[2]....
        /*0104*/ 	.word	0x00000250


	//   ....[3]....
        /*0108*/ 	.word	0x00000440


	//   ....[4]....
        /*010c*/ 	.word	0x00000670


	//   ....[5]....
        /*0110*/ 	.word	0x000011f0


	//   ....[6]....
        /*0114*/ 	.word	0x000054e0


	//   ....[7]....
        /*0118*/ 	.word	0x00007020


	//   ....[8]....
        /*011c*/ 	.word	0x00007580


	//   ....[9]....
        /*0120*/ 	.word	0x000078b0


	//   ....[10]....
        /*0124*/ 	.word	0x00007c00


	//   ....[11]....
        /*0128*/ 	.word	0x00007eb0


	//   ....[12]....
        /*012c*/ 	.word	0x000080f0


	//   ....[13]....
        /*0130*/ 	.word	0x00008360


	//   ....[14]....
        /*0134*/ 	.word	0x00008640


	//   ....[15]....
        /*0138*/ 	.word	0x00008860


	//   ....[16]....
        /*013c*/ 	.word	0x000089f0


	//   ....[17]....
        /*0140*/ 	.word	0x0000ad90


	//   ....[18]....
        /*0144*/ 	.word	0x0000af10


	//   ....[19]....
        /*0148*/ 	.word	0x0000af80


	//   ....[20]....
        /*014c*/ 	.word	0x0000aff0


	//----- nvinfo : EIATTR_REG_RECONFIG
	.align		4
.L_606:
        /*0150*/ 	.byte	0x01, 0x54
	.zero		2


	//----- nvinfo : EIATTR_SYSCALL_OFFSETS
	.align		4
        /*0154*/ 	.byte	0x04, 0x46
        /*0156*/ 	.short	(.L_608 - .L_607)


	//   ....[0]....
.L_607:
        /*0158*/ 	.word	0x00000e30


	//   ....[1]....
        /*015c*/ 	.word	0x00000f20


	//   ....[2]....
        /*0160*/ 	.word	0x00001080


	//   ....[3]....
        /*0164*/ 	.word	0x00001170


	//   ....[4]....
        /*0168*/ 	.word	0x00004e50


	//   ....[5]....
        /*016c*/ 	.word	0x00004f90


	//   ....[6]....
        /*0170*/ 	.word	0x000050b0


	//   ....[7]....
        /*0174*/ 	.word	0x000051d0


	//----- nvinfo : EIATTR_MBARRIER_INSTR_OFFSETS
	.align		4
.L_608:
        /*0178*/ 	.byte	0x04, 0x39
        /*017a*/ 	.short	(.L_610 - .L_609)


	//   ....[0]....
.L_609:
        /*017c*/ 	.word	0x000002f0
        /*0180*/ 	.word	0x000000ff
        /*0184*/ 	.word	0x00030800
        /*0188*/ 	.short	0x0100
        /*018a*/ 	.byte	0x06
	.zero		1


	//   ....[1]....
        /*018c*/ 	.word	0x000003f0
        /*0190*/ 	.word	0x000000ff
        /*0194*/ 	.word	0x00030810
        /*0198*/ 	.short	0x0100
        /*019a*/ 	.byte	0x08
	.zero		1


	//   ....[2]....
        /*019c*/ 	.word	0x00000400
        /*01a0*/ 	.word	0x000000ff
        /*01a4*/ 	.word	0x00030820
        /*01a8*/ 	.short	0x0100
        /*01aa*/ 	.byte	0x08
	.zero		1


	//   ....[3]....
        /*01ac*/ 	.word	0x00000410
        /*01b0*/ 	.word	0x000000ff
        /*01b4*/ 	.word	0x00030818
        /*01b8*/ 	.short	0x0100
        /*01ba*/ 	.byte	0x08
	.zero		1


	//   ....[4]....
        /*01bc*/ 	.word	0x00000420
        /*01c0*/ 	.word	0x000000ff
        /*01c4*/ 	.word	0x00030828
        /*01c8*/ 	.short	0x0100
        /*01ca*/ 	.byte	0x08
	.zero		1


	//   ....[5]....
        /*01cc*/ 	.word	0x00000550
        /*01d0*/ 	.word	0x000000ff
        /*01d4*/ 	.word	0x00030830
        /*01d8*/ 	.short	0x0100
        /*01da*/ 	.byte	0x08
	.zero		1


	//   ....[6]....
        /*01dc*/ 	.word	0x00000560
        /*01e0*/ 	.word	0x000000ff
        /*01e4*/ 	.word	0x00030840
        /*01e8*/ 	.short	0x0100
        /*01ea*/ 	.byte	0x08
	.zero		1


	//   ....[7]....
        /*01ec*/ 	.word	0x00000570
        /*01f0*/ 	.word	0x000000ff
        /*01f4*/ 	.word	0x00030838
        /*01f8*/ 	.short	0x0100
        /*01fa*/ 	.byte	0x08
	.zero		1


	//   ....[8]....
        /*01fc*/ 	.word	0x00000580
        /*0200*/ 	.word	0x000000ff
        /*0204*/ 	.word	0x00030848
        /*0208*/ 	.short	0x0100
        /*020a*/ 	.byte	0x08
	.zero		1


	//   ....[9]....
        /*020c*/ 	.word	0x00001220
        /*0210*/ 	.word	0x00000010
        /*0214*/ 	.word	0x00030800
        /*0218*/ 	.short	0x010a
        /*021a*/ 	.byte	0x3f
	.zero		1


	//   ....[10]....
        /*021c*/ 	.word	0x00001350
        /*0220*/ 	.word	0x00000010
        /*0224*/ 	.word	0x00030800
        /*0228*/ 	.short	0x010a
        /*022a*/ 	.byte	0x3f
	.zero		1


	//   ....[11]....
        /*022c*/ 	.word	0x00001a40
        /*0230*/ 	.word	0x00000000
        /*0234*/ 	.word	0x00030810
        /*0238*/ 	.short	0x010a
        /*023a*/ 	.byte	0x3f
	.zero		1


	//   ....[12]....
        /*023c*/ 	.word	0x00001a80
        /*0240*/ 	.word	0x00000000
        /*0244*/ 	.word	0x00030810
        /*0248*/ 	.short	0x010a
        /*024a*/ 	.byte	0x3f
	.zero		1


	//   ....[13]....
        /*024c*/ 	.word	0x00001fe0
        /*0250*/ 	.word	0x00000000
        /*0254*/ 	.word	0x00030830
        /*0258*/ 	.short	0x010a
        /*025a*/ 	.byte	0x3f
	.zero		1


	//   ....[14]....
        /*025c*/ 	.word	0x00002330
        /*0260*/ 	.word	0x00000000
        /*0264*/ 	.word	0x00030830
        /*0268*/ 	.short	0x010a
        /*026a*/ 	.byte	0x3f
	.zero		1


	//   ....[15]....
        /*026c*/ 	.word	0x00004560
        /*0270*/ 	.word	0x00000006
        /*0274*/ 	.word	0x00000000
        /*0278*/ 	.short	0x0101
        /*027a*/ 	.byte	0x3f
	.zero		1


	//   ....[16]....
        /*027c*/ 	.word	0x00004880
        /*0280*/ 	.word	0x00000000
        /*0284*/ 	.word	0x00000000
        /*0288*/ 	.short	0x0101
        /*028a*/ 	.byte	0x3f
	.zero		1


	//   ....[17]....
        /*028c*/ 	.word	0x00009070
        /*0290*/ 	.word	0x00000010
        /*0294*/ 	.word	0x00030820
        /*0298*/ 	.short	0x010a
        /*029a*/ 	.byte	0x3f
	.zero		1


	//   ....[18]....
        /*029c*/ 	.word	0x000097b0
        /*02a0*/ 	.word	0x00000010
        /*02a4*/ 	.word	0x00030840
        /*02a8*/ 	.short	0x010a
        /*02aa*/ 	.byte	0x3f
	.zero		1


	//   ....[19]....
        /*02ac*/ 	.word	0x00009a50
        /*02b0*/ 	.word	0x00000010
        /*02b4*/ 	.word	0x00030828
        /*02b8*/ 	.short	0x010a
        /*02ba*/ 	.byte	0x3f
	.zero		1


	//   ....[20]....
        /*02bc*/ 	.word	0x00009cf0
        /*02c0*/ 	.word	0x00000010
        /*02c4*/ 	.word	0x00030848
        /*02c8*/ 	.short	0x010a
        /*02ca*/ 	.byte	0x3f
	.zero		1


	//   ....[21]....
        /*02cc*/ 	.word	0x00009f40
        /*02d0*/ 	.word	0x00000010
        /*02d4*/ 	.word	0x00030820
        /*02d8*/ 	.short	0x010a
        /*02da*/ 	.byte	0x3f
	.zero		1


	//   ....[22]....
        /*02dc*/ 	.word	0x0000a260
        /*02e0*/ 	.word	0x00000010
        /*02e4*/ 	.word	0x00030840
        /*02e8*/ 	.short	0x010a
        /*02ea*/ 	.byte	0x3f
	.zero		1


	//   ....[23]....
        /*02ec*/ 	.word	0x0000a4d0
        /*02f0*/ 	.word	0x00000010
        /*02f4*/ 	.word	0x00030828
        /*02f8*/ 	.short	0x010a
        /*02fa*/ 	.byte	0x3f
	.zero		1


	//   ....[24]....
        /*02fc*/ 	.word	0x0000a7c0
        /*0300*/ 	.word	0x00000003
        /*0304*/ 	.word	0x00030840
        /*0308*/ 	.short	0x010a
        /*030a*/ 	.byte	0x3f
	.zero		1


	//   ....[25]....
        /*030c*/ 	.word	0x0000ac00
        /*0310*/ 	.word	0x00000006
        /*0314*/ 	.word	0x00000000
        /*0318*/ 	.short	0x010a
        /*031a*/ 	.byte	0x3f
	.zero		1


	//   ....[26]....
        /*031c*/ 	.word	0x0000ac60
        /*0320*/ 	.word	0x00000003
        /*0324*/ 	.word	0x00000000
        /*0328*/ 	.short	0x010a
        /*032a*/ 	.byte	0x3f
	.zero		1


	//   ....[27]....
        /*032c*/ 	.word	0x0000acc0
        /*0330*/ 	.word	0x00000000
        /*0334*/ 	.word	0x00000000
        /*0338*/ 	.short	0x010a
        /*033a*/ 	.byte	0x3f
	.zero		1


	//   ....[28]....
        /*033c*/ 	.word	0x0000acf0
        /*0340*/ 	.word	0x00000003
        /*0344*/ 	.word	0x00000000
        /*0348*/ 	.short	0x010a
        /*034a*/ 	.byte	0x3f
	.zero		1


	//   ....[29]....
        /*034c*/ 	.word	0x0000adf0
        /*0350*/ 	.word	0x0000000c
        /*0354*/ 	.word	0x00030800
        /*0358*/ 	.short	0x010a
        /*035a*/ 	.byte	0x3f
	.zero		1


	//   ....[30]....
        /*035c*/ 	.word	0x0000ae40
        /*0360*/ 	.word	0x00000000
        /*0364*/ 	.word	0x00030810
        /*0368*/ 	.short	0x010a
        /*036a*/ 	.byte	0x3f
	.zero		1


	//   ....[31]....
        /*036c*/ 	.word	0x0000ae90
        /*0370*/ 	.word	0x00000000
        /*0374*/ 	.word	0x00030830
        /*0378*/ 	.short	0x010a
        /*037a*/ 	.byte	0x3f
	.zero		1


	//   ....[32]....
        /*037c*/ 	.word	0x0000b030
        /*0380*/ 	.word	0x00000010
        /*0384*/ 	.word	0x00030820
        /*0388*/ 	.short	0x010a
        /*038a*/ 	.byte	0x3f
	.zero		1


	//   ....[33]....
        /*038c*/ 	.word	0x0000b080
        /*0390*/ 	.word	0x00000010
        /*0394*/ 	.word	0x00030840
        /*0398*/ 	.short	0x010a
        /*039a*/ 	.byte	0x3f
	.zero		1


	//   ....[34]....
        /*039c*/ 	.word	0x0000b0d0
        /*03a0*/ 	.word	0x00000010
        /*03a4*/ 	.word	0x00030828
        /*03a8*/ 	.short	0x010a
        /*03aa*/ 	.byte	0x3f
	.zero		1


	//   ....[35]....
        /*03ac*/ 	.word	0x0000b120
        /*03b0*/ 	.word	0x00000010
        /*03b4*/ 	.word	0x00030848
        /*03b8*/ 	.short	0x010a
        /*03ba*/ 	.byte	0x3f
	.zero		1


	//   ....[36]....
        /*03bc*/ 	.word	0x0000b180
        /*03c0*/ 	.word	0x00000010
        /*03c4*/ 	.word	0x00030820
        /*03c8*/ 	.short	0x010a
        /*03ca*/ 	.byte	0x3f
	.zero		1


	//   ....[37]....
        /*03cc*/ 	.word	0x0000b1d0
        /*03d0*/ 	.word	0x00000010
        /*03d4*/ 	.word	0x00030840
        /*03d8*/ 	.short	0x010a
        /*03da*/ 	.byte	0x3f
	.zero		1


	//   ....[38]....
        /*03dc*/ 	.word	0x0000b220
        /*03e0*/ 	.word	0x00000010
        /*03e4*/ 	.word	0x00030828
        /*03e8*/ 	.short	0x010a
        /*03ea*/ 	.byte	0x3f
	.zero		1


	//   ....[39]....
        /*03ec*/ 	.word	0x0000b270
        /*03f0*/ 	.word	0x00000003
        /*03f4*/ 	.word	0x00030840
        /*03f8*/ 	.short	0x010a
        /*03fa*/ 	.byte	0x3f
	.zero		1


	//   ....[40]....
        /*03fc*/ 	.word	0x0000b340
        /*0400*/ 	.word	0x00000006
        /*0404*/ 	.word	0x00000000
        /*0408*/ 	.short	0x010a
        /*040a*/ 	.byte	0x3f
	.zero		1


	//   ....[41]....
        /*040c*/ 	.word	0x0000b390
        /*0410*/ 	.word	0x00000003
        /*0414*/ 	.word	0x00000000
        /*0418*/ 	.short	0x010a
        /*041a*/ 	.byte	0x3f
	.zero		1


	//   ....[42]....
        /*041c*/ 	.word	0x0000b3e0
        /*0420*/ 	.word	0x00000000
        /*0424*/ 	.word	0x00000000
        /*0428*/ 	.short	0x010a
        /*042a*/ 	.byte	0x3f
	.zero		1


	//----- nvinfo : EIATTR_NUM_MBARRIERS
	.align		4
.L_610:
        /*042c*/ 	.byte	0x03, 0x38
        /*042e*/ 	.short	0x0009


	//----- nvinfo : EIATTR_EXIT_INSTR_OFFSETS
	.align		4
        /*0430*/ 	.byte	0x04, 0x1c
        /*0432*/ 	.short	(.L_612 - .L_611)


	//   ....[0]....
.L_611:
        /*0434*/ 	.word	0x0000ad40


	//----- nvinfo : EIATTR_MAX_THREADS
	.align		4
.L_612:
        /*0438*/ 	.byte	0x04, 0x05
        /*043a*/ 	.short	(.L_614 - .L_613)
.L_613:
        /*043c*/ 	.word	0x00000180
        /*0440*/ 	.word	0x00000001
        /*0444*/ 	.word	0x00000001


	//----- nvinfo : EIATTR_CRS_STACK_SIZE
	.align		4
.L_614:
        /*0448*/ 	.byte	0x04, 0x1e
        /*044a*/ 	.short	(.L_616 - .L_615)
.L_615:
        /*044c*/ 	.word	0x00000000


	//----- nvinfo : EIATTR_CBANK_PARAM_SIZE
	.align		4
.L_616:
        /*0450*/ 	.byte	0x03, 0x19
        /*0452*/ 	.short	0x0970


	//----- nvinfo : EIATTR_PARAM_CBANK
	.align		4
        /*0454*/ 	.byte	0x04, 0x0a
        /*0456*/ 	.short	(.L_618 - .L_617)
	.align		4
.L_617:
        /*0458*/ 	.word	index@(.nv.constant0._ZN7cutlass13device_kernelIN5flash11enable_sm90INS1_16FlashAttnBwdSm90INS1_25CollectiveMainloopBwdSm90ILi2ELi2ELi2EN4cute5tupleIJNS5_1CILi1EEES8_S8_EEENS6_IJNS7_ILi64EEENS7_ILi128EEESB_EEENS_6half_tEfNS_4arch4Sm90ELb0ELb1ELb1ELb0ELb1ELb1ELb0ELb0ELi2ELi1ELi2ELi1ELb0EEENS1_21CollectiveEpilogueBwdISC_SD_SF_Li256ELb0ELb0ELi1EEENS1_19SingleTileSchedulerILb0ELb0ELb0ELi128EEEEEEEEEvNT_6ParamsE)
        /*045c*/ 	.short	0x0210
        /*045e*/ 	.short	0x0970


	//----- nvinfo : EIATTR_SW_WAR
	.align		4
.L_618:
        /*0460*/ 	.byte	0x04, 0x36
        /*0462*/ 	.short	(.L_620 - .L_619)
.L_619:
        /*0464*/ 	.word	0x00000008
.L_620:


//--------------------- .nv.info._ZN7cutlass13device_kernelIN5flash11enable_sm90INS1_16FlashAttnBwdSm90INS1_25CollectiveMainloopBwdSm90ILi2ELi2ELi2EN4cute5tupleIJNS5_1CILi1EEES8_S8_EEENS6_IJNS7_ILi64EEENS7_ILi128EEESB_EEENS_6half_tEfNS_4arch4Sm90ELb0ELb1ELb1ELb0ELb0ELb1ELb0ELb0ELi2ELi1ELi2ELi1ELb0EEENS1_24CollectiveEpilogueBwdGQAISC_fSF_Li256ELb0ELb0EEENS1_19SingleTileSchedulerILb0ELb0ELb0ELi128EEEEEEEEEvNT_6ParamsE --------------------------
	.section	.nv.info._ZN7cutlass13device_kernelIN5flash11enable_sm90INS1_16FlashAttnBwdSm90INS1_25CollectiveMainloopBwdSm90ILi2ELi2ELi2EN4cute5tupleIJNS5_1CILi1EEES8_S8_EEENS6_IJNS7_ILi64EEENS7_ILi128EEESB_EEENS_6half_tEfNS_4arch4Sm90ELb0ELb1ELb1ELb0ELb0ELb1ELb0ELb0ELi2ELi1ELi2ELi1ELb0EEENS1_24CollectiveEpilogueBwdGQAISC_fSF_Li256ELb0ELb0EEENS1_19SingleTileSchedulerILb0ELb0ELb0ELi128EEEEEEEEEvNT_6ParamsE,"",@"SHT_CUDA_INFO"
	.sectionflags	@""
	.align	4


	//----- nvinfo : EIATTR_CUDA_API_VERSION
	.align		4
        /*0000*/ 	.byte	0x04, 0x37
        /*0002*/ 	.short	(.L_622 - .L_621)
.L_621:
        /*0004*/ 	.word	0x00000082


	//----- nvinfo : EIATTR_KPARAM_INFO
	.align		4
.L_622:
        /*0008*/ 	.byte	0x04, 0x17
        /*000a*/ 	.short	(.L_624 - .L_623)
.L_623:
        /*000c*/ 	.word	0x00000000
        /*0010*/ 	.short	0x0000
        /*0012*/ 	.short	0x0070
        /*0014*/ 	.byte	0x00, 0xf0, 0x01, 0x1a


	//----- nvinfo : EIATTR_SPARSE_MMA_MASK
	.align		4
.L_624:
        /*0018*/ 	.byte	0x03, 0x50
        /*001a*/ 	.short	0x0000


	//----- nvinfo : EIATTR_MAXREG_COUNT
	.align		4
        /*001c*/ 	.byte	0x03, 0x1b
        /*001e*/ 	.short	0x00a8


	//----- nvinfo : EIATTR_NUM_BARRIERS
	.align		4
        /*0020*/ 	.byte	0x02, 0x4c
        /*0022*/ 	.byte	0x10
	.zero		1


	//----- nvinfo : EIATTR_EXTERNS
	.align		4
        /*0024*/ 	.byte	0x04, 0x0f
        /*0026*/ 	.short	(.L_626 - .L_625)


	//   ....[0]....
	.align		4
.L_625:
        /*0028*/ 	.word	index@(__assertfail)


	//----- nvinfo : EIATTR_ANNOTATIONS
	.align		4
.L_626:
        /*002c*/ 	.byte	0x04, 0x55
        /*002e*/ 	.short	(.L_628 - .L_627)


	//   ....[0]....
.L_627:
        /*0030*/ 	.word	0x00000001
        /*0034*/ 	.byte	0x00, 0x15, 0x00, 0x00, 0x01, 0x00, 0x00, 0x00, 0xc0, 0x23, 0x00, 0x00, 0x01, 0x00, 0x00, 0x00
        /*0044*/ 	.byte	0x90, 0x36, 0x00, 0x00, 0x01, 0x00, 0x00, 0x00, 0x20, 0x37, 0x00, 0x00, 0x01, 0x00, 0x00, 0x00
        /*0054*/ 	.byte	0x10, 0x6b, 0x00, 0x00, 0x01, 0x00, 0x00, 0x00, 0x00, 0x6d, 0x00, 0x00, 0x01, 0x00, 0x00, 0x00
        /*0064*/ 	.byte	0xf0, 0x77, 0x00, 0x00, 0x01, 0x00, 0x00, 0x00, 0x10, 0x78, 0x00, 0x00, 0x01, 0x00, 0x00, 0x00
        /*0074*/ 	.byte	0xb0, 0x7c, 0x00, 0x00


	//----- nvinfo : EIATTR_MERCURY_ISA_VERSION
	.align		4
.L_628:
        /*0078*/ 	.byte	0x03, 0x5f
        /*007a*/ 	.short	0x0101


	//----- nvinfo : EIATTR_INT_WARP_WIDE_INSTR_OFFSETS
	.align		4
        /*007c*/ 	.byte	0x04, 0x31
        /*007e*/ 	.short	(.L_630 - .L_629)


	//   ....[0]....
.L_629:
        /*0080*/ 	.word	0x00000190


	//   ....[1]....
        /*0084*/ 	.word	0x000001c0


	//----- nvinfo : EIATTR_COOP_GROUP_MASK_REGIDS
	.align		4
.L_630:
        /*0088*/ 	.byte	0x04, 0x29
        /*008a*/ 	.short	(.L_632 - .L_631)


	//   ....[0]....
.L_631:
        /*008c*/ 	.word	0xffffffff


	//   ....[1]....
        /*0090*/ 	.word	0xffffffff


	//   ....[2]....
        /*0094*/ 	.word	0xffffffff


	//   ....[3]....
        /*0098*/ 	.word	0xffffffff


	//   ....[4]....
        /*009c*/ 	.word	0xffffffff


	//   ....[5]....
        /*00a0*/ 	.word	0xffffffff


	//   ....[6]....
        /*00a4*/ 	.word	0xffffffff


	//   ....[7]....
        /*00a8*/ 	.word	0x0500000f


	//----- nvinfo : EIATTR_COOP_GROUP_INSTR_OFFSETS
	.align		4
.L_632:
        /*00ac*/ 	.byte	0x04, 0x28
        /*00ae*/ 	.short	(.L_634 - .L_633)


	//   ....[0]....
.L_633:
        /*00b0*/ 	.word	0x00000070


	//   ....[1]....
        /*00b4*/ 	.word	0x000001a0


	//   ....[2]....
        /*00b8*/ 	.word	0x000001f0


	//   ....[3]....
        /*00bc*/ 	.word	0x000003e0


	//   ....[4]....
        /*00c0*/ 	.word	0x00000600


	//   ....[5]....
        /*00c4*/ 	.word	0x00001180


	//   ....[6]....
        /*00c8*/ 	.word	0x00005500


	//   ....[7]....
        /*00cc*/ 	.word	0x00008370


	//----- nvinfo : EIATTR_REG_RECONFIG
	.align		4
.L_634:
        /*00d0*/ 	.byte	0x01, 0x54
	.zero		2


	//----- nvinfo : EIATTR_SYSCALL_OFFSETS
	.align		4
        /*00d4*/ 	.byte	0x04, 0x46
        /*00d6*/ 	.short	(.L_636 - .L_635)


	//   ....[0]....
.L_635:
        /*00d8*/ 	.word	0x00000dc0


	//   ....[1]....
        /*00dc*/ 	.word	0x00000eb0


	//   ....[2]....
        /*00e0*/ 	.word	0x00001010


	//   ....[3]....
        /*00e4*/ 	.word	0x00001100


	//----- nvinfo : EIATTR_MBARRIER_INSTR_OFFSETS
	.align		4
.L_636:
        /*00e8*/ 	.byte	0x04, 0x39
        /*00ea*/ 	.short	(.L_638 - .L_637)


	//   ....[0]....
.L_637:
        /*00ec*/ 	.word	0x00000290
        /*00f0*/ 	.word	0x000000ff
        /*00f4*/ 	.word	0x00030800
        /*00f8*/ 	.short	0x0100
        /*00fa*/ 	.byte	0x06
	.zero		1


	//   ....[1]....
        /*00fc*/ 	.word	0x00000390
        /*0100*/ 	.word	0x000000ff
        /*0104*/ 	.word	0x00030810
        /*0108*/ 	.short	0x0100
        /*010a*/ 	.byte	0x08
	.zero		1


	//   ....[2]....
        /*010c*/ 	.word	0x000003a0
        /*0110*/ 	.word	0x000000ff
        /*0114*/ 	.word	0x00030820
        /*0118*/ 	.short	0x0100
        /*011a*/ 	.byte	0x08
	.zero		1


	//   ....[3]....
        /*011c*/ 	.word	0x000003b0
        /*0120*/ 	.word	0x000000ff
        /*0124*/ 	.word	0x00030818
        /*0128*/ 	.short	0x0100
        /*012a*/ 	.byte	0x08
	.zero		1


	//   ....[4]....
        /*012c*/ 	.word	0x000003c0
        /*0130*/ 	.word	0x000000ff
        /*0134*/ 	.word	0x00030828
        /*0138*/ 	.short	0x0100
        /*013a*/ 	.byte	0x08
	.zero		1


	//   ....[5]....
        /*013c*/ 	.word	0x000004f0
        /*0140*/ 	.word	0x000000ff
        /*0144*/ 	.word	0x00030830
        /*0148*/ 	.short	0x0100
        /*014a*/ 	.byte	0x08
	.zero		1


	//   ....[6]....
        /*014c*/ 	.word	0x00000500
        /*0150*/ 	.word	0x000000ff
        /*0154*/ 	.word	0x00030840
        /*0158*/ 	.short	0x0100
        /*015a*/ 	.byte	0x08
	.zero		1


	//   ....[7]....
        /*015c*/ 	.word	0x00000510
        /*0160*/ 	.word	0x000000ff
        /*0164*/ 	.word	0x00030838
        /*0168*/ 	.short	0x0100
        /*016a*/ 	.byte	0x08
	.zero		1


	//   ....[8]....
        /*016c*/ 	.word	0x00000520
        /*0170*/ 	.word	0x000000ff
        /*0174*/ 	.word	0x00030848
        /*0178*/ 	.short	0x0100
        /*017a*/ 	.byte	0x08
	.zero		1


	//   ....[9]....
        /*017c*/ 	.word	0x000011b0
        /*0180*/ 	.word	0x00000010
        /*0184*/ 	.word	0x00030800
        /*0188*/ 	.short	0x010a
        /*018a*/ 	.byte	0x3f
	.zero		1


	//   ....[10]....
        /*018c*/ 	.word	0x000012e0
        /*0190*/ 	.word	0x00000010
        /*0194*/ 	.word	0x00030800
        /*0198*/ 	.short	0x010a
        /*019a*/ 	.byte	0x3f
	.zero		1


	//   ....[11]....
        /*019c*/ 	.word	0x000019c0
        /*01a0*/ 	.word	0x00000000
        /*01a4*/ 	.word	0x00030810
        /*01a8*/ 	.short	0x010a
        /*01aa*/ 	.byte	0x3f
	.zero		1


	//   ....[12]....
        /*01ac*/ 	.word	0x00001a00
        /*01b0*/ 	.word	0x00000000
        /*01b4*/ 	.word	0x00030810
        /*01b8*/ 	.short	0x010a
        /*01ba*/ 	.byte	0x3f
	.zero		1


	//   ....[13]....
        /*01bc*/ 	.word	0x00001f60
        /*01c0*/ 	.word	0x00000000
        /*01c4*/ 	.word	0x00030830
        /*01c8*/ 	.short	0x010a
        /*01ca*/ 	.byte	0x3f
	.zero		1


	//   ....[14]....
        /*01cc*/ 	.word	0x000022b0
        /*01d0*/ 	.word	0x00000000
        /*01d4*/ 	.word	0x00030830
        /*01d8*/ 	.short	0x010a
        /*01da*/ 	.byte	0x3f
	.zero		1


	//   ....[15]....
        /*01dc*/ 	.word	0x000044e0
        /*01e0*/ 	.word	0x00000006
        /*01e4*/ 	.word	0x00000000
        /*01e8*/ 	.short	0x0101
        /*01ea*/ 	.byte	0x3f
	.zero		1


	//   ....[16]....
        /*01ec*/ 	.word	0x00004800
        /*01f0*/ 	.word	0x00000000
        /*01f4*/ 	.word	0x00000000
        /*01f8*/ 	.short	0x0101
        /*01fa*/ 	.byte	0x3f
	.zero		1


	//   ....[17]....
        /*01fc*/ 	.word	0x00006650
        /*0200*/ 	.word	0x00000010
        /*0204*/ 	.word	0x00030820
        /*0208*/ 	.short	0x010a
        /*020a*/ 	.byte	0x3f
	.zero		1


	//   ....[18]....
        /*020c*/ 	.word	0x00006d90
        /*0210*/ 	.word	0x00000010
        /*0214*/ 	.word	0x00030840
        /*0218*/ 	.short	0x010a
        /*021a*/ 	.byte	0x3f
	.zero		1


	//   ....[19]....
        /*021c*/ 	.word	0x00007030
        /*0220*/ 	.word	0x00000010
        /*0224*/ 	.word	0x00030828
        /*0228*/ 	.short	0x010a
        /*022a*/ 	.byte	0x3f
	.zero		1


	//   ....[20]....
        /*022c*/ 	.word	0x000072d0
        /*0230*/ 	.word	0x00000010
        /*0234*/ 	.word	0x00030848
        /*0238*/ 	.short	0x010a
        /*023a*/ 	.byte	0x3f
	.zero		1


	//   ....[21]....
        /*023c*/ 	.word	0x00007520
        /*0240*/ 	.word	0x00000010
        /*0244*/ 	.word	0x00030820
        /*0248*/ 	.short	0x010a
        /*024a*/ 	.byte	0x3f
	.zero		1


	//   ....[22]....
        /*024c*/ 	.word	0x00007840
        /*0250*/ 	.word	0x00000010
        /*0254*/ 	.word	0x00030840
        /*0258*/ 	.short	0x010a
        /*025a*/ 	.byte	0x3f
	.zero		1


	//   ....[23]....
        /*025c*/ 	.word	0x00007ab0
        /*0260*/ 	.word	0x00000010
        /*0264*/ 	.word	0x00030828
        /*0268*/ 	.short	0x010a
        /*026a*/ 	.byte	0x3f
	.zero		1


	//   ....[24]....
        /*026c*/ 	.word	0x00007da0
        /*0270*/ 	.word	0x00000003
        /*0274*/ 	.word	0x00030840
        /*0278*/ 	.short	0x010a
        /*027a*/ 	.byte	0x3f
	.zero		1


	//   ....[25]....
        /*027c*/ 	.word	0x000081e0
        /*0280*/ 	.word	0x00000006
        /*0284*/ 	.word	0x00000000
        /*0288*/ 	.short	0x010a
        /*028a*/ 	.byte	0x3f
	.zero		1


	//   ....[26]....
        /*028c*/ 	.word	0x00008240
        /*0290*/ 	.word	0x00000003
        /*0294*/ 	.word	0x00000000
        /*0298*/ 	.short	0x010a
        /*029a*/ 	.byte	0x3f
	.zero		1


	//   ....[27]....
        /*029c*/ 	.word	0x000082a0
        /*02a0*/ 	.word	0x00000000
        /*02a4*/ 	.word	0x00000000
        /*02a8*/ 	.short	0x010a
        /*02aa*/ 	.byte	0x3f
	.zero		1


	//   ....[28]....
        /*02ac*/ 	.word	0x000082d0
        /*02b0*/ 	.word	0x00000003
        /*02b4*/ 	.word	0x00000000
        /*02b8*/ 	.short	0x010a
        /*02ba*/ 	.byte	0x3f
	.zero		1


	//   ....[29]....
        /*02bc*/ 	.word	0x000083d0
        /*02c0*/ 	.word	0x0000000c
        /*02c4*/ 	.word	0x00030800
        /*02c8*/ 	.short	0x010a
        /*02ca*/ 	.byte	0x3f
	.zero		1


	//   ....[30]....
        /*02cc*/ 	.word	0x00008420
        /*02d0*/ 	.word	0x00000000
        /*02d4*/ 	.word	0x00030810
        /*02d8*/ 	.short	0x010a
        /*02da*/ 	.byte	0x3f
	.zero		1


	//   ....[31]....
        /*02dc*/ 	.word	0x00008470
        /*02e0*/ 	.word	0x00000000
        /*02e4*/ 	.word	0x00030830
        /*02e8*/ 	.short	0x010a
        /*02ea*/ 	.byte	0x3f
	.zero		1


	//   ....[32]....
        /*02ec*/ 	.word	0x000084c0
        /*02f0*/ 	.word	0x00000010
        /*02f4*/ 	.word	0x00030820
        /*02f8*/ 	.short	0x010a
        /*02fa*/ 	.byte	0x3f
	.zero		1


	//   ....[33]....
        /*02fc*/ 	.word	0x00008510
        /*0300*/ 	.word	0x00000010
        /*0304*/ 	.word	0x00030840
        /*0308*/ 	.short	0x010a
        /*030a*/ 	.byte	0x3f
	.zero		1


	//   ....[34]....
        /*030c*/ 	.word	0x00008560
        /*0310*/ 	.word	0x00000010
        /*0314*/ 	.word	0x00030828
        /*0318*/ 	.short	0x010a
        /*031a*/ 	.byte	0x3f
	.zero		1


	//   ....[35]....
        /*031c*/ 	.word	0x000085b0
        /*0320*/ 	.word	0x00000010
        /*0324*/ 	.word	0x00030848
        /*0328*/ 	.short	0x010a
        /*032a*/ 	.byte	0x3f
	.zero		1


	//   ....[36]....
        /*032c*/ 	.word	0x00008610
        /*0330*/ 	.word	0x00000010
        /*0334*/ 	.word	0x00030820
        /*0338*/ 	.short	0x010a
        /*033a*/ 	.byte	0x3f
	.zero		1


	//   ....[37]....
        /*033c*/ 	.word	0x00008660
        /*0340*/ 	.word	0x00000010
        /*0344*/ 	.word	0x00030840
        /*0348*/ 	.short	0x010a
        /*034a*/ 	.byte	0x3f
	.zero		1


	//   ....[38]....
        /*034c*/ 	.word	0x000086b0
        /*0350*/ 	.word	0x00000010
        /*0354*/ 	.word	0x00030828
        /*0358*/ 	.short	0x010a
        /*035a*/ 	.byte	0x3f
	.zero		1


	//   ....[39]....
        /*035c*/ 	.word	0x00008700
        /*0360*/ 	.word	0x00000003
        /*0364*/ 	.word	0x00030840
        /*0368*/ 	.short	0x010a
        /*036a*/ 	.byte	0x3f
	.zero		1


	//   ....[40]....
        /*036c*/ 	.word	0x000087d0
        /*0370*/ 	.word	0x00000006
        /*0374*/ 	.word	0x00000000
        /*0378*/ 	.short	0x010a
        /*037a*/ 	.byte	0x3f
	.zero		1


	//   ....[41]....
        /*037c*/ 	.word	0x00008820
        /*0380*/ 	.word	0x00000003
        /*0384*/ 	.word	0x00000000
        /*0388*/ 	.short	0x010a
        /*038a*/ 	.byte	0x3f
	.zero		1


	//   ....[42]....
        /*038c*/ 	.word	0x00008870
        /*0390*/ 	.word	0x00000000
        /*0394*/ 	.word	0x00000000
        /*0398*/ 	.short	0x010a
        /*039a*/ 	.byte	0x3f
	.zero		1


	//----- nvinfo : EIATTR_NUM_MBARRIERS
	.align		4
.L_638:
        /*039c*/ 	.byte	0x03, 0x38
        /*039e*/ 	.short	0x0009


	//----- nvinfo : EIATTR_EXIT_INSTR_OFFSETS
	.align		4
        /*03a0*/ 	.byte	0x04, 0x1c
        /*03a2*/ 	.short	(.L_640 - .L_639)


	//   ....[0]....
.L_639:
        /*03a4*/ 	.word	0x00008320


	//----- nvinfo : EIATTR_MAX_THREADS
	.align		4
.L_640:
        /*03a8*/ 	.byte	0x04, 0x05
        /*03aa*/ 	.short	(.L_642 - .L_641)
.L_641:
        /*03ac*/ 	.word	0x00000180
        /*03b0*/ 	.word	0x00000001
        /*03b4*/ 	.word	0x00000001


	//----- nvinfo : EIATTR_CRS_STACK_SIZE
	.align		4
.L_642:
        /*03b8*/ 	.byte	0x04, 0x1e
        /*03ba*/ 	.short	(.L_644 - .L_643)
.L_643:
        /*03bc*/ 	.word	0x00000000


	//----- nvinfo : EIATTR_CBANK_PARAM_SIZE
	.align		4
.L_644:
        /*03c0*/ 	.byte	0x03, 0x19
        /*03c2*/ 	.short	0x06f0


	//----- nvinfo : EIATTR_PARAM_CBANK
	.align		4
        /*03c4*/ 	.byte	0x04, 0x0a
        /*03c6*/ 	.short	(.L_646 - .L_645)
	.align		4
.L_645:
        /*03c8*/ 	.word	index@(.nv.constant0._ZN7cutlass13device_kernelIN5flash11enable_sm90INS1_16FlashAttnBwdSm90INS1_25CollectiveMainloopBwdSm90ILi2ELi2ELi2EN4cute5tupleIJNS5_1CILi1EEES8_S8_EEENS6_IJNS7_ILi64EEENS7_ILi128EEESB_EEENS_6half_tEfNS_4arch4Sm90ELb0ELb1ELb1ELb0ELb0ELb1ELb0ELb0ELi2ELi1ELi2ELi1ELb0EEENS1_24CollectiveEpilogueBwdGQAISC_fSF_Li256ELb0ELb0EEENS1_19SingleTileSchedulerILb0ELb0ELb0ELi128EEEEEEEEEvNT_6ParamsE)
        /*03cc*/ 	.short	0x0210
        /*03ce*/ 	.short	0x06f0


	//----- nvinfo : EIATTR_SW_WAR
	.align		4
.L_646:
        /*03d0*/ 	.byte	0x04, 0x36
        /*03d2*/ 	.short	(.L_648 - .L_647)
.L_647:
        /*03d4*/ 	.word	0x00000008
.L_648:


//--------------------- .nv.info._ZN7cutlass13device_kernelIN5flash11enable_sm90INS1_16FlashAttnBwdSm90INS1_25CollectiveMainloopBwdSm90ILi2ELi2ELi2EN4cute5tupleIJNS5_1CILi1EEES8_S8_EEENS6_IJNS7_ILi64EEENS7_ILi128EEESB_EEENS_6half_tEfNS_4arch4Sm90ELb0ELb1ELb1ELb0ELb1ELb1ELb0ELb0ELi2ELi1ELi2ELi1ELb0EEENS1_24CollectiveEpilogueBwdGQAISC_fSF_Li256ELb0ELb1EEENS1_19SingleTileSchedulerILb0ELb0ELb0ELi128EEEEEEEEEvNT_6ParamsE --------------------------
	.section	.nv.info._ZN7cutlass13device_kernelIN5flash11enable_sm90INS1_16FlashAttnBwdSm90INS1_25CollectiveMainloopBwdSm90ILi2ELi2ELi2EN4cute5tupleIJNS5_1CILi1EEES8_S8_EEENS6_IJNS7_ILi64EEENS7_ILi128EEESB_EEENS_6half_tEfNS_4arch4Sm90ELb0ELb1ELb1ELb0ELb1ELb1ELb0ELb0ELi2ELi1ELi2ELi1ELb0EEENS1_24CollectiveEpilogueBwdGQAISC_fSF_Li256ELb0ELb1EEENS1_19SingleTileSchedulerILb0ELb0ELb0ELi128EEEEEEEEEvNT_6ParamsE,"",@"SHT_CUDA_INFO"
	.sectionflags	@""
	.align	4


	//----- nvinfo : EIATTR_CUDA_API_VERSION
	.align		4
        /*0000*/ 	.byte	0x04, 0x37
        /*0002*/ 	.short	(.L_650 - .L_649)
.L_649:
        /*0004*/ 	.word	0x00000082


	//----- nvinfo : EIATTR_KPARAM_INFO
	.align		4
.L_650:
        /*0008*/ 	.byte	0x04, 0x17
        /*000a*/ 	.short	(.L_652 - .L_651)
.L_651:
        /*000c*/ 	.word	0x00000000
        /*0010*/ 	.short	0x0000
        /*0012*/ 	.short	0x0070
        /*0014*/ 	.byte	0x00, 0xf0, 0x01, 0x1a


	//----- nvinfo : EIATTR_SPARSE_MMA_MASK
	.align		4
.L_652:
        /*0018*/ 	.byte	0x03, 0x50
        /*001a*/ 	.short	0x0000


	//----- nvinfo : EIATTR_MAXREG_COUNT
	.align		4
        /*001c*/ 	.byte	0x03, 0x1b
        /*001e*/ 	.short	0x00a8


	//----- nvinfo : EIATTR_NUM_BARRIERS
	.align		4
        /*0020*/ 	.byte	0x02, 0x4c
        /*0022*/ 	.byte	0x10
	.zero		1


	//----- nvinfo : EIATTR_EXTERNS
	.align		4
        /*0024*/ 	.byte	0x04, 0x0f
        /*0026*/ 	.short	(.L_654 - .L_653)


	//   ....[0]....
	.align		4
.L_653:
        /*0028*/ 	.word	index@(__assertfail)


	//----- nvinfo : EIATTR_ANNOTATIONS
	.align		4
.L_654:
        /*002c*/ 	.byte	0x04, 0x55
        /*002e*/ 	.short	(.L_656 - .L_655)


	//   ....[0]....
.L_655:
        /*0030*/ 	.word	0x00000001
        /*0034*/ 	.byte	0x10, 0x15, 0x00, 0x00, 0x01, 0x00, 0x00, 0x00, 0xd0, 0x23, 0x00, 0x00, 0x01, 0x00, 0x00, 0x00
        /*0044*/ 	.byte	0xa0, 0x36, 0x00, 0x00, 0x01, 0x00, 0x00, 0x00, 0x30, 0x37, 0x00, 0x00, 0x01, 0x00, 0x00, 0x00
        /*0054*/ 	.byte	0x00, 0x7f, 0x00, 0x00, 0x01, 0x00, 0x00, 0x00, 0xf0, 0x80, 0x00, 0x00, 0x01, 0x00, 0x00, 0x00
        /*0064*/ 	.byte	0xe0, 0x8b, 0x00, 0x00, 0x01, 0x00, 0x00, 0x00, 0x00, 0x8c, 0x00, 0x00, 0x01, 0x00, 0x00, 0x00
        /*0074*/ 	.byte	0xa0, 0x90, 0x00, 0x00


	//----- nvinfo : EIATTR_MERCURY_ISA_VERSION
	.align		4
.L_656:
        /*0078*/ 	.byte	0x03, 0x5f
        /*007a*/ 	.short	0x0101


	//----- nvinfo : EIATTR_INT_WARP_WIDE_INSTR_OFFSETS
	.align		4
        /*007c*/ 	.byte	0x04, 0x31
        /*007e*/ 	.short	(.L_658 - .L_657)


	//   ....[0]....
.L_657:
        /*0080*/ 	.word	0x00000190


	//   ....[1]....
        /*0084*/ 	.word	0x000001c0


	//   ....[2]....
        /*0088*/ 	.word	0x00006350


	//   ....[3]....
        /*008c*/ 	.word	0x00006950


	//   ....[4]....
        /*0090*/ 	.word	0x00006e00


	//   ....[5]....
        /*0094*/ 	.word	0x000070d0


	//   ....[6]....
        /*0098*/ 	.word	0x00007330


	//   ....[7]....
        /*009c*/ 	.word	0x000074c0


	//----- nvinfo : EIATTR_COOP_GROUP_MASK_REGIDS
	.align		4
.L_658:
        /*00a0*/ 	.byte	0x04, 0x29
        /*00a2*/ 	.short	(.L_660 - .L_659)


	//   ....[0]....
.L_659:
        /*00a4*/ 	.word	0xffffffff


	//   ....[1]....
        /*00a8*/ 	.word	0xffffffff


	//   ....[2]....
        /*00ac*/ 	.word	0xffffffff


	//   ....[3]....
        /*00b0*/ 	.word	0xffffffff


	//   ....[4]....
        /*00b4*/ 	.word	0xffffffff


	//   ....[5]....
        /*00b8*/ 	.word	0xffffffff


	//   ....[6]....
        /*00bc*/ 	.word	0xffffffff


	//   ....[7]....
        /*00c0*/ 	.word	0xffffffff


	//   ....[8]....
        /*00c4*/ 	.word	0xffffffff


	//   ....[9]....
        /*00c8*/ 	.word	0xffffffff


	//   ....[10]....
        /*00cc*/ 	.word	0xffffffff


	//   ....[11]....
        /*00d0*/ 	.word	0xffffffff


	//   ....[12]....
        /*00d4*/ 	.word	0xffffffff


	//   ....[13]....
        /*00d8*/ 	.word	0xffffffff


	//   ....[14]....
        /*00dc*/ 	.word	0xffffffff


	//   ....[15]....
        /*00e0*/ 	.word	0xffffffff


	//   ....[16]....
        /*00e4*/ 	.word	0xffffffff


	//   ....[17]....
        /*00e8*/ 	.word	0xffffffff


	//   ....[18]....
        /*00ec*/ 	.word	0xffffffff


	//   ....[19]....
        /*00f0*/ 	.word	0xffffffff


	//   ....[20]....
        /*00f4*/ 	.word	0x0500000f


	//   ....[21]....
        /*00f8*/ 	.word	0x0500000f


	//   ....[22]....
        /*00fc*/ 	.word	0x0500000f


	//   ....[23]....
        /*0100*/ 	.word	0x0500000f


	//   ....[24]....
        /*0104*/ 	.word	0x0500000f


	//   ....[25]....
        /*0108*/ 	.word	0x0500000f


	//----- nvinfo : EIATTR_COOP_GROUP_INSTR_OFFSETS
	.align		4
.L_660:
        /*010c*/ 	.byte	0x04, 0x28
        /*010e*/ 	.short	(.L_662 - .L_661)


	//   ....[0]....
.L_661:
        /*0110*/ 	.word	0x00000070


	//   ....[1]....
        /*0114*/ 	.word	0x000001a0


	//   ....[2]....
        /*0118*/ 	.word	0x000001f0


	//   ....[3]....
        /*011c*/ 	.word	0x000003e0


	//   ....[4]....
        /*0120*/ 	.word	0x00000610


	//   ....[5]....
        /*0124*/ 	.word	0x00001190


	//   ....[6]....
        /*0128*/ 	.word	0x000052d0


	//   ....[7]....
        /*012c*/ 	.word	0x00005450


	//   ....[8]....
        /*0130*/ 	.word	0x00005740


	//   ....[9]....
        /*0134*/ 	.word	0x000058d0


	//   ....[10]....
        /*0138*/ 	.word	0x000059f0


	//   ....[11]....
        /*013c*/ 	.word	0x00005f50


	//   ....[12]....
        /*0140*/ 	.word	0x00006280


	//   ....[13]....
        /*0144*/ 	.word	0x000065d0


	//   ....[14]....
        /*0148*/ 	.word	0x00006880


	//   ....[15]....
        /*014c*/ 	.word	0x00006ac0


	//   ....[16]....
        /*0150*/ 	.word	0x00006d30


	//   ....[17]....
        /*0154*/ 	.word	0x00007010


	//   ....[18]....
        /*0158*/ 	.word	0x00007230


	//   ....[19]....
        /*015c*/ 	.word	0x000073c0


	//   ....[20]....
        /*0160*/ 	.word	0x00009760


	//   ....[21]....
        /*0164*/ 	.word	0x000098e0


	//   ....[22]....
        /*0168*/ 	.word	0x00009950


	//   ....[23]....
        /*016c*/ 	.word	0x000099c0


	//   ....[24]....
        /*0170*/ 	.word	0x00009a30


	//   ....[25]....
        /*0174*/ 	.word	0x00009aa0


	//----- nvinfo : EIATTR_REG_RECONFIG
	.align		4
.L_662:
        /*0178*/ 	.byte	0x01, 0x54
	.zero		2


	//----- nvinfo : EIATTR_SYSCALL_OFFSETS
	.align		4
        /*017c*/ 	.byte	0x04, 0x46
        /*017e*/ 	.short	(.L_664 - .L_663)


	//   ....[0]....
.L_663:
        /*0180*/ 	.word	0x00000dd0


	//   ....[1]....
        /*0184*/ 	.word	0x00000ec0


	//   ....[2]....
        /*0188*/ 	.word	0x00001020


	//   ....[3]....
        /*018c*/ 	.word	0x00001110


	//----- nvinfo : EIATTR_MBARRIER_INSTR_OFFSETS
	.align		4
.L_664:
        /*0190*/ 	.byte	0x04, 0x39
        /*0192*/ 	.short	(.L_666 - .L_665)


	//   ....[0]....
.L_665:
        /*0194*/ 	.word	0x00000290
        /*0198*/ 	.word	0x000000ff
        /*019c*/ 	.word	0x00030800
        /*01a0*/ 	.short	0x0100
        /*01a2*/ 	.byte	0x06
	.zero		1


	//   ....[1]....
        /*01a4*/ 	.word	0x00000390
        /*01a8*/ 	.word	0x000000ff
        /*01ac*/ 	.word	0x00030810
        /*01b0*/ 	.short	0x0100
        /*01b2*/ 	.byte	0x08
	.zero		1


	//   ....[2]....
        /*01b4*/ 	.word	0x000003a0
        /*01b8*/ 	.word	0x000000ff
        /*01bc*/ 	.word	0x00030820
        /*01c0*/ 	.short	0x0100
        /*01c2*/ 	.byte	0x08
	.zero		1


	//   ....[3]....
        /*01c4*/ 	.word	0x000003b0
        /*01c8*/ 	.word	0x000000ff
        /*01cc*/ 	.word	0x00030818
        /*01d0*/ 	.short	0x0100
        /*01d2*/ 	.byte	0x08
	.zero		1


	//   ....[4]....
        /*01d4*/ 	.word	0x000003c0
        /*01d8*/ 	.word	0x000000ff
        /*01dc*/ 	.word	0x00030828
        /*01e0*/ 	.short	0x0100
        /*01e2*/ 	.byte	0x08
	.zero		1


	//   ....[5]....
        /*01e4*/ 	.word	0x000004f0
        /*01e8*/ 	.word	0x000000ff
        /*01ec*/ 	.word	0x00030830
        /*01f0*/ 	.short	0x0100
        /*01f2*/ 	.byte	0x08
	.zero		1


	//   ....[6]....
        /*01f4*/ 	.word	0x00000500
        /*01f8*/ 	.word	0x000000ff
        /*01fc*/ 	.word	0x00030840
        /*0200*/ 	.short	0x0100
        /*0202*/ 	.byte	0x08
	.zero		1


	//   ....[7]....
        /*0204*/ 	.word	0x00000510
        /*0208*/ 	.word	0x000000ff
        /*020c*/ 	.word	0x00030838
        /*0210*/ 	.short	0x0100
        /*0212*/ 	.byte	0x08
	.zero		1


	//   ....[8]....
        /*0214*/ 	.word	0x00000520
        /*0218*/ 	.word	0x000000ff
        /*021c*/ 	.word	0x00030848
        /*0220*/ 	.short	0x0100
        /*0222*/ 	.byte	0x08
	.zero		1


	//   ....[9]....
        /*0224*/ 	.word	0x000011c0
        /*0228*/ 	.word	0x00000010
        /*022c*/ 	.word	0x00030800
        /*0230*/ 	.short	0x010a
        /*0232*/ 	.byte	0x3f
	.zero		1


	//   ....[10]....
        /*0234*/ 	.word	0x000012f0
        /*0238*/ 	.word	0x00000010
        /*023c*/ 	.word	0x00030800
        /*0240*/ 	.short	0x010a
        /*0242*/ 	.byte	0x3f
	.zero		1


	//   ....[11]....
        /*0244*/ 	.word	0x000019d0
        /*0248*/ 	.word	0x00000000
        /*024c*/ 	.word	0x00030810
        /*0250*/ 	.short	0x010a
        /*0252*/ 	.byte	0x3f
	.zero		1


	//   ....[12]....
        /*0254*/ 	.word	0x00001a10
        /*0258*/ 	.word	0x00000000
        /*025c*/ 	.word	0x00030810
        /*0260*/ 	.short	0x010a
        /*0262*/ 	.byte	0x3f
	.zero		1


	//   ....[13]....
        /*0264*/ 	.word	0x00001f70
        /*0268*/ 	.word	0x00000000
        /*026c*/ 	.word	0x00030830
        /*0270*/ 	.short	0x010a
        /*0272*/ 	.byte	0x3f
	.zero		1


	//   ....[14]....
        /*0274*/ 	.word	0x000022c0
        /*0278*/ 	.word	0x00000000
        /*027c*/ 	.word	0x00030830
        /*0280*/ 	.short	0x010a
        /*0282*/ 	.byte	0x3f
	.zero		1


	//   ....[15]....
        /*0284*/ 	.word	0x000044f0
        /*0288*/ 	.word	0x00000006
        /*028c*/ 	.word	0x00000000
        /*0290*/ 	.short	0x0101
        /*0292*/ 	.byte	0x3f
	.zero		1


	//   ....[16]....
        /*0294*/ 	.word	0x00004810
        /*0298*/ 	.word	0x00000000
        /*029c*/ 	.word	0x00000000
        /*02a0*/ 	.short	0x0101
        /*02a2*/ 	.byte	0x3f
	.zero		1


	//   ....[17]....
        /*02a4*/ 	.word	0x00007a40
        /*02a8*/ 	.word	0x00000010
        /*02ac*/ 	.word	0x00030820
        /*02b0*/ 	.short	0x010a
        /*02b2*/ 	.byte	0x3f
	.zero		1


	//   ....[18]....
        /*02b4*/ 	.word	0x00008180
        /*02b8*/ 	.word	0x00000010
        /*02bc*/ 	.word	0x00030840
        /*02c0*/ 	.short	0x010a
        /*02c2*/ 	.byte	0x3f
	.zero		1


	//   ....[19]....
        /*02c4*/ 	.word	0x00008420
        /*02c8*/ 	.word	0x00000010
        /*02cc*/ 	.word	0x00030828
        /*02d0*/ 	.short	0x010a
        /*02d2*/ 	.byte	0x3f
	.zero		1


	//   ....[20]....
        /*02d4*/ 	.word	0x000086c0
        /*02d8*/ 	.word	0x00000010
        /*02dc*/ 	.word	0x00030848
        /*02e0*/ 	.short	0x010a
        /*02e2*/ 	.byte	0x3f
	.zero		1


	//   ....[21]....
        /*02e4*/ 	.word	0x00008910
        /*02e8*/ 	.word	0x00000010
        /*02ec*/ 	.word	0x00030820
        /*02f0*/ 	.short	0x010a
        /*02f2*/ 	.byte	0x3f
	.zero		1


	//   ....[22]....
        /*02f4*/ 	.word	0x00008c30
        /*02f8*/ 	.word	0x00000010
        /*02fc*/ 	.word	0x00030840
        /*0300*/ 	.short	0x010a
        /*0302*/ 	.byte	0x3f
	.zero		1


	//   ....[23]....
        /*0304*/ 	.word	0x00008ea0
        /*0308*/ 	.word	0x00000010
        /*030c*/ 	.word	0x00030828
        /*0310*/ 	.short	0x010a
        /*0312*/ 	.byte	0x3f
	.zero		1


	//   ....[24]....
        /*0314*/ 	.word	0x00009190
        /*0318*/ 	.word	0x00000003
        /*031c*/ 	.word	0x00030840
        /*0320*/ 	.short	0x010a
        /*0322*/ 	.byte	0x3f
	.zero		1


	//   ....[25]....
        /*0324*/ 	.word	0x000095d0
        /*0328*/ 	.word	0x00000006
        /*032c*/ 	.word	0x00000000
        /*0330*/ 	.short	0x010a
        /*0332*/ 	.byte	0x3f
	.zero		1


	//   ....[26]....
        /*0334*/ 	.word	0x00009630
        /*0338*/ 	.word	0x00000003
        /*033c*/ 	.word	0x00000000
        /*0340*/ 	.short	0x010a
        /*0342*/ 	.byte	0x3f
	.zero		1


	//   ....[27]....
        /*0344*/ 	.word	0x00009690
        /*0348*/ 	.word	0x00000000
        /*034c*/ 	.word	0x00000000
        /*0350*/ 	.short	0x010a
        /*0352*/ 	.byte	0x3f
	.zero		1


	//   ....[28]....
        /*0354*/ 	.word	0x000096c0
        /*0358*/ 	.word	0x00000003
        /*035c*/ 	.word	0x00000000
        /*0360*/ 	.short	0x010a
        /*0362*/ 	.byte	0x3f
	.zero		1


	//   ....[29]....
        /*0364*/ 	.word	0x000097c0
        /*0368*/ 	.word	0x0000000c
        /*036c*/ 	.word	0x00030800
        /*0370*/ 	.short	0x010a
        /*0372*/ 	.byte	0x3f
	.zero		1


	//   ....[30]....
        /*0374*/ 	.word	0x00009810
        /*0378*/ 	.word	0x00000000
        /*037c*/ 	.word	0x00030810
        /*0380*/ 	.short	0x010a
        /*0382*/ 	.byte	0x3f
	.zero		1


	//   ....[31]....
        /*0384*/ 	.word	0x00009860
        /*0388*/ 	.word	0x00000000
        /*038c*/ 	.word	0x00030830
        /*0390*/ 	.short	0x010a
        /*0392*/ 	.byte	0x3f
	.zero		1


	//   ....[32]....
        /*0394*/ 	.word	0x00009ae0
        /*0398*/ 	.word	0x00000010
        /*039c*/ 	.word	0x00030820
        /*03a0*/ 	.short	0x010a
        /*03a2*/ 	.byte	0x3f
	.zero		1


	//   ....[33]....
        /*03a4*/ 	.word	0x00009b30
        /*03a8*/ 	.word	0x00000010
        /*03ac*/ 	.word	0x00030840
        /*03b0*/ 	.short	0x010a
        /*03b2*/ 	.byte	0x3f
	.zero		1


	//   ....[34]....
        /*03b4*/ 	.word	0x00009b80
        /*03b8*/ 	.word	0x00000010
        /*03bc*/ 	.word	0x00030828
        /*03c0*/ 	.short	0x010a
        /*03c2*/ 	.byte	0x3f
	.zero		1


	//   ....[35]....
        /*03c4*/ 	.word	0x00009bd0
        /*03c8*/ 	.word	0x00000010
        /*03cc*/ 	.word	0x00030848
        /*03d0*/ 	.short	0x010a
        /*03d2*/ 	.byte	0x3f
	.zero		1


	//   ....[36]....
        /*03d4*/ 	.word	0x00009c30
        /*03d8*/ 	.word	0x00000010
        /*03dc*/ 	.word	0x00030820
        /*03e0*/ 	.short	0x010a
        /*03e2*/ 	.byte	0x3f
	.zero		1


	//   ....[37]....
        /*03e4*/ 	.word	0x00009c80
        /*03e8*/ 	.word	0x00000010
        /*03ec*/ 	.word	0x00030840
        /*03f0*/ 	.short	0x010a
        /*03f2*/ 	.byte	0x3f
	.zero		1


	//   ....[38]....
        /*03f4*/ 	.word	0x00009cd0
        /*03f8*/ 	.word	0x00000010
        /*03fc*/ 	.word	0x00030828
        /*0400*/ 	.short	0x010a
        /*0402*/ 	.byte	0x3f
	.zero		1


	//   ....[39]....
        /*0404*/ 	.word	0x00009d20
        /*0408*/ 	.word	0x00000003
        /*040c*/ 	.word	0x00030840
        /*0410*/ 	.short	0x010a
        /*0412*/ 	.byte	0x3f
	.zero		1


	//   ....[40]....
        /*0414*/ 	.word	0x00009df0
        /*0418*/ 	.word	0x00000006
        /*041c*/ 	.word	0x00000000
        /*0420*/ 	.short	0x010a
        /*0422*/ 	.byte	0x3f
	.zero		1


	//   ....[41]....
        /*0424*/ 	.word	0x00009e40
        /*0428*/ 	.word	0x00000003
        /*042c*/ 	.word	0x00000000
        /*0430*/ 	.short	0x010a
        /*0432*/ 	.byte	0x3f
	.zero		1


	//   ....[42]....
        /*0434*/ 	.word	0x00009e90
        /*0438*/ 	.word	0x00000000
        /*043c*/ 	.word	0x00000000
        /*0440*/ 	.short	0x010a
        /*0442*/ 	.byte	0x3f
	.zero		1


	//----- nvinfo : EIATTR_NUM_MBARRIERS
	.align		4
.L_666:
        /*0444*/ 	.byte	0x03, 0x38
        /*0446*/ 	.short	0x0009


	//----- nvinfo : EIATTR_EXIT_INSTR_OFFSETS
	.align		4
        /*0448*/ 	.byte	0x04, 0x1c
        /*044a*/ 	.short	(.L_668 - .L_667)


	//   ....[0]....
.L_667:
        /*044c*/ 	.word	0x00009710


	//----- nvinfo : EIATTR_MAX_THREADS
	.align		4
.L_668:
        /*0450*/ 	.byte	0x04, 0x05
        /*0452*/ 	.short	(.L_670 - .L_669)
.L_669:
        /*0454*/ 	.word	0x00000180
        /*0458*/ 	.word	0x00000001
        /*045c*/ 	.word	0x00000001


	//----- nvinfo : EIATTR_CRS_STACK_SIZE
	.align		4
.L_670:
        /*0460*/ 	.byte	0x04, 0x1e
        /*0462*/ 	.short	(.L_672 - .L_671)
.L_671:
        /*0464*/ 	.word	0x00000000


	//----- nvinfo : EIATTR_CBANK_PARAM_SIZE
	.align		4
.L_672:
        /*0468*/ 	.byte	0x03, 0x19
        /*046a*/ 	.short	0x06f0


	//----- nvinfo : EIATTR_PARAM_CBANK
	.align		4
        /*046c*/ 	.byte	0x04, 0x0a
        /*046e*/ 	.short	(.L_674 - .L_673)
	.align		4
.L_673:
        /*0470*/ 	.word	index@(.nv.constant0._ZN7cutlass13device_kernelIN5flash11enable_sm90INS1_16FlashAttnBwdSm90INS1_25CollectiveMainloopBwdSm90ILi2ELi2ELi2EN4cute5tupleIJNS5_1CILi1EEES8_S8_EEENS6_IJNS7_ILi64EEENS7_ILi128EEESB_EEENS_6half_tEfNS_4arch4Sm90ELb0ELb1ELb1ELb0ELb1ELb1ELb0ELb0ELi2ELi1ELi2ELi1ELb0EEENS1_24CollectiveEpilogueBwdGQAISC_fSF_Li256ELb0ELb1EEENS1_19SingleTileSchedulerILb0ELb0ELb0ELi128EEEEEEEEEvNT_6ParamsE)
        /*0474*/ 	.short	0x0210
        /*0476*/ 	.short	0x06f0


	//----- nvinfo : EIATTR_SW_WAR
	.align		4
.L_674:
        /*0478*/ 	.byte	0x04, 0x36
        /*047a*/ 	.short	(.L_676 - .L_675)
.L_675:
        /*047c*/ 	.word	0x00000008
.L_676:


//--------------------- .nv.info._ZN7cutlass13device_kernelIN5flash11enable_sm90INS1_16FlashAttnBwdSm90INS1_25CollectiveMainloopBwdSm90ILi2ELi2ELi2EN4cute5tupleIJNS5_1CILi1EEES8_S8_EEENS6_IJNS7_ILi64EEENS7_ILi128EEESB_EEENS_6half_tEfNS_4arch4Sm90ELb0ELb1ELb1ELb1ELb0ELb1ELb0ELb0ELi2ELi1ELi2ELi1ELb0EEENS1_21CollectiveEpilogueBwdISC_SD_SF_Li256ELb1ELb0ELi1EEENS1_19SingleTileSchedulerILb1ELb0ELb0ELi128EEEEEEEEEvNT_6ParamsE --------------------------
	.section	.nv.info._ZN7cutlass13device_kernelIN5flash11enable_sm90INS1_16FlashAttnBwdSm90INS1_25CollectiveMainloopBwdSm90ILi2ELi2ELi2EN4cute5tupleIJNS5_1CILi1EEES8_S8_EEENS6_IJNS7_ILi64EEENS7_ILi128EEESB_EEENS_6half_tEfNS_4arch4Sm90ELb0ELb1ELb1ELb1ELb0ELb1ELb0ELb0ELi2ELi1ELi2ELi1ELb0EEENS1_21CollectiveEpilogueBwdISC_SD_SF_Li256ELb1ELb0ELi1EEENS1_19SingleTileSchedulerILb1ELb0ELb0ELi128EEEEEEEEEvNT_6ParamsE,"",@"SHT_CUDA_INFO"
	.sectionflags	@""
	.align	4


	//----- nvinfo : EIATTR_CUDA_API_VERSION
	.align		4
        /*0000*/ 	.byte	0x04, 0x37
        /*0002*/ 	.short	(.L_678 - .L_677)
.L_677:
        /*0004*/ 	.word	0x00000082


	//----- nvinfo : EIATTR_KPARAM_INFO
	.align		4
.L_678:
        /*0008*/ 	.byte	0x04, 0x17
        /*000a*/ 	.short	(.L_680 - .L_679)
.L_679:
        /*000c*/ 	.word	0x00000000
        /*0010*/ 	.short	0x0000
        /*0012*/ 	.short	0x0070
        /*0014*/ 	.byte	0x00, 0xf0, 0x01, 0x1a


	//----- nvinfo : EIATTR_SPARSE_MMA_MASK
	.align		4
.L_680:
        /*0018*/ 	.byte	0x03, 0x50
        /*001a*/ 	.short	0x0000


	//----- nvinfo : EIATTR_MAXREG_COUNT
	.align		4
        /*001c*/ 	.byte	0x03, 0x1b
        /*001e*/ 	.short	0x00a8


	//----- nvinfo : EIATTR_NUM_BARRIERS
	.align		4
        /*0020*/ 	.byte	0x02, 0x4c
        /*0022*/ 	.byte	0x10
	.zero		1


	//----- nvinfo : EIATTR_EXTERNS
	.align		4
        /*0024*/ 	.byte	0x04, 0x0f
        /*0026*/ 	.short	(.L_682 - .L_681)


	//   ....[0]....
	.align		4
.L_681:
        /*0028*/ 	.word	index@(__assertfail)


	//----- nvinfo : EIATTR_ANNOTATIONS
	.align		4
.L_682:
        /*002c*/ 	.byte	0x04, 0x55
        /*002e*/ 	.short	(.L_684 - .L_683)


	//   ....[0]....
.L_683:
        /*0030*/ 	.word	0x00000001
        /*0034*/ 	.byte	0xa0, 0x19, 0x00, 0x00, 0x01, 0x00, 0x00, 0x00, 0x70, 0x28, 0x00, 0x00, 0x01, 0x00, 0x00, 0x00
        /*0044*/ 	.byte	0x40, 0x3b, 0x00, 0x00, 0x01, 0x00, 0x00, 0x00, 0xd0, 0x3b, 0x00, 0x00, 0x01, 0x00, 0x00, 0x00
        /*0054*/ 	.byte	0x10, 0xaa, 0x00, 0x00, 0x01, 0x00, 0x00, 0x00, 0xb0, 0xab, 0x00, 0x00, 0x01, 0x00, 0x00, 0x00
        /*0064*/ 	.byte	0x30, 0xb7, 0x00, 0x00, 0x01, 0x00, 0x00, 0x00, 0x50, 0xb7, 0x00, 0x00, 0x01, 0x00, 0x00, 0x00
        /*0074*/ 	.byte	0xc0, 0xba, 0x00, 0x00


	//----- nvinfo : EIATTR_MERCURY_ISA_VERSION
	.align		4
.L_684:
        /*0078*/ 	.byte	0x03, 0x5f
        /*007a*/ 	.short	0x0101


	//----- nvinfo : EIATTR_INT_WARP_WIDE_INSTR_OFFSETS
	.align		4
        /*007c*/ 	.byte	0x04, 0x31
        /*007e*/ 	.short	(.L_686 - .L_685)


	//   ....[0]....
.L_685:
        /*0080*/ 	.word	0x00000190


	//   ....[1]....
        /*0084*/ 	.word	0x000001c0


	//----- nvinfo : EIATTR_COOP_GROUP_MASK_REGIDS
	.align		4
.L_686:
        /*0088*/ 	.byte	0x04, 0x29
        /*008a*/ 	.short	(.L_688 - .L_687)


	//   ....[0]....
.L_687:
        /*008c*/ 	.word	0xffffffff


	//   ....[1]....
        /*0090*/ 	.word	0xffffffff


	//   ....[2]....
        /*0094*/ 	.word	0xffffffff


	//   ....[3]....
        /*0098*/ 	.word	0xffffffff


	//   ....[4]....
        /*009c*/ 	.word	0xffffffff


	//   ....[5]....
        /*00a0*/ 	.word	0xffffffff


	//   ....[6]....
        /*00a4*/ 	.word	0xffffffff


	//   ....[7]....
        /*00a8*/ 	.word	0x0500000f


	//----- nvinfo : EIATTR_COOP_GROUP_INSTR_OFFSETS
	.align		4
.L_688:
        /*00ac*/ 	.byte	0x04, 0x28
        /*00ae*/ 	.short	(.L_690 - .L_689)


	//   ....[0]....
.L_689:
        /*00b0*/ 	.word	0x00000070


	//   ....[1]....
        /*00b4*/ 	.word	0x000001a0


	//   ....[2]....
        /*00b8*/ 	.word	0x000001f0


	//   ....[3]....
        /*00bc*/ 	.word	0x000003e0


	//   ....[4]....
        /*00c0*/ 	.word	0x00000620


	//   ....[5]....
        /*00c4*/ 	.word	0x00001650


	//   ....[6]....
        /*00c8*/ 	.word	0x00008780


	//   ....[7]....
        /*00cc*/ 	.word	0x0000c310


	//----- nvinfo : EIATTR_REG_RECONFIG
	.align		4
.L_690:
        /*00d0*/ 	.byte	0x01, 0x54
	.zero		2


	//----- nvinfo : EIATTR_SYSCALL_OFFSETS
	.align		4
        /*00d4*/ 	.byte	0x04, 0x46
        /*00d6*/ 	.short	(.L_692 - .L_691)


	//   ....[0]....
.L_691:
        /*00d8*/ 	.word	0x00001290


	//   ....[1]....
        /*00dc*/ 	.word	0x00001380


	//   ....[2]....
        /*00e0*/ 	.word	0x000014e0


	//   ....[3]....
        /*00e4*/ 	.word	0x000015d0


	//----- nvinfo : EIATTR_MBARRIER_INSTR_OFFSETS
	.align		4
.L_692:
        /*00e8*/ 	.byte	0x04, 0x39
        /*00ea*/ 	.short	(.L_694 - .L_693)


	//   ....[0]....
.L_693:
        /*00ec*/ 	.word	0x00000290
        /*00f0*/ 	.word	0x000000ff
        /*00f4*/ 	.word	0x00030800
        /*00f8*/ 	.short	0x0100
        /*00fa*/ 	.byte	0x06
	.zero		1


	//   ....[1]....
        /*00fc*/ 	.word	0x00000390
        /*0100*/ 	.word	0x000000ff
        /*0104*/ 	.word	0x00030810
        /*0108*/ 	.short	0x0100
        /*010a*/ 	.byte	0x08
	.zero		1


	//   ....[2]....
        /*010c*/ 	.word	0x000003a0
        /*0110*/ 	.word	0x000000ff
        /*0114*/ 	.word	0x00030820
        /*0118*/ 	.short	0x0100
        /*011a*/ 	.byte	0x08
	.zero		1


	//   ....[3]....
        /*011c*/ 	.word	0x000003b0
        /*0120*/ 	.word	0x000000ff
        /*0124*/ 	.word	0x00030818
        /*0128*/ 	.short	0x0100
        /*012a*/ 	.byte	0x08
	.zero		1


	//   ....[4]....
        /*012c*/ 	.word	0x000003c0
        /*0130*/ 	.word	0x000000ff
        /*0134*/ 	.word	0x00030828
        /*0138*/ 	.short	0x0100
        /*013a*/ 	.byte	0x08
	.zero		1


	//   ....[5]....
        /*013c*/ 	.word	0x000004f0
        /*0140*/ 	.word	0x000000ff
        /*0144*/ 	.word	0x00030830
        /*0148*/ 	.short	0x0100
        /*014a*/ 	.byte	0x08
	.zero		1


	//   ....[6]....
        /*014c*/ 	.word	0x00000500
        /*0150*/ 	.word	0x000000ff
        /*0154*/ 	.word	0x00030840
        /*0158*/ 	.short	0x0100
        /*015a*/ 	.byte	0x08
	.zero		1


	//   ....[7]....
        /*015c*/ 	.word	0x00000510
        /*0160*/ 	.word	0x000000ff
        /*0164*/ 	.word	0x00030838
        /*0168*/ 	.short	0x0100
        /*016a*/ 	.byte	0x08
	.zero		1


	//   ....[8]....
        /*016c*/ 	.word	0x00000520
        /*0170*/ 	.word	0x000000ff
        /*0174*/ 	.word	0x00030848
        /*0178*/ 	.short	0x0100
        /*017a*/ 	.byte	0x08
	.zero		1


	//   ....[9]....
        /*017c*/ 	.word	0x00001680
        /*0180*/ 	.word	0x00000010
        /*0184*/ 	.word	0x00030800
        /*0188*/ 	.short	0x010a
        /*018a*/ 	.byte	0x3f
	.zero		1


	//   ....[10]....
        /*018c*/ 	.word	0x000017b0
        /*0190*/ 	.word	0x00000010
        /*0194*/ 	.word	0x00030800
        /*0198*/ 	.short	0x010a
        /*019a*/ 	.byte	0x3f
	.zero		1


	//   ....[11]....
        /*019c*/ 	.word	0x00001e70
        /*01a0*/ 	.word	0x00000000
        /*01a4*/ 	.word	0x00030810
        /*01a8*/ 	.short	0x010a
        /*01aa*/ 	.byte	0x3f
	.zero		1


	//   ....[12]....
        /*01ac*/ 	.word	0x00001eb0
        /*01b0*/ 	.word	0x00000000
        /*01b4*/ 	.word	0x00030810
        /*01b8*/ 	.short	0x010a
        /*01ba*/ 	.byte	0x3f
	.zero		1


	//   ....[13]....
        /*01bc*/ 	.word	0x00002410
        /*01c0*/ 	.word	0x00000000
        /*01c4*/ 	.word	0x00030830
        /*01c8*/ 	.short	0x010a
        /*01ca*/ 	.byte	0x3f
	.zero		1


	//   ....[14]....
        /*01cc*/ 	.word	0x00002760
        /*01d0*/ 	.word	0x00000000
        /*01d4*/ 	.word	0x00030830
        /*01d8*/ 	.short	0x010a
        /*01da*/ 	.byte	0x3f
	.zero		1


	//   ....[15]....
        /*01dc*/ 	.word	0x00004990
        /*01e0*/ 	.word	0x00000006
        /*01e4*/ 	.word	0x00000000
        /*01e8*/ 	.short	0x0101
        /*01ea*/ 	.byte	0x3f
	.zero		1


	//   ....[16]....
        /*01ec*/ 	.word	0x00004cb0
        /*01f0*/ 	.word	0x00000000
        /*01f4*/ 	.word	0x00000000
        /*01f8*/ 	.short	0x0101
        /*01fa*/ 	.byte	0x3f
	.zero		1


	//   ....[17]....
        /*01fc*/ 	.word	0x0000a500
        /*0200*/ 	.word	0x0000000f
        /*0204*/ 	.word	0x00030820
        /*0208*/ 	.short	0x010a
        /*020a*/ 	.byte	0x3f
	.zero		1


	//   ....[18]....
        /*020c*/ 	.word	0x0000ac30
        /*0210*/ 	.word	0x0000000f
        /*0214*/ 	.word	0x00030840
        /*0218*/ 	.short	0x010a
        /*021a*/ 	.byte	0x3f
	.zero		1


	//   ....[19]....
        /*021c*/ 	.word	0x0000af00
        /*0220*/ 	.word	0x0000000f
        /*0224*/ 	.word	0x00030828
        /*0228*/ 	.short	0x010a
        /*022a*/ 	.byte	0x3f
	.zero		1


	//   ....[20]....
        /*022c*/ 	.word	0x0000b1d0
        /*0230*/ 	.word	0x0000000f
        /*0234*/ 	.word	0x00030848
        /*0238*/ 	.short	0x010a
        /*023a*/ 	.byte	0x3f
	.zero		1


	//   ....[21]....
        /*023c*/ 	.word	0x0000b440
        /*0240*/ 	.word	0x0000000f
        /*0244*/ 	.word	0x00030820
        /*0248*/ 	.short	0x010a
        /*024a*/ 	.byte	0x3f
	.zero		1


	//   ....[22]....
        /*024c*/ 	.word	0x0000b780
        /*0250*/ 	.word	0x0000000f
        /*0254*/ 	.word	0x00030840
        /*0258*/ 	.short	0x010a
        /*025a*/ 	.byte	0x3f
	.zero		1


	//   ....[23]....
        /*025c*/ 	.word	0x0000ba20
        /*0260*/ 	.word	0x0000000f
        /*0264*/ 	.word	0x00030828
        /*0268*/ 	.short	0x010a
        /*026a*/ 	.byte	0x3f
	.zero		1


	//   ....[24]....
        /*026c*/ 	.word	0x0000bd30
        /*0270*/ 	.word	0x00000003
        /*0274*/ 	.word	0x00030840
        /*0278*/ 	.short	0x010a
        /*027a*/ 	.byte	0x3f
	.zero		1


	//   ....[25]....
        /*027c*/ 	.word	0x0000c190
        /*0280*/ 	.word	0x00000007
        /*0284*/ 	.word	0x00000000
        /*0288*/ 	.short	0x010a
        /*028a*/ 	.byte	0x3f
	.zero		1


	//   ....[26]....
        /*028c*/ 	.word	0x0000c1e0
        /*0290*/ 	.word	0x00000003
        /*0294*/ 	.word	0x00000000
        /*0298*/ 	.short	0x010a
        /*029a*/ 	.byte	0x3f
	.zero		1


	//   ....[27]....
        /*029c*/ 	.word	0x0000c240
        /*02a0*/ 	.word	0x00000005
        /*02a4*/ 	.word	0x00000000
        /*02a8*/ 	.short	0x010a
        /*02aa*/ 	.byte	0x3f
	.zero		1


	//   ....[28]....
        /*02ac*/ 	.word	0x0000c270
        /*02b0*/ 	.word	0x00000003
        /*02b4*/ 	.word	0x00000000
        /*02b8*/ 	.short	0x010a
        /*02ba*/ 	.byte	0x3f
	.zero		1


	//   ....[29]....
        /*02bc*/ 	.word	0x0000c370
        /*02c0*/ 	.word	0x0000000c
        /*02c4*/ 	.word	0x00030800
        /*02c8*/ 	.short	0x010a
        /*02ca*/ 	.byte	0x3f
	.zero		1


	//   ....[30]....
        /*02cc*/ 	.word	0x0000c3c0
        /*02d0*/ 	.word	0x00000000
        /*02d4*/ 	.word	0x00030810
        /*02d8*/ 	.short	0x010a
        /*02da*/ 	.byte	0x3f
	.zero		1


	//   ....[31]....
        /*02dc*/ 	.word	0x0000c410
        /*02e0*/ 	.word	0x00000000
        /*02e4*/ 	.word	0x00030830
        /*02e8*/ 	.short	0x010a
        /*02ea*/ 	.byte	0x3f
	.zero		1


	//   ....[32]....
        /*02ec*/ 	.word	0x0000c460
        /*02f0*/ 	.word	0x0000000f
        /*02f4*/ 	.word	0x00030820
        /*02f8*/ 	.short	0x010a
        /*02fa*/ 	.byte	0x3f
	.zero		1


	//   ....[33]....
        /*02fc*/ 	.word	0x0000c4b0
        /*0300*/ 	.word	0x0000000f
        /*0304*/ 	.word	0x00030840
        /*0308*/ 	.short	0x010a
        /*030a*/ 	.byte	0x3f
	.zero		1


	//   ....[34]....
        /*030c*/ 	.word	0x0000c500
        /*0310*/ 	.word	0x0000000f
        /*0314*/ 	.word	0x00030828
        /*0318*/ 	.short	0x010a
        /*031a*/ 	.byte	0x3f
	.zero		1


	//   ....[35]....
        /*031c*/ 	.word	0x0000c550
        /*0320*/ 	.word	0x0000000f
        /*0324*/ 	.word	0x00030848
        /*0328*/ 	.short	0x010a
        /*032a*/ 	.byte	0x3f
	.zero		1


	//   ....[36]....
        /*032c*/ 	.word	0x0000c5b0
        /*0330*/ 	.word	0x0000000f
        /*0334*/ 	.word	0x00030820
        /*0338*/ 	.short	0x010a
        /*033a*/ 	.byte	0x3f
	.zero		1


	//   ....[37]....
        /*033c*/ 	.word	0x0000c600
        /*0340*/ 	.word	0x0000000f
        /*0344*/ 	.word	0x00030840
        /*0348*/ 	.short	0x010a
        /*034a*/ 	.byte	0x3f
	.zero		1


	//   ....[38]....
        /*034c*/ 	.word	0x0000c650
        /*0350*/ 	.word	0x0000000f
        /*0354*/ 	.word	0x00030828
        /*0358*/ 	.short	0x010a
        /*035a*/ 	.byte	0x3f
	.zero		1


	//   ....[39]....
        /*035c*/ 	.word	0x0000c6a0
        /*0360*/ 	.word	0x00000003
        /*0364*/ 	.word	0x00030840
        /*0368*/ 	.short	0x010a
        /*036a*/ 	.byte	0x3f
	.zero		1


	//   ....[40]....
        /*036c*/ 	.word	0x0000c770
        /*0370*/ 	.word	0x00000007
        /*0374*/ 	.word	0x00000000
        /*0378*/ 	.short	0x010a
        /*037a*/ 	.byte	0x3f
	.zero		1


	//   ....[41]....
        /*037c*/ 	.word	0x0000c7c0
        /*0380*/ 	.word	0x00000003
        /*0384*/ 	.word	0x00000000
        /*0388*/ 	.short	0x010a
        /*038a*/ 	.byte	0x3f
	.zero		1


	//   ....[42]....
        /*038c*/ 	.word	0x0000c810
        /*0390*/ 	.word	0x00000005
        /*0394*/ 	.word	0x00000000
        /*0398*/ 	.short	0x010a
        /*039a*/ 	.byte	0x3f
	.zero		1


	//----- nvinfo : EIATTR_NUM_MBARRIERS
	.align		4
.L_694:
        /*039c*/ 	.byte	0x03, 0x38
        /*039e*/ 	.short	0x0009


	//----- nvinfo : EIATTR_EXIT_INSTR_OFFSETS
	.align		4
        /*03a0*/ 	.byte	0x04, 0x1c
        /*03a2*/ 	.short	(.L_696 - .L_695)


	//   ....[0]....
.L_695:
        /*03a4*/ 	.word	0x0000c2c0


	//----- nvinfo : EIATTR_MAX_THREADS
	.align		4
.L_696:
        /*03a8*/ 	.byte	0x04, 0x05
        /*03aa*/ 	.short	(.L_698 - .L_697)
.L_697:
        /*03ac*/ 	.word	0x00000180
        /*03b0*/ 	.word	0x00000001
        /*03b4*/ 	.word	0x00000001


	//----- nvinfo : EIATTR_CRS_STACK_SIZE
	.align		4
.L_698:
        /*03b8*/ 	.byte	0x04, 0x1e
        /*03ba*/ 	.short	(.L_700 - .L_699)
.L_699:
        /*03bc*/ 	.word	0x00000000


	//----- nvinfo : EIATTR_CBANK_PARAM_SIZE
	.align		4
.L_700:
        /*03c0*/ 	.byte	0x03, 0x19
        /*03c2*/ 	.short	0x06f0


	//----- nvinfo : EIATTR_PARAM_CBANK
	.align		4
        /*03c4*/ 	.byte	0x04, 0x0a
        /*03c6*/ 	.short	(.L_702 - .L_701)
	.align		4
.L_701:
        /*03c8*/ 	.word	index@(.nv.constant0._ZN7cutlass13device_kernelIN5flash11enable_sm90INS1_16FlashAttnBwdSm90INS1_25CollectiveMainloopBwdSm90ILi2ELi2ELi2EN4cute5tupleIJNS5_1CILi1EEES8_S8_EEENS6_IJNS7_ILi64EEENS7_ILi128EEESB_EEENS_6half_tEfNS_4arch4Sm90ELb0ELb1ELb1ELb1ELb0ELb1ELb0ELb0ELi2ELi1ELi2ELi1ELb0EEENS1_21CollectiveEpilogueBwdISC_SD_SF_Li256ELb1ELb0ELi1EEENS1_19SingleTileSchedulerILb1ELb0ELb0ELi128EEEEEEEEEvNT_6ParamsE)
        /*03cc*/ 	.short	0x0210
        /*03ce*/ 	.short	0x06f0


	//----- nvinfo : EIATTR_SW_WAR
	.align		4
.L_702:
        /*03d0*/ 	.byte	0x04, 0x36
        /*03d2*/ 	.short	(.L_704 - .L_703)
.L_703:
        /*03d4*/ 	.word	0x00000008
.L_704:


//--------------------- .nv.info._ZN7cutlass13device_kernelIN5flash11enable_sm90INS1_16FlashAttnBwdSm90INS1_25CollectiveMainloopBwdSm90ILi2ELi2ELi2EN4cute5tupleIJNS5_1CILi1EEES8_S8_EEENS6_IJNS7_ILi64EEENS7_ILi128EEESB_EEENS_6half_tEfNS_4arch4Sm90ELb0ELb1ELb1ELb1ELb1ELb1ELb0ELb0ELi2ELi1ELi2ELi1ELb0EEENS1_21CollectiveEpilogueBwdISC_SD_SF_Li256ELb1ELb0ELi1EEENS1_19SingleTileSchedulerILb1ELb0ELb0ELi128EEEEEEEEEvNT_6ParamsE --------------------------
	.section	.nv.info._ZN7cutlass13device_kernelIN5flash11enable_sm90INS1_16FlashAttnBwdSm90INS1_25CollectiveMainloopBwdSm90ILi2ELi2ELi2EN4cute5tupleIJNS5_1CILi1EEES8_S8_EEENS6_IJNS7_ILi64EEENS7_ILi128EEESB_EEENS_6half_tEfNS_4arch4Sm90ELb0ELb1ELb1ELb1ELb1ELb1ELb0ELb0ELi2ELi1ELi2ELi1ELb0EEENS1_21CollectiveEpilogueBwdISC_SD_SF_Li256ELb1ELb0ELi1EEENS1_19SingleTileSchedulerILb1ELb0ELb0ELi128EEEEEEEEEvNT_6ParamsE,"",@"SHT_CUDA_INFO"
	.sectionflags	@""
	.align	4


	//----- nvinfo : EIATTR_CUDA_API_VERSION
	.align		4
        /*0000*/ 	.byte	0x04, 0x37
        /*0002*/ 	.short	(.L_706 - .L_705)
.L_705:
        /*0004*/ 	.word	0x00000082


	//----- nvinfo : EIATTR_KPARAM_INFO
	.align		4
.L_706:
        /*0008*/ 	.byte	0x04, 0x17
        /*000a*/ 	.short	(.L_708 - .L_707)
.L_707:
        /*000c*/ 	.word	0x00000000
        /*0010*/ 	.short	0x0000
        /*0012*/ 	.short	0x0070
        /*0014*/ 	.byte	0x00, 0xf0, 0x01, 0x1a


	//----- nvinfo : EIATTR_SPARSE_MMA_MASK
	.align		4
.L_708:
        /*0018*/ 	.byte	0x03, 0x50
        /*001a*/ 	.short	0x0000


	//----- nvinfo : EIATTR_MAXREG_COUNT
	.align		4
        /*001c*/ 	.byte	0x03, 0x1b
        /*001e*/ 	.short	0x00a8


	//----- nvinfo : EIATTR_NUM_BARRIERS
	.align		4
        /*0020*/ 	.byte	0x02, 0x4c
        /*0022*/ 	.byte	0x10
	.zero		1


	//----- nvinfo : EIATTR_EXTERNS
	.align		4
        /*0024*/ 	.byte	0x04, 0x0f
        /*0026*/ 	.short	(.L_710 - .L_709)


	//   ....[0]....
	.align		4
.L_709:
        /*0028*/ 	.word	index@(__assertfail)


	//----- nvinfo : EIATTR_ANNOTATIONS
	.align		4
.L_710:
        /*002c*/ 	.byte	0x04, 0x55
        /*002e*/ 	.short	(.L_712 - .L_711)


	//   ....[0]....
.L_711:
        /*0030*/ 	.word	0x00000001
        /*0034*/ 	.byte	0xa0, 0x19, 0x00, 0x00, 0x01, 0x00, 0x00, 0x00, 0x70, 0x28, 0x00, 0x00, 0x01, 0x00, 0x00, 0x00
        /*0044*/ 	.byte	0x40, 0x3b, 0x00, 0x00, 0x01, 0x00, 0x00, 0x00, 0xd0, 0x3b, 0x00, 0x00, 0x01, 0x00, 0x00, 0x00
        /*0054*/ 	.byte	0x20, 0xb9, 0x00, 0x00, 0x01, 0x00, 0x00, 0x00, 0xc0, 0xba, 0x00, 0x00, 0x01, 0x00, 0x00, 0x00
        /*0064*/ 	.byte	0x40, 0xc6, 0x00, 0x00, 0x01, 0x00, 0x00, 0x00, 0x60, 0xc6, 0x00, 0x00, 0x01, 0x00, 0x00, 0x00
        /*0074*/ 	.byte	0xd0, 0xc9, 0x00, 0x00


	//----- nvinfo : EIATTR_MERCURY_ISA_VERSION
	.align		4
.L_712:
        /*0078*/ 	.byte	0x03, 0x5f
        /*007a*/ 	.short	0x0101


	//----- nvinfo : EIATTR_INT_WARP_WIDE_INSTR_OFFSETS
	.align		4
        /*007c*/ 	.byte	0x04, 0x31
        /*007e*/ 	.short	(.L_714 - .L_713)


	//   ....[0]....
.L_713:
        /*0080*/ 	.word	0x00000190


	//   ....[1]....
        /*0084*/ 	.word	0x000001c0


	//   ....[2]....
        /*0088*/ 	.word	0x00009660


	//   ....[3]....
        /*008c*/ 	.word	0x00009cb0


	//   ....[4]....
        /*0090*/ 	.word	0x0000a160


	//   ....[5]....
        /*0094*/ 	.word	0x0000a420


	//   ....[6]....
        /*0098*/ 	.word	0x0000a680


	//   ....[7]....
        /*009c*/ 	.word	0x0000a810


	//----- nvinfo : EIATTR_COOP_GROUP_MASK_REGIDS
	.align		4
.L_714:
        /*00a0*/ 	.byte	0x04, 0x29
        /*00a2*/ 	.short	(.L_716 - .L_715)


	//   ....[0]....
.L_715:
        /*00a4*/ 	.word	0xffffffff


	//   ....[1]....
        /*00a8*/ 	.word	0xffffffff


	//   ....[2]....
        /*00ac*/ 	.word	0xffffffff


	//   ....[3]....
        /*00b0*/ 	.word	0xffffffff


	//   ....[4]....
        /*00b4*/ 	.word	0xffffffff


	//   ....[5]....
        /*00b8*/ 	.word	0xffffffff


	//   ....[6]....
        /*00bc*/ 	.word	0xffffffff


	//   ....[7]....
        /*00c0*/ 	.word	0xffffffff


	//   ....[8]....
        /*00c4*/ 	.word	0xffffffff


	//   ....[9]....
        /*00c8*/ 	.word	0xffffffff


	//   ....[10]....
        /*00cc*/ 	.word	0xffffffff


	//   ....[11]....
        /*00d0*/ 	.word	0xffffffff


	//   ....[12]....
        /*00d4*/ 	.word	0xffffffff


	//   ....[13]....
        /*00d8*/ 	.word	0xffffffff


	//   ....[14]....
        /*00dc*/ 	.word	0xffffffff


	//   ....[15]....
        /*00e0*/ 	.word	0xffffffff


	//   ....[16]....
        /*00e4*/ 	.word	0x0500000f


	//   ....[17]....
        /*00e8*/ 	.word	0x0500000f


	//   ....[18]....
        /*00ec*/ 	.word	0x0500000f


	//   ....[19]....
        /*00f0*/ 	.word	0x0500000f


	//----- nvinfo : EIATTR_COOP_GROUP_INSTR_OFFSETS
	.align		4
.L_716:
        /*00f4*/ 	.byte	0x04, 0x28
        /*00f6*/ 	.short	(.L_718 - .L_717)


	//   ....[0]....
.L_717:
        /*00f8*/ 	.word	0x00000070


	//   ....[1]....
        /*00fc*/ 	.word	0x000001a0


	//   ....[2]....
        /*0100*/ 	.word	0x000001f0


	//   ....[3]....
        /*0104*/ 	.word	0x000003e0


	//   ....[4]....
        /*0108*/ 	.word	0x00000620


	//   ....[5]....
        /*010c*/ 	.word	0x00001650


	//   ....[6]....
        /*0110*/ 	.word	0x00008780


	//   ....[7]....
        /*0114*/ 	.word	0x00009260


	//   ....[8]....
        /*0118*/ 	.word	0x00009590


	//   ....[9]....
        /*011c*/ 	.word	0x00009910


	//   ....[10]....
        /*0120*/ 	.word	0x00009be0


	//   ....[11]....
        /*0124*/ 	.word	0x00009e20


	//   ....[12]....
        /*0128*/ 	.word	0x0000a090


	//   ....[13]....
        /*012c*/ 	.word	0x0000a360


	//   ....[14]....
        /*0130*/ 	.word	0x0000a580


	//   ....[15]....
        /*0134*/ 	.word	0x0000a710


	//   ....[16]....
        /*0138*/ 	.word	0x0000d220


	//   ....[17]....
        /*013c*/ 	.word	0x0000d3a0


	//   ....[18]....
        /*0140*/ 	.word	0x0000d410


	//   ....[19]....
        /*0144*/ 	.word	0x0000d480


	//----- nvinfo : EIATTR_REG_RECONFIG
	.align		4
.L_718:
        /*0148*/ 	.byte	0x01, 0x54
	.zero		2


	//----- nvinfo : EIATTR_SYSCALL_OFFSETS
	.align		4
        /*014c*/ 	.byte	0x04, 0x46
        /*014e*/ 	.short	(.L_720 - .L_719)


	//   ....[0]....
.L_719:
        /*0150*/ 	.word	0x00001290


	//   ....[1]....
        /*0154*/ 	.word	0x00001380


	//   ....[2]....
        /*0158*/ 	.word	0x000014e0


	//   ....[3]....
        /*015c*/ 	.word	0x000015d0


	//----- nvinfo : EIATTR_MBARRIER_INSTR_OFFSETS
	.align		4
.L_720:
        /*0160*/ 	.byte	0x04, 0x39
        /*0162*/ 	.short	(.L_722 - .L_721)


	//   ....[0]....
.L_721:
        /*0164*/ 	.word	0x00000290
        /*0168*/ 	.word	0x000000ff
        /*016c*/ 	.word	0x00030800
        /*0170*/ 	.short	0x0100
        /*0172*/ 	.byte	0x06
	.zero		1


	//   ....[1]....
        /*0174*/ 	.word	0x00000390
        /*0178*/ 	.word	0x000000ff
        /*017c*/ 	.word	0x00030810
        /*0180*/ 	.short	0x0100
        /*0182*/ 	.byte	0x08
	.zero		1


	//   ....[2]....
        /*0184*/ 	.word	0x000003a0
        /*0188*/ 	.word	0x000000ff
        /*018c*/ 	.word	0x00030820
        /*0190*/ 	.short	0x0100
        /*0192*/ 	.byte	0x08
	.zero		1


	//   ....[3]....
        /*0194*/ 	.word	0x000003b0
        /*0198*/ 	.word	0x000000ff
        /*019c*/ 	.word	0x00030818
        /*01a0*/ 	.short	0x0100
        /*01a2*/ 	.byte	0x08
	.zero		1


	//   ....[4]....
        /*01a4*/ 	.word	0x000003c0
        /*01a8*/ 	.word	0x000000ff
        /*01ac*/ 	.word	0x00030828
        /*01b0*/ 	.short	0x0100
        /*01b2*/ 	.byte	0x08
	.zero		1


	//   ....[5]....
        /*01b4*/ 	.word	0x000004f0
        /*01b8*/ 	.word	0x000000ff
        /*01bc*/ 	.word	0x00030830
        /*01c0*/ 	.short	0x0100
        /*01c2*/ 	.byte	0x08
	.zero		1


	//   ....[6]....
        /*01c4*/ 	.word	0x00000500
        /*01c8*/ 	.word	0x000000ff
        /*01cc*/ 	.word	0x00030840
        /*01d0*/ 	.short	0x0100
        /*01d2*/ 	.byte	0x08
	.zero		1


	//   ....[7]....
        /*01d4*/ 	.word	0x00000510
        /*01d8*/ 	.word	0x000000ff
        /*01dc*/ 	.word	0x00030838
        /*01e0*/ 	.short	0x0100
        /*01e2*/ 	.byte	0x08
	.zero		1


	//   ....[8]....
        /*01e4*/ 	.word	0x00000520
        /*01e8*/ 	.word	0x000000ff
        /*01ec*/ 	.word	0x00030848
        /*01f0*/ 	.short	0x0100
        /*01f2*/ 	.byte	0x08
	.zero		1


	//   ....[9]....
        /*01f4*/ 	.word	0x00001680
        /*01f8*/ 	.word	0x00000010
        /*01fc*/ 	.word	0x00030800
        /*0200*/ 	.short	0x010a
        /*0202*/ 	.byte	0x3f
	.zero		1


	//   ....[10]....
        /*0204*/ 	.word	0x000017b0
        /*0208*/ 	.word	0x00000010
        /*020c*/ 	.word	0x00030800
        /*0210*/ 	.short	0x010a
        /*0212*/ 	.byte	0x3f
	.zero		1


	//   ....[11]....
        /*0214*/ 	.word	0x00001e70
        /*0218*/ 	.word	0x00000000
        /*021c*/ 	.word	0x00030810
        /*0220*/ 	.short	0x010a
        /*0222*/ 	.byte	0x3f
	.zero		1


	//   ....[12]....
        /*0224*/ 	.word	0x00001eb0
        /*0228*/ 	.word	0x00000000
        /*022c*/ 	.word	0x00030810
        /*0230*/ 	.short	0x010a
        /*0232*/ 	.byte	0x3f
	.zero		1


	//   ....[13]....
        /*0234*/ 	.word	0x00002410
        /*0238*/ 	.word	0x00000000
        /*023c*/ 	.word	0x00030830
        /*0240*/ 	.short	0x010a
        /*0242*/ 	.byte	0x3f
	.zero		1


	//   ....[14]....
        /*0244*/ 	.word	0x00002760
        /*0248*/ 	.word	0x00000000
        /*024c*/ 	.word	0x00030830
        /*0250*/ 	.short	0x010a
        /*0252*/ 	.byte	0x3f
	.zero		1


	//   ....[15]....
        /*0254*/ 	.word	0x00004990
        /*0258*/ 	.word	0x00000006
        /*025c*/ 	.word	0x00000000
        /*0260*/ 	.short	0x0101
        /*0262*/ 	.byte	0x3f
	.zero		1


	//   ....[16]....
        /*0264*/ 	.word	0x00004cb0
        /*0268*/ 	.word	0x00000000
        /*026c*/ 	.word	0x00000000
        /*0270*/ 	.short	0x0101
        /*0272*/ 	.byte	0x3f
	.zero		1


	//   ....[17]....
        /*0274*/ 	.word	0x0000b410
        /*0278*/ 	.word	0x0000000f
        /*027c*/ 	.word	0x00030820
        /*0280*/ 	.short	0x010a
        /*0282*/ 	.byte	0x3f
	.zero		1


	//   ....[18]....
        /*0284*/ 	.word	0x0000bb40
        /*0288*/ 	.word	0x0000000f
        /*028c*/ 	.word	0x00030840
        /*0290*/ 	.short	0x010a
        /*0292*/ 	.byte	0x3f
	.zero		1


	//   ....[19]....
        /*0294*/ 	.word	0x0000be10
        /*0298*/ 	.word	0x0000000f
        /*029c*/ 	.word	0x00030828
        /*02a0*/ 	.short	0x010a
        /*02a2*/ 	.byte	0x3f
	.zero		1


	//   ....[20]....
        /*02a4*/ 	.word	0x0000c0e0
        /*02a8*/ 	.word	0x0000000f
        /*02ac*/ 	.word	0x00030848
        /*02b0*/ 	.short	0x010a
        /*02b2*/ 	.byte	0x3f
	.zero		1


	//   ....[21]....
        /*02b4*/ 	.word	0x0000c350
        /*02b8*/ 	.word	0x0000000f
        /*02bc*/ 	.word	0x00030820
        /*02c0*/ 	.short	0x010a
        /*02c2*/ 	.byte	0x3f
	.zero		1


	//   ....[22]....
        /*02c4*/ 	.word	0x0000c690
        /*02c8*/ 	.word	0x0000000f
        /*02cc*/ 	.word	0x00030840
        /*02d0*/ 	.short	0x010a
        /*02d2*/ 	.byte	0x3f
	.zero		1


	//   ....[23]....
        /*02d4*/ 	.word	0x0000c930
        /*02d8*/ 	.word	0x0000000f
        /*02dc*/ 	.word	0x00030828
        /*02e0*/ 	.short	0x010a
        /*02e2*/ 	.byte	0x3f
	.zero		1


	//   ....[24]....
        /*02e4*/ 	.word	0x0000cc40
        /*02e8*/ 	.word	0x00000003
        /*02ec*/ 	.word	0x00030840
        /*02f0*/ 	.short	0x010a
        /*02f2*/ 	.byte	0x3f
	.zero		1


	//   ....[25]....
        /*02f4*/ 	.word	0x0000d0a0
        /*02f8*/ 	.word	0x00000007
        /*02fc*/ 	.word	0x00000000
        /*0300*/ 	.short	0x010a
        /*0302*/ 	.byte	0x3f
	.zero		1


	//   ....[26]....
        /*0304*/ 	.word	0x0000d0f0
        /*0308*/ 	.word	0x00000003
        /*030c*/ 	.word	0x00000000
        /*0310*/ 	.short	0x010a
        /*0312*/ 	.byte	0x3f
	.zero		1


	//   ....[27]....
        /*0314*/ 	.word	0x0000d150
        /*0318*/ 	.word	0x00000005
        /*031c*/ 	.word	0x00000000
        /*0320*/ 	.short	0x010a
        /*0322*/ 	.byte	0x3f
	.zero		1


	//   ....[28]....
        /*0324*/ 	.word	0x0000d180
        /*0328*/ 	.word	0x00000003
        /*032c*/ 	.word	0x00000000
        /*0330*/ 	.short	0x010a
        /*0332*/ 	.byte	0x3f
	.zero		1


	//   ....[29]....
        /*0334*/ 	.word	0x0000d280
        /*0338*/ 	.word	0x0000000c
        /*033c*/ 	.word	0x00030800
        /*0340*/ 	.short	0x010a
        /*0342*/ 	.byte	0x3f
	.zero		1


	//   ....[30]....
        /*0344*/ 	.word	0x0000d2d0
        /*0348*/ 	.word	0x00000000
        /*034c*/ 	.word	0x00030810
        /*0350*/ 	.short	0x010a
        /*0352*/ 	.byte	0x3f
	.zero		1


	//   ....[31]....
        /*0354*/ 	.word	0x0000d320
        /*0358*/ 	.word	0x00000000
        /*035c*/ 	.word	0x00030830
        /*0360*/ 	.short	0x010a
        /*0362*/ 	.byte	0x3f
	.zero		1


	//   ....[32]....
        /*0364*/ 	.word	0x0000d4c0
        /*0368*/ 	.word	0x0000000f
        /*036c*/ 	.word	0x00030820
        /*0370*/ 	.short	0x010a
        /*0372*/ 	.byte	0x3f
	.zero		1


	//   ....[33]....
        /*0374*/ 	.word	0x0000d510
        /*0378*/ 	.word	0x0000000f
        /*037c*/ 	.word	0x00030840
        /*0380*/ 	.short	0x010a
        /*0382*/ 	.byte	0x3f
	.zero		1


	//   ....[34]....
        /*0384*/ 	.word	0x0000d560
        /*0388*/ 	.word	0x0000000f
        /*038c*/ 	.word	0x00030828
        /*0390*/ 	.short	0x010a
        /*0392*/ 	.byte	0x3f
	.zero		1


	//   ....[35]....
        /*0394*/ 	.word	0x0000d5b0
        /*0398*/ 	.word	0x0000000f
        /*039c*/ 	.word	0x00030848
        /*03a0*/ 	.short	0x010a
        /*03a2*/ 	.byte	0x3f
	.zero		1


	//   ....[36]....
        /*03a4*/ 	.word	0x0000d610
        /*03a8*/ 	.word	0x0000000f
        /*03ac*/ 	.word	0x00030820
        /*03b0*/ 	.short	0x010a
        /*03b2*/ 	.byte	0x3f
	.zero		1


	//   ....[37]....
        /*03b4*/ 	.word	0x0000d660
        /*03b8*/ 	.word	0x0000000f
        /*03bc*/ 	.word	0x00030840
        /*03c0*/ 	.short	0x010a
        /*03c2*/ 	.byte	0x3f
	.zero		1


	//   ....[38]....
        /*03c4*/ 	.word	0x0000d6b0
        /*03c8*/ 	.word	0x0000000f
        /*03cc*/ 	.word	0x00030828
        /*03d0*/ 	.short	0x010a
        /*03d2*/ 	.byte	0x3f
	.zero		1


	//   ....[39]....
        /*03d4*/ 	.word	0x0000d700
        /*03d8*/ 	.word	0x00000003
        /*03dc*/ 	.word	0x00030840
        /*03e0*/ 	.short	0x010a
        /*03e2*/ 	.byte	0x3f
	.zero		1


	//   ....[40]....
        /*03e4*/ 	.word	0x0000d7d0
        /*03e8*/ 	.word	0x00000007
        /*03ec*/ 	.word	0x00000000
        /*03f0*/ 	.short	0x010a
        /*03f2*/ 	.byte	0x3f
	.zero		1


	//   ....[41]....
        /*03f4*/ 	.word	0x0000d820
        /*03f8*/ 	.word	0x00000003
        /*03fc*/ 	.word	0x00000000
        /*0400*/ 	.short	0x010a
        /*0402*/ 	.byte	0x3f
	.zero		1


	//   ....[42]....
        /*0404*/ 	.word	0x0000d870
        /*0408*/ 	.word	0x00000005
        /*040c*/ 	.word	0x00000000
        /*0410*/ 	.short	0x010a
        /*0412*/ 	.byte	0x3f
	.zero		1


	//----- nvinfo : EIATTR_NUM_MBARRIERS
	.align		4
.L_722:
        /*0414*/ 	.byte	0x03, 0x38
        /*0416*/ 	.short	0x0009


	//----- nvinfo : EIATTR_EXIT_INSTR_OFFSETS
	.align		4
        /*0418*/ 	.byte	0x04, 0x1c
        /*041a*/ 	.short	(.L_724 - .L_723)


	//   ....[0]....
.L_723:
        /*041c*/ 	.word	0x0000d1d0


	//----- nvinfo : EIATTR_MAX_THREADS
	.align		4
.L_724:
        /*0420*/ 	.byte	0x04, 0x05
        /*0422*/ 	.short	(.L_726 - .L_725)
.L_725:
        /*0424*/ 	.word	0x00000180
        /*0428*/ 	.word	0x00000001
        /*042c*/ 	.word	0x00000001


	//----- nvinfo : EIATTR_CRS_STACK_SIZE
	.align		4
.L_726:
        /*0430*/ 	.byte	0x04, 0x1e
        /*0432*/ 	.short	(.L_728 - .L_727)
.L_727:
        /*0434*/ 	.word	0x00000000


	//----- nvinfo : EIATTR_CBANK_PARAM_SIZE
	.align		4
.L_728:
        /*0438*/ 	.byte	0x03, 0x19
        /*043a*/ 	.short	0x06f0


	//----- nvinfo : EIATTR_PARAM_CBANK
	.align		4
        /*043c*/ 	.byte	0x04, 0x0a
        /*043e*/ 	.short	(.L_730 - .L_729)
	.align		4
.L_729:
        /*0440*/ 	.word	index@(.nv.constant0._ZN7cutlass13device_kernelIN5flash11enable_sm90INS1_16FlashAttnBwdSm90INS1_25CollectiveMainloopBwdSm90ILi2ELi2ELi2EN4cute5tupleIJNS5_1CILi1EEES8_S8_EEENS6_IJNS7_ILi64EEENS7_ILi128EEESB_EEENS_6half_tEfNS_4arch4Sm90ELb0ELb1ELb1ELb1ELb1ELb1ELb0ELb0ELi2ELi1ELi2ELi1ELb0EEENS1_21CollectiveEpilogueBwdISC_SD_SF_Li256ELb1ELb0ELi1EEENS1_19SingleTileSchedulerILb1ELb0ELb0ELi128EEEEEEEEEvNT_6ParamsE)
        /*0444*/ 	.short	0x0210
        /*0446*/ 	.short	0x06f0


	//----- nvinfo : EIATTR_SW_WAR
	.align		4
.L_730:
        /*0448*/ 	.byte	0x04, 0x36
        /*044a*/ 	.short	(.L_732 - .L_731)
.L_731:
        /*044c*/ 	.word	0x00000008
.L_732:


//--------------------- .nv.info._ZN7cutlass13device_kernelIN5flash11enable_sm90INS1_16FlashAttnBwdSm90INS1_25CollectiveMainloopBwdSm90ILi2ELi2ELi2EN4cute5tupleIJNS5_1CILi1EEES8_S8_EEENS6_IJNS7_ILi64EEENS7_ILi128EEESB_EEENS_6half_tEfNS_4arch4Sm90ELb0ELb1ELb1ELb1ELb0ELb1ELb0ELb0ELi2ELi1ELi2ELi1ELb0EEENS1_24CollectiveEpilogueBwdGQAISC_fSF_Li256ELb1ELb0EEENS1_19SingleTileSchedulerILb1ELb0ELb0ELi128EEEEEEEEEvNT_6ParamsE --------------------------
	.section	.nv.info._ZN7cutlass13device_kernelIN5flash11enable_sm90INS1_16FlashAttnBwdSm90INS1_25CollectiveMainloopBwdSm90ILi2ELi2ELi2EN4cute5tupleIJNS5_1CILi1EEES8_S8_EEENS6_IJNS7_ILi64EEENS7_ILi128EEESB_EEENS_6half_tEfNS_4arch4Sm90ELb0ELb1ELb1ELb1ELb0ELb1ELb0ELb0ELi2ELi1ELi2ELi1ELb0EEENS1_24CollectiveEpilogueBwdGQAISC_fSF_Li256ELb1ELb0EEENS1_19SingleTileSchedulerILb1ELb0ELb0ELi128EEEEEEEEEvNT_6ParamsE,"",@"SHT_CUDA_INFO"
	.sectionflags	@""
	.align	4


	//----- nvinfo : EIATTR_CUDA_API_VERSION
	.align		4
        /*0000*/ 	.byte	0x04, 0x37
        /*0002*/ 	.short	(.L_734 - .L_733)
.L_733:
        /*0004*/ 	.word	0x00000082


	//----- nvinfo : EIATTR_KPARAM_INFO
	.align		4
.L_734:
        /*0008*/ 	.byte	0x04, 0x17
        /*000a*/ 	.short	(.L_736 - .L_735)
.L_735:
        /*000c*/ 	.word	0x00000000
        /*0010*/ 	.short	0x0000
        /*0012*/ 	.short	0x0070
        /*0014*/ 	.byte	0x00, 0xf0, 0x01, 0x1a


	//----- nvinfo : EIATTR_SPARSE_MMA_MASK
	.align		4
.L_736:
        /*0018*/ 	.byte	0x03, 0x50
        /*001a*/ 	.short	0x0000


	//----- nvinfo : EIATTR_MAXREG_COUNT
	.align		4
        /*001c*/ 	.byte	0x03, 0x1b
        /*001e*/ 	.short	0x00a8


	//----- nvinfo : EIATTR_NUM_BARRIERS
	.align		4
        /*0020*/ 	.byte	0x02, 0x4c
        /*0022*/ 	.byte	0x10
	.zero		1


	//----- nvinfo : EIATTR_EXTERNS
	.align		4
        /*0024*/ 	.byte	0x04, 0x0f
        /*0026*/ 	.short	(.L_738 - .L_737)


	//   ....[0]....
	.align		4
.L_737:
        /*0028*/ 	.word	index@(__assertfail)


	//----- nvinfo : EIATTR_ANNOTATIONS
	.align		4
.L_738:
        /*002c*/ 	.byte	0x04, 0x55
        /*002e*/ 	.short	(.L_740 - .L_739)


	//   ....[0]....
.L_739:
        /*0030*/ 	.word	0x00000001
        /*0034*/ 	.byte	0x80, 0x19, 0x00, 0x00, 0x01, 0x00, 0x00, 0x00, 0x50, 0x28, 0x00, 0x00, 0x01, 0x00, 0x00, 0x00
        /*0044*/ 	.byte	0x20, 0x3b, 0x00, 0x00, 0x01, 0x00, 0x00, 0x00, 0xb0, 0x3b, 0x00, 0x00, 0x01, 0x00, 0x00, 0x00
        /*0054*/ 	.byte	0x50, 0x7d, 0x00, 0x00, 0x01, 0x00, 0x00, 0x00, 0xf0, 0x7e, 0x00, 0x00, 0x01, 0x00, 0x00, 0x00
        /*0064*/ 	.byte	0x70, 0x8a, 0x00, 0x00, 0x01, 0x00, 0x00, 0x00, 0x90, 0x8a, 0x00, 0x00, 0x01, 0x00, 0x00, 0x00
        /*0074*/ 	.byte	0x00, 0x8e, 0x00, 0x00


	//----- nvinfo : EIATTR_MERCURY_ISA_VERSION
	.align		4
.L_740:
        /*0078*/ 	.byte	0x03, 0x5f
        /*007a*/ 	.short	0x0101


	//----- nvinfo : EIATTR_INT_WARP_WIDE_INSTR_OFFSETS
	.align		4
        /*007c*/ 	.byte	0x04, 0x31
        /*007e*/ 	.short	(.L_742 - .L_741)


	//   ....[0]....
.L_741:
        /*0080*/ 	.word	0x00000190


	//   ....[1]....
        /*0084*/ 	.word	0x000001c0


	//----- nvinfo : EIATTR_COOP_GROUP_MASK_REGIDS
	.align		4
.L_742:
        /*0088*/ 	.byte	0x04, 0x29
        /*008a*/ 	.short	(.L_744 - .L_743)


	//   ....[0]....
.L_743:
        /*008c*/ 	.word	0xffffffff


	//   ....[1]....
        /*0090*/ 	.word	0xffffffff


	//   ....[2]....
        /*0094*/ 	.word	0xffffffff


	//   ....[3]....
        /*0098*/ 	.word	0xffffffff


	//   ....[4]....
        /*009c*/ 	.word	0xffffffff


	//   ....[5]....
        /*00a0*/ 	.word	0xffffffff


	//   ....[6]....
        /*00a4*/ 	.word	0xffffffff


	//   ....[7]....
        /*00a8*/ 	.word	0x0500000f


	//----- nvinfo : EIATTR_COOP_GROUP_INSTR_OFFSETS
	.align		4
.L_744:
        /*00ac*/ 	.byte	0x04, 0x28
        /*00ae*/ 	.short	(.L_746 - .L_745)


	//   ....[0]....
.L_745:
        /*00b0*/ 	.word	0x00000070


	//   ....[1]....
        /*00b4*/ 	.word	0x000001a0


	//   ....[2]....
        /*00b8*/ 	.word	0x000001f0


	//   ....[3]....
        /*00bc*/ 	.word	0x000003e0


	//   ....[4]....
        /*00c0*/ 	.word	0x00000620


	//   ....[5]....
        /*00c4*/ 	.word	0x00001630


	//   ....[6]....
        /*00c8*/ 	.word	0x00005ac0


	//   ....[7]....
        /*00cc*/ 	.word	0x00009650


	//----- nvinfo : EIATTR_REG_RECONFIG
	.align		4
.L_746:
        /*00d0*/ 	.byte	0x01, 0x54
	.zero		2


	//----- nvinfo : EIATTR_SYSCALL_OFFSETS
	.align		4
        /*00d4*/ 	.byte	0x04, 0x46
        /*00d6*/ 	.short	(.L_748 - .L_747)


	//   ....[0]....
.L_747:
        /*00d8*/ 	.word	0x00001270


	//   ....[1]....
        /*00dc*/ 	.word	0x00001360


	//   ....[2]....
        /*00e0*/ 	.word	0x000014c0


	//   ....[3]....
        /*00e4*/ 	.word	0x000015b0


	//----- nvinfo : EIATTR_MBARRIER_INSTR_OFFSETS
	.align		4
.L_748:
        /*00e8*/ 	.byte	0x04, 0x39
        /*00ea*/ 	.short	(.L_750 - .L_749)


	//   ....[0]....
.L_749:
        /*00ec*/ 	.word	0x00000290
        /*00f0*/ 	.word	0x000000ff
        /*00f4*/ 	.word	0x00030800
        /*00f8*/ 	.short	0x0100
        /*00fa*/ 	.byte	0x06
	.zero		1


	//   ....[1]....
        /*00fc*/ 	.word	0x00000390
        /*0100*/ 	.word	0x000000ff
        /*0104*/ 	.word	0x00030810
        /*0108*/ 	.short	0x0100
        /*010a*/ 	.byte	0x08
	.zero		1


	//   ....[2]....
        /*010c*/ 	.word	0x000003a0
        /*0110*/ 	.word	0x000000ff
        /*0114*/ 	.word	0x00030820
        /*0118*/ 	.short	0x0100
        /*011a*/ 	.byte	0x08
	.zero		1


	//   ....[3]....
        /*011c*/ 	.word	0x000003b0
        /*0120*/ 	.word	0x000000ff
        /*0124*/ 	.word	0x00030818
        /*0128*/ 	.short	0x0100
        /*012a*/ 	.byte	0x08
	.zero		1


	//   ....[4]....
        /*012c*/ 	.word	0x000003c0
        /*0130*/ 	.word	0x000000ff
        /*0134*/ 	.word	0x00030828
        /*0138*/ 	.short	0x0100
        /*013a*/ 	.byte	0x08
	.zero		1


	//   ....[5]....
        /*013c*/ 	.word	0x000004f0
        /*0140*/ 	.word	0x000000ff
        /*0144*/ 	.word	0x00030830
        /*0148*/ 	.short	0x0100
        /*014a*/ 	.byte	0x08
	.zero		1


	//   ....[6]....
        /*014c*/ 	.word	0x00000500
        /*0150*/ 	.word	0x000000ff
        /*0154*/ 	.word	0x00030840
        /*0158*/ 	.short	0x0100
        /*015a*/ 	.byte	0x08
	.zero		1


	//   ....[7]....
        /*015c*/ 	.word	0x00000510
        /*0160*/ 	.word	0x000000ff
        /*0164*/ 	.word	0x00030838
        /*0168*/ 	.short	0x0100
        /*016a*/ 	.byte	0x08
	.zero		1


	//   ....[8]....
        /*016c*/ 	.word	0x00000520
        /*0170*/ 	.word	0x000000ff
        /*0174*/ 	.word	0x00030848
        /*0178*/ 	.short	0x0100
        /*017a*/ 	.byte	0x08
	.zero		1


	//   ....[9]....
        /*017c*/ 	.word	0x00001660
        /*0180*/ 	.word	0x00000010
        /*0184*/ 	.word	0x00030800
        /*0188*/ 	.short	0x010a
        /*018a*/ 	.byte	0x3f
	.zero		1


	//   ....[10]....
        /*018c*/ 	.word	0x00001790
        /*0190*/ 	.word	0x00000010
        /*0194*/ 	.word	0x00030800
        /*0198*/ 	.short	0x010a
        /*019a*/ 	.byte	0x3f
	.zero		1


	//   ....[11]....
        /*019c*/ 	.word	0x00001e50
        /*01a0*/ 	.word	0x00000000
        /*01a4*/ 	.word	0x00030810
        /*01a8*/ 	.short	0x010a
        /*01aa*/ 	.byte	0x3f
	.zero		1


	//   ....[12]....
        /*01ac*/ 	.word	0x00001e90
        /*01b0*/ 	.word	0x00000000
        /*01b4*/ 	.word	0x00030810
        /*01b8*/ 	.short	0x010a
        /*01ba*/ 	.byte	0x3f
	.zero		1


	//   ....[13]....
        /*01bc*/ 	.word	0x000023f0
        /*01c0*/ 	.word	0x00000000
        /*01c4*/ 	.word	0x00030830
        /*01c8*/ 	.short	0x010a
        /*01ca*/ 	.byte	0x3f
	.zero		1


	//   ....[14]....
        /*01cc*/ 	.word	0x00002740
        /*01d0*/ 	.word	0x00000000
        /*01d4*/ 	.word	0x00030830
        /*01d8*/ 	.short	0x010a
        /*01da*/ 	.byte	0x3f
	.zero		1


	//   ....[15]....
        /*01dc*/ 	.word	0x00004970
        /*01e0*/ 	.word	0x00000006
        /*01e4*/ 	.word	0x00000000
        /*01e8*/ 	.short	0x0101
        /*01ea*/ 	.byte	0x3f
	.zero		1


	//   ....[16]....
        /*01ec*/ 	.word	0x00004c90
        /*01f0*/ 	.word	0x00000000
        /*01f4*/ 	.word	0x00000000
        /*01f8*/ 	.short	0x0101
        /*01fa*/ 	.byte	0x3f
	.zero		1


	//   ....[17]....
        /*01fc*/ 	.word	0x00007840
        /*0200*/ 	.word	0x0000000f
        /*0204*/ 	.word	0x00030820
        /*0208*/ 	.short	0x010a
        /*020a*/ 	.byte	0x3f
	.zero		1


	//   ....[18]....
        /*020c*/ 	.word	0x00007f70
        /*0210*/ 	.word	0x0000000f
        /*0214*/ 	.word	0x00030840
        /*0218*/ 	.short	0x010a
        /*021a*/ 	.byte	0x3f
	.zero		1


	//   ....[19]....
        /*021c*/ 	.word	0x00008240
        /*0220*/ 	.word	0x0000000f
        /*0224*/ 	.word	0x00030828
        /*0228*/ 	.short	0x010a
        /*022a*/ 	.byte	0x3f
	.zero		1


	//   ....[20]....
        /*022c*/ 	.word	0x00008510
        /*0230*/ 	.word	0x0000000f
        /*0234*/ 	.word	0x00030848
        /*0238*/ 	.short	0x010a
        /*023a*/ 	.byte	0x3f
	.zero		1


	//   ....[21]....
        /*023c*/ 	.word	0x00008780
        /*0240*/ 	.word	0x0000000f
        /*0244*/ 	.word	0x00030820
        /*0248*/ 	.short	0x010a
        /*024a*/ 	.byte	0x3f
	.zero		1


	//   ....[22]....
        /*024c*/ 	.word	0x00008ac0
        /*0250*/ 	.word	0x0000000f
        /*0254*/ 	.word	0x00030840
        /*0258*/ 	.short	0x010a
        /*025a*/ 	.byte	0x3f
	.zero		1


	//   ....[23]....
        /*025c*/ 	.word	0x00008d60
        /*0260*/ 	.word	0x0000000f
        /*0264*/ 	.word	0x00030828
        /*0268*/ 	.short	0x010a
        /*026a*/ 	.byte	0x3f
	.zero		1


	//   ....[24]....
        /*026c*/ 	.word	0x00009070
        /*0270*/ 	.word	0x00000003
        /*0274*/ 	.word	0x00030840
        /*0278*/ 	.short	0x010a
        /*027a*/ 	.byte	0x3f
	.zero		1


	//   ....[25]....
        /*027c*/ 	.word	0x000094d0
        /*0280*/ 	.word	0x00000007
        /*0284*/ 	.word	0x00000000
        /*0288*/ 	.short	0x010a
        /*028a*/ 	.byte	0x3f
	.zero		1


	//   ....[26]....
        /*028c*/ 	.word	0x00009520
        /*0290*/ 	.word	0x00000003
        /*0294*/ 	.word	0x00000000
        /*0298*/ 	.short	0x010a
        /*029a*/ 	.byte	0x3f
	.zero		1


	//   ....[27]....
        /*029c*/ 	.word	0x00009580
        /*02a0*/ 	.word	0x00000005
        /*02a4*/ 	.word	0x00000000
        /*02a8*/ 	.short	0x010a
        /*02aa*/ 	.byte	0x3f
	.zero		1


	//   ....[28]....
        /*02ac*/ 	.word	0x000095b0
        /*02b0*/ 	.word	0x00000003
        /*02b4*/ 	.word	0x00000000
        /*02b8*/ 	.short	0x010a
        /*02ba*/ 	.byte	0x3f
	.zero		1


	//   ....[29]....
        /*02bc*/ 	.word	0x000096b0
        /*02c0*/ 	.word	0x0000000c
        /*02c4*/ 	.word	0x00030800
        /*02c8*/ 	.short	0x010a
        /*02ca*/ 	.byte	0x3f
	.zero		1


	//   ....[30]....
        /*02cc*/ 	.word	0x00009700
        /*02d0*/ 	.word	0x00000000
        /*02d4*/ 	.word	0x00030810
        /*02d8*/ 	.short	0x010a
        /*02da*/ 	.byte	0x3f
	.zero		1


	//   ....[31]....
        /*02dc*/ 	.word	0x00009750
        /*02e0*/ 	.word	0x00000000
        /*02e4*/ 	.word	0x00030830
        /*02e8*/ 	.short	0x010a
        /*02ea*/ 	.byte	0x3f
	.zero		1


	//   ....[32]....
        /*02ec*/ 	.word	0x000097a0
        /*02f0*/ 	.word	0x0000000f
        /*02f4*/ 	.word	0x00030820
        /*02f8*/ 	.short	0x010a
        /*02fa*/ 	.byte	0x3f
	.zero		1


	//   ....[33]....
        /*02fc*/ 	.word	0x000097f0
        /*0300*/ 	.word	0x0000000f
        /*0304*/ 	.word	0x00030840
        /*0308*/ 	.short	0x010a
        /*030a*/ 	.byte	0x3f
	.zero		1


	//   ....[34]....
        /*030c*/ 	.word	0x00009840
        /*0310*/ 	.word	0x0000000f
        /*0314*/ 	.word	0x00030828
        /*0318*/ 	.short	0x010a
        /*031a*/ 	.byte	0x3f
	.zero		1


	//   ....[35]....
        /*031c*/ 	.word	0x00009890
        /*0320*/ 	.word	0x0000000f
        /*0324*/ 	.word	0x00030848
        /*0328*/ 	.short	0x010a
        /*032a*/ 	.byte	0x3f
	.zero		1


	//   ....[36]....
        /*032c*/ 	.word	0x000098f0
        /*0330*/ 	.word	0x0000000f
        /*0334*/ 	.word	0x00030820
        /*0338*/ 	.short	0x010a
        /*033a*/ 	.byte	0x3f
	.zero		1


	//   ....[37]....
        /*033c*/ 	.word	0x00009940
        /*0340*/ 	.word	0x0000000f
        /*0344*/ 	.word	0x00030840
        /*0348*/ 	.short	0x010a
        /*034a*/ 	.byte	0x3f
	.zero		1


	//   ....[38]....
        /*034c*/ 	.word	0x00009990
        /*0350*/ 	.word	0x0000000f
        /*0354*/ 	.word	0x00030828
        /*0358*/ 	.short	0x010a
        /*035a*/ 	.byte	0x3f
	.zero		1


	//   ....[39]....
        /*035c*/ 	.word	0x000099e0
        /*0360*/ 	.word	0x00000003
        /*0364*/ 	.word	0x00030840
        /*0368*/ 	.short	0x010a
        /*036a*/ 	.byte	0x3f
	.zero		1


	//   ....[40]....
        /*036c*/ 	.word	0x00009ab0
        /*0370*/ 	.word	0x00000007
        /*0374*/ 	.word	0x00000000
        /*0378*/ 	.short	0x010a
        /*037a*/ 	.byte	0x3f
	.zero		1


	//   ....[41]....
        /*037c*/ 	.word	0x00009b00
        /*0380*/ 	.word	0x00000003
        /*0384*/ 	.word	0x00000000
        /*0388*/ 	.short	0x010a
        /*038a*/ 	.byte	0x3f
	.zero		1


	//   ....[42]....
        /*038c*/ 	.word	0x00009b50
        /*0390*/ 	.word	0x00000005
        /*0394*/ 	.word	0x00000000
        /*0398*/ 	.short	0x010a
        /*039a*/ 	.byte	0x3f
	.zero		1


	//----- nvinfo : EIATTR_NUM_MBARRIERS
	.align		4
.L_750:
        /*039c*/ 	.byte	0x03, 0x38
        /*039e*/ 	.short	0x0009


	//----- nvinfo : EIATTR_EXIT_INSTR_OFFSETS
	.align		4
        /*03a0*/ 	.byte	0x04, 0x1c
        /*03a2*/ 	.short	(.L_752 - .L_751)


	//   ....[0]....
.L_751:
        /*03a4*/ 	.word	0x00009600


	//----- nvinfo : EIATTR_MAX_THREADS
	.align		4
.L_752:
        /*03a8*/ 	.byte	0x04, 0x05
        /*03aa*/ 	.short	(.L_754 - .L_753)
.L_753:
        /*03ac*/ 	.word	0x00000180
        /*03b0*/ 	.word	0x00000001
        /*03b4*/ 	.word	0x00000001


	//----- nvinfo : EIATTR_CRS_STACK_SIZE
	.align		4
.L_754:
        /*03b8*/ 	.byte	0x04, 0x1e
        /*03ba*/ 	.short	(.L_756 - .L_755)
.L_755:
        /*03bc*/ 	.word	0x00000000


	//----- nvinfo : EIATTR_CBANK_PARAM_SIZE
	.align		4
.L_756:
        /*03c0*/ 	.byte	0x03, 0x19
        /*03c2*/ 	.short	0x06f0


	//----- nvinfo : EIATTR_PARAM_CBANK
	.align		4
        /*03c4*/ 	.byte	0x04, 0x0a
        /*03c6*/ 	.short	(.L_758 - .L_757)
	.align		4
.L_757:
        /*03c8*/ 	.word	index@(.nv.constant0._ZN7cutlass13device_kernelIN5flash11enable_sm90INS1_16FlashAttnBwdSm90INS1_25CollectiveMainloopBwdSm90ILi2ELi2ELi2EN4cute5tupleIJNS5_1CILi1EEES8_S8_EEENS6_IJNS7_ILi64EEENS7_ILi128EEESB_EEENS_6half_tEfNS_4arch4Sm90ELb0ELb1ELb1ELb1ELb0ELb1ELb0ELb0ELi2ELi1ELi2ELi1ELb0EEENS1_24CollectiveEpilogueBwdGQAISC_fSF_Li256ELb1ELb0EEENS1_19SingleTileSchedulerILb1ELb0ELb0ELi128EEEEEEEEEvNT_6ParamsE)
        /*03cc*/ 	.short	0x0210
        /*03ce*/ 	.short	0x06f0


	//----- nvinfo : EIATTR_SW_WAR
	.align		4
.L_758:
        /*03d0*/ 	.byte	0x04, 0x36
        /*03d2*/ 	.short	(.L_760 - .L_759)
.L_759:
        /*03d4*/ 	.word	0x00000008
.L_760:


//--------------------- .nv.info._ZN7cutlass13device_kernelIN5flash11enable_sm90INS1_16FlashAttnBwdSm90INS1_25CollectiveMainloopBwdSm90ILi2ELi2ELi2EN4cute5tupleIJNS5_1CILi1EEES8_S8_EEENS6_IJNS7_ILi64EEENS7_ILi128EEESB_EEENS_6half_tEfNS_4arch4Sm90ELb0ELb1ELb1ELb1ELb1ELb1ELb0ELb0ELi2ELi1ELi2ELi1ELb0EEENS1_24CollectiveEpilogueBwdGQAISC_fSF_Li256ELb1ELb1EEENS1_19SingleTileSchedulerILb1ELb0ELb0ELi128EEEEEEEEEvNT_6ParamsE --------------------------
	.section	.nv.info._ZN7cutlass13device_kernelIN5flash11enable_sm90INS1_16FlashAttnBwdSm90INS1_25CollectiveMainloopBwdSm90ILi2ELi2ELi2EN4cute5tupleIJNS5_1CILi1EEES8_S8_EEENS6_IJNS7_ILi64EEENS7_ILi128EEESB_EEENS_6half_tEfNS_4arch4Sm90ELb0ELb1ELb1ELb1ELb1ELb1ELb0ELb0ELi2ELi1ELi2ELi1ELb0EEENS1_24CollectiveEpilogueBwdGQAISC_fSF_Li256ELb1ELb1EEENS1_19SingleTileSchedulerILb1ELb0ELb0ELi128EEEEEEEEEvNT_6ParamsE,"",@"SHT_CUDA_INFO"
	.sectionflags	@""
	.align	4


	//----- nvinfo : EIATTR_CUDA_API_VERSION
	.align		4
        /*0000*/ 	.byte	0x04, 0x37
        /*0002*/ 	.short	(.L_762 - .L_761)
.L_761:
        /*0004*/ 	.word	0x00000082


	//----- nvinfo : EIATTR_KPARAM_INFO
	.align		4
.L_762:
        /*0008*/ 	.byte	0x04, 0x17
        /*000a*/ 	.short	(.L_764 - .L_763)
.L_763:
        /*000c*/ 	.word	0x00000000
        /*0010*/ 	.short	0x0000
        /*0012*/ 	.short	0x0070
        /*0014*/ 	.byte	0x00, 0xf0, 0x01, 0x1a


	//----- nvinfo : EIATTR_SPARSE_MMA_MASK
	.align		4
.L_764:
        /*0018*/ 	.byte	0x03, 0x50
        /*001a*/ 	.short	0x0000


	//----- nvinfo : EIATTR_MAXREG_COUNT
	.align		4
        /*001c*/ 	.byte	0x03, 0x1b
        /*001e*/ 	.short	0x00a8


	//----- nvinfo : EIATTR_NUM_BARRIERS
	.align		4
        /*0020*/ 	.byte	0x02, 0x4c
        /*0022*/ 	.byte	0x10
	.zero		1


	//----- nvinfo : EIATTR_EXTERNS
	.align		4
        /*0024*/ 	.byte	0x04, 0x0f
        /*0026*/ 	.short	(.L_766 - .L_765)


	//   ....[0]....
	.align		4
.L_765:
        /*0028*/ 	.word	index@(__assertfail)


	//----- nvinfo : EIATTR_ANNOTATIONS
	.align		4
.L_766:
        /*002c*/ 	.byte	0x04, 0x55
        /*002e*/ 	.short	(.L_768 - .L_767)


	//   ....[0]....
.L_767:
        /*0030*/ 	.word	0x00000001
        /*0034*/ 	.byte	0x80, 0x19, 0x00, 0x00, 0x01, 0x00, 0x00, 0x00, 0x50, 0x28, 0x00, 0x00, 0x01, 0x00, 0x00, 0x00
        /*0044*/ 	.byte	0x20, 0x3b, 0x00, 0x00, 0x01, 0x00, 0x00, 0x00, 0xb0, 0x3b, 0x00, 0x00, 0x01, 0x00, 0x00, 0x00
        /*0054*/ 	.byte	0x80, 0x91, 0x00, 0x00, 0x01, 0x00, 0x00, 0x00, 0x20, 0x93, 0x00, 0x00, 0x01, 0x00, 0x00, 0x00
        /*0064*/ 	.byte	0xa0, 0x9e, 0x00, 0x00, 0x01, 0x00, 0x00, 0x00, 0xc0, 0x9e, 0x00, 0x00, 0x01, 0x00, 0x00, 0x00
        /*0074*/ 	.byte	0x30, 0xa2, 0x00, 0x00


	//----- nvinfo : EIATTR_MERCURY_ISA_VERSION
	.align		4
.L_768:
        /*0078*/ 	.byte	0x03, 0x5f
        /*007a*/ 	.short	0x0101


	//----- nvinfo : EIATTR_INT_WARP_WIDE_INSTR_OFFSETS
	.align		4
        /*007c*/ 	.byte	0x04, 0x31
        /*007e*/ 	.short	(.L_770 - .L_769)


	//   ....[0]....
.L_769:
        /*0080*/ 	.word	0x00000190


	//   ....[1]....
        /*0084*/ 	.word	0x000001c0


	//   ....[2]....
        /*0088*/ 	.word	0x00006ea0


	//   ....[3]....
        /*008c*/ 	.word	0x00007500


	//   ....[4]....
        /*0090*/ 	.word	0x000079b0


	//   ....[5]....
        /*0094*/ 	.word	0x00007c80


	//   ....[6]....
        /*0098*/ 	.word	0x00007ee0


	//   ....[7]....
        /*009c*/ 	.word	0x00008070


	//----- nvinfo : EIATTR_COOP_GROUP_MASK_REGIDS
	.align		4
.L_770:
        /*00a0*/ 	.byte	0x04, 0x29
        /*00a2*/ 	.short	(.L_772 - .L_771)


	//   ....[0]....
.L_771:
        /*00a4*/ 	.word	0xffffffff


	//   ....[1]....
        /*00a8*/ 	.word	0xffffffff


	//   ....[2]....
        /*00ac*/ 	.word	0xffffffff


	//   ....[3]....
        /*00b0*/ 	.word	0xffffffff


	//   ....[4]....
        /*00b4*/ 	.word	0xffffffff


	//   ....[5]....
        /*00b8*/ 	.word	0xffffffff


	//   ....[6]....
        /*00bc*/ 	.word	0xffffffff


	//   ....[7]....
        /*00c0*/ 	.word	0xffffffff


	//   ....[8]....
        /*00c4*/ 	.word	0xffffffff


	//   ....[9]....
        /*00c8*/ 	.word	0xffffffff


	//   ....[10]....
        /*00cc*/ 	.word	0xffffffff


	//   ....[11]....
        /*00d0*/ 	.word	0xffffffff


	//   ....[12]....
        /*00d4*/ 	.word	0xffffffff


	//   ....[13]....
        /*00d8*/ 	.word	0xffffffff


	//   ....[14]....
        /*00dc*/ 	.word	0xffffffff


	//   ....[15]....
        /*00e0*/ 	.word	0xffffffff


	//   ....[16]....
        /*00e4*/ 	.word	0xffffffff


	//   ....[17]....
        /*00e8*/ 	.word	0xffffffff


	//   ....[18]....
        /*00ec*/ 	.word	0xffffffff


	//   ....[19]....
        /*00f0*/ 	.word	0xffffffff


	//   ....[20]....
        /*00f4*/ 	.word	0x0500000f


	//   ....[21]....
        /*00f8*/ 	.word	0x0500000f


	//   ....[22]....
        /*00fc*/ 	.word	0x0500000f


	//   ....[23]....
        /*0100*/ 	.word	0x0500000f


	//   ....[24]....
        /*0104*/ 	.word	0x0500000f


	//   ....[25]....
        /*0108*/ 	.word	0x0500000f


	//----- nvinfo : EIATTR_COOP_GROUP_INSTR_OFFSETS
	.align		4
.L_772:
        /*010c*/ 	.byte	0x04, 0x28
        /*010e*/ 	.short	(.L_774 - .L_773)


	//   ....[0]....
.L_773:
        /*0110*/ 	.word	0x00000070


	//   ....[1]....
        /*0114*/ 	.word	0x000001a0


	//   ....[2]....
        /*0118*/ 	.word	0x000001f0


	//   ....[3]....
        /*011c*/ 	.word	0x000003e0


	//   ....[4]....
        /*0120*/ 	.word	0x00000620


	//   ....[5]....
        /*0124*/ 	.word	0x00001630


	//   ....[6]....
        /*0128*/ 	.word	0x00005890


	//   ....[7]....
        /*012c*/ 	.word	0x00005a20


	//   ....[8]....
        /*0130*/ 	.word	0x00005d10


	//   ....[9]....
        /*0134*/ 	.word	0x00005ea0


	//   ....[10]....
        /*0138*/ 	.word	0x00005fb0


	//   ....[11]....
        /*013c*/ 	.word	0x00006aa0


	//   ....[12]....
        /*0140*/ 	.word	0x00006dd0


	//   ....[13]....
        /*0144*/ 	.word	0x00007160


	//   ....[14]....
        /*0148*/ 	.word	0x00007430


	//   ....[15]....
        /*014c*/ 	.word	0x00007670


	//   ....[16]....
        /*0150*/ 	.word	0x000078e0


	//   ....[17]....
        /*0154*/ 	.word	0x00007bc0


	//   ....[18]....
        /*0158*/ 	.word	0x00007de0


	//   ....[19]....
        /*015c*/ 	.word	0x00007f70


	//   ....[20]....
        /*0160*/ 	.word	0x0000aa80


	//   ....[21]....
        /*0164*/ 	.word	0x0000ac00


	//   ....[22]....
        /*0168*/ 	.word	0x0000ac70


	//   ....[23]....
        /*016c*/ 	.word	0x0000ace0


	//   ....[24]....
        /*0170*/ 	.word	0x0000ad50


	//   ....[25]....
        /*0174*/ 	.word	0x0000adc0


	//----- nvinfo : EIATTR_REG_RECONFIG
	.align		4
.L_774:
        /*0178*/ 	.byte	0x01, 0x54
	.zero		2


	//----- nvinfo : EIATTR_SYSCALL_OFFSETS
	.align		4
        /*017c*/ 	.byte	0x04, 0x46
        /*017e*/ 	.short	(.L_776 - .L_775)


	//   ....[0]....
.L_775:
        /*0180*/ 	.word	0x00001270


	//   ....[1]....
        /*0184*/ 	.word	0x00001360


	//   ....[2]....
        /*0188*/ 	.word	0x000014c0


	//   ....[3]....
        /*018c*/ 	.word	0x000015b0


	//----- nvinfo : EIATTR_MBARRIER_INSTR_OFFSETS
	.align		4
.L_776:
        /*0190*/ 	.byte	0x04, 0x39
        /*0192*/ 	.short	(.L_778 - .L_777)


	//   ....[0]....
.L_777:
        /*0194*/ 	.word	0x00000290
        /*0198*/ 	.word	0x000000ff
        /*019c*/ 	.word	0x00030800
        /*01a0*/ 	.short	0x0100
        /*01a2*/ 	.byte	0x06
	.zero		1


	//   ....[1]....
        /*01a4*/ 	.word	0x00000390
        /*01a8*/ 	.word	0x000000ff
        /*01ac*/ 	.word	0x00030810
        /*01b0*/ 	.short	0x0100
        /*01b2*/ 	.byte	0x08
	.zero		1


	//   ....[2]....
        /*01b4*/ 	.word	0x000003a0
        /*01b8*/ 	.word	0x000000ff
        /*01bc*/ 	.word	0x00030820
        /*01c0*/ 	.short	0x0100
        /*01c2*/ 	.byte	0x08
	.zero		1


	//   ....[3]....
        /*01c4*/ 	.word	0x000003b0
        /*01c8*/ 	.word	0x000000ff
        /*01cc*/ 	.word	0x00030818
        /*01d0*/ 	.short	0x0100
        /*01d2*/ 	.byte	0x08
	.zero		1


	//   ....[4]....
        /*01d4*/ 	.word	0x000003c0
        /*01d8*/ 	.word	0x000000ff
        /*01dc*/ 	.word	0x00030828
        /*01e0*/ 	.short	0x0100
        /*01e2*/ 	.byte	0x08
	.zero		1


	//   ....[5]....
        /*01e4*/ 	.word	0x000004f0
        /*01e8*/ 	.word	0x000000ff
        /*01ec*/ 	.word	0x00030830
        /*01f0*/ 	.short	0x0100
        /*01f2*/ 	.byte	0x08
	.zero		1


	//   ....[6]....
        /*01f4*/ 	.word	0x00000500
        /*01f8*/ 	.word	0x000000ff
        /*01fc*/ 	.word	0x00030840
        /*0200*/ 	.short	0x0100
        /*0202*/ 	.byte	0x08
	.zero		1


	//   ....[7]....
        /*0204*/ 	.word	0x00000510
        /*0208*/ 	.word	0x000000ff
        /*020c*/ 	.word	0x00030838
        /*0210*/ 	.short	0x0100
        /*0212*/ 	.byte	0x08
	.zero		1


	//   ....[8]....
        /*0214*/ 	.word	0x00000520
        /*0218*/ 	.word	0x000000ff
        /*021c*/ 	.word	0x00030848
        /*0220*/ 	.short	0x0100
        /*0222*/ 	.byte	0x08
	.zero		1


	//   ....[9]....
        /*0224*/ 	.word	0x00001660
        /*0228*/ 	.word	0x00000010
        /*022c*/ 	.word	0x00030800
        /*0230*/ 	.short	0x010a
        /*0232*/ 	.byte	0x3f
	.zero		1


	//   ....[10]....
        /*0234*/ 	.word	0x00001790
        /*0238*/ 	.word	0x00000010
        /*023c*/ 	.word	0x00030800
        /*0240*/ 	.short	0x010a
        /*0242*/ 	.byte	0x3f
	.zero		1


	//   ....[11]....
        /*0244*/ 	.word	0x00001e50
        /*0248*/ 	.word	0x00000000
        /*024c*/ 	.word	0x00030810
        /*0250*/ 	.short	0x010a
        /*0252*/ 	.byte	0x3f
	.zero		1


	//   ....[12]....
        /*0254*/ 	.word	0x00001e90
        /*0258*/ 	.word	0x00000000
        /*025c*/ 	.word	0x00030810
        /*0260*/ 	.short	0x010a
        /*0262*/ 	.byte	0x3f
	.zero		1


	//   ....[13]....
        /*0264*/ 	.word	0x000023f0
        /*0268*/ 	.word	0x00000000
        /*026c*/ 	.word	0x00030830
        /*0270*/ 	.short	0x010a
        /*0272*/ 	.byte	0x3f
	.zero		1


	//   ....[14]....
        /*0274*/ 	.word	0x00002740
        /*0278*/ 	.word	0x00000000
        /*027c*/ 	.word	0x00030830
        /*0280*/ 	.short	0x010a
        /*0282*/ 	.byte	0x3f
	.zero		1


	//   ....[15]....
        /*0284*/ 	.word	0x00004970
        /*0288*/ 	.word	0x00000006
        /*028c*/ 	.word	0x00000000
        /*0290*/ 	.short	0x0101
        /*0292*/ 	.byte	0x3f
	.zero		1


	//   ....[16]....
        /*0294*/ 	.word	0x00004c90
        /*0298*/ 	.word	0x00000000
        /*029c*/ 	.word	0x00000000
        /*02a0*/ 	.short	0x0101
        /*02a2*/ 	.byte	0x3f
	.zero		1


	//   ....[17]....
        /*02a4*/ 	.word	0x00008c70
        /*02a8*/ 	.word	0x0000000f
        /*02ac*/ 	.word	0x00030820
        /*02b0*/ 	.short	0x010a
        /*02b2*/ 	.byte	0x3f
	.zero		1


	//   ....[18]....
        /*02b4*/ 	.word	0x000093a0
        /*02b8*/ 	.word	0x0000000f
        /*02bc*/ 	.word	0x00030840
        /*02c0*/ 	.short	0x010a
        /*02c2*/ 	.byte	0x3f
	.zero		1


	//   ....[19]....
        /*02c4*/ 	.word	0x00009670
        /*02c8*/ 	.word	0x0000000f
        /*02cc*/ 	.word	0x00030828
        /*02d0*/ 	.short	0x010a
        /*02d2*/ 	.byte	0x3f
	.zero		1


	//   ....[20]....
        /*02d4*/ 	.word	0x00009940
        /*02d8*/ 	.word	0x0000000f
        /*02dc*/ 	.word	0x00030848
        /*02e0*/ 	.short	0x010a
        /*02e2*/ 	.byte	0x3f
	.zero		1


	//   ....[21]....
        /*02e4*/ 	.word	0x00009bb0
        /*02e8*/ 	.word	0x0000000f
        /*02ec*/ 	.word	0x00030820
        /*02f0*/ 	.short	0x010a
        /*02f2*/ 	.byte	0x3f
	.zero		1


	//   ....[22]....
        /*02f4*/ 	.word	0x00009ef0
        /*02f8*/ 	.word	0x0000000f
        /*02fc*/ 	.word	0x00030840
        /*0300*/ 	.short	0x010a
        /*0302*/ 	.byte	0x3f
	.zero		1


	//   ....[23]....
        /*0304*/ 	.word	0x0000a190
        /*0308*/ 	.word	0x0000000f
        /*030c*/ 	.word	0x00030828
        /*0310*/ 	.short	0x010a
        /*0312*/ 	.byte	0x3f
	.zero		1


	//   ....[24]....
        /*0314*/ 	.word	0x0000a4a0
        /*0318*/ 	.word	0x00000003
        /*031c*/ 	.word	0x00030840
        /*0320*/ 	.short	0x010a
        /*0322*/ 	.byte	0x3f
	.zero		1


	//   ....[25]....
        /*0324*/ 	.word	0x0000a900
        /*0328*/ 	.word	0x00000007
        /*032c*/ 	.word	0x00000000
        /*0330*/ 	.short	0x010a
        /*0332*/ 	.byte	0x3f
	.zero		1


	//   ....[26]....
        /*0334*/ 	.word	0x0000a950
        /*0338*/ 	.word	0x00000003
        /*033c*/ 	.word	0x00000000
        /*0340*/ 	.short	0x010a
        /*0342*/ 	.byte	0x3f
	.zero		1


	//   ....[27]....
        /*0344*/ 	.word	0x0000a9b0
        /*0348*/ 	.word	0x00000005
        /*034c*/ 	.word	0x00000000
        /*0350*/ 	.short	0x010a
        /*0352*/ 	.byte	0x3f
	.zero		1


	//   ....[28]....
        /*0354*/ 	.word	0x0000a9e0
        /*0358*/ 	.word	0x00000003
        /*035c*/ 	.word	0x00000000
        /*0360*/ 	.short	0x010a
        /*0362*/ 	.byte	0x3f
	.zero		1


	//   ....[29]....
        /*0364*/ 	.word	0x0000aae0
        /*0368*/ 	.word	0x0000000c
        /*036c*/ 	.word	0x00030800
        /*0370*/ 	.short	0x010a
        /*0372*/ 	.byte	0x3f
	.zero		1


	//   ....[30]....
        /*0374*/ 	.word	0x0000ab30
        /*0378*/ 	.word	0x00000000
        /*037c*/ 	.word	0x00030810
        /*0380*/ 	.short	0x010a
        /*0382*/ 	.byte	0x3f
	.zero		1


	//   ....[31]....
        /*0384*/ 	.word	0x0000ab80
        /*0388*/ 	.word	0x00000000
        /*038c*/ 	.word	0x00030830
        /*0390*/ 	.short	0x010a
        /*0392*/ 	.byte	0x3f
	.zero		1


	//   ....[32]....
        /*0394*/ 	.word	0x0000ae00
        /*0398*/ 	.word	0x0000000f
        /*039c*/ 	.word	0x00030820
        /*03a0*/ 	.short	0x010a
        /*03a2*/ 	.byte	0x3f
	.zero		1


	//   ....[33]....
        /*03a4*/ 	.word	0x0000ae50
        /*03a8*/ 	.word	0x0000000f
        /*03ac*/ 	.word	0x00030840
        /*03b0*/ 	.short	0x010a
        /*03b2*/ 	.byte	0x3f
	.zero		1


	//   ....[34]....
        /*03b4*/ 	.word	0x0000aea0
        /*03b8*/ 	.word	0x0000000f
        /*03bc*/ 	.word	0x00030828
        /*03c0*/ 	.short	0x010a
        /*03c2*/ 	.byte	0x3f
	.zero		1


	//   ....[35]....
        /*03c4*/ 	.word	0x0000aef0
        /*03c8*/ 	.word	0x0000000f
        /*03cc*/ 	.word	0x00030848
        /*03d0*/ 	.short	0x010a
        /*03d2*/ 	.byte	0x3f
	.zero		1


	//   ....[36]....
        /*03d4*/ 	.word	0x0000af50
        /*03d8*/ 	.word	0x0000000f
        /*03dc*/ 	.word	0x00030820
        /*03e0*/ 	.short	0x010a
        /*03e2*/ 	.byte	0x3f
	.zero		1


	//   ....[37]....
        /*03e4*/ 	.word	0x0000afa0
        /*03e8*/ 	.word	0x0000000f
        /*03ec*/ 	.word	0x00030840
        /*03f0*/ 	.short	0x010a
        /*03f2*/ 	.byte	0x3f
	.zero		1


	//   ....[38]....
        /*03f4*/ 	.word	0x0000aff0
        /*03f8*/ 	.word	0x0000000f
        /*03fc*/ 	.word	0x00030828
        /*0400*/ 	.short	0x010a
        /*0402*/ 	.byte	0x3f
	.zero		1


	//   ....[39]....
        /*0404*/ 	.word	0x0000b040
        /*0408*/ 	.word	0x00000003
        /*040c*/ 	.word	0x00030840
        /*0410*/ 	.short	0x010a
        /*0412*/ 	.byte	0x3f
	.zero		1


	//   ....[40]....
        /*0414*/ 	.word	0x0000b110
        /*0418*/ 	.word	0x00000007
        /*041c*/ 	.word	0x00000000
        /*0420*/ 	.short	0x010a
        /*0422*/ 	.byte	0x3f
	.zero		1


	//   ....[41]....
        /*0424*/ 	.word	0x0000b160
        /*0428*/ 	.word	0x00000003
        /*042c*/ 	.word	0x00000000
        /*0430*/ 	.short	0x010a
        /*0432*/ 	.byte	0x3f
	.zero		1


	//   ....[42]....
        /*0434*/ 	.word	0x0000b1b0
        /*0438*/ 	.word	0x00000005
        /*043c*/ 	.word	0x00000000
        /*0440*/ 	.short	0x010a
        /*0442*/ 	.byte	0x3f
	.zero		1


	//----- nvinfo : EIATTR_NUM_MBARRIERS
	.align		4
.L_778:
        /*0444*/ 	.byte	0x03, 0x38
        /*0446*/ 	.short	0x0009


	//----- nvinfo : EIATTR_EXIT_INSTR_OFFSETS
	.align		4
        /*0448*/ 	.byte	0x04, 0x1c
        /*044a*/ 	.short	(.L_780 - .L_779)


	//   ....[0]....
.L_779:
        /*044c*/ 	.word	0x0000aa30


	//----- nvinfo : EIATTR_MAX_THREADS
	.align		4
.L_780:
        /*0450*/ 	.byte	0x04, 0x05
        /*0452*/ 	.short	(.L_782 - .L_781)
.L_781:
        /*0454*/ 	.word	0x00000180
        /*0458*/ 	.word	0x00000001
        /*045c*/ 	.word	0x00000001


	//----- nvinfo : EIATTR_CRS_STACK_SIZE
	.align		4
.L_782:
        /*0460*/ 	.byte	0x04, 0x1e
        /*0462*/ 	.short	(.L_784 - .L_783)
.L_783:
        /*0464*/ 	.word	0x00000000


	//----- nvinfo : EIATTR_CBANK_PARAM_SIZE
	.align		4
.L_784:
        /*0468*/ 	.byte	0x03, 0x19
        /*046a*/ 	.short	0x06f0


	//----- nvinfo : EIATTR_PARAM_CBANK
	.align		4
        /*046c*/ 	.byte	0x04, 0x0a
        /*046e*/ 	.short	(.L_786 - .L_785)
	.align		4
.L_785:
        /*0470*/ 	.word	index@(.nv.constant0._ZN7cutlass13device_kernelIN5flash11enable_sm90INS1_16FlashAttnBwdSm90INS1_25CollectiveMainloopBwdSm90ILi2ELi2ELi2EN4cute5tupleIJNS5_1CILi1EEES8_S8_EEENS6_IJNS7_ILi64EEENS7_ILi128EEESB_EEENS_6half_tEfNS_4arch4Sm90ELb0ELb1ELb1ELb1ELb1ELb1ELb0ELb0ELi2ELi1ELi2ELi1ELb0EEENS1_24CollectiveEpilogueBwdGQAISC_fSF_Li256ELb1ELb1EEENS1_19SingleTileSchedulerILb1ELb0ELb0ELi128EEEEEEEEEvNT_6ParamsE)
        /*0474*/ 	.short	0x0210
        /*0476*/ 	.short	0x06f0


	//----- nvinfo : EIATTR_SW_WAR
	.align		4
.L_786:
        /*0478*/ 	.byte	0x04, 0x36
        /*047a*/ 	.short	(.L_788 - .L_787)
.L_787:
        /*047c*/ 	.word	0x00000008
.L_788:


//--------------------- .nv.info._ZN7cutlass13device_kernelIN5flash11enable_sm90INS1_16FlashAttnBwdSm90INS1_25CollectiveMainloopBwdSm90ILi2ELi2ELi2EN4cute5tupleIJNS5_1CILi1EEES8_S8_EEENS6_IJNS7_ILi64EEENS7_ILi128EEESB_EEENS_6half_tEfNS_4arch4Sm90ELb1ELb0ELb1ELb0ELb0ELb1ELb0ELb0ELi2ELi1ELi2ELi1ELb0EEENS1_21CollectiveEpilogueBwdISC_SD_SF_Li256ELb0ELb0ELi1EEENS1_25SingleTileBwdLPTSchedulerILb0ELi128ELb0EEEEEEEEEvNT_6ParamsE --------------------------
	.section	.nv.info._ZN7cutlass13device_kernelIN5flash11enable_sm90INS1_16FlashAttnBwdSm90INS1_25CollectiveMainloopBwdSm90ILi2ELi2ELi2EN4cute5tupleIJNS5_1CILi1EEES8_S8_EEENS6_IJNS7_ILi64EEENS7_ILi128EEESB_EEENS_6half_tEfNS_4arch4Sm90ELb1ELb0ELb1ELb0ELb0ELb1ELb0ELb0ELi2ELi1ELi2ELi1ELb0EEENS1_21CollectiveEpilogueBwdISC_SD_SF_Li256ELb0ELb0ELi1EEENS1_25SingleTileBwdLPTSchedulerILb0ELi128ELb0EEEEEEEEEvNT_6ParamsE,"",@"SHT_CUDA_INFO"
	.sectionflags	@""
	.align	4


	//----- nvinfo : EIATTR_CUDA_API_VERSION
	.align		4
        /*0000*/ 	.byte	0x04, 0x37
        /*0002*/ 	.short	(.L_790 - .L_789)
.L_789:
        /*0004*/ 	.word	0x00000082


	//----- nvinfo : EIATTR_KPARAM_INFO
	.align		4
.L_790:
        /*0008*/ 	.byte	0x04, 0x17
        /*000a*/ 	.short	(.L_792 - .L_791)
.L_791:
        /*000c*/ 	.word	0x00000000
        /*0010*/ 	.short	0x0000
        /*0012*/ 	.short	0x0070
        /*0014*/ 	.byte	0x00, 0xf0, 0x01, 0x24


	//----- nvinfo : EIATTR_SPARSE_MMA_MASK
	.align		4
.L_792:
        /*0018*/ 	.byte	0x03, 0x50
        /*001a*/ 	.short	0x0000


	//----- nvinfo : EIATTR_MAXREG_COUNT
	.align		4
        /*001c*/ 	.byte	0x03, 0x1b
        /*001e*/ 	.short	0x00a8


	//----- nvinfo : EIATTR_NUM_BARRIERS
	.align		4
        /*0020*/ 	.byte	0x02, 0x4c
        /*0022*/ 	.byte	0x10
	.zero		1


	//----- nvinfo : EIATTR_EXTERNS
	.align		4
        /*0024*/ 	.byte	0x04, 0x0f
        /*0026*/ 	.short	(.L_794 - .L_793)


	//   ....[0]....
	.align		4
.L_793:
        /*0028*/ 	.word	index@(__assertfail)


	//----- nvinfo : EIATTR_ANNOTATIONS
	.align		4
.L_794:
        /*002c*/ 	.byte	0x04, 0x55
        /*002e*/ 	.short	(.L_796 - .L_795)


	//   ....[0]....
.L_795:
        /*0030*/ 	.word	0x00000001
        /*0034*/ 	.byte	0xe0, 0x10, 0x00, 0x00, 0x01, 0x00, 0x00, 0x00, 0x50, 0x17, 0x00, 0x00, 0x01, 0x00, 0x00, 0x00
        /*0044*/ 	.byte	0x80, 0x32, 0x00, 0x00, 0x01, 0x00, 0x00, 0x00, 0x40, 0x33, 0x00, 0x00, 0x01, 0x00, 0x00, 0x00
        /*0054*/ 	.byte	0x80, 0x89, 0x00, 0x00, 0x01, 0x00, 0x00, 0x00, 0x70, 0x94, 0x00, 0x00


	//----- nvinfo : EIATTR_MERCURY_ISA_VERSION
	.align		4
.L_796:
        /*0060*/ 	.byte	0x03, 0x5f
        /*0062*/ 	.short	0x0101


	//----- nvinfo : EIATTR_INT_WARP_WIDE_INSTR_OFFSETS
	.align		4
        /*0064*/ 	.byte	0x04, 0x31
        /*0066*/ 	.short	(.L_798 - .L_797)


	//   ....[0]....
.L_797:
        /*0068*/ 	.word	0x000001f0


	//   ....[1]....
        /*006c*/ 	.word	0x00000220


	//----- nvinfo : EIATTR_COOP_GROUP_MASK_REGIDS
	.align		4
.L_798:
        /*0070*/ 	.byte	0x04, 0x29
        /*0072*/ 	.short	(.L_800 - .L_799)


	//   ....[0]....
.L_799:
        /*0074*/ 	.word	0xffffffff


	//   ....[1]....
        /*0078*/ 	.word	0xffffffff


	//   ....[2]....
        /*007c*/ 	.word	0xffffffff


	//   ....[3]....
        /*0080*/ 	.word	0xffffffff


	//   ....[4]....
        /*0084*/ 	.word	0xffffffff


	//   ....[5]....
        /*0088*/ 	.word	0xffffffff


	//   ....[6]....
        /*008c*/ 	.word	0xffffffff


	//   ....[7]....
        /*0090*/ 	.word	0xffffffff


	//   ....[8]....
        /*0094*/ 	.word	0x0500000f


	//----- nvinfo : EIATTR_COOP_GROUP_INSTR_OFFSETS
	.align		4
.L_800:
        /*0098*/ 	.byte	0x04, 0x28
        /*009a*/ 	.short	(.L_802 - .L_801)


	//   ....[0]....
.L_801:
        /*009c*/ 	.word	0x00000070


	//   ....[1]....
        /*00a0*/ 	.word	0x00000200


	//   ....[2]....
        /*00a4*/ 	.word	0x00000250


	//   ....[3]....
        /*00a8*/ 	.word	0x00000440


	//   ....[4]....
        /*00ac*/ 	.word	0x00000680


	//   ....[5]....
        /*00b0*/ 	.word	0x00001380


	//   ....[6]....
        /*00b4*/ 	.word	0x000053a0


	//   ....[7]....
        /*00b8*/ 	.word	0x00006e90


	//   ....[8]....
        /*00bc*/ 	.word	0x0000a030


	//----- nvinfo : EIATTR_REG_RECONFIG
	.align		4
.L_802:
        /*00c0*/ 	.byte	0x01, 0x54
	.zero		2


	//----- nvinfo : EIATTR_SYSCALL_OFFSETS
	.align		4
        /*00c4*/ 	.byte	0x04, 0x46
        /*00c6*/ 	.short	(.L_804 - .L_803)


	//   ....[0]....
.L_803:
        /*00c8*/ 	.word	0x00000fb0


	//   ....[1]....
        /*00cc*/ 	.word	0x000010a0


	//   ....[2]....
        /*00d0*/ 	.word	0x00001210


	//   ....[3]....
        /*00d4*/ 	.word	0x00001300


	//   ....[4]....
        /*00d8*/ 	.word	0x00004d10


	//   ....[5]....
        /*00dc*/ 	.word	0x00004e50


	//   ....[6]....
        /*00e0*/ 	.word	0x00004f70


	//   ....[7]....
        /*00e4*/ 	.word	0x00005090


	//----- nvinfo : EIATTR_MBARRIER_INSTR_OFFSETS
	.align		4
.L_804:
        /*00e8*/ 	.byte	0x04, 0x39
        /*00ea*/ 	.short	(.L_806 - .L_805)


	//   ....[0]....
.L_805:
        /*00ec*/ 	.word	0x000002f0
        /*00f0*/ 	.word	0x000000ff
        /*00f4*/ 	.word	0x00030800
        /*00f8*/ 	.short	0x0100
        /*00fa*/ 	.byte	0x06
	.zero		1


	//   ....[1]....
        /*00fc*/ 	.word	0x000003f0
        /*0100*/ 	.word	0x000000ff
        /*0104*/ 	.word	0x00030810
        /*0108*/ 	.short	0x0100
        /*010a*/ 	.byte	0x08
	.zero		1


	//   ....[2]....
        /*010c*/ 	.word	0x00000400
        /*0110*/ 	.word	0x000000ff
        /*0114*/ 	.word	0x00030820
        /*0118*/ 	.short	0x0100
        /*011a*/ 	.byte	0x08
	.zero		1


	//   ....[3]....
        /*011c*/ 	.word	0x00000410
        /*0120*/ 	.word	0x000000ff
        /*0124*/ 	.word	0x00030818
        /*0128*/ 	.short	0x0100
        /*012a*/ 	.byte	0x08
	.zero		1


	//   ....[4]....
        /*012c*/ 	.word	0x00000420
        /*0130*/ 	.word	0x000000ff
        /*0134*/ 	.word	0x00030828
        /*0138*/ 	.short	0x0100
        /*013a*/ 	.byte	0x08
	.zero		1


	//   ....[5]....
        /*013c*/ 	.word	0x00000550
        /*0140*/ 	.word	0x000000ff
        /*0144*/ 	.word	0x00030830
        /*0148*/ 	.short	0x0100
        /*014a*/ 	.byte	0x08
	.zero		1


	//   ....[6]....
        /*014c*/ 	.word	0x00000560
        /*0150*/ 	.word	0x000000ff
        /*0154*/ 	.word	0x00030840
        /*0158*/ 	.short	0x0100
        /*015a*/ 	.byte	0x08
	.zero		1


	//   ....[7]....
        /*015c*/ 	.word	0x00000570
        /*0160*/ 	.word	0x000000ff
        /*0164*/ 	.word	0x00030838
        /*0168*/ 	.short	0x0100
        /*016a*/ 	.byte	0x08
	.zero		1


	//   ....[8]....
        /*016c*/ 	.word	0x00000580
        /*0170*/ 	.word	0x000000ff
        /*0174*/ 	.word	0x00030848
        /*0178*/ 	.short	0x0100
        /*017a*/ 	.byte	0x08
	.zero		1


	//   ....[9]....
        /*017c*/ 	.word	0x000013c0
        /*0180*/ 	.word	0x00000010
        /*0184*/ 	.word	0x00030800
        /*0188*/ 	.short	0x010a
        /*018a*/ 	.byte	0x3f
	.zero		1


	//   ....[10]....
        /*018c*/ 	.word	0x00001460
        /*0190*/ 	.word	0x00000010
        /*0194*/ 	.word	0x00030800
        /*0198*/ 	.short	0x010a
        /*019a*/ 	.byte	0x3f
	.zero		1


	//   ....[11]....
        /*019c*/ 	.word	0x00001bc0
        /*01a0*/ 	.word	0x00000000
        /*01a4*/ 	.word	0x00030810
        /*01a8*/ 	.short	0x010a
        /*01aa*/ 	.byte	0x3f
	.zero		1


	//   ....[12]....
        /*01ac*/ 	.word	0x00001c00
        /*01b0*/ 	.word	0x00000000
        /*01b4*/ 	.word	0x00030810
        /*01b8*/ 	.short	0x010a
        /*01ba*/ 	.byte	0x3f
	.zero		1


	//   ....[13]....
        /*01bc*/ 	.word	0x00002160
        /*01c0*/ 	.word	0x00000000
        /*01c4*/ 	.word	0x00030830
        /*01c8*/ 	.short	0x010a
        /*01ca*/ 	.byte	0x3f
	.zero		1


	//   ....[14]....
        /*01cc*/ 	.word	0x000024d0
        /*01d0*/ 	.word	0x00000000
        /*01d4*/ 	.word	0x00030830
        /*01d8*/ 	.short	0x010a
        /*01da*/ 	.byte	0x3f
	.zero		1


	//   ....[15]....
        /*01dc*/ 	.word	0x00004420
        /*01e0*/ 	.word	0x00000006
        /*01e4*/ 	.word	0x00000000
        /*01e8*/ 	.short	0x0101
        /*01ea*/ 	.byte	0x3f
	.zero		1


	//   ....[16]....
        /*01ec*/ 	.word	0x00004750
        /*01f0*/ 	.word	0x00000000
        /*01f4*/ 	.word	0x00000000
        /*01f8*/ 	.short	0x0101
        /*01fa*/ 	.byte	0x3f
	.zero		1


	//   ....[17]....
        /*01fc*/ 	.word	0x000082e0
        /*0200*/ 	.word	0x00000010
        /*0204*/ 	.word	0x00030820
        /*0208*/ 	.short	0x010a
        /*020a*/ 	.byte	0x3f
	.zero		1


	//   ....[18]....
        /*020c*/ 	.word	0x00008a10
        /*0210*/ 	.word	0x00000010
        /*0214*/ 	.word	0x00030840
        /*0218*/ 	.short	0x010a
        /*021a*/ 	.byte	0x3f
	.zero		1


	//   ....[19]....
        /*021c*/ 	.word	0x00008cb0
        /*0220*/ 	.word	0x00000010
        /*0224*/ 	.word	0x00030828
        /*0228*/ 	.short	0x010a
        /*022a*/ 	.byte	0x3f
	.zero		1


	//   ....[20]....
        /*022c*/ 	.word	0x00008f50
        /*0230*/ 	.word	0x00000010
        /*0234*/ 	.word	0x00030848
        /*0238*/ 	.short	0x010a
        /*023a*/ 	.byte	0x3f
	.zero		1


	//   ....[21]....
        /*023c*/ 	.word	0x000091a0
        /*0240*/ 	.word	0x00000010
        /*0244*/ 	.word	0x00030820
        /*0248*/ 	.short	0x010a
        /*024a*/ 	.byte	0x3f
	.zero		1


	//   ....[22]....
        /*024c*/ 	.word	0x000094d0
        /*0250*/ 	.word	0x00000010
        /*0254*/ 	.word	0x00030840
        /*0258*/ 	.short	0x010a
        /*025a*/ 	.byte	0x3f
	.zero		1


	//   ....[23]....
        /*025c*/ 	.word	0x00009740
        /*0260*/ 	.word	0x00000010
        /*0264*/ 	.word	0x00030828
        /*0268*/ 	.short	0x010a
        /*026a*/ 	.byte	0x3f
	.zero		1


	//   ....[24]....
        /*026c*/ 	.word	0x00009a60
        /*0270*/ 	.word	0x00000003
        /*0274*/ 	.word	0x00030840
        /*0278*/ 	.short	0x010a
        /*027a*/ 	.byte	0x3f
	.zero		1


	//   ....[25]....
        /*027c*/ 	.word	0x00009ea0
        /*0280*/ 	.word	0x00000006
        /*0284*/ 	.word	0x00000000
        /*0288*/ 	.short	0x010a
        /*028a*/ 	.byte	0x3f
	.zero		1


	//   ....[26]....
        /*028c*/ 	.word	0x00009f00
        /*0290*/ 	.word	0x00000003
        /*0294*/ 	.word	0x00000000
        /*0298*/ 	.short	0x010a
        /*029a*/ 	.byte	0x3f
	.zero		1


	//   ....[27]....
        /*029c*/ 	.word	0x00009f60
        /*02a0*/ 	.word	0x00000000
        /*02a4*/ 	.word	0x00000000
        /*02a8*/ 	.short	0x010a
        /*02aa*/ 	.byte	0x3f
	.zero		1


	//   ....[28]....
        /*02ac*/ 	.word	0x00009f90
        /*02b0*/ 	.word	0x00000003
        /*02b4*/ 	.word	0x00000000
        /*02b8*/ 	.short	0x010a
        /*02ba*/ 	.byte	0x3f
	.zero		1


	//   ....[29]....
        /*02bc*/ 	.word	0x0000a090
        /*02c0*/ 	.word	0x00000000
        /*02c4*/ 	.word	0x00030800
        /*02c8*/ 	.short	0x010a
        /*02ca*/ 	.byte	0x3f
	.zero		1


	//   ....[30]....
        /*02cc*/ 	.word	0x0000a0e0
        /*02d0*/ 	.word	0x00000000
        /*02d4*/ 	.word	0x00030810
        /*02d8*/ 	.short	0x010a
        /*02da*/ 	.byte	0x3f
	.zero		1


	//   ....[31]....
        /*02dc*/ 	.word	0x0000a130
        /*02e0*/ 	.word	0x00000000
        /*02e4*/ 	.word	0x00030830
        /*02e8*/ 	.short	0x010a
        /*02ea*/ 	.byte	0x3f
	.zero		1


	//   ....[32]....
        /*02ec*/ 	.word	0x0000a180
        /*02f0*/ 	.word	0x00000010
        /*02f4*/ 	.word	0x00030820
        /*02f8*/ 	.short	0x010a
        /*02fa*/ 	.byte	0x3f
	.zero		1


	//   ....[33]....
        /*02fc*/ 	.word	0x0000a1d0
        /*0300*/ 	.word	0x00000010
        /*0304*/ 	.word	0x00030840
        /*0308*/ 	.short	0x010a
        /*030a*/ 	.byte	0x3f
	.zero		1


	//   ....[34]....
        /*030c*/ 	.word	0x0000a220
        /*0310*/ 	.word	0x00000010
        /*0314*/ 	.word	0x00030828
        /*0318*/ 	.short	0x010a
        /*031a*/ 	.byte	0x3f
	.zero		1


	//   ....[35]....
        /*031c*/ 	.word	0x0000a270
        /*0320*/ 	.word	0x00000010
        /*0324*/ 	.word	0x00030848
        /*0328*/ 	.short	0x010a
        /*032a*/ 	.byte	0x3f
	.zero		1


	//   ....[36]....
        /*032c*/ 	.word	0x0000a2d0
        /*0330*/ 	.word	0x00000010
        /*0334*/ 	.word	0x00030820
        /*0338*/ 	.short	0x010a
        /*033a*/ 	.byte	0x3f
	.zero		1


	//   ....[37]....
        /*033c*/ 	.word	0x0000a320
        /*0340*/ 	.word	0x00000010
        /*0344*/ 	.word	0x00030840
        /*0348*/ 	.short	0x010a
        /*034a*/ 	.byte	0x3f
	.zero		1


	//   ....[38]....
        /*034c*/ 	.word	0x0000a370
        /*0350*/ 	.word	0x00000010
        /*0354*/ 	.word	0x00030828
        /*0358*/ 	.short	0x010a
        /*035a*/ 	.byte	0x3f
	.zero		1


	//   ....[39]....
        /*035c*/ 	.word	0x0000a3c0
        /*0360*/ 	.word	0x00000003
        /*0364*/ 	.word	0x00030840
        /*0368*/ 	.short	0x010a
        /*036a*/ 	.byte	0x3f
	.zero		1


	//   ....[40]....
        /*036c*/ 	.word	0x0000a490
        /*0370*/ 	.word	0x00000006
        /*0374*/ 	.word	0x00000000
        /*0378*/ 	.short	0x010a
        /*037a*/ 	.byte	0x3f
	.zero		1


	//   ....[41]....
        /*037c*/ 	.word	0x0000a4e0
        /*0380*/ 	.word	0x00000003
        /*0384*/ 	.word	0x00000000
        /*0388*/ 	.short	0x010a
        /*038a*/ 	.byte	0x3f
	.zero		1


	//   ....[42]....
        /*038c*/ 	.word	0x0000a530
        /*0390*/ 	.word	0x00000000
        /*0394*/ 	.word	0x00000000
        /*0398*/ 	.short	0x010a
        /*039a*/ 	.byte	0x3f
	.zero		1


	//----- nvinfo : EIATTR_NUM_MBARRIERS
	.align		4
.L_806:
        /*039c*/ 	.byte	0x03, 0x38
        /*039e*/ 	.short	0x0009


	//----- nvinfo : EIATTR_EXIT_INSTR_OFFSETS
	.align		4
        /*03a0*/ 	.byte	0x04, 0x1c
        /*03a2*/ 	.short	(.L_808 - .L_807)


	//   ....[0]....
.L_807:
        /*03a4*/ 	.word	0x00009fe0


	//----- nvinfo : EIATTR_MAX_THREADS
	.align		4
.L_808:
        /*03a8*/ 	.byte	0x04, 0x05
        /*03aa*/ 	.short	(.L_810 - .L_809)
.L_809:
        /*03ac*/ 	.word	0x00000180
        /*03b0*/ 	.word	0x00000001
        /*03b4*/ 	.word	0x00000001


	//----- nvinfo : EIATTR_CRS_STACK_SIZE
	.align		4
.L_810:
        /*03b8*/ 	.byte	0x04, 0x1e
        /*03ba*/ 	.short	(.L_812 - .L_811)
.L_811:
        /*03bc*/ 	.word	0x00000000


	//----- nvinfo : EIATTR_CBANK_PARAM_SIZE
	.align		4
.L_812:
        /*03c0*/ 	.byte	0x03, 0x19
        /*03c2*/ 	.short	0x0970


	//----- nvinfo : EIATTR_PARAM_CBANK
	.align		4
        /*03c4*/ 	.byte	0x04, 0x0a
        /*03c6*/ 	.short	(.L_814 - .L_813)
	.align		4
.L_813:
        /*03c8*/ 	.word	index@(.nv.constant0._ZN7cutlass13device_kernelIN5flash11enable_sm90INS1_16FlashAttnBwdSm90INS1_25CollectiveMainloopBwdSm90ILi2ELi2ELi2EN4cute5tupleIJNS5_1CILi1EEES8_S8_EEENS6_IJNS7_ILi64EEENS7_ILi128EEESB_EEENS_6half_tEfNS_4arch4Sm90ELb1ELb0ELb1ELb0ELb0ELb1ELb0ELb0ELi2ELi1ELi2ELi1ELb0EEENS1_21CollectiveEpilogueBwdISC_SD_SF_Li256ELb0ELb0ELi1EEENS1_25SingleTileBwdLPTSchedulerILb0ELi128ELb0EEEEEEEEEvNT_6ParamsE)
        /*03cc*/ 	.short	0x0210
        /*03ce*/ 	.short	0x0970


	//----- nvinfo : EIATTR_SW_WAR
	.align		4
.L_814:
        /*03d0*/ 	.byte	0x04, 0x36
        /*03d2*/ 	.short	(.L_816 - .L_815)
.L_815:
        /*03d4*/ 	.word	0x00000008
.L_816:


//--------------------- .nv.info._ZN7cutlass13device_kernelIN5flash11enable_sm90INS1_16FlashAttnBwdSm90INS1_25CollectiveMainloopBwdSm90ILi2ELi2ELi2EN4cute5tupleIJNS5_1CILi1EEES8_S8_EEENS6_IJNS7_ILi64EEENS7_ILi128EEESB_EEENS_6half_tEfNS_4arch4Sm90ELb1ELb0ELb1ELb0ELb1ELb1ELb0ELb0ELi2ELi1ELi2ELi1ELb0EEENS1_21CollectiveEpilogueBwdISC_SD_SF_Li256ELb0ELb0ELi1EEENS1_25SingleTileBwdLPTSchedulerILb0ELi128ELb1EEEEEEEEEvNT_6ParamsE --------------------------
	.section	.nv.info._ZN7cutlass13device_kernelIN5flash11enable_sm90INS1_16FlashAttnBwdSm90INS1_25CollectiveMainloopBwdSm90ILi2ELi2ELi2EN4cute5tupleIJNS5_1CILi1EEES8_S8_EEENS6_IJNS7_ILi64EEENS7_ILi128EEESB_EEENS_6half_tEfNS_4arch4Sm90ELb1ELb0ELb1ELb0ELb1ELb1ELb0ELb0ELi2ELi1ELi2ELi1ELb0EEENS1_21CollectiveEpilogueBwdISC_SD_SF_Li256ELb0ELb0ELi1EEENS1_25SingleTileBwdLPTSchedulerILb0ELi128ELb1EEEEEEEEEvNT_6ParamsE,"",@"SHT_CUDA_INFO"
	.sectionflags	@""
	.align	4


	//----- nvinfo : EIATTR_CUDA_API_VERSION
	.align		4
        /*0000*/ 	.byte	0x04, 0x37
        /*0002*/ 	.short	(.L_818 - .L_817)
.L_817:
        /*0004*/ 	.word	0x00000082


	//----- nvinfo : EIATTR_KPARAM_INFO
	.align		4
.L_818:
        /*0008*/ 	.byte	0x04, 0x17
        /*000a*/ 	.short	(.L_820 - .L_819)
.L_819:
        /*000c*/ 	.word	0x00000000
        /*0010*/ 	.short	0x0000
        /*0012*/ 	.short	0x0070
        /*0014*/ 	.byte	0x00, 0xf0, 0x01, 0x24


	//----- nvinfo : EIATTR_SPARSE_MMA_MASK
	.align		4
.L_820:
        /*0018*/ 	.byte	0x03, 0x50
        /*001a*/ 	.short	0x0000


	//----- nvinfo : EIATTR_MAXREG_COUNT
	.align		4
        /*001c*/ 	.byte	0x03, 0x1b
        /*001e*/ 	.short	0x00a8


	//----- nvinfo : EIATTR_NUM_BARRIERS
	.align		4
        /*0020*/ 	.byte	0x02, 0x4c
        /*0022*/ 	.byte	0x10
	.zero		1


	//----- nvinfo : EIATTR_EXTERNS
	.align		4
        /*0024*/ 	.byte	0x04, 0x0f
        /*0026*/ 	.short	(.L_822 - .L_821)


	//   ....[0]....
	.align		4
.L_821:
        /*0028*/ 	.word	index@(__assertfail)


	//----- nvinfo : EIATTR_ANNOTATIONS
	.align		4
.L_822:
        /*002c*/ 	.byte	0x04, 0x55
        /*002e*/ 	.short	(.L_824 - .L_823)


	//   ....[0]....
.L_823:
        /*0030*/ 	.word	0x00000001
        /*0034*/ 	.byte	0x20, 0x11, 0x00, 0x00, 0x01, 0x00, 0x00, 0x00, 0x90, 0x17, 0x00, 0x00, 0x01, 0x00, 0x00, 0x00
        /*0044*/ 	.byte	0xc0, 0x32, 0x00, 0x00, 0x01, 0x00, 0x00, 0x00, 0x80, 0x33, 0x00, 0x00, 0x01, 0x00, 0x00, 0x00
        /*0054*/ 	.byte	0x00, 0x94, 0x00, 0x00, 0x01, 0x00, 0x00, 0x00, 0xf0, 0x9e, 0x00, 0x00


	//----- nvinfo : EIATTR_MERCURY_ISA_VERSION
	.align		4
.L_824:
        /*0060*/ 	.byte	0x03, 0x5f
        /*0062*/ 	.short	0x0101


	//----- nvinfo : EIATTR_INT_WARP_WIDE_INSTR_OFFSETS
	.align		4
        /*0064*/ 	.byte	0x04, 0x31
        /*0066*/ 	.short	(.L_826 - .L_825)


	//   ....[0]....
.L_825:
        /*0068*/ 	.word	0x000001f0


	//   ....[1]....
        /*006c*/ 	.word	0x00000220


	//   ....[2]....
        /*0070*/ 	.word	0x00007ad0


	//   ....[3]....
        /*0074*/ 	.word	0x00008140


	//   ....[4]....
        /*0078*/ 	.word	0x00008670


	//----- nvinfo : EIATTR_COOP_GROUP_MASK_REGIDS
	.align		4
.L_826:
        /*007c*/ 	.byte	0x04, 0x29
        /*007e*/ 	.short	(.L_828 - .L_827)


	//   ....[0]....
.L_827:
        /*0080*/ 	.word	0xffffffff


	//   ....[1]....
        /*0084*/ 	.word	0xffffffff


	//   ....[2]....
        /*0088*/ 	.word	0xffffffff


	//   ....[3]....
        /*008c*/ 	.word	0xffffffff


	//   ....[4]....
        /*0090*/ 	.word	0xffffffff


	//   ....[5]....
        /*0094*/ 	.word	0xffffffff


	//   ....[6]....
        /*0098*/ 	.word	0xffffffff


	//   ....[7]....
        /*009c*/ 	.word	0xffffffff


	//   ....[8]....
        /*00a0*/ 	.word	0xffffffff


	//   ....[9]....
        /*00a4*/ 	.word	0xffffffff


	//   ....[10]....
        /*00a8*/ 	.word	0xffffffff


	//   ....[11]....
        /*00ac*/ 	.word	0xffffffff


	//   ....[12]....
        /*00b0*/ 	.word	0xffffffff


	//   ....[13]....
        /*00b4*/ 	.word	0xffffffff


	//   ....[14]....
        /*00b8*/ 	.word	0x0500000f


	//   ....[15]....
        /*00bc*/ 	.word	0x0500000f


	//   ....[16]....
        /*00c0*/ 	.word	0x0500000f


	//   ....[17]....
        /*00c4*/ 	.word	0x0500000f


	//----- nvinfo : EIATTR_COOP_GROUP_INSTR_OFFSETS
	.align		4
.L_828:
        /*00c8*/ 	.byte	0x04, 0x28
        /*00ca*/ 	.short	(.L_830 - .L_829)


	//   ....[0]....
.L_829:
        /*00cc*/ 	.word	0x00000070


	//   ....[1]....
        /*00d0*/ 	.word	0x00000200


	//   ....[2]....
        /*00d4*/ 	.word	0x00000250


	//   ....[3]....
        /*00d8*/ 	.word	0x00000440


	//   ....[4]....
        /*00dc*/ 	.word	0x00000690


	//   ....[5]....
        /*00e0*/ 	.word	0x000013c0


	//   ....[6]....
        /*00e4*/ 	.word	0x000053d0


	//   ....[7]....
        /*00e8*/ 	.word	0x00006f00


	//   ....[8]....
        /*00ec*/ 	.word	0x000076d0


	//   ....[9]....
        /*00f0*/ 	.word	0x00007a00


	//   ....[10]....
        /*00f4*/ 	.word	0x00007dc0


	//   ....[11]....
        /*00f8*/ 	.word	0x00008070


	//   ....[12]....
        /*00fc*/ 	.word	0x00008330


	//   ....[13]....
        /*0100*/ 	.word	0x000085a0


	//   ....[14]....
        /*0104*/ 	.word	0x0000aab0


	//   ....[15]....
        /*0108*/ 	.word	0x0000ac30


	//   ....[16]....
        /*010c*/ 	.word	0x0000aca0


	//   ....[17]....
        /*0110*/ 	.word	0x0000ad10


	//----- nvinfo : EIATTR_REG_RECONFIG
	.align		4
.L_830:
        /*0114*/ 	.byte	0x01, 0x54
	.zero		2


	//----- nvinfo : EIATTR_SYSCALL_OFFSETS
	.align		4
        /*0118*/ 	.byte	0x04, 0x46
        /*011a*/ 	.short	(.L_832 - .L_831)


	//   ....[0]....
.L_831:
        /*011c*/ 	.word	0x00000ff0


	//   ....[1]....
        /*0120*/ 	.word	0x000010e0


	//   ....[2]....
        /*0124*/ 	.word	0x00001250


	//   ....[3]....
        /*0128*/ 	.word	0x00001340


	//   ....[4]....
        /*012c*/ 	.word	0x00004d40


	//   ....[5]....
        /*0130*/ 	.word	0x00004e80


	//   ....[6]....
        /*0134*/ 	.word	0x00004fa0


	//   ....[7]....
        /*0138*/ 	.word	0x000050c0


	//----- nvinfo : EIATTR_MBARRIER_INSTR_OFFSETS
	.align		4
.L_832:
        /*013c*/ 	.byte	0x04, 0x39
        /*013e*/ 	.short	(.L_834 - .L_833)


	//   ....[0]....
.L_833:
        /*0140*/ 	.word	0x000002f0
        /*0144*/ 	.word	0x000000ff
        /*0148*/ 	.word	0x00030800
        /*014c*/ 	.short	0x0100
        /*014e*/ 	.byte	0x06
	.zero		1


	//   ....[1]....
        /*0150*/ 	.word	0x000003f0
        /*0154*/ 	.word	0x000000ff
        /*0158*/ 	.word	0x00030810
        /*015c*/ 	.short	0x0100
        /*015e*/ 	.byte	0x08
	.zero		1


	//   ....[2]....
        /*0160*/ 	.word	0x00000400
        /*0164*/ 	.word	0x000000ff
        /*0168*/ 	.word	0x00030820
        /*016c*/ 	.short	0x0100
        /*016e*/ 	.byte	0x08
	.zero		1


	//   ....[3]....
        /*0170*/ 	.word	0x00000410
        /*0174*/ 	.word	0x000000ff
        /*0178*/ 	.word	0x00030818
        /*017c*/ 	.short	0x0100
        /*017e*/ 	.byte	0x08
	.zero		1


	//   ....[4]....
        /*0180*/ 	.word	0x00000420
        /*0184*/ 	.word	0x000000ff
        /*0188*/ 	.word	0x00030828
        /*018c*/ 	.short	0x0100
        /*018e*/ 	.byte	0x08
	.zero		1


	//   ....[5]....
        /*0190*/ 	.word	0x00000550
        /*0194*/ 	.word	0x000000ff
        /*0198*/ 	.word	0x00030830
        /*019c*/ 	.short	0x0100
        /*019e*/ 	.byte	0x08
	.zero		1


	//   ....[6]....
        /*01a0*/ 	.word	0x00000560
        /*01a4*/ 	.word	0x000000ff
        /*01a8*/ 	.word	0x00030840
        /*01ac*/ 	.short	0x0100
        /*01ae*/ 	.byte	0x08
	.zero		1


	//   ....[7]....
        /*01b0*/ 	.word	0x00000570
        /*01b4*/ 	.word	0x000000ff
        /*01b8*/ 	.word	0x00030838
        /*01bc*/ 	.short	0x0100
        /*01be*/ 	.byte	0x08
	.zero		1


	//   ....[8]....
        /*01c0*/ 	.word	0x00000580
        /*01c4*/ 	.word	0x000000ff
        /*01c8*/ 	.word	0x00030848
        /*01cc*/ 	.short	0x0100
        /*01ce*/ 	.byte	0x08
	.zero		1


	//   ....[9]....
        /*01d0*/ 	.word	0x00001400
        /*01d4*/ 	.word	0x00000010
        /*01d8*/ 	.word	0x00030800
        /*01dc*/ 	.short	0x010a
        /*01de*/ 	.byte	0x3f
	.zero		1


	//   ....[10]....
        /*01e0*/ 	.word	0x000014a0
        /*01e4*/ 	.word	0x00000010
        /*01e8*/ 	.word	0x00030800
        /*01ec*/ 	.short	0x010a
        /*01ee*/ 	.byte	0x3f
	.zero		1


	//   ....[11]....
        /*01f0*/ 	.word	0x00001c00
        /*01f4*/ 	.word	0x00000000
        /*01f8*/ 	.word	0x00030810
        /*01fc*/ 	.short	0x010a
        /*01fe*/ 	.byte	0x3f
	.zero		1


	//   ....[12]....
        /*0200*/ 	.word	0x00001c40
        /*0204*/ 	.word	0x00000000
        /*0208*/ 	.word	0x00030810
        /*020c*/ 	.short	0x010a
        /*020e*/ 	.byte	0x3f
	.zero		1


	//   ....[13]....
        /*0210*/ 	.word	0x000021a0
        /*0214*/ 	.word	0x00000000
        /*0218*/ 	.word	0x00030830
        /*021c*/ 	.short	0x010a
        /*021e*/ 	.byte	0x3f
	.zero		1


	//   ....[14]....
        /*0220*/ 	.word	0x00002510
        /*0224*/ 	.word	0x00000000
        /*0228*/ 	.word	0x00030830
        /*022c*/ 	.short	0x010a
        /*022e*/ 	.byte	0x3f
	.zero		1


	//   ....[15]....
        /*0230*/ 	.word	0x00004450
        /*0234*/ 	.word	0x00000006
        /*0238*/ 	.word	0x00000000
        /*023c*/ 	.short	0x0101
        /*023e*/ 	.byte	0x3f
	.zero		1


	//   ....[16]....
        /*0240*/ 	.word	0x00004780
        /*0244*/ 	.word	0x00000000
        /*0248*/ 	.word	0x00000000
        /*024c*/ 	.short	0x0101
        /*024e*/ 	.byte	0x3f
	.zero		1


	//   ....[17]....
        /*0250*/ 	.word	0x00008d60
        /*0254*/ 	.word	0x00000010
        /*0258*/ 	.word	0x00030820
        /*025c*/ 	.short	0x010a
        /*025e*/ 	.byte	0x3f
	.zero		1


	//   ....[18]....
        /*0260*/ 	.word	0x00009490
        /*0264*/ 	.word	0x00000010
        /*0268*/ 	.word	0x00030840
        /*026c*/ 	.short	0x010a
        /*026e*/ 	.byte	0x3f
	.zero		1


	//   ....[19]....
        /*0270*/ 	.word	0x00009730
        /*0274*/ 	.word	0x00000010
        /*0278*/ 	.word	0x00030828
        /*027c*/ 	.short	0x010a
        /*027e*/ 	.byte	0x3f
	.zero		1


	//   ....[20]....
        /*0280*/ 	.word	0x000099d0
        /*0284*/ 	.word	0x00000010
        /*0288*/ 	.word	0x00030848
        /*028c*/ 	.short	0x010a
        /*028e*/ 	.byte	0x3f
	.zero		1


	//   ....[21]....
        /*0290*/ 	.word	0x00009c20
        /*0294*/ 	.word	0x00000010
        /*0298*/ 	.word	0x00030820
        /*029c*/ 	.short	0x010a
        /*029e*/ 	.byte	0x3f
	.zero		1


	//   ....[22]....
        /*02a0*/ 	.word	0x00009f50
        /*02a4*/ 	.word	0x00000010
        /*02a8*/ 	.word	0x00030840
        /*02ac*/ 	.short	0x010a
        /*02ae*/ 	.byte	0x3f
	.zero		1


	//   ....[23]....
        /*02b0*/ 	.word	0x0000a1c0
        /*02b4*/ 	.word	0x00000010
        /*02b8*/ 	.word	0x00030828
        /*02bc*/ 	.short	0x010a
        /*02be*/ 	.byte	0x3f
	.zero		1


	//   ....[24]....
        /*02c0*/ 	.word	0x0000a4e0
        /*02c4*/ 	.word	0x00000003
        /*02c8*/ 	.word	0x00030840
        /*02cc*/ 	.short	0x010a
        /*02ce*/ 	.byte	0x3f
	.zero		1


	//   ....[25]....
        /*02d0*/ 	.word	0x0000a920
        /*02d4*/ 	.word	0x00000006
        /*02d8*/ 	.word	0x00000000
        /*02dc*/ 	.short	0x010a
        /*02de*/ 	.byte	0x3f
	.zero		1


	//   ....[26]....
        /*02e0*/ 	.word	0x0000a980
        /*02e4*/ 	.word	0x00000003
        /*02e8*/ 	.word	0x00000000
        /*02ec*/ 	.short	0x010a
        /*02ee*/ 	.byte	0x3f
	.zero		1


	//   ....[27]....
        /*02f0*/ 	.word	0x0000a9e0
        /*02f4*/ 	.word	0x00000000
        /*02f8*/ 	.word	0x00000000
        /*02fc*/ 	.short	0x010a
        /*02fe*/ 	.byte	0x3f
	.zero		1


	//   ....[28]....
        /*0300*/ 	.word	0x0000aa10
        /*0304*/ 	.word	0x00000003
        /*0308*/ 	.word	0x00000000
        /*030c*/ 	.short	0x010a
        /*030e*/ 	.byte	0x3f
	.zero		1


	//   ....[29]....
        /*0310*/ 	.word	0x0000ab10
        /*0314*/ 	.word	0x00000000
        /*0318*/ 	.word	0x00030800
        /*031c*/ 	.short	0x010a
        /*031e*/ 	.byte	0x3f
	.zero		1


	//   ....[30]....
        /*0320*/ 	.word	0x0000ab60
        /*0324*/ 	.word	0x00000000
        /*0328*/ 	.word	0x00030810
        /*032c*/ 	.short	0x010a
        /*032e*/ 	.byte	0x3f
	.zero		1


	//   ....[31]....
        /*0330*/ 	.word	0x0000abb0
        /*0334*/ 	.word	0x00000000
        /*0338*/ 	.word	0x00030830
        /*033c*/ 	.short	0x010a
        /*033e*/ 	.byte	0x3f
	.zero		1


	//   ....[32]....
        /*0340*/ 	.word	0x0000ad50
        /*0344*/ 	.word	0x00000010
        /*0348*/ 	.word	0x00030820
        /*034c*/ 	.short	0x010a
        /*034e*/ 	.byte	0x3f
	.zero		1


	//   ....[33]....
        /*0350*/ 	.word	0x0000ada0
        /*0354*/ 	.word	0x00000010
        /*0358*/ 	.word	0x00030840
        /*035c*/ 	.short	0x010a
        /*035e*/ 	.byte	0x3f
	.zero		1


	//   ....[34]....
        /*0360*/ 	.word	0x0000adf0
        /*0364*/ 	.word	0x00000010
        /*0368*/ 	.word	0x00030828
        /*036c*/ 	.short	0x010a
        /*036e*/ 	.byte	0x3f
	.zero		1


	//   ....[35]....
        /*0370*/ 	.word	0x0000ae40
        /*0374*/ 	.word	0x00000010
        /*0378*/ 	.word	0x00030848
        /*037c*/ 	.short	0x010a
        /*037e*/ 	.byte	0x3f
	.zero		1


	//   ....[36]....
        /*0380*/ 	.word	0x0000aea0
        /*0384*/ 	.word	0x00000010
        /*0388*/ 	.word	0x00030820
        /*038c*/ 	.short	0x010a
        /*038e*/ 	.byte	0x3f
	.zero		1


	//   ....[37]....
        /*0390*/ 	.word	0x0000aef0
        /*0394*/ 	.word	0x00000010
        /*0398*/ 	.word	0x00030840
        /*039c*/ 	.short	0x010a
        /*039e*/ 	.byte	0x3f
	.zero		1


	//   ....[38]....
        /*03a0*/ 	.word	0x0000af40
        /*03a4*/ 	.word	0x00000010
        /*03a8*/ 	.word	0x00030828
        /*03ac*/ 	.short	0x010a
        /*03ae*/ 	.byte	0x3f
	.zero		1


	//   ....[39]....
        /*03b0*/ 	.word	0x0000af90
        /*03b4*/ 	.word	0x00000003
        /*03b8*/ 	.word	0x00030840
        /*03bc*/ 	.short	0x010a
        /*03be*/ 	.byte	0x3f
	.zero		1


	//   ....[40]....
        /*03c0*/ 	.word	0x0000b060
        /*03c4*/ 	.word	0x00000006
        /*03c8*/ 	.word	0x00000000
        /*03cc*/ 	.short	0x010a
        /*03ce*/ 	.byte	0x3f
	.zero		1


	//   ....[41]....
        /*03d0*/ 	.word	0x0000b0b0
        /*03d4*/ 	.word	0x00000003
        /*03d8*/ 	.word	0x00000000
        /*03dc*/ 	.short	0x010a
        /*03de*/ 	.byte	0x3f
	.zero		1


	//   ....[42]....
        /*03e0*/ 	.word	0x0000b100
        /*03e4*/ 	.word	0x00000000
        /*03e8*/ 	.word	0x00000000
        /*03ec*/ 	.short	0x010a
        /*03ee*/ 	.byte	0x3f
	.zero		1


	//----- nvinfo : EIATTR_NUM_MBARRIERS
	.align		4
.L_834:
        /*03f0*/ 	.byte	0x03, 0x38
        /*03f2*/ 	.short	0x0009


	//----- nvinfo : EIATTR_EXIT_INSTR_OFFSETS
	.align		4
        /*03f4*/ 	.byte	0x04, 0x1c
        /*03f6*/ 	.short	(.L_836 - .L_835)


	//   ....[0]....
.L_835:
        /*03f8*/ 	.word	0x0000aa60


	//----- nvinfo : EIATTR_MAX_THREADS
	.align		4
.L_836:
        /*03fc*/ 	.byte	0x04, 0x05
        /*03fe*/ 	.short	(.L_838 - .L_837)
.L_837:
        /*0400*/ 	.word	0x00000180
        /*0404*/ 	.word	0x00000001
        /*0408*/ 	.word	0x00000001


	//----- nvinfo : EIATTR_CRS_STACK_SIZE
	.align		4
.L_838:
        /*040c*/ 	.byte	0x04, 0x1e
        /*040e*/ 	.short	(.L_840 - .L_839)
.L_839:
        /*0410*/ 	.word	0x00000000


	//----- nvinfo : EIATTR_CBANK_PARAM_SIZE
	.align		4
.L_840:
        /*0414*/ 	.byte	0x03, 0x19
        /*0416*/ 	.short	0x0970


	//----- nvinfo : EIATTR_PARAM_CBANK
	.align		4
        /*0418*/ 	.byte	0x04, 0x0a
        /*041a*/ 	.short	(.L_842 - .L_841)
	.align		4
.L_841:
        /*041c*/ 	.word	index@(.nv.constant0._ZN7cutlass13device_kernelIN5flash11enable_sm90INS1_16FlashAttnBwdSm90INS1_25CollectiveMainloopBwdSm90ILi2ELi2ELi2EN4cute5tupleIJNS5_1CILi1EEES8_S8_EEENS6_IJNS7_ILi64EEENS7_ILi128EEESB_EEENS_6half_tEfNS_4arch4Sm90ELb1ELb0ELb1ELb0ELb1ELb1ELb0ELb0ELi2ELi1ELi2ELi1ELb0EEENS1_21CollectiveEpilogueBwdISC_SD_SF_Li256ELb0ELb0ELi1EEENS1_25SingleTileBwdLPTSchedulerILb0ELi128ELb1EEEEEEEEEvNT_6ParamsE)
        /*0420*/ 	.short	0x0210
        /*0422*/ 	.short	0x0970


	//----- nvinfo : EIATTR_SW_WAR
	.align		4
.L_842:
        /*0424*/ 	.byte	0x04, 0x36
        /*0426*/ 	.short	(.L_844 - .L_843)
.L_843:
        /*0428*/ 	.word	0x00000008
.L_844:


//--------------------- .nv.info._ZN7cutlass13device_kernelIN5flash11enable_sm90INS1_16FlashAttnBwdSm90INS1_25CollectiveMainloopBwdSm90ILi2ELi2ELi2EN4cute5tupleIJNS5_1CILi1EEES8_S8_EEENS6_IJNS7_ILi64EEENS7_ILi128EEESB_EEENS_6half_tEfNS_4arch4Sm90ELb1ELb0ELb1ELb0ELb0ELb1ELb0ELb0ELi2ELi1ELi2ELi1ELb0EEENS1_24CollectiveEpilogueBwdGQAISC_fSF_Li256ELb0ELb0EEENS1_25SingleTileBwdLPTSchedulerILb0ELi128ELb0EEEEEEEEEvNT_6ParamsE --------------------------
	.section	.nv.info._ZN7cutlass13device_kernelIN5flash11enable_sm90INS1_16FlashAttnBwdSm90INS1_25CollectiveMainloopBwdSm90ILi2ELi2ELi2EN4cute5tupleIJNS5_1CILi1EEES8_S8_EEENS6_IJNS7_ILi64EEENS7_ILi128EEESB_EEENS_6half_tEfNS_4arch4Sm90ELb1ELb0ELb1ELb0ELb0ELb1ELb0ELb0ELi2ELi1ELi2ELi1ELb0EEENS1_24CollectiveEpilogueBwdGQAISC_fSF_Li256ELb0ELb0EEENS1_25SingleTileBwdLPTSchedulerILb0ELi128ELb0EEEEEEEEEvNT_6ParamsE,"",@"SHT_CUDA_INFO"
	.sectionflags	@""
	.align	4


	//----- nvinfo : EIATTR_CUDA_API_VERSION
	.align		4
        /*0000*/ 	.byte	0x04, 0x37
        /*0002*/ 	.short	(.L_846 - .L_845)
.L_845:
        /*0004*/ 	.word	0x00000082


	//----- nvinfo : EIATTR_KPARAM_INFO
	.align		4
.L_846:
        /*0008*/ 	.byte	0x04, 0x17
        /*000a*/ 	.short	(.L_848 - .L_847)
.L_847:
        /*000c*/ 	.word	0x00000000
        /*0010*/ 	.short	0x0000
        /*0012*/ 	.short	0x0070
        /*0014*/ 	.byte	0x00, 0xf0, 0x01, 0x1c


	//----- nvinfo : EIATTR_SPARSE_MMA_MASK
	.align		4
.L_848:
        /*0018*/ 	.byte	0x03, 0x50
        /*001a*/ 	.short	0x0000


	//----- nvinfo : EIATTR_MAXREG_COUNT
	.align		4
        /*001c*/ 	.byte	0x03, 0x1b
        /*001e*/ 	.short	0x00a8


	//----- nvinfo : EIATTR_NUM_BARRIERS
	.align		4
        /*0020*/ 	.byte	0x02, 0x4c
        /*0022*/ 	.byte	0x10
	.zero		1


	//----- nvinfo : EIATTR_EXTERNS
	.align		4
        /*0024*/ 	.byte	0x04, 0x0f
        /*0026*/ 	.short	(.L_850 - .L_849)


	//   ....[0]....
	.align		4
.L_849:
        /*0028*/ 	.word	index@(__assertfail)


	//----- nvinfo : EIATTR_ANNOTATIONS
	.align		4
.L_850:
        /*002c*/ 	.byte	0x04, 0x55
        /*002e*/ 	.short	(.L_852 - .L_851)


	//   ....[0]....
.L_851:
        /*0030*/ 	.word	0x00000001
        /*0034*/ 	.byte	0x80, 0x10, 0x00, 0x00, 0x01, 0x00, 0x00, 0x00, 0xf0, 0x16, 0x00, 0x00, 0x01, 0x00, 0x00, 0x00
        /*0044*/ 	.byte	0x10, 0x32, 0x00, 0x00, 0x01, 0x00, 0x00, 0x00, 0xd0, 0x32, 0x00, 0x00, 0x01, 0x00, 0x00, 0x00
        /*0054*/ 	.byte	0x80, 0x6e, 0x00, 0x00, 0x01, 0x00, 0x00, 0x00, 0x70, 0x79, 0x00, 0x00


	//----- nvinfo : EIATTR_MERCURY_ISA_VERSION
	.align		4
.L_852:
        /*0060*/ 	.byte	0x03, 0x5f
        /*0062*/ 	.short	0x0101


	//----- nvinfo : EIATTR_INT_WARP_WIDE_INSTR_OFFSETS
	.align		4
        /*0064*/ 	.byte	0x04, 0x31
        /*0066*/ 	.short	(.L_854 - .L_853)


	//   ....[0]....
.L_853:
        /*0068*/ 	.word	0x00000190


	//   ....[1]....
        /*006c*/ 	.word	0x000001c0


	//----- nvinfo : EIATTR_COOP_GROUP_MASK_REGIDS
	.align		4
.L_854:
        /*0070*/ 	.byte	0x04, 0x29
        /*0072*/ 	.short	(.L_856 - .L_855)


	//   ....[0]....
.L_855:
        /*0074*/ 	.word	0xffffffff


	//   ....[1]....
        /*0078*/ 	.word	0xffffffff


	//   ....[2]....
        /*007c*/ 	.word	0xffffffff


	//   ....[3]....
        /*0080*/ 	.word	0xffffffff


	//   ....[4]....
        /*0084*/ 	.word	0xffffffff


	//   ....[5]....
        /*0088*/ 	.word	0xffffffff


	//   ....[6]....
        /*008c*/ 	.word	0xffffffff


	//   ....[7]....
        /*0090*/ 	.word	0x0500000f


	//----- nvinfo : EIATTR_COOP_GROUP_INSTR_OFFSETS
	.align		4
.L_856:
        /*0094*/ 	.byte	0x04, 0x28
        /*0096*/ 	.short	(.L_858 - .L_857)


	//   ....[0]....
.L_857:
        /*0098*/ 	.word	0x00000070


	//   ....[1]....
        /*009c*/ 	.word	0x000001a0


	//   ....[2]....
        /*00a0*/ 	.word	0x000001f0


	//   ....[3]....
        /*00a4*/ 	.word	0x000003e0


	//   ....[4]....
        /*00a8*/ 	.word	0x00000620


	//   ....[5]....
        /*00ac*/ 	.word	0x00001320


	//   ....[6]....
        /*00b0*/ 	.word	0x00005390


	//   ....[7]....
        /*00b4*/ 	.word	0x00008530


	//----- nvinfo : EIATTR_REG_RECONFIG
	.align		4
.L_858:
        /*00b8*/ 	.byte	0x01, 0x54
	.zero		2


	//----- nvinfo : EIATTR_SYSCALL_OFFSETS
	.align		4
        /*00bc*/ 	.byte	0x04, 0x46
        /*00be*/ 	.short	(.L_860 - .L_859)


	//   ....[0]....
.L_859:
        /*00c0*/ 	.word	0x00000f50


	//   ....[1]....
        /*00c4*/ 	.word	0x00001040


	//   ....[2]....
        /*00c8*/ 	.word	0x000011b0


	//   ....[3]....
        /*00cc*/ 	.word	0x000012a0


	//----- nvinfo : EIATTR_MBARRIER_INSTR_OFFSETS
	.align		4
.L_860:
        /*00d0*/ 	.byte	0x04, 0x39
        /*00d2*/ 	.short	(.L_862 - .L_861)


	//   ....[0]....
.L_861:
        /*00d4*/ 	.word	0x00000290
        /*00d8*/ 	.word	0x000000ff
        /*00dc*/ 	.word	0x00030800
        /*00e0*/ 	.short	0x0100
        /*00e2*/ 	.byte	0x06
	.zero		1


	//   ....[1]....
        /*00e4*/ 	.word	0x00000390
        /*00e8*/ 	.word	0x000000ff
        /*00ec*/ 	.word	0x00030810
        /*00f0*/ 	.short	0x0100
        /*00f2*/ 	.byte	0x08
	.zero		1


	//   ....[2]....
        /*00f4*/ 	.word	0x000003a0
        /*00f8*/ 	.word	0x000000ff
        /*00fc*/ 	.word	0x00030820
        /*0100*/ 	.short	0x0100
        /*0102*/ 	.byte	0x08
	.zero		1


	//   ....[3]....
        /*0104*/ 	.word	0x000003b0
        /*0108*/ 	.word	0x000000ff
        /*010c*/ 	.word	0x00030818
        /*0110*/ 	.short	0x0100
        /*0112*/ 	.byte	0x08
	.zero		1


	//   ....[4]....
        /*0114*/ 	.word	0x000003c0
        /*0118*/ 	.word	0x000000ff
        /*011c*/ 	.word	0x00030828
        /*0120*/ 	.short	0x0100
        /*0122*/ 	.byte	0x08
	.zero		1


	//   ....[5]....
        /*0124*/ 	.word	0x000004f0
        /*0128*/ 	.word	0x000000ff
        /*012c*/ 	.word	0x00030830
        /*0130*/ 	.short	0x0100
        /*0132*/ 	.byte	0x08
	.zero		1


	//   ....[6]....
        /*0134*/ 	.word	0x00000500
        /*0138*/ 	.word	0x000000ff
        /*013c*/ 	.word	0x00030840
        /*0140*/ 	.short	0x0100
        /*0142*/ 	.byte	0x08
	.zero		1


	//   ....[7]....
        /*0144*/ 	.word	0x00000510
        /*0148*/ 	.word	0x000000ff
        /*014c*/ 	.word	0x00030838
        /*0150*/ 	.short	0x0100
        /*0152*/ 	.byte	0x08
	.zero		1


	//   ....[8]....
        /*0154*/ 	.word	0x00000520
        /*0158*/ 	.word	0x000000ff
        /*015c*/ 	.word	0x00030848
        /*0160*/ 	.short	0x0100
        /*0162*/ 	.byte	0x08
	.zero		1


	//   ....[9]....
        /*0164*/ 	.word	0x00001360
        /*0168*/ 	.word	0x00000010
        /*016c*/ 	.word	0x00030800
        /*0170*/ 	.short	0x010a
        /*0172*/ 	.byte	0x3f
	.zero		1


	//   ....[10]....
        /*0174*/ 	.word	0x00001400
        /*0178*/ 	.word	0x00000010
        /*017c*/ 	.word	0x00030800
        /*0180*/ 	.short	0x010a
        /*0182*/ 	.byte	0x3f
	.zero		1


	//   ....[11]....
        /*0184*/ 	.word	0x00001b50
        /*0188*/ 	.word	0x00000000
        /*018c*/ 	.word	0x00030810
        /*0190*/ 	.short	0x010a
        /*0192*/ 	.byte	0x3f
	.zero		1


	//   ....[12]....
        /*0194*/ 	.word	0x00001b90
        /*0198*/ 	.word	0x00000000
        /*019c*/ 	.word	0x00030810
        /*01a0*/ 	.short	0x010a
        /*01a2*/ 	.byte	0x3f
	.zero		1


	//   ....[13]....
        /*01a4*/ 	.word	0x000020f0
        /*01a8*/ 	.word	0x00000000
        /*01ac*/ 	.word	0x00030830
        /*01b0*/ 	.short	0x010a
        /*01b2*/ 	.byte	0x3f
	.zero		1


	//   ....[14]....
        /*01b4*/ 	.word	0x00002460
        /*01b8*/ 	.word	0x00000000
        /*01bc*/ 	.word	0x00030830
        /*01c0*/ 	.short	0x010a
        /*01c2*/ 	.byte	0x3f
	.zero		1


	//   ....[15]....
        /*01c4*/ 	.word	0x000043b0
        /*01c8*/ 	.word	0x00000006
        /*01cc*/ 	.word	0x00000000
        /*01d0*/ 	.short	0x0101
        /*01d2*/ 	.byte	0x3f
	.zero		1


	//   ....[16]....
        /*01d4*/ 	.word	0x000046e0
        /*01d8*/ 	.word	0x00000000
        /*01dc*/ 	.word	0x00000000
        /*01e0*/ 	.short	0x0101
        /*01e2*/ 	.byte	0x3f
	.zero		1


	//   ....[17]....
        /*01e4*/ 	.word	0x000067e0
        /*01e8*/ 	.word	0x00000010
        /*01ec*/ 	.word	0x00030820
        /*01f0*/ 	.short	0x010a
        /*01f2*/ 	.byte	0x3f
	.zero		1


	//   ....[18]....
        /*01f4*/ 	.word	0x00006f10
        /*01f8*/ 	.word	0x00000010
        /*01fc*/ 	.word	0x00030840
        /*0200*/ 	.short	0x010a
        /*0202*/ 	.byte	0x3f
	.zero		1


	//   ....[19]....
        /*0204*/ 	.word	0x000071b0
        /*0208*/ 	.word	0x00000010
        /*020c*/ 	.word	0x00030828
        /*0210*/ 	.short	0x010a
        /*0212*/ 	.byte	0x3f
	.zero		1


	//   ....[20]....
        /*0214*/ 	.word	0x00007450
        /*0218*/ 	.word	0x00000010
        /*021c*/ 	.word	0x00030848
        /*0220*/ 	.short	0x010a
        /*0222*/ 	.byte	0x3f
	.zero		1


	//   ....[21]....
        /*0224*/ 	.word	0x000076a0
        /*0228*/ 	.word	0x00000010
        /*022c*/ 	.word	0x00030820
        /*0230*/ 	.short	0x010a
        /*0232*/ 	.byte	0x3f
	.zero		1


	//   ....[22]....
        /*0234*/ 	.word	0x000079d0
        /*0238*/ 	.word	0x00000010
        /*023c*/ 	.word	0x00030840
        /*0240*/ 	.short	0x010a
        /*0242*/ 	.byte	0x3f
	.zero		1


	//   ....[23]....
        /*0244*/ 	.word	0x00007c40
        /*0248*/ 	.word	0x00000010
        /*024c*/ 	.word	0x00030828
        /*0250*/ 	.short	0x010a
        /*0252*/ 	.byte	0x3f
	.zero		1


	//   ....[24]....
        /*0254*/ 	.word	0x00007f60
        /*0258*/ 	.word	0x00000003
        /*025c*/ 	.word	0x00030840
        /*0260*/ 	.short	0x010a
        /*0262*/ 	.byte	0x3f
	.zero		1


	//   ....[25]....
        /*0264*/ 	.word	0x000083a0
        /*0268*/ 	.word	0x00000006
        /*026c*/ 	.word	0x00000000
        /*0270*/ 	.short	0x010a
        /*0272*/ 	.byte	0x3f
	.zero		1


	//   ....[26]....
        /*0274*/ 	.word	0x00008400
        /*0278*/ 	.word	0x00000003
        /*027c*/ 	.word	0x00000000
        /*0280*/ 	.short	0x010a
        /*0282*/ 	.byte	0x3f
	.zero		1


	//   ....[27]....
        /*0284*/ 	.word	0x00008460
        /*0288*/ 	.word	0x00000000
        /*028c*/ 	.word	0x00000000
        /*0290*/ 	.short	0x010a
        /*0292*/ 	.byte	0x3f
	.zero		1


	//   ....[28]....
        /*0294*/ 	.word	0x00008490
        /*0298*/ 	.word	0x00000003
        /*029c*/ 	.word	0x00000000
        /*02a0*/ 	.short	0x010a
        /*02a2*/ 	.byte	0x3f
	.zero		1


	//   ....[29]....
        /*02a4*/ 	.word	0x00008590
        /*02a8*/ 	.word	0x00000000
        /*02ac*/ 	.word	0x00030800
        /*02b0*/ 	.short	0x010a
        /*02b2*/ 	.byte	0x3f
	.zero		1


	//   ....[30]....
        /*02b4*/ 	.word	0x000085e0
        /*02b8*/ 	.word	0x00000000
        /*02bc*/ 	.word	0x00030810
        /*02c0*/ 	.short	0x010a
        /*02c2*/ 	.byte	0x3f
	.zero		1


	//   ....[31]....
        /*02c4*/ 	.word	0x00008630
        /*02c8*/ 	.word	0x00000000
        /*02cc*/ 	.word	0x00030830
        /*02d0*/ 	.short	0x010a
        /*02d2*/ 	.byte	0x3f
	.zero		1


	//   ....[32]....
        /*02d4*/ 	.word	0x00008680
        /*02d8*/ 	.word	0x00000010
        /*02dc*/ 	.word	0x00030820
        /*02e0*/ 	.short	0x010a
        /*02e2*/ 	.byte	0x3f
	.zero		1


	//   ....[33]....
        /*02e4*/ 	.word	0x000086d0
        /*02e8*/ 	.word	0x00000010
        /*02ec*/ 	.word	0x00030840
        /*02f0*/ 	.short	0x010a
        /*02f2*/ 	.byte	0x3f
	.zero		1


	//   ....[34]....
        /*02f4*/ 	.word	0x00008720
        /*02f8*/ 	.word	0x00000010
        /*02fc*/ 	.word	0x00030828
        /*0300*/ 	.short	0x010a
        /*0302*/ 	.byte	0x3f
	.zero		1


	//   ....[35]....
        /*0304*/ 	.word	0x00008770
        /*0308*/ 	.word	0x00000010
        /*030c*/ 	.word	0x00030848
        /*0310*/ 	.short	0x010a
        /*0312*/ 	.byte	0x3f
	.zero		1


	//   ....[36]....
        /*0314*/ 	.word	0x000087d0
        /*0318*/ 	.word	0x00000010
        /*031c*/ 	.word	0x00030820
        /*0320*/ 	.short	0x010a
        /*0322*/ 	.byte	0x3f
	.zero		1


	//   ....[37]....
        /*0324*/ 	.word	0x00008820
        /*0328*/ 	.word	0x00000010
        /*032c*/ 	.word	0x00030840
        /*0330*/ 	.short	0x010a
        /*0332*/ 	.byte	0x3f
	.zero		1


	//   ....[38]....
        /*0334*/ 	.word	0x00008870
        /*0338*/ 	.word	0x00000010
        /*033c*/ 	.word	0x00030828
        /*0340*/ 	.short	0x010a
        /*0342*/ 	.byte	0x3f
	.zero		1


	//   ....[39]....
        /*0344*/ 	.word	0x000088c0
        /*0348*/ 	.word	0x00000003
        /*034c*/ 	.word	0x00030840
        /*0350*/ 	.short	0x010a
        /*0352*/ 	.byte	0x3f
	.zero		1


	//   ....[40]....
        /*0354*/ 	.word	0x00008990
        /*0358*/ 	.word	0x00000006
        /*035c*/ 	.word	0x00000000
        /*0360*/ 	.short	0x010a
        /*0362*/ 	.byte	0x3f
	.zero		1


	//   ....[41]....
        /*0364*/ 	.word	0x000089e0
        /*0368*/ 	.word	0x00000003
        /*036c*/ 	.word	0x00000000
        /*0370*/ 	.short	0x010a
        /*0372*/ 	.byte	0x3f
	.zero		1


	//   ....[42]....
        /*0374*/ 	.word	0x00008a30
        /*0378*/ 	.word	0x00000000
        /*037c*/ 	.word	0x00000000
        /*0380*/ 	.short	0x010a
        /*0382*/ 	.byte	0x3f
	.zero		1


	//----- nvinfo : EIATTR_NUM_MBARRIERS
	.align		4
.L_862:
        /*0384*/ 	.byte	0x03, 0x38
        /*0386*/ 	.short	0x0009


	//----- nvinfo : EIATTR_EXIT_INSTR_OFFSETS
	.align		4
        /*0388*/ 	.byte	0x04, 0x1c
        /*038a*/ 	.short	(.L_864 - .L_863)


	//   ....[0]....
.L_863:
        /*038c*/ 	.word	0x000084e0


	//----- nvinfo : EIATTR_MAX_THREADS
	.align		4
.L_864:
        /*0390*/ 	.byte	0x04, 0x05
        /*0392*/ 	.short	(.L_866 - .L_865)
.L_865:
        /*0394*/ 	.word	0x00000180
        /*0398*/ 	.word	0x00000001
        /*039c*/ 	.word	0x00000001


	//----- nvinfo : EIATTR_CRS_STACK_SIZE
	.align		4
.L_866:
        /*03a0*/ 	.byte	0x04, 0x1e
        /*03a2*/ 	.short	(.L_868 - .L_867)
.L_867:
        /*03a4*/ 	.word	0x00000000


	//----- nvinfo : EIATTR_CBANK_PARAM_SIZE
	.align		4
.L_868:
        /*03a8*/ 	.byte	0x03, 0x19
        /*03aa*/ 	.short	0x0770


	//----- nvinfo : EIATTR_PARAM_CBANK
	.align		4
        /*03ac*/ 	.byte	0x04, 0x0a
        /*03ae*/ 	.short	(.L_870 - .L_869)
	.align		4
.L_869:
        /*03b0*/ 	.word	index@(.nv.constant0._ZN7cutlass13device_kernelIN5flash11enable_sm90INS1_16FlashAttnBwdSm90INS1_25CollectiveMainloopBwdSm90ILi2ELi2ELi2EN4cute5tupleIJNS5_1CILi1EEES8_S8_EEENS6_IJNS7_ILi64EEENS7_ILi128EEESB_EEENS_6half_tEfNS_4arch4Sm90ELb1ELb0ELb1ELb0ELb0ELb1ELb0ELb0ELi2ELi1ELi2ELi1ELb0EEENS1_24CollectiveEpilogueBwdGQAISC_fSF_Li256ELb0ELb0EEENS1_25SingleTileBwdLPTSchedulerILb0ELi128ELb0EEEEEEEEEvNT_6ParamsE)
        /*03b4*/ 	.short	0x0210
        /*03b6*/ 	.short	0x0770


	//----- nvinfo : EIATTR_SW_WAR
	.align		4
.L_870:
        /*03b8*/ 	.byte	0x04, 0x36
        /*03ba*/ 	.short	(.L_872 - .L_871)
.L_871:
        /*03bc*/ 	.word	0x00000008
.L_872:


//--------------------- .nv.info._ZN7cutlass13device_kernelIN5flash11enable_sm90INS1_16FlashAttnBwdSm90INS1_25CollectiveMainloopBwdSm90ILi2ELi2ELi2EN4cute5tupleIJNS5_1CILi1EEES8_S8_EEENS6_IJNS7_ILi64EEENS7_ILi128EEESB_EEENS_6half_tEfNS_4arch4Sm90ELb1ELb0ELb1ELb0ELb1ELb1ELb0ELb0ELi2ELi1ELi2ELi1ELb0EEENS1_24CollectiveEpilogueBwdGQAISC_fSF_Li256ELb0ELb1EEENS1_25SingleTileBwdLPTSchedulerILb0ELi128ELb1EEEEEEEEEvNT_6ParamsE --------------------------
	.section	.nv.info._ZN7cutlass13device_kernelIN5flash11enable_sm90INS1_16FlashAttnBwdSm90INS1_25CollectiveMainloopBwdSm90ILi2ELi2ELi2EN4cute5tupleIJNS5_1CILi1EEES8_S8_EEENS6_IJNS7_ILi64EEENS7_ILi128EEESB_EEENS_6half_tEfNS_4arch4Sm90ELb1ELb0ELb1ELb0ELb1ELb1ELb0ELb0ELi2ELi1ELi2ELi1ELb0EEENS1_24CollectiveEpilogueBwdGQAISC_fSF_Li256ELb0ELb1EEENS1_25SingleTileBwdLPTSchedulerILb0ELi128ELb1EEEEEEEEEvNT_6ParamsE,"",@"SHT_CUDA_INFO"
	.sectionflags	@""
	.align	4


	//----- nvinfo : EIATTR_CUDA_API_VERSION
	.align		4
        /*0000*/ 	.byte	0x04, 0x37
        /*0002*/ 	.short	(.L_874 - .L_873)
.L_873:
        /*0004*/ 	.word	0x00000082


	//----- nvinfo : EIATTR_KPARAM_INFO
	.align		4
.L_874:
        /*0008*/ 	.byte	0x04, 0x17
        /*000a*/ 	.short	(.L_876 - .L_875)
.L_875:
        /*000c*/ 	.word	0x00000000
        /*0010*/ 	.short	0x0000
        /*0012*/ 	.short	0x0070
        /*0014*/ 	.byte	0x00, 0xf0, 0x01, 0x1c


	//----- nvinfo : EIATTR_SPARSE_MMA_MASK
	.align		4
.L_876:
        /*0018*/ 	.byte	0x03, 0x50
        /*001a*/ 	.short	0x0000


	//----- nvinfo : EIATTR_MAXREG_COUNT
	.align		4
        /*001c*/ 	.byte	0x03, 0x1b
        /*001e*/ 	.short	0x00a8


	//----- nvinfo : EIATTR_NUM_BARRIERS
	.align		4
        /*0020*/ 	.byte	0x02, 0x4c
        /*0022*/ 	.byte	0x10
	.zero		1


	//----- nvinfo : EIATTR_EXTERNS
	.align		4
        /*0024*/ 	.byte	0x04, 0x0f
        /*0026*/ 	.short	(.L_878 - .L_877)


	//   ....[0]....
	.align		4
.L_877:
        /*0028*/ 	.word	index@(__assertfail)


	//----- nvinfo : EIATTR_ANNOTATIONS
	.align		4
.L_878:
        /*002c*/ 	.byte	0x04, 0x55
        /*002e*/ 	.short	(.L_880 - .L_879)


	//   ....[0]....
.L_879:
        /*0030*/ 	.word	0x00000001
        /*0034*/ 	.byte	0xc0, 0x10, 0x00, 0x00, 0x01, 0x00, 0x00, 0x00, 0x30, 0x17, 0x00, 0x00, 0x01, 0x00, 0x00, 0x00
        /*0044*/ 	.byte	0x50, 0x32, 0x00, 0x00, 0x01, 0x00, 0x00, 0x00, 0x10, 0x33, 0x00, 0x00, 0x01, 0x00, 0x00, 0x00
        /*0054*/ 	.byte	0xd0, 0x7d, 0x00, 0x00, 0x01, 0x00, 0x00, 0x00, 0xc0, 0x88, 0x00, 0x00


	//----- nvinfo : EIATTR_MERCURY_ISA_VERSION
	.align		4
.L_880:
        /*0060*/ 	.byte	0x03, 0x5f
        /*0062*/ 	.short	0x0101


	//----- nvinfo : EIATTR_INT_WARP_WIDE_INSTR_OFFSETS
	.align		4
        /*0064*/ 	.byte	0x04, 0x31
        /*0066*/ 	.short	(.L_882 - .L_881)


	//   ....[0]....
.L_881:
        /*0068*/ 	.word	0x00000190


	//   ....[1]....
        /*006c*/ 	.word	0x000001c0


	//   ....[2]....
        /*0070*/ 	.word	0x000064a0


	//   ....[3]....
        /*0074*/ 	.word	0x00006b10


	//   ....[4]....
        /*0078*/ 	.word	0x00007040


	//----- nvinfo : EIATTR_COOP_GROUP_MASK_REGIDS
	.align		4
.L_882:
        /*007c*/ 	.byte	0x04, 0x29
        /*007e*/ 	.short	(.L_884 - .L_883)


	//   ....[0]....
.L_883:
        /*0080*/ 	.word	0xffffffff


	//   ....[1]....
        /*0084*/ 	.word	0xffffffff


	//   ....[2]....
        /*0088*/ 	.word	0xffffffff


	//   ....[3]....
        /*008c*/ 	.word	0xffffffff


	//   ....[4]....
        /*0090*/ 	.word	0xffffffff


	//   ....[5]....
        /*0094*/ 	.word	0xffffffff


	//   ....[6]....
        /*0098*/ 	.word	0xffffffff


	//   ....[7]....
        /*009c*/ 	.word	0xffffffff


	//   ....[8]....
        /*00a0*/ 	.word	0xffffffff


	//   ....[9]....
        /*00a4*/ 	.word	0xffffffff


	//   ....[10]....
        /*00a8*/ 	.word	0xffffffff


	//   ....[11]....
        /*00ac*/ 	.word	0xffffffff


	//   ....[12]....
        /*00b0*/ 	.word	0xffffffff


	//   ....[13]....
        /*00b4*/ 	.word	0xffffffff


	//   ....[14]....
        /*00b8*/ 	.word	0xffffffff


	//   ....[15]....
        /*00bc*/ 	.word	0xffffffff


	//   ....[16]....
        /*00c0*/ 	.word	0xffffffff


	//   ....[17]....
        /*00c4*/ 	.word	0x0500000f


	//   ....[18]....
        /*00c8*/ 	.word	0x0500000f


	//   ....[19]....
        /*00cc*/ 	.word	0x0500000f


	//   ....[20]....
        /*00d0*/ 	.word	0x0500000f


	//   ....[21]....
        /*00d4*/ 	.word	0x0500000f


	//   ....[22]....
        /*00d8*/ 	.word	0x0500000f


	//----- nvinfo : EIATTR_COOP_GROUP_INSTR_OFFSETS
	.align		4
.L_884:
        /*00dc*/ 	.byte	0x04, 0x28
        /*00de*/ 	.short	(.L_886 - .L_885)


	//   ....[0]....
.L_885:
        /*00e0*/ 	.word	0x00000070


	//   ....[1]....
        /*00e4*/ 	.word	0x000001a0


	//   ....[2]....
        /*00e8*/ 	.word	0x000001f0


	//   ....[3]....
        /*00ec*/ 	.word	0x000003e0


	//   ....[4]....
        /*00f0*/ 	.word	0x00000630


	//   ....[5]....
        /*00f4*/ 	.word	0x00001360


	//   ....[6]....
        /*00f8*/ 	.word	0x000051c0


	//   ....[7]....
        /*00fc*/ 	.word	0x00005340


	//   ....[8]....
        /*0100*/ 	.word	0x00005630


	//   ....[9]....
        /*0104*/ 	.word	0x000057c0


	//   ....[10]....
        /*0108*/ 	.word	0x000058d0


	//   ....[11]....
        /*010c*/ 	.word	0x000060a0


	//   ....[12]....
        /*0110*/ 	.word	0x000063d0


	//   ....[13]....
        /*0114*/ 	.word	0x00006790


	//   ....[14]....
        /*0118*/ 	.word	0x00006a40


	//   ....[15]....
        /*011c*/ 	.word	0x00006d00


	//   ....[16]....
        /*0120*/ 	.word	0x00006f70


	//   ....[17]....
        /*0124*/ 	.word	0x00009480


	//   ....[18]....
        /*0128*/ 	.word	0x00009600


	//   ....[19]....
        /*012c*/ 	.word	0x00009670


	//   ....[20]....
        /*0130*/ 	.word	0x000096e0


	//   ....[21]....
        /*0134*/ 	.word	0x00009750


	//   ....[22]....
        /*0138*/ 	.word	0x000097c0


	//----- nvinfo : EIATTR_REG_RECONFIG
	.align		4
.L_886:
        /*013c*/ 	.byte	0x01, 0x54
	.zero		2


	//----- nvinfo : EIATTR_SYSCALL_OFFSETS
	.align		4
        /*0140*/ 	.byte	0x04, 0x46
        /*0142*/ 	.short	(.L_888 - .L_887)


	//   ....[0]....
.L_887:
        /*0144*/ 	.word	0x00000f90


	//   ....[1]....
        /*0148*/ 	.word	0x00001080


	//   ....[2]....
        /*014c*/ 	.word	0x000011f0


	//   ....[3]....
        /*0150*/ 	.word	0x000012e0


	//----- nvinfo : EIATTR_MBARRIER_INSTR_OFFSETS
	.align		4
.L_888:
        /*0154*/ 	.byte	0x04, 0x39
        /*0156*/ 	.short	(.L_890 - .L_889)


	//   ....[0]....
.L_889:
        /*0158*/ 	.word	0x00000290
        /*015c*/ 	.word	0x000000ff
        /*0160*/ 	.word	0x00030800
        /*0164*/ 	.short	0x0100
        /*0166*/ 	.byte	0x06
	.zero		1


	//   ....[1]....
        /*0168*/ 	.word	0x00000390
        /*016c*/ 	.word	0x000000ff
        /*0170*/ 	.word	0x00030810
        /*0174*/ 	.short	0x0100
        /*0176*/ 	.byte	0x08
	.zero		1


	//   ....[2]....
        /*0178*/ 	.word	0x000003a0
        /*017c*/ 	.word	0x000000ff
        /*0180*/ 	.word	0x00030820
        /*0184*/ 	.short	0x0100
        /*0186*/ 	.byte	0x08
	.zero		1


	//   ....[3]....
        /*0188*/ 	.word	0x000003b0
        /*018c*/ 	.word	0x000000ff
        /*0190*/ 	.word	0x00030818
        /*0194*/ 	.short	0x0100
        /*0196*/ 	.byte	0x08
	.zero		1


	//   ....[4]....
        /*0198*/ 	.word	0x000003c0
        /*019c*/ 	.word	0x000000ff
        /*01a0*/ 	.word	0x00030828
        /*01a4*/ 	.short	0x0100
        /*01a6*/ 	.byte	0x08
	.zero		1


	//   ....[5]....
        /*01a8*/ 	.word	0x000004f0
        /*01ac*/ 	.word	0x000000ff
        /*01b0*/ 	.word	0x00030830
        /*01b4*/ 	.short	0x0100
        /*01b6*/ 	.byte	0x08
	.zero		1


	//   ....[6]....
        /*01b8*/ 	.word	0x00000500
        /*01bc*/ 	.word	0x000000ff
        /*01c0*/ 	.word	0x00030840
        /*01c4*/ 	.short	0x0100
        /*01c6*/ 	.byte	0x08
	.zero		1


	//   ....[7]....
        /*01c8*/ 	.word	0x00000510
        /*01cc*/ 	.word	0x000000ff
        /*01d0*/ 	.word	0x00030838
        /*01d4*/ 	.short	0x0100
        /*01d6*/ 	.byte	0x08
	.zero		1


	//   ....[8]....
        /*01d8*/ 	.word	0x00000520
        /*01dc*/ 	.word	0x000000ff
        /*01e0*/ 	.word	0x00030848
        /*01e4*/ 	.short	0x0100
        /*01e6*/ 	.byte	0x08
	.zero		1


	//   ....[9]....
        /*01e8*/ 	.word	0x000013a0
        /*01ec*/ 	.word	0x00000010
        /*01f0*/ 	.word	0x00030800
        /*01f4*/ 	.short	0x010a
        /*01f6*/ 	.byte	0x3f
	.zero		1


	//   ....[10]....
        /*01f8*/ 	.word	0x00001440
        /*01fc*/ 	.word	0x00000010
        /*0200*/ 	.word	0x00030800
        /*0204*/ 	.short	0x010a
        /*0206*/ 	.byte	0x3f
	.zero		1


	//   ....[11]....
        /*0208*/ 	.word	0x00001b90
        /*020c*/ 	.word	0x00000000
        /*0210*/ 	.word	0x00030810
        /*0214*/ 	.short	0x010a
        /*0216*/ 	.byte	0x3f
	.zero		1


	//   ....[12]....
        /*0218*/ 	.word	0x00001bd0
        /*021c*/ 	.word	0x00000000
        /*0220*/ 	.word	0x00030810
        /*0224*/ 	.short	0x010a
        /*0226*/ 	.byte	0x3f
	.zero		1


	//   ....[13]....
        /*0228*/ 	.word	0x00002130
        /*022c*/ 	.word	0x00000000
        /*0230*/ 	.word	0x00030830
        /*0234*/ 	.short	0x010a
        /*0236*/ 	.byte	0x3f
	.zero		1


	//   ....[14]....
        /*0238*/ 	.word	0x000024a0
        /*023c*/ 	.word	0x00000000
        /*0240*/ 	.word	0x00030830
        /*0244*/ 	.short	0x010a
        /*0246*/ 	.byte	0x3f
	.zero		1


	//   ....[15]....
        /*0248*/ 	.word	0x000043e0
        /*024c*/ 	.word	0x00000006
        /*0250*/ 	.word	0x00000000
        /*0254*/ 	.short	0x0101
        /*0256*/ 	.byte	0x3f
	.zero		1


	//   ....[16]....
        /*0258*/ 	.word	0x00004710
        /*025c*/ 	.word	0x00000000
        /*0260*/ 	.word	0x00000000
        /*0264*/ 	.short	0x0101
        /*0266*/ 	.byte	0x3f
	.zero		1


	//   ....[17]....
        /*0268*/ 	.word	0x00007730
        /*026c*/ 	.word	0x00000010
        /*0270*/ 	.word	0x00030820
        /*0274*/ 	.short	0x010a
        /*0276*/ 	.byte	0x3f
	.zero		1


	//   ....[18]....
        /*0278*/ 	.word	0x00007e60
        /*027c*/ 	.word	0x00000010
        /*0280*/ 	.word	0x00030840
        /*0284*/ 	.short	0x010a
        /*0286*/ 	.byte	0x3f
	.zero		1


	//   ....[19]....
        /*0288*/ 	.word	0x00008100
        /*028c*/ 	.word	0x00000010
        /*0290*/ 	.word	0x00030828
        /*0294*/ 	.short	0x010a
        /*0296*/ 	.byte	0x3f
	.zero		1


	//   ....[20]....
        /*0298*/ 	.word	0x000083a0
        /*029c*/ 	.word	0x00000010
        /*02a0*/ 	.word	0x00030848
        /*02a4*/ 	.short	0x010a
        /*02a6*/ 	.byte	0x3f
	.zero		1


	//   ....[21]....
        /*02a8*/ 	.word	0x000085f0
        /*02ac*/ 	.word	0x00000010
        /*02b0*/ 	.word	0x00030820
        /*02b4*/ 	.short	0x010a
        /*02b6*/ 	.byte	0x3f
	.zero		1


	//   ....[22]....
        /*02b8*/ 	.word	0x00008920
        /*02bc*/ 	.word	0x00000010
        /*02c0*/ 	.word	0x00030840
        /*02c4*/ 	.short	0x010a
        /*02c6*/ 	.byte	0x3f
	.zero		1


	//   ....[23]....
        /*02c8*/ 	.word	0x00008b90
        /*02cc*/ 	.word	0x00000010
        /*02d0*/ 	.word	0x00030828
        /*02d4*/ 	.short	0x010a
        /*02d6*/ 	.byte	0x3f
	.zero		1


	//   ....[24]....
        /*02d8*/ 	.word	0x00008eb0
        /*02dc*/ 	.word	0x00000003
        /*02e0*/ 	.word	0x00030840
        /*02e4*/ 	.short	0x010a
        /*02e6*/ 	.byte	0x3f
	.zero		1


	//   ....[25]....
        /*02e8*/ 	.word	0x000092f0
        /*02ec*/ 	.word	0x00000006
        /*02f0*/ 	.word	0x00000000
        /*02f4*/ 	.short	0x010a
        /*02f6*/ 	.byte	0x3f
	.zero		1


	//   ....[26]....
        /*02f8*/ 	.word	0x00009350
        /*02fc*/ 	.word	0x00000003
        /*0300*/ 	.word	0x00000000
        /*0304*/ 	.short	0x010a
        /*0306*/ 	.byte	0x3f
	.zero		1


	//   ....[27]....
        /*0308*/ 	.word	0x000093b0
        /*030c*/ 	.word	0x00000000
        /*0310*/ 	.word	0x00000000
        /*0314*/ 	.short	0x010a
        /*0316*/ 	.byte	0x3f
	.zero		1


	//   ....[28]....
        /*0318*/ 	.word	0x000093e0
        /*031c*/ 	.word	0x00000003
        /*0320*/ 	.word	0x00000000
        /*0324*/ 	.short	0x010a
        /*0326*/ 	.byte	0x3f
	.zero		1


	//   ....[29]....
        /*0328*/ 	.word	0x000094e0
        /*032c*/ 	.word	0x00000000
        /*0330*/ 	.word	0x00030800
        /*0334*/ 	.short	0x010a
        /*0336*/ 	.byte	0x3f
	.zero		1


	//   ....[30]....
        /*0338*/ 	.word	0x00009530
        /*033c*/ 	.word	0x00000000
        /*0340*/ 	.word	0x00030810
        /*0344*/ 	.short	0x010a
        /*0346*/ 	.byte	0x3f
	.zero		1


	//   ....[31]....
        /*0348*/ 	.word	0x00009580
        /*034c*/ 	.word	0x00000000
        /*0350*/ 	.word	0x00030830
        /*0354*/ 	.short	0x010a
        /*0356*/ 	.byte	0x3f
	.zero		1


	//   ....[32]....
        /*0358*/ 	.word	0x00009800
        /*035c*/ 	.word	0x00000010
        /*0360*/ 	.word	0x00030820
        /*0364*/ 	.short	0x010a
        /*0366*/ 	.byte	0x3f
	.zero		1


	//   ....[33]....
        /*0368*/ 	.word	0x00009850
        /*036c*/ 	.word	0x00000010
        /*0370*/ 	.word	0x00030840
        /*0374*/ 	.short	0x010a
        /*0376*/ 	.byte	0x3f
	.zero		1


	//   ....[34]....
        /*0378*/ 	.word	0x000098a0
        /*037c*/ 	.word	0x00000010
        /*0380*/ 	.word	0x00030828
        /*0384*/ 	.short	0x010a
        /*0386*/ 	.byte	0x3f
	.zero		1


	//   ....[35]....
        /*0388*/ 	.word	0x000098f0
        /*038c*/ 	.word	0x00000010
        /*0390*/ 	.word	0x00030848
        /*0394*/ 	.short	0x010a
        /*0396*/ 	.byte	0x3f
	.zero		1


	//   ....[36]....
        /*0398*/ 	.word	0x00009950
        /*039c*/ 	.word	0x00000010
        /*03a0*/ 	.word	0x00030820
        /*03a4*/ 	.short	0x010a
        /*03a6*/ 	.byte	0x3f
	.zero		1


	//   ....[37]....
        /*03a8*/ 	.word	0x000099a0
        /*03ac*/ 	.word	0x00000010
        /*03b0*/ 	.word	0x00030840
        /*03b4*/ 	.short	0x010a
        /*03b6*/ 	.byte	0x3f
	.zero		1


	//   ....[38]....
        /*03b8*/ 	.word	0x000099f0
        /*03bc*/ 	.word	0x00000010
        /*03c0*/ 	.word	0x00030828
        /*03c4*/ 	.short	0x010a
        /*03c6*/ 	.byte	0x3f
	.zero		1


	//   ....[39]....
        /*03c8*/ 	.word	0x00009a40
        /*03cc*/ 	.word	0x00000003
        /*03d0*/ 	.word	0x00030840
        /*03d4*/ 	.short	0x010a
        /*03d6*/ 	.byte	0x3f
	.zero		1


	//   ....[40]....
        /*03d8*/ 	.word	0x00009b10
        /*03dc*/ 	.word	0x00000006
        /*03e0*/ 	.word	0x00000000
        /*03e4*/ 	.short	0x010a
        /*03e6*/ 	.byte	0x3f
	.zero		1


	//   ....[41]....
        /*03e8*/ 	.word	0x00009b60
        /*03ec*/ 	.word	0x00000003
        /*03f0*/ 	.word	0x00000000
        /*03f4*/ 	.short	0x010a
        /*03f6*/ 	.byte	0x3f
	.zero		1


	//   ....[42]....
        /*03f8*/ 	.word	0x00009bb0
        /*03fc*/ 	.word	0x00000000
        /*0400*/ 	.word	0x00000000
        /*0404*/ 	.short	0x010a
        /*0406*/ 	.byte	0x3f
	.zero		1


	//----- nvinfo : EIATTR_NUM_MBARRIERS
	.align		4
.L_890:
        /*0408*/ 	.byte	0x03, 0x38
        /*040a*/ 	.short	0x0009


	//----- nvinfo : EIATTR_EXIT_INSTR_OFFSETS
	.align		4
        /*040c*/ 	.byte	0x04, 0x1c
        /*040e*/ 	.short	(.L_892 - .L_891)


	//   ....[0]....
.L_891:
        /*0410*/ 	.word	0x00009430


	//----- nvinfo : EIATTR_MAX_THREADS
	.align		4
.L_892:
        /*0414*/ 	.byte	0x04, 0x05
        /*0416*/ 	.short	(.L_894 - .L_893)
.L_893:
        /*0418*/ 	.word	0x00000180
        /*041c*/ 	.word	0x00000001
        /*0420*/ 	.word	0x00000001


	//----- nvinfo : EIATTR_CRS_STACK_SIZE
	.align		4
.L_894:
        /*0424*/ 	.byte	0x04, 0x1e
        /*0426*/ 	.short	(.L_896 - .L_895)
.L_895:
        /*0428*/ 	.word	0x00000000


	//----- nvinfo : EIATTR_CBANK_PARAM_SIZE
	.align		4
.L_896:
        /*042c*/ 	.byte	0x03, 0x19
        /*042e*/ 	.short	0x0770


	//----- nvinfo : EIATTR_PARAM_CBANK
	.align		4
        /*0430*/ 	.byte	0x04, 0x0a
        /*0432*/ 	.short	(.L_898 - .L_897)
	.align		4
.L_897:
        /*0434*/ 	.word	index@(.nv.constant0._ZN7cutlass13device_kernelIN5flash11enable_sm90INS1_16FlashAttnBwdSm90INS1_25CollectiveMainloopBwdSm90ILi2ELi2ELi2EN4cute5tupleIJNS5_1CILi1EEES8_S8_EEENS6_IJNS7_ILi64EEENS7_ILi128EEESB_EEENS_6half_tEfNS_4arch4Sm90ELb1ELb0ELb1ELb0ELb1ELb1ELb0ELb0ELi2ELi1ELi2ELi1ELb0EEENS1_24CollectiveEpilogueBwdGQAISC_fSF_Li256ELb0ELb1EEENS1_25SingleTileBwdLPTSchedulerILb0ELi128ELb1EEEEEEEEEvNT_6ParamsE)
        /*0438*/ 	.short	0x0210
        /*043a*/ 	.short	0x0770


	//----- nvinfo : EIATTR_SW_WAR
	.align		4
.L_898:
        /*043c*/ 	.byte	0x04, 0x36
        /*043e*/ 	.short	(.L_900 - .L_899)
.L_899:
        /*0440*/ 	.word	0x00000008
.L_900:


//--------------------- .nv.info._ZN7cutlass13device_kernelIN5flash11enable_sm90INS1_16FlashAttnBwdSm90INS1_25CollectiveMainloopBwdSm90ILi2ELi2ELi2EN4cute5tupleIJNS5_1CILi1EEES8_S8_EEENS6_IJNS7_ILi64EEENS7_ILi128EEESB_EEENS_6half_tEfNS_4arch4Sm90ELb1ELb0ELb1ELb1ELb0ELb1ELb0ELb0ELi2ELi1ELi2ELi1ELb0EEENS1_21CollectiveEpilogueBwdISC_SD_SF_Li256ELb1ELb0ELi1EEENS1_25SingleTileBwdLPTSchedulerILb1ELi128ELb0EEEEEEEEEvNT_6ParamsE --------------------------
	.section	.nv.info._ZN7cutlass13device_kernelIN5flash11enable_sm90INS1_16FlashAttnBwdSm90INS1_25CollectiveMainloopBwdSm90ILi2ELi2ELi2EN4cute5tupleIJNS5_1CILi1EEES8_S8_EEENS6_IJNS7_ILi64EEENS7_ILi128EEESB_EEENS_6half_tEfNS_4arch4Sm90ELb1ELb0ELb1ELb1ELb0ELb1ELb0ELb0ELi2ELi1ELi2ELi1ELb0EEENS1_21CollectiveEpilogueBwdISC_SD_SF_Li256ELb1ELb0ELi1EEENS1_25SingleTileBwdLPTSchedulerILb1ELi128ELb0EEEEEEEEEvNT_6ParamsE,"",@"SHT_CUDA_INFO"
	.sectionflags	@""
	.align	4


	//----- nvinfo : EIATTR_CUDA_API_VERSION
	.align		4
        /*0000*/ 	.byte	0x04, 0x37
        /*0002*/ 	.short	(.L_902 - .L_901)
.L_901:
        /*0004*/ 	.word	0x00000082


	//----- nvinfo : EIATTR_KPARAM_INFO
	.align		4
.L_902:
        /*0008*/ 	.byte	0x04, 0x17
        /*000a*/ 	.short	(.L_904 - .L_903)
.L_903:
        /*000c*/ 	.word	0x00000000
        /*0010*/ 	.short	0x0000
        /*0012*/ 	.short	0x0070
        /*0014*/ 	.byte	0x00, 0xf0, 0x01, 0x1a


	//----- nvinfo : EIATTR_SPARSE_MMA_MASK
	.align		4
.L_904:
        /*0018*/ 	.byte	0x03, 0x50
        /*001a*/ 	.short	0x0000


	//----- nvinfo : EIATTR_MAXREG_COUNT
	.align		4
        /*001c*/ 	.byte	0x03, 0x1b
        /*001e*/ 	.short	0x00a8


	//----- nvinfo : EIATTR_NUM_BARRIERS
	.align		4
        /*0020*/ 	.byte	0x02, 0x4c
        /*0022*/ 	.byte	0x10
	.zero		1


	//----- nvinfo : EIATTR_EXTERNS
	.align		4
        /*0024*/ 	.byte	0x04, 0x0f
        /*0026*/ 	.short	(.L_906 - .L_905)


	//   ....[0]....
	.align		4
.L_905:
        /*0028*/ 	.word	index@(__assertfail)


	//----- nvinfo : EIATTR_ANNOTATIONS
	.align		4
.L_906:
        /*002c*/ 	.byte	0x04, 0x55
        /*002e*/ 	.short	(.L_908 - .L_907)


	//   ....[0]....
.L_907:
        /*0030*/ 	.word	0x00000001
        /*0034*/ 	.byte	0xb0, 0x15, 0x00, 0x00, 0x01, 0x00, 0x00, 0x00, 0x20, 0x1c, 0x00, 0x00, 0x01, 0x00, 0x00, 0x00
        /*0044*/ 	.byte	0x30, 0x37, 0x00, 0x00, 0x01, 0x00, 0x00, 0x00, 0xf0, 0x37, 0x00, 0x00, 0x01, 0x00, 0x00, 0x00
        /*0054*/ 	.byte	0xe0, 0xab, 0x00, 0x00, 0x01, 0x00, 0x00, 0x00, 0xe0, 0xae, 0x00, 0x00, 0x01, 0x00, 0x00, 0x00
        /*0064*/ 	.byte	0x40, 0xba, 0x00, 0x00, 0x01, 0x00, 0x00, 0x00, 0x60, 0xba, 0x00, 0x00, 0x01, 0x00, 0x00, 0x00
        /*0074*/ 	.byte	0xd0, 0xbd, 0x00, 0x00


	//----- nvinfo : EIATTR_MERCURY_ISA_VERSION
	.align		4
.L_908:
        /*0078*/ 	.byte	0x03, 0x5f
        /*007a*/ 	.short	0x0101


	//----- nvinfo : EIATTR_INT_WARP_WIDE_INSTR_OFFSETS
	.align		4
        /*007c*/ 	.byte	0x04, 0x31
        /*007e*/ 	.short	(.L_910 - .L_909)


	//   ....[0]....
.L_909:
        /*0080*/ 	.word	0x00000190


	//   ....[1]....
        /*0084*/ 	.word	0x000001c0


	//----- nvinfo : EIATTR_COOP_GROUP_MASK_REGIDS
	.align		4
.L_910:
        /*0088*/ 	.byte	0x04, 0x29
        /*008a*/ 	.short	(.L_912 - .L_911)


	//   ....[0]....
.L_911:
        /*008c*/ 	.word	0xffffffff


	//   ....[1]....
        /*0090*/ 	.word	0xffffffff


	//   ....[2]....
        /*0094*/ 	.word	0xffffffff


	//   ....[3]....
        /*0098*/ 	.word	0xffffffff


	//   ....[4]....
        /*009c*/ 	.word	0xffffffff


	//   ....[5]....
        /*00a0*/ 	.word	0xffffffff


	//   ....[6]....
        /*00a4*/ 	.word	0xffffffff


	//   ....[7]....
        /*00a8*/ 	.word	0x0500000f


	//----- nvinfo : EIATTR_COOP_GROUP_INSTR_OFFSETS
	.align		4
.L_912:
        /*00ac*/ 	.byte	0x04, 0x28
        /*00ae*/ 	.short	(.L_914 - .L_913)


	//   ....[0]....
.L_913:
        /*00b0*/ 	.word	0x00000070


	//   ....[1]....
        /*00b4*/ 	.word	0x000001a0


	//   ....[2]....
        /*00b8*/ 	.word	0x000001f0


	//   ....[3]....
        /*00bc*/ 	.word	0x000003e0


	//   ....[4]....
        /*00c0*/ 	.word	0x00000630


	//   ....[5]....
        /*00c4*/ 	.word	0x00001850


	//   ....[6]....
        /*00c8*/ 	.word	0x00008710


	//   ....[7]....
        /*00cc*/ 	.word	0x0000c620


	//----- nvinfo : EIATTR_REG_RECONFIG
	.align		4
.L_914:
        /*00d0*/ 	.byte	0x01, 0x54
	.zero		2


	//----- nvinfo : EIATTR_SYSCALL_OFFSETS
	.align		4
        /*00d4*/ 	.byte	0x04, 0x46
        /*00d6*/ 	.short	(.L_916 - .L_915)


	//   ....[0]....
.L_915:
        /*00d8*/ 	.word	0x00001480


	//   ....[1]....
        /*00dc*/ 	.word	0x00001570


	//   ....[2]....
        /*00e0*/ 	.word	0x000016e0


	//   ....[3]....
        /*00e4*/ 	.word	0x000017d0


	//----- nvinfo : EIATTR_MBARRIER_INSTR_OFFSETS
	.align		4
.L_916:
        /*00e8*/ 	.byte	0x04, 0x39
        /*00ea*/ 	.short	(.L_918 - .L_917)


	//   ....[0]....
.L_917:
        /*00ec*/ 	.word	0x00000290
        /*00f0*/ 	.word	0x000000ff
        /*00f4*/ 	.word	0x00030800
        /*00f8*/ 	.short	0x0100
        /*00fa*/ 	.byte	0x06
	.zero		1


	//   ....[1]....
        /*00fc*/ 	.word	0x00000390
        /*0100*/ 	.word	0x000000ff
        /*0104*/ 	.word	0x00030810
        /*0108*/ 	.short	0x0100
        /*010a*/ 	.byte	0x08
	.zero		1


	//   ....[2]....
        /*010c*/ 	.word	0x000003a0
        /*0110*/ 	.word	0x000000ff
        /*0114*/ 	.word	0x00030820
        /*0118*/ 	.short	0x0100
        /*011a*/ 	.byte	0x08
	.zero		1


	//   ....[3]....
        /*011c*/ 	.word	0x000003b0
        /*0120*/ 	.word	0x000000ff
        /*0124*/ 	.word	0x00030818
        /*0128*/ 	.short	0x0100
        /*012a*/ 	.byte	0x08
	.zero		1


	//   ....[4]....
        /*012c*/ 	.word	0x000003c0
        /*0130*/ 	.word	0x000000ff
        /*0134*/ 	.word	0x00030828
        /*0138*/ 	.short	0x0100
        /*013a*/ 	.byte	0x08
	.zero		1


	//   ....[5]....
        /*013c*/ 	.word	0x000004f0
        /*0140*/ 	.word	0x000000ff
        /*0144*/ 	.word	0x00030830
        /*0148*/ 	.short	0x0100
        /*014a*/ 	.byte	0x08
	.zero		1


	//   ....[6]....
        /*014c*/ 	.word	0x00000500
        /*0150*/ 	.word	0x000000ff
        /*0154*/ 	.word	0x00030840
        /*0158*/ 	.short	0x0100
        /*015a*/ 	.byte	0x08
	.zero		1


	//   ....[7]....
        /*015c*/ 	.word	0x00000510
        /*0160*/ 	.word	0x000000ff
        /*0164*/ 	.word	0x00030838
        /*0168*/ 	.short	0x0100
        /*016a*/ 	.byte	0x08
	.zero		1


	//   ....[8]....
        /*016c*/ 	.word	0x00000520
        /*0170*/ 	.word	0x000000ff
        /*0174*/ 	.word	0x00030848
        /*0178*/ 	.short	0x0100
        /*017a*/ 	.byte	0x08
	.zero		1


	//   ....[9]....
        /*017c*/ 	.word	0x00001890
        /*0180*/ 	.word	0x00000010
        /*0184*/ 	.word	0x00030800
        /*0188*/ 	.short	0x010a
        /*018a*/ 	.byte	0x3f
	.zero		1


	//   ....[10]....
        /*018c*/ 	.word	0x00001930
        /*0190*/ 	.word	0x00000010
        /*0194*/ 	.word	0x00030800
        /*0198*/ 	.short	0x010a
        /*019a*/ 	.byte	0x3f
	.zero		1


	//   ....[11]....
        /*019c*/ 	.word	0x00002070
        /*01a0*/ 	.word	0x00000000
        /*01a4*/ 	.word	0x00030810
        /*01a8*/ 	.short	0x010a
        /*01aa*/ 	.byte	0x3f
	.zero		1


	//   ....[12]....
        /*01ac*/ 	.word	0x000020b0
        /*01b0*/ 	.word	0x00000000
        /*01b4*/ 	.word	0x00030810
        /*01b8*/ 	.short	0x010a
        /*01ba*/ 	.byte	0x3f
	.zero		1


	//   ....[13]....
        /*01bc*/ 	.word	0x00002610
        /*01c0*/ 	.word	0x00000000
        /*01c4*/ 	.word	0x00030830
        /*01c8*/ 	.short	0x010a
        /*01ca*/ 	.byte	0x3f
	.zero		1


	//   ....[14]....
        /*01cc*/ 	.word	0x00002980
        /*01d0*/ 	.word	0x00000000
        /*01d4*/ 	.word	0x00030830
        /*01d8*/ 	.short	0x010a
        /*01da*/ 	.byte	0x3f
	.zero		1


	//   ....[15]....
        /*01dc*/ 	.word	0x000048c0
        /*01e0*/ 	.word	0x00000006
        /*01e4*/ 	.word	0x00000000
        /*01e8*/ 	.short	0x0101
        /*01ea*/ 	.byte	0x3f
	.zero		1


	//   ....[16]....
        /*01ec*/ 	.word	0x00004bf0
        /*01f0*/ 	.word	0x00000000
        /*01f4*/ 	.word	0x00000000
        /*01f8*/ 	.short	0x0101
        /*01fa*/ 	.byte	0x3f
	.zero		1


	//   ....[17]....
        /*01fc*/ 	.word	0x0000a860
        /*0200*/ 	.word	0x0000000f
        /*0204*/ 	.word	0x00030820
        /*0208*/ 	.short	0x010a
        /*020a*/ 	.byte	0x3f
	.zero		1


	//   ....[18]....
        /*020c*/ 	.word	0x0000af40
        /*0210*/ 	.word	0x0000000f
        /*0214*/ 	.word	0x00030840
        /*0218*/ 	.short	0x010a
        /*021a*/ 	.byte	0x3f
	.zero		1


	//   ....[19]....
        /*021c*/ 	.word	0x0000b210
        /*0220*/ 	.word	0x0000000f
        /*0224*/ 	.word	0x00030828
        /*0228*/ 	.short	0x010a
        /*022a*/ 	.byte	0x3f
	.zero		1


	//   ....[20]....
        /*022c*/ 	.word	0x0000b4e0
        /*0230*/ 	.word	0x0000000f
        /*0234*/ 	.word	0x00030848
        /*0238*/ 	.short	0x010a
        /*023a*/ 	.byte	0x3f
	.zero		1


	//   ....[21]....
        /*023c*/ 	.word	0x0000b750
        /*0240*/ 	.word	0x0000000f
        /*0244*/ 	.word	0x00030820
        /*0248*/ 	.short	0x010a
        /*024a*/ 	.byte	0x3f
	.zero		1


	//   ....[22]....
        /*024c*/ 	.word	0x0000ba90
        /*0250*/ 	.word	0x0000000f
        /*0254*/ 	.word	0x00030840
        /*0258*/ 	.short	0x010a
        /*025a*/ 	.byte	0x3f
	.zero		1


	//   ....[23]....
        /*025c*/ 	.word	0x0000bd30
        /*0260*/ 	.word	0x0000000f
        /*0264*/ 	.word	0x00030828
        /*0268*/ 	.short	0x010a
        /*026a*/ 	.byte	0x3f
	.zero		1


	//   ....[24]....
        /*026c*/ 	.word	0x0000c040
        /*0270*/ 	.word	0x00000003
        /*0274*/ 	.word	0x00030840
        /*0278*/ 	.short	0x010a
        /*027a*/ 	.byte	0x3f
	.zero		1


	//   ....[25]....
        /*027c*/ 	.word	0x0000c4a0
        /*0280*/ 	.word	0x00000007
        /*0284*/ 	.word	0x00000000
        /*0288*/ 	.short	0x010a
        /*028a*/ 	.byte	0x3f
	.zero		1


	//   ....[26]....
        /*028c*/ 	.word	0x0000c4f0
        /*0290*/ 	.word	0x00000003
        /*0294*/ 	.word	0x00000000
        /*0298*/ 	.short	0x010a
        /*029a*/ 	.byte	0x3f
	.zero		1


	//   ....[27]....
        /*029c*/ 	.word	0x0000c550
        /*02a0*/ 	.word	0x00000005
        /*02a4*/ 	.word	0x00000000
        /*02a8*/ 	.short	0x010a
        /*02aa*/ 	.byte	0x3f
	.zero		1


	//   ....[28]....
        /*02ac*/ 	.word	0x0000c580
        /*02b0*/ 	.word	0x00000003
        /*02b4*/ 	.word	0x00000000
        /*02b8*/ 	.short	0x010a
        /*02ba*/ 	.byte	0x3f
	.zero		1


	//   ....[29]....
        /*02bc*/ 	.word	0x0000c680
        /*02c0*/ 	.word	0x00000000
        /*02c4*/ 	.word	0x00030800
        /*02c8*/ 	.short	0x010a
        /*02ca*/ 	.byte	0x3f
	.zero		1


	//   ....[30]....
        /*02cc*/ 	.word	0x0000c6d0
        /*02d0*/ 	.word	0x00000000
        /*02d4*/ 	.word	0x00030810
        /*02d8*/ 	.short	0x010a
        /*02da*/ 	.byte	0x3f
	.zero		1


	//   ....[31]....
        /*02dc*/ 	.word	0x0000c720
        /*02e0*/ 	.word	0x00000000
        /*02e4*/ 	.word	0x00030830
        /*02e8*/ 	.short	0x010a
        /*02ea*/ 	.byte	0x3f
	.zero		1


	//   ....[32]....
        /*02ec*/ 	.word	0x0000c770
        /*02f0*/ 	.word	0x0000000f
        /*02f4*/ 	.word	0x00030820
        /*02f8*/ 	.short	0x010a
        /*02fa*/ 	.byte	0x3f
	.zero		1


	//   ....[33]....
        /*02fc*/ 	.word	0x0000c7c0
        /*0300*/ 	.word	0x0000000f
        /*0304*/ 	.word	0x00030840
        /*0308*/ 	.short	0x010a
        /*030a*/ 	.byte	0x3f
	.zero		1


	//   ....[34]....
        /*030c*/ 	.word	0x0000c810
        /*0310*/ 	.word	0x0000000f
        /*0314*/ 	.word	0x00030828
        /*0318*/ 	.short	0x010a
        /*031a*/ 	.byte	0x3f
	.zero		1


	//   ....[35]....
        /*031c*/ 	.word	0x0000c860
        /*0320*/ 	.word	0x0000000f
        /*0324*/ 	.word	0x00030848
        /*0328*/ 	.short	0x010a
        /*032a*/ 	.byte	0x3f
	.zero		1


	//   ....[36]....
        /*032c*/ 	.word	0x0000c8c0
        /*0330*/ 	.word	0x0000000f
        /*0334*/ 	.word	0x00030820
        /*0338*/ 	.short	0x010a
        /*033a*/ 	.byte	0x3f
	.zero		1


	//   ....[37]....
        /*033c*/ 	.word	0x0000c910
        /*0340*/ 	.word	0x0000000f
        /*0344*/ 	.word	0x00030840
        /*0348*/ 	.short	0x010a
        /*034a*/ 	.byte	0x3f
	.zero		1


	//   ....[38]....
        /*034c*/ 	.word	0x0000c960
        /*0350*/ 	.word	0x0000000f
        /*0354*/ 	.word	0x00030828
        /*0358*/ 	.short	0x010a
        /*035a*/ 	.byte	0x3f
	.zero		1


	//   ....[39]....
        /*035c*/ 	.word	0x0000c9b0
        /*0360*/ 	.word	0x00000003
        /*0364*/ 	.word	0x00030840
        /*0368*/ 	.short	0x010a
        /*036a*/ 	.byte	0x3f
	.zero		1


	//   ....[40]....
        /*036c*/ 	.word	0x0000ca80
        /*0370*/ 	.word	0x00000007
        /*0374*/ 	.word	0x00000000
        /*0378*/ 	.short	0x010a
        /*037a*/ 	.byte	0x3f
	.zero		1


	//   ....[41]....
        /*037c*/ 	.word	0x0000cad0
        /*0380*/ 	.word	0x00000003
        /*0384*/ 	.word	0x00000000
        /*0388*/ 	.short	0x010a
        /*038a*/ 	.byte	0x3f
	.zero		1


	//   ....[42]....
        /*038c*/ 	.word	0x0000cb20
        /*0390*/ 	.word	0x00000005
        /*0394*/ 	.word	0x00000000
        /*0398*/ 	.short	0x010a
        /*039a*/ 	.byte	0x3f
	.zero		1


	//----- nvinfo : EIATTR_NUM_MBARRIERS
	.align		4
.L_918:
        /*039c*/ 	.byte	0x03, 0x38
        /*039e*/ 	.short	0x0009


	//----- nvinfo : EIATTR_EXIT_INSTR_OFFSETS
	.align		4
        /*03a0*/ 	.byte	0x04, 0x1c
        /*03a2*/ 	.short	(.L_920 - .L_919)


	//   ....[0]....
.L_919:
        /*03a4*/ 	.word	0x0000c5d0


	//----- nvinfo : EIATTR_MAX_THREADS
	.align		4
.L_920:
        /*03a8*/ 	.byte	0x04, 0x05
        /*03aa*/ 	.short	(.L_922 - .L_921)
.L_921:
        /*03ac*/ 	.word	0x00000180
        /*03b0*/ 	.word	0x00000001
        /*03b4*/ 	.word	0x00000001


	//----- nvinfo : EIATTR_CRS_STACK_SIZE
	.align		4
.L_922:
        /*03b8*/ 	.byte	0x04, 0x1e
        /*03ba*/ 	.short	(.L_924 - .L_923)
.L_923:
        /*03bc*/ 	.word	0x00000000


	//----- nvinfo : EIATTR_CBANK_PARAM_SIZE
	.align		4
.L_924:
        /*03c0*/ 	.byte	0x03, 0x19
        /*03c2*/ 	.short	0x06f0


	//----- nvinfo : EIATTR_PARAM_CBANK
	.align		4
        /*03c4*/ 	.byte	0x04, 0x0a
        /*03c6*/ 	.short	(.L_926 - .L_925)
	.align		4
.L_925:
        /*03c8*/ 	.word	index@(.nv.constant0._ZN7cutlass13device_kernelIN5flash11enable_sm90INS1_16FlashAttnBwdSm90INS1_25CollectiveMainloopBwdSm90ILi2ELi2ELi2EN4cute5tupleIJNS5_1CILi1EEES8_S8_EEENS6_IJNS7_ILi64EEENS7_ILi128EEESB_EEENS_6half_tEfNS_4arch4Sm90ELb1ELb0ELb1ELb1ELb0ELb1ELb0ELb0ELi2ELi1ELi2ELi1ELb0EEENS1_21CollectiveEpilogueBwdISC_SD_SF_Li256ELb1ELb0ELi1EEENS1_25SingleTileBwdLPTSchedulerILb1ELi128ELb0EEEEEEEEEvNT_6ParamsE)
        /*03cc*/ 	.short	0x0210
        /*03ce*/ 	.short	0x06f0


	//----- nvinfo : EIATTR_SW_WAR
	.align		4
.L_926:
        /*03d0*/ 	.byte	0x04, 0x36
        /*03d2*/ 	.short	(.L_928 - .L_927)
.L_927:
        /*03d4*/ 	.word	0x00000008
.L_928:


//--------------------- .nv.info._ZN7cutlass13device_kernelIN5flash11enable_sm90INS1_16FlashAttnBwdSm90INS1_25CollectiveMainloopBwdSm90ILi2ELi2ELi2EN4cute5tupleIJNS5_1CILi1EEES8_S8_EEENS6_IJNS7_ILi64EEENS7_ILi128EEESB_EEENS_6half_tEfNS_4arch4Sm90ELb1ELb0ELb1ELb1ELb1ELb1ELb0ELb0ELi2ELi1ELi2ELi1ELb0EEENS1_21CollectiveEpilogueBwdISC_SD_SF_Li256ELb1ELb0ELi1EEENS1_25SingleTileBwdLPTSchedulerILb1ELi128ELb1EEEEEEEEEvNT_6ParamsE --------------------------
	.section	.nv.info._ZN7cutlass13device_kernelIN5flash11enable_sm90INS1_16FlashAttnBwdSm90INS1_25CollectiveMainloopBwdSm90ILi2ELi2ELi2EN4cute5tupleIJNS5_1CILi1EEES8_S8_EEENS6_IJNS7_ILi64EEENS7_ILi128EEESB_EEENS_6half_tEfNS_4arch4Sm90ELb1ELb0ELb1ELb1ELb1ELb1ELb0ELb0ELi2ELi1ELi2ELi1ELb0EEENS1_21CollectiveEpilogueBwdISC_SD_SF_Li256ELb1ELb0ELi1EEENS1_25SingleTileBwdLPTSchedulerILb1ELi128ELb1EEEEEEEEEvNT_6ParamsE,"",@"SHT_CUDA_INFO"
	.sectionflags	@""
	.align	4


	//----- nvinfo : EIATTR_CUDA_API_VERSION
	.align		4
        /*0000*/ 	.byte	0x04, 0x37
        /*0002*/ 	.short	(.L_930 - .L_929)
.L_929:
        /*0004*/ 	.word	0x00000082


	//----- nvinfo : EIATTR_KPARAM_INFO
	.align		4
.L_930:
        /*0008*/ 	.byte	0x04, 0x17
        /*000a*/ 	.short	(.L_932 - .L_931)
.L_931:
        /*000c*/ 	.word	0x00000000
        /*0010*/ 	.short	0x0000
        /*0012*/ 	.short	0x0070
        /*0014*/ 	.byte	0x00, 0xf0, 0x01, 0x1a


	//----- nvinfo : EIATTR_SPARSE_MMA_MASK
	.align		4
.L_932:
        /*0018*/ 	.byte	0x03, 0x50
        /*001a*/ 	.short	0x0000


	//----- nvinfo : EIATTR_MAXREG_COUNT
	.align		4
        /*001c*/ 	.byte	0x03, 0x1b
        /*001e*/ 	.short	0x00a8


	//----- nvinfo : EIATTR_NUM_BARRIERS
	.align		4
        /*0020*/ 	.byte	0x02, 0x4c
        /*0022*/ 	.byte	0x10
	.zero		1


	//----- nvinfo : EIATTR_EXTERNS
	.align		4
        /*0024*/ 	.byte	0x04, 0x0f
        /*0026*/ 	.short	(.L_934 - .L_933)


	//   ....[0]....
	.align		4
.L_933:
        /*0028*/ 	.word	index@(__assertfail)


	//----- nvinfo : EIATTR_ANNOTATIONS
	.align		4
.L_934:
        /*002c*/ 	.byte	0x04, 0x55
        /*002e*/ 	.short	(.L_936 - .L_935)


	//   ....[0]....
.L_935:
        /*0030*/ 	.word	0x00000001
        /*0034*/ 	.byte	0xd0, 0x15, 0x00, 0x00, 0x01, 0x00, 0x00, 0x00, 0x40, 0x1c, 0x00, 0x00, 0x01, 0x00, 0x00, 0x00
        /*0044*/ 	.byte	0x50, 0x37, 0x00, 0x00, 0x01, 0x00, 0x00, 0x00, 0x10, 0x38, 0x00, 0x00, 0x01, 0x00, 0x00, 0x00
        /*0054*/ 	.byte	0x00, 0xb5, 0x00, 0x00, 0x01, 0x00, 0x00, 0x00, 0x00, 0xb8, 0x00, 0x00, 0x01, 0x00, 0x00, 0x00
        /*0064*/ 	.byte	0x60, 0xc3, 0x00, 0x00, 0x01, 0x00, 0x00, 0x00, 0x80, 0xc3, 0x00, 0x00, 0x01, 0x00, 0x00, 0x00
        /*0074*/ 	.byte	0xf0, 0xc6, 0x00, 0x00


	//----- nvinfo : EIATTR_MERCURY_ISA_VERSION
	.align		4
.L_936:
        /*0078*/ 	.byte	0x03, 0x5f
        /*007a*/ 	.short	0x0101


	//----- nvinfo : EIATTR_INT_WARP_WIDE_INSTR_OFFSETS
	.align		4
        /*007c*/ 	.byte	0x04, 0x31
        /*007e*/ 	.short	(.L_938 - .L_937)


	//   ....[0]....
.L_937:
        /*0080*/ 	.word	0x00000190


	//   ....[1]....
        /*0084*/ 	.word	0x000001c0


	//   ....[2]....
        /*0088*/ 	.word	0x000098e0


	//   ....[3]....
        /*008c*/ 	.word	0x00009f90


	//   ....[4]....
        /*0090*/ 	.word	0x0000a4c0


	//----- nvinfo : EIATTR_COOP_GROUP_MASK_REGIDS
	.align		4
.L_938:
        /*0094*/ 	.byte	0x04, 0x29
        /*0096*/ 	.short	(.L_940 - .L_939)


	//   ....[0]....
.L_939:
        /*0098*/ 	.word	0xffffffff


	//   ....[1]....
        /*009c*/ 	.word	0xffffffff


	//   ....[2]....
        /*00a0*/ 	.word	0xffffffff


	//   ....[3]....
        /*00a4*/ 	.word	0xffffffff


	//   ....[4]....
        /*00a8*/ 	.word	0xffffffff


	//   ....[5]....
        /*00ac*/ 	.word	0xffffffff


	//   ....[6]....
        /*00b0*/ 	.word	0xffffffff


	//   ....[7]....
        /*00b4*/ 	.word	0xffffffff


	//   ....[8]....
        /*00b8*/ 	.word	0xffffffff


	//   ....[9]....
        /*00bc*/ 	.word	0xffffffff


	//   ....[10]....
        /*00c0*/ 	.word	0xffffffff


	//   ....[11]....
        /*00c4*/ 	.word	0xffffffff


	//   ....[12]....
        /*00c8*/ 	.word	0xffffffff


	//   ....[13]....
        /*00cc*/ 	.word	0x0500000f


	//   ....[14]....
        /*00d0*/ 	.word	0x0500000f


	//   ....[15]....
        /*00d4*/ 	.word	0x0500000f


	//   ....[16]....
        /*00d8*/ 	.word	0x0500000f


	//----- nvinfo : EIATTR_COOP_GROUP_INSTR_OFFSETS
	.align		4
.L_940:
        /*00dc*/ 	.byte	0x04, 0x28
        /*00de*/ 	.short	(.L_942 - .L_941)


	//   ....[0]....
.L_941:
        /*00e0*/ 	.word	0x00000070


	//   ....[1]....
        /*00e4*/ 	.word	0x000001a0


	//   ....[2]....
        /*00e8*/ 	.word	0x000001f0


	//   ....[3]....
        /*00ec*/ 	.word	0x000003e0


	//   ....[4]....
        /*00f0*/ 	.word	0x00000630


	//   ....[5]....
        /*00f4*/ 	.word	0x00001870


	//   ....[6]....
        /*00f8*/ 	.word	0x00008730


	//   ....[7]....
        /*00fc*/ 	.word	0x000094e0


	//   ....[8]....
        /*0100*/ 	.word	0x00009810


	//   ....[9]....
        /*0104*/ 	.word	0x00009c10


	//   ....[10]....
        /*0108*/ 	.word	0x00009ec0


	//   ....[11]....
        /*010c*/ 	.word	0x0000a180


	//   ....[12]....
        /*0110*/ 	.word	0x0000a3f0


	//   ....[13]....
        /*0114*/ 	.word	0x0000cf40


	//   ....[14]....
        /*0118*/ 	.word	0x0000d0c0


	//   ....[15]....
        /*011c*/ 	.word	0x0000d130


	//   ....[16]....
        /*0120*/ 	.word	0x0000d1a0


	//----- nvinfo : EIATTR_REG_RECONFIG
	.align		4
.L_942:
        /*0124*/ 	.byte	0x01, 0x54
	.zero		2


	//----- nvinfo : EIATTR_SYSCALL_OFFSETS
	.align		4
        /*0128*/ 	.byte	0x04, 0x46
        /*012a*/ 	.short	(.L_944 - .L_943)


	//   ....[0]....
.L_943:
        /*012c*/ 	.word	0x000014a0


	//   ....[1]....
        /*0130*/ 	.word	0x00001590


	//   ....[2]....
        /*0134*/ 	.word	0x00001700


	//   ....[3]....
        /*0138*/ 	.word	0x000017f0


	//----- nvinfo : EIATTR_MBARRIER_INSTR_OFFSETS
	.align		4
.L_944:
        /*013c*/ 	.byte	0x04, 0x39
        /*013e*/ 	.short	(.L_946 - .L_945)


	//   ....[0]....
.L_945:
        /*0140*/ 	.word	0x00000290
        /*0144*/ 	.word	0x000000ff
        /*0148*/ 	.word	0x00030800
        /*014c*/ 	.short	0x0100
        /*014e*/ 	.byte	0x06
	.zero		1


	//   ....[1]....
        /*0150*/ 	.word	0x00000390
        /*0154*/ 	.word	0x000000ff
        /*0158*/ 	.word	0x00030810
        /*015c*/ 	.short	0x0100
        /*015e*/ 	.byte	0x08
	.zero		1


	//   ....[2]....
        /*0160*/ 	.word	0x000003a0
        /*0164*/ 	.word	0x000000ff
        /*0168*/ 	.word	0x00030820
        /*016c*/ 	.short	0x0100
        /*016e*/ 	.byte	0x08
	.zero		1


	//   ....[3]....
        /*0170*/ 	.word	0x000003b0
        /*0174*/ 	.word	0x000000ff
        /*0178*/ 	.word	0x00030818
        /*017c*/ 	.short	0x0100
        /*017e*/ 	.byte	0x08
	.zero		1


	//   ....[4]....
        /*0180*/ 	.word	0x000003c0
        /*0184*/ 	.word	0x000000ff
        /*0188*/ 	.word	0x00030828
        /*018c*/ 	.short	0x0100
        /*018e*/ 	.byte	0x08
	.zero		1


	//   ....[5]....
        /*0190*/ 	.word	0x000004f0
        /*0194*/ 	.word	0x000000ff
        /*0198*/ 	.word	0x00030830
        /*019c*/ 	.short	0x0100
        /*019e*/ 	.byte	0x08
	.zero		1


	//   ....[6]....
        /*01a0*/ 	.word	0x00000500
        /*01a4*/ 	.word	0x000000ff
        /*01a8*/ 	.word	0x00030840
        /*01ac*/ 	.short	0x0100
        /*01ae*/ 	.byte	0x08
	.zero		1


	//   ....[7]....
        /*01b0*/ 	.word	0x00000510
        /*01b4*/ 	.word	0x000000ff
        /*01b8*/ 	.word	0x00030838
        /*01bc*/ 	.short	0x0100
        /*01be*/ 	.byte	0x08
	.zero		1


	//   ....[8]....
        /*01c0*/ 	.word	0x00000520
        /*01c4*/ 	.word	0x000000ff
        /*01c8*/ 	.word	0x00030848
        /*01cc*/ 	.short	0x0100
        /*01ce*/ 	.byte	0x08
	.zero		1


	//   ....[9]....
        /*01d0*/ 	.word	0x000018b0
        /*01d4*/ 	.word	0x00000010
        /*01d8*/ 	.word	0x00030800
        /*01dc*/ 	.short	0x010a
        /*01de*/ 	.byte	0x3f
	.zero		1


	//   ....[10]....
        /*01e0*/ 	.word	0x00001950
        /*01e4*/ 	.word	0x00000010
        /*01e8*/ 	.word	0x00030800
        /*01ec*/ 	.short	0x010a
        /*01ee*/ 	.byte	0x3f
	.zero		1


	//   ....[11]....
        /*01f0*/ 	.word	0x00002090
        /*01f4*/ 	.word	0x00000000
        /*01f8*/ 	.word	0x00030810
        /*01fc*/ 	.short	0x010a
        /*01fe*/ 	.byte	0x3f
	.zero		1


	//   ....[12]....
        /*0200*/ 	.word	0x000020d0
        /*0204*/ 	.word	0x00000000
        /*0208*/ 	.word	0x00030810
        /*020c*/ 	.short	0x010a
        /*020e*/ 	.byte	0x3f
	.zero		1


	//   ....[13]....
        /*0210*/ 	.word	0x00002630
        /*0214*/ 	.word	0x00000000
        /*0218*/ 	.word	0x00030830
        /*021c*/ 	.short	0x010a
        /*021e*/ 	.byte	0x3f
	.zero		1


	//   ....[14]....
        /*0220*/ 	.word	0x000029a0
        /*0224*/ 	.word	0x00000000
        /*0228*/ 	.word	0x00030830
        /*022c*/ 	.short	0x010a
        /*022e*/ 	.byte	0x3f
	.zero		1


	//   ....[15]....
        /*0230*/ 	.word	0x000048e0
        /*0234*/ 	.word	0x00000006
        /*0238*/ 	.word	0x00000000
        /*023c*/ 	.short	0x0101
        /*023e*/ 	.byte	0x3f
	.zero		1


	//   ....[16]....
        /*0240*/ 	.word	0x00004c10
        /*0244*/ 	.word	0x00000000
        /*0248*/ 	.word	0x00000000
        /*024c*/ 	.short	0x0101
        /*024e*/ 	.byte	0x3f
	.zero		1


	//   ....[17]....
        /*0250*/ 	.word	0x0000b180
        /*0254*/ 	.word	0x0000000f
        /*0258*/ 	.word	0x00030820
        /*025c*/ 	.short	0x010a
        /*025e*/ 	.byte	0x3f
	.zero		1


	//   ....[18]....
        /*0260*/ 	.word	0x0000b860
        /*0264*/ 	.word	0x0000000f
        /*0268*/ 	.word	0x00030840
        /*026c*/ 	.short	0x010a
        /*026e*/ 	.byte	0x3f
	.zero		1


	//   ....[19]....
        /*0270*/ 	.word	0x0000bb30
        /*0274*/ 	.word	0x0000000f
        /*0278*/ 	.word	0x00030828
        /*027c*/ 	.short	0x010a
        /*027e*/ 	.byte	0x3f
	.zero		1


	//   ....[20]....
        /*0280*/ 	.word	0x0000be00
        /*0284*/ 	.word	0x0000000f
        /*0288*/ 	.word	0x00030848
        /*028c*/ 	.short	0x010a
        /*028e*/ 	.byte	0x3f
	.zero		1


	//   ....[21]....
        /*0290*/ 	.word	0x0000c070
        /*0294*/ 	.word	0x0000000f
        /*0298*/ 	.word	0x00030820
        /*029c*/ 	.short	0x010a
        /*029e*/ 	.byte	0x3f
	.zero		1


	//   ....[22]....
        /*02a0*/ 	.word	0x0000c3b0
        /*02a4*/ 	.word	0x0000000f
        /*02a8*/ 	.word	0x00030840
        /*02ac*/ 	.short	0x010a
        /*02ae*/ 	.byte	0x3f
	.zero		1


	//   ....[23]....
        /*02b0*/ 	.word	0x0000c650
        /*02b4*/ 	.word	0x0000000f
        /*02b8*/ 	.word	0x00030828
        /*02bc*/ 	.short	0x010a
        /*02be*/ 	.byte	0x3f
	.zero		1


	//   ....[24]....
        /*02c0*/ 	.word	0x0000c960
        /*02c4*/ 	.word	0x00000003
        /*02c8*/ 	.word	0x00030840
        /*02cc*/ 	.short	0x010a
        /*02ce*/ 	.byte	0x3f
	.zero		1


	//   ....[25]....
        /*02d0*/ 	.word	0x0000cdc0
        /*02d4*/ 	.word	0x00000007
        /*02d8*/ 	.word	0x00000000
        /*02dc*/ 	.short	0x010a
        /*02de*/ 	.byte	0x3f
	.zero		1


	//   ....[26]....
        /*02e0*/ 	.word	0x0000ce10
        /*02e4*/ 	.word	0x00000003
        /*02e8*/ 	.word	0x00000000
        /*02ec*/ 	.short	0x010a
        /*02ee*/ 	.byte	0x3f
	.zero		1


	//   ....[27]....
        /*02f0*/ 	.word	0x0000ce70
        /*02f4*/ 	.word	0x00000005
        /*02f8*/ 	.word	0x00000000
        /*02fc*/ 	.short	0x010a
        /*02fe*/ 	.byte	0x3f
	.zero		1


	//   ....[28]....
        /*0300*/ 	.word	0x0000cea0
        /*0304*/ 	.word	0x00000003
        /*0308*/ 	.word	0x00000000
        /*030c*/ 	.short	0x010a
        /*030e*/ 	.byte	0x3f
	.zero		1


	//   ....[29]....
        /*0310*/ 	.word	0x0000cfa0
        /*0314*/ 	.word	0x00000000
        /*0318*/ 	.word	0x00030800
        /*031c*/ 	.short	0x010a
        /*031e*/ 	.byte	0x3f
	.zero		1


	//   ....[30]....
        /*0320*/ 	.word	0x0000cff0
        /*0324*/ 	.word	0x00000000
        /*0328*/ 	.word	0x00030810
        /*032c*/ 	.short	0x010a
        /*032e*/ 	.byte	0x3f
	.zero		1


	//   ....[31]....
        /*0330*/ 	.word	0x0000d040
        /*0334*/ 	.word	0x00000000
        /*0338*/ 	.word	0x00030830
        /*033c*/ 	.short	0x010a
        /*033e*/ 	.byte	0x3f
	.zero		1


	//   ....[32]....
        /*0340*/ 	.word	0x0000d1e0
        /*0344*/ 	.word	0x0000000f
        /*0348*/ 	.word	0x00030820
        /*034c*/ 	.short	0x010a
        /*034e*/ 	.byte	0x3f
	.zero		1


	//   ....[33]....
        /*0350*/ 	.word	0x0000d230
        /*0354*/ 	.word	0x0000000f
        /*0358*/ 	.word	0x00030840
        /*035c*/ 	.short	0x010a
        /*035e*/ 	.byte	0x3f
	.zero		1


	//   ....[34]....
        /*0360*/ 	.word	0x0000d280
        /*0364*/ 	.word	0x0000000f
        /*0368*/ 	.word	0x00030828
        /*036c*/ 	.short	0x010a
        /*036e*/ 	.byte	0x3f
	.zero		1


	//   ....[35]....
        /*0370*/ 	.word	0x0000d2d0
        /*0374*/ 	.word	0x0000000f
        /*0378*/ 	.word	0x00030848
        /*037c*/ 	.short	0x010a
        /*037e*/ 	.byte	0x3f
	.zero		1


	//   ....[36]....
        /*0380*/ 	.word	0x0000d330
        /*0384*/ 	.word	0x0000000f
        /*0388*/ 	.word	0x00030820
        /*038c*/ 	.short	0x010a
        /*038e*/ 	.byte	0x3f
	.zero		1


	//   ....[37]....
        /*0390*/ 	.word	0x0000d380
        /*0394*/ 	.word	0x0000000f
        /*0398*/ 	.word	0x00030840
        /*039c*/ 	.short	0x010a
        /*039e*/ 	.byte	0x3f
	.zero		1


	//   ....[38]....
        /*03a0*/ 	.word	0x0000d3d0
        /*03a4*/ 	.word	0x0000000f
        /*03a8*/ 	.word	0x00030828
        /*03ac*/ 	.short	0x010a
        /*03ae*/ 	.byte	0x3f
	.zero		1


	//   ....[39]....
        /*03b0*/ 	.word	0x0000d420
        /*03b4*/ 	.word	0x00000003
        /*03b8*/ 	.word	0x00030840
        /*03bc*/ 	.short	0x010a
        /*03be*/ 	.byte	0x3f
	.zero		1


	//   ....[40]....
        /*03c0*/ 	.word	0x0000d4f0
        /*03c4*/ 	.word	0x00000007
        /*03c8*/ 	.word	0x00000000
        /*03cc*/ 	.short	0x010a
        /*03ce*/ 	.byte	0x3f
	.zero		1


	//   ....[41]....
        /*03d0*/ 	.word	0x0000d540
        /*03d4*/ 	.word	0x00000003
        /*03d8*/ 	.word	0x00000000
        /*03dc*/ 	.short	0x010a
        /*03de*/ 	.byte	0x3f
	.zero		1


	//   ....[42]....
        /*03e0*/ 	.word	0x0000d590
        /*03e4*/ 	.word	0x00000005
        /*03e8*/ 	.word	0x00000000
        /*03ec*/ 	.short	0x010a
        /*03ee*/ 	.byte	0x3f
	.zero		1


	//----- nvinfo : EIATTR_NUM_MBARRIERS
	.align		4
.L_946:
        /*03f0*/ 	.byte	0x03, 0x38
        /*03f2*/ 	.short	0x0009


	//----- nvinfo : EIATTR_EXIT_INSTR_OFFSETS
	.align		4
        /*03f4*/ 	.byte	0x04, 0x1c
        /*03f6*/ 	.short	(.L_948 - .L_947)


	//   ....[0]....
.L_947:
        /*03f8*/ 	.word	0x0000cef0


	//----- nvinfo : EIATTR_MAX_THREADS
	.align		4
.L_948:
        /*03fc*/ 	.byte	0x04, 0x05
        /*03fe*/ 	.short	(.L_950 - .L_949)
.L_949:
        /*0400*/ 	.word	0x00000180
        /*0404*/ 	.word	0x00000001
        /*0408*/ 	.word	0x00000001


	//----- nvinfo : EIATTR_CRS_STACK_SIZE
	.align		4
.L_950:
        /*040c*/ 	.byte	0x04, 0x1e
        /*040e*/ 	.short	(.L_952 - .L_951)
.L_951:
        /*0410*/ 	.word	0x00000000


	//----- nvinfo : EIATTR_CBANK_PARAM_SIZE
	.align		4
.L_952:
        /*0414*/ 	.byte	0x03, 0x19
        /*0416*/ 	.short	0x06f0


	//----- nvinfo : EIATTR_PARAM_CBANK
	.align		4
        /*0418*/ 	.byte	0x04, 0x0a
        /*041a*/ 	.short	(.L_954 - .L_953)
	.align		4
.L_953:
        /*041c*/ 	.word	index@(.nv.constant0._ZN7cutlass13device_kernelIN5flash11enable_sm90INS1_16FlashAttnBwdSm90INS1_25CollectiveMainloopBwdSm90ILi2ELi2ELi2EN4cute5tupleIJNS5_1CILi1EEES8_S8_EEENS6_IJNS7_ILi64EEENS7_ILi128EEESB_EEENS_6half_tEfNS_4arch4Sm90ELb1ELb0ELb1ELb1ELb1ELb1ELb0ELb0ELi2ELi1ELi2ELi1ELb0EEENS1_21CollectiveEpilogueBwdISC_SD_SF_Li256ELb1ELb0ELi1EEENS1_25SingleTileBwdLPTSchedulerILb1ELi128ELb1EEEEEEEEEvNT_6ParamsE)
        /*0420*/ 	.short	0x0210
        /*0422*/ 	.short	0x06f0


	//----- nvinfo : EIATTR_SW_WAR
	.align		4
.L_954:
        /*0424*/ 	.byte	0x04, 0x36
        /*0426*/ 	.short	(.L_956 - .L_955)
.L_955:
        /*0428*/ 	.word	0x00000008
.L_956:


//--------------------- .nv.info._ZN7cutlass13device_kernelIN5flash11enable_sm90INS1_16FlashAttnBwdSm90INS1_25CollectiveMainloopBwdSm90ILi2ELi2ELi2EN4cute5tupleIJNS5_1CILi1EEES8_S8_EEENS6_IJNS7_ILi64EEENS7_ILi128EEESB_EEENS_6half_tEfNS_4arch4Sm90ELb1ELb0ELb1ELb1ELb0ELb1ELb0ELb0ELi2ELi1ELi2ELi1ELb0EEENS1_24CollectiveEpilogueBwdGQAISC_fSF_Li256ELb1ELb0EEENS1_25SingleTileBwdLPTSchedulerILb1ELi128ELb0EEEEEEEEEvNT_6ParamsE --------------------------
	.section	.nv.info._ZN7cutlass13device_kernelIN5flash11enable_sm90INS1_16FlashAttnBwdSm90INS1_25CollectiveMainloopBwdSm90ILi2ELi2ELi2EN4cute5tupleIJNS5_1CILi1EEES8_S8_EEENS6_IJNS7_ILi64EEENS7_ILi128EEESB_EEENS_6half_tEfNS_4arch4Sm90ELb1ELb0ELb1ELb1ELb0ELb1ELb0ELb0ELi2ELi1ELi2ELi1ELb0EEENS1_24CollectiveEpilogueBwdGQAISC_fSF_Li256ELb1ELb0EEENS1_25SingleTileBwdLPTSchedulerILb1ELi128ELb0EEEEEEEEEvNT_6ParamsE,"",@"SHT_CUDA_INFO"
	.sectionflags	@""
	.align	4


	//----- nvinfo : EIATTR_CUDA_API_VERSION
	.align		4
        /*0000*/ 	.byte	0x04, 0x37
        /*0002*/ 	.short	(.L_958 - .L_957)
.L_957:
        /*0004*/ 	.word	0x00000082


	//----- nvinfo : EIATTR_KPARAM_INFO
	.align		4
.L_958:
        /*0008*/ 	.byte	0x04, 0x17
        /*000a*/ 	.short	(.L_960 - .L_959)
.L_959:
        /*000c*/ 	.word	0x00000000
        /*0010*/ 	.short	0x0000
        /*0012*/ 	.short	0x0070
        /*0014*/ 	.byte	0x00, 0xf0, 0x01, 0x1c


	//----- nvinfo : EIATTR_SPARSE_MMA_MASK
	.align		4
.L_960:
        /*0018*/ 	.byte	0x03, 0x50
        /*001a*/ 	.short	0x0000


	//----- nvinfo : EIATTR_MAXREG_COUNT
	.align		4
        /*001c*/ 	.byte	0x03, 0x1b
        /*001e*/ 	.short	0x00a8


	//----- nvinfo : EIATTR_NUM_BARRIERS
	.align		4
        /*0020*/ 	.byte	0x02, 0x4c
        /*0022*/ 	.byte	0x10
	.zero		1


	//----- nvinfo : EIATTR_EXTERNS
	.align		4
        /*0024*/ 	.byte	0x04, 0x0f
        /*0026*/ 	.short	(.L_962 - .L_961)


	//   ....[0]....
	.align		4
.L_961:
        /*0028*/ 	.word	index@(__assertfail)


	//----- nvinfo : EIATTR_ANNOTATIONS
	.align		4
.L_962:
        /*002c*/ 	.byte	0x04, 0x55
        /*002e*/ 	.short	(.L_964 - .L_963)


	//   ....[0]....
.L_963:
        /*0030*/ 	.word	0x00000001
        /*0034*/ 	.byte	0x90, 0x15, 0x00, 0x00, 0x01, 0x00, 0x00, 0x00, 0x00, 0x1c, 0x00, 0x00, 0x01, 0x00, 0x00, 0x00
        /*0044*/ 	.byte	0x10, 0x37, 0x00, 0x00, 0x01, 0x00, 0x00, 0x00, 0xd0, 0x37, 0x00, 0x00, 0x01, 0x00, 0x00, 0x00
        /*0054*/ 	.byte	0xa0, 0x7e, 0x00, 0x00, 0x01, 0x00, 0x00, 0x00, 0xa0, 0x81, 0x00, 0x00, 0x01, 0x00, 0x00, 0x00
        /*0064*/ 	.byte	0x00, 0x8d, 0x00, 0x00, 0x01, 0x00, 0x00, 0x00, 0x20, 0x8d, 0x00, 0x00, 0x01, 0x00, 0x00, 0x00
        /*0074*/ 	.byte	0x90, 0x90, 0x00, 0x00


	//----- nvinfo : EIATTR_MERCURY_ISA_VERSION
	.align		4
.L_964:
        /*0078*/ 	.byte	0x03, 0x5f
        /*007a*/ 	.short	0x0101


	//----- nvinfo : EIATTR_INT_WARP_WIDE_INSTR_OFFSETS
	.align		4
        /*007c*/ 	.byte	0x04, 0x31
        /*007e*/ 	.short	(.L_966 - .L_965)


	//   ....[0]....
.L_965:
        /*0080*/ 	.word	0x00000190


	//   ....[1]....
        /*0084*/ 	.word	0x000001c0


	//----- nvinfo : EIATTR_COOP_GROUP_MASK_REGIDS
	.align		4
.L_966:
        /*0088*/ 	.byte	0x04, 0x29
        /*008a*/ 	.short	(.L_968 - .L_967)


	//   ....[0]....
.L_967:
        /*008c*/ 	.word	0xffffffff


	//   ....[1]....
        /*0090*/ 	.word	0xffffffff


	//   ....[2]....
        /*0094*/ 	.word	0xffffffff


	//   ....[3]....
        /*0098*/ 	.word	0xffffffff


	//   ....[4]....
        /*009c*/ 	.word	0xffffffff


	//   ....[5]....
        /*00a0*/ 	.word	0xffffffff


	//   ....[6]....
        /*00a4*/ 	.word	0xffffffff


	//   ....[7]....
        /*00a8*/ 	.word	0x0500000f


	//----- nvinfo : EIATTR_COOP_GROUP_INSTR_OFFSETS
	.align		4
.L_968:
        /*00ac*/ 	.byte	0x04, 0x28
        /*00ae*/ 	.short	(.L_970 - .L_969)


	//   ....[0]....
.L_969:
        /*00b0*/ 	.word	0x00000070


	//   ....[1]....
        /*00b4*/ 	.word	0x000001a0


	//   ....[2]....
        /*00b8*/ 	.word	0x000001f0


	//   ....[3]....
        /*00bc*/ 	.word	0x000003e0


	//   ....[4]....
        /*00c0*/ 	.word	0x00000630


	//   ....[5]....
        /*00c4*/ 	.word	0x00001830


	//   ....[6]....
        /*00c8*/ 	.word	0x000059d0


	//   ....[7]....
        /*00cc*/ 	.word	0x000098e0


	//----- nvinfo : EIATTR_REG_RECONFIG
	.align		4
.L_970:
        /*00d0*/ 	.byte	0x01, 0x54
	.zero		2


	//----- nvinfo : EIATTR_SYSCALL_OFFSETS
	.align		4
        /*00d4*/ 	.byte	0x04, 0x46
        /*00d6*/ 	.short	(.L_972 - .L_971)


	//   ....[0]....
.L_971:
        /*00d8*/ 	.word	0x00001460


	//   ....[1]....
        /*00dc*/ 	.word	0x00001550


	//   ....[2]....
        /*00e0*/ 	.word	0x000016c0


	//   ....[3]....
        /*00e4*/ 	.word	0x000017b0


	//----- nvinfo : EIATTR_MBARRIER_INSTR_OFFSETS
	.align		4
.L_972:
        /*00e8*/ 	.byte	0x04, 0x39
        /*00ea*/ 	.short	(.L_974 - .L_973)


	//   ....[0]....
.L_973:
        /*00ec*/ 	.word	0x00000290
        /*00f0*/ 	.word	0x000000ff
        /*00f4*/ 	.word	0x00030800
        /*00f8*/ 	.short	0x0100
        /*00fa*/ 	.byte	0x06
	.zero		1


	//   ....[1]....
        /*00fc*/ 	.word	0x00000390
        /*0100*/ 	.word	0x000000ff
        /*0104*/ 	.word	0x00030810
        /*0108*/ 	.short	0x0100
        /*010a*/ 	.byte	0x08
	.zero		1


	//   ....[2]....
        /*010c*/ 	.word	0x000003a0
        /*0110*/ 	.word	0x000000ff
        /*0114*/ 	.word	0x00030820
        /*0118*/ 	.short	0x0100
        /*011a*/ 	.byte	0x08
	.zero		1


	//   ....[3]....
        /*011c*/ 	.word	0x000003b0
        /*0120*/ 	.word	0x000000ff
        /*0124*/ 	.word	0x00030818
        /*0128*/ 	.short	0x0100
        /*012a*/ 	.byte	0x08
	.zero		1


	//   ....[4]....
        /*012c*/ 	.word	0x000003c0
        /*0130*/ 	.word	0x000000ff
        /*0134*/ 	.word	0x00030828
        /*0138*/ 	.short	0x0100
        /*013a*/ 	.byte	0x08
	.zero		1


	//   ....[5]....
        /*013c*/ 	.word	0x000004f0
        /*0140*/ 	.word	0x000000ff
        /*0144*/ 	.word	0x00030830
        /*0148*/ 	.short	0x0100
        /*014a*/ 	.byte	0x08
	.zero		1


	//   ....[6]....
        /*014c*/ 	.word	0x00000500
        /*0150*/ 	.word	0x000000ff
        /*0154*/ 	.word	0x00030840
        /*0158*/ 	.short	0x0100
        /*015a*/ 	.byte	0x08
	.zero		1


	//   ....[7]....
        /*015c*/ 	.word	0x00000510
        /*0160*/ 	.word	0x000000ff
        /*0164*/ 	.word	0x00030838
        /*0168*/ 	.short	0x0100
        /*016a*/ 	.byte	0x08
	.zero		1


	//   ....[8]....
        /*016c*/ 	.word	0x00000520
        /*0170*/ 	.word	0x000000ff
        /*0174*/ 	.word	0x00030848
        /*0178*/ 	.short	0x0100
        /*017a*/ 	.byte	0x08
	.zero		1


	//   ....[9]....
        /*017c*/ 	.word	0x00001870
        /*0180*/ 	.word	0x00000010
        /*0184*/ 	.word	0x00030800
        /*0188*/ 	.short	0x010a
        /*018a*/ 	.byte	0x3f
	.zero		1


	//   ....[10]....
        /*018c*/ 	.word	0x00001910
        /*0190*/ 	.word	0x00000010
        /*0194*/ 	.word	0x00030800
        /*0198*/ 	.short	0x010a
        /*019a*/ 	.byte	0x3f
	.zero		1


	//   ....[11]....
        /*019c*/ 	.word	0x00002050
        /*01a0*/ 	.word	0x00000000
        /*01a4*/ 	.word	0x00030810
        /*01a8*/ 	.short	0x010a
        /*01aa*/ 	.byte	0x3f
	.zero		1


	//   ....[12]....
        /*01ac*/ 	.word	0x00002090
        /*01b0*/ 	.word	0x00000000
        /*01b4*/ 	.word	0x00030810
        /*01b8*/ 	.short	0x010a
        /*01ba*/ 	.byte	0x3f
	.zero		1


	//   ....[13]....
        /*01bc*/ 	.word	0x000025f0
        /*01c0*/ 	.word	0x00000000
        /*01c4*/ 	.word	0x00030830
        /*01c8*/ 	.short	0x010a
        /*01ca*/ 	.byte	0x3f
	.zero		1


	//   ....[14]....
        /*01cc*/ 	.word	0x00002960
        /*01d0*/ 	.word	0x00000000
        /*01d4*/ 	.word	0x00030830
        /*01d8*/ 	.short	0x010a
        /*01da*/ 	.byte	0x3f
	.zero		1


	//   ....[15]....
        /*01dc*/ 	.word	0x000048a0
        /*01e0*/ 	.word	0x00000006
        /*01e4*/ 	.word	0x00000000
        /*01e8*/ 	.short	0x0101
        /*01ea*/ 	.byte	0x3f
	.zero		1


	//   ....[16]....
        /*01ec*/ 	.word	0x00004bd0
        /*01f0*/ 	.word	0x00000000
        /*01f4*/ 	.word	0x00000000
        /*01f8*/ 	.short	0x0101
        /*01fa*/ 	.byte	0x3f
	.zero		1


	//   ....[17]....
        /*01fc*/ 	.word	0x00007b20
        /*0200*/ 	.word	0x0000000f
        /*0204*/ 	.word	0x00030820
        /*0208*/ 	.short	0x010a
        /*020a*/ 	.byte	0x3f
	.zero		1


	//   ....[18]....
        /*020c*/ 	.word	0x00008200
        /*0210*/ 	.word	0x0000000f
        /*0214*/ 	.word	0x00030840
        /*0218*/ 	.short	0x010a
        /*021a*/ 	.byte	0x3f
	.zero		1


	//   ....[19]....
        /*021c*/ 	.word	0x000084d0
        /*0220*/ 	.word	0x0000000f
        /*0224*/ 	.word	0x00030828
        /*0228*/ 	.short	0x010a
        /*022a*/ 	.byte	0x3f
	.zero		1


	//   ....[20]....
        /*022c*/ 	.word	0x000087a0
        /*0230*/ 	.word	0x0000000f
        /*0234*/ 	.word	0x00030848
        /*0238*/ 	.short	0x010a
        /*023a*/ 	.byte	0x3f
	.zero		1


	//   ....[21]....
        /*023c*/ 	.word	0x00008a10
        /*0240*/ 	.word	0x0000000f
        /*0244*/ 	.word	0x00030820
        /*0248*/ 	.short	0x010a
        /*024a*/ 	.byte	0x3f
	.zero		1


	//   ....[22]....
        /*024c*/ 	.word	0x00008d50
        /*0250*/ 	.word	0x0000000f
        /*0254*/ 	.word	0x00030840
        /*0258*/ 	.short	0x010a
        /*025a*/ 	.byte	0x3f
	.zero		1


	//   ....[23]....
        /*025c*/ 	.word	0x00008ff0
        /*0260*/ 	.word	0x0000000f
        /*0264*/ 	.word	0x00030828
        /*0268*/ 	.short	0x010a
        /*026a*/ 	.byte	0x3f
	.zero		1


	//   ....[24]....
        /*026c*/ 	.word	0x00009300
        /*0270*/ 	.word	0x00000003
        /*0274*/ 	.word	0x00030840
        /*0278*/ 	.short	0x010a
        /*027a*/ 	.byte	0x3f
	.zero		1


	//   ....[25]....
        /*027c*/ 	.word	0x00009760
        /*0280*/ 	.word	0x00000007
        /*0284*/ 	.word	0x00000000
        /*0288*/ 	.short	0x010a
        /*028a*/ 	.byte	0x3f
	.zero		1


	//   ....[26]....
        /*028c*/ 	.word	0x000097b0
        /*0290*/ 	.word	0x00000003
        /*0294*/ 	.word	0x00000000
        /*0298*/ 	.short	0x010a
        /*029a*/ 	.byte	0x3f
	.zero		1


	//   ....[27]....
        /*029c*/ 	.word	0x00009810
        /*02a0*/ 	.word	0x00000005
        /*02a4*/ 	.word	0x00000000
        /*02a8*/ 	.short	0x010a
        /*02aa*/ 	.byte	0x3f
	.zero		1


	//   ....[28]....
        /*02ac*/ 	.word	0x00009840
        /*02b0*/ 	.word	0x00000003
        /*02b4*/ 	.word	0x00000000
        /*02b8*/ 	.short	0x010a
        /*02ba*/ 	.byte	0x3f
	.zero		1


	//   ....[29]....
        /*02bc*/ 	.word	0x00009940
        /*02c0*/ 	.word	0x00000000
        /*02c4*/ 	.word	0x00030800
        /*02c8*/ 	.short	0x010a
        /*02ca*/ 	.byte	0x3f
	.zero		1


	//   ....[30]....
        /*02cc*/ 	.word	0x00009990
        /*02d0*/ 	.word	0x00000000
        /*02d4*/ 	.word	0x00030810
        /*02d8*/ 	.short	0x010a
        /*02da*/ 	.byte	0x3f
	.zero		1


	//   ....[31]....
        /*02dc*/ 	.word	0x000099e0
        /*02e0*/ 	.word	0x00000000
        /*02e4*/ 	.word	0x00030830
        /*02e8*/ 	.short	0x010a
        /*02ea*/ 	.byte	0x3f
	.zero		1


	//   ....[32]....
        /*02ec*/ 	.word	0x00009a30
        /*02f0*/ 	.word	0x0000000f
        /*02f4*/ 	.word	0x00030820
        /*02f8*/ 	.short	0x010a
        /*02fa*/ 	.byte	0x3f
	.zero		1


	//   ....[33]....
        /*02fc*/ 	.word	0x00009a80
        /*0300*/ 	.word	0x0000000f
        /*0304*/ 	.word	0x00030840
        /*0308*/ 	.short	0x010a
        /*030a*/ 	.byte	0x3f
	.zero		1


	//   ....[34]....
        /*030c*/ 	.word	0x00009ad0
        /*0310*/ 	.word	0x0000000f
        /*0314*/ 	.word	0x00030828
        /*0318*/ 	.short	0x010a
        /*031a*/ 	.byte	0x3f
	.zero		1


	//   ....[35]....
        /*031c*/ 	.word	0x00009b20
        /*0320*/ 	.word	0x0000000f
        /*0324*/ 	.word	0x00030848
        /*0328*/ 	.short	0x010a
        /*032a*/ 	.byte	0x3f
	.zero		1


	//   ....[36]....
        /*032c*/ 	.word	0x00009b80
        /*0330*/ 	.word	0x0000000f
        /*0334*/ 	.word	0x00030820
        /*0338*/ 	.short	0x010a
        /*033a*/ 	.byte	0x3f
	.zero		1


	//   ....[37]....
        /*033c*/ 	.word	0x00009bd0
        /*0340*/ 	.word	0x0000000f
        /*0344*/ 	.word	0x00030840
        /*0348*/ 	.short	0x010a
        /*034a*/ 	.byte	0x3f
	.zero		1


	//   ....[38]....
        /*034c*/ 	.word	0x00009c20
        /*0350*/ 	.word	0x0000000f
        /*0354*/ 	.word	0x00030828
        /*0358*/ 	.short	0x010a
        /*035a*/ 	.byte	0x3f
	.zero		1


	//   ....[39]....
        /*035c*/ 	.word	0x00009c70
        /*0360*/ 	.word	0x00000003
        /*0364*/ 	.word	0x00030840
        /*0368*/ 	.short	0x010a
        /*036a*/ 	.byte	0x3f
	.zero		1


	//   ....[40]....
        /*036c*/ 	.word	0x00009d40
        /*0370*/ 	.word	0x00000007
        /*0374*/ 	.word	0x00000000
        /*0378*/ 	.short	0x010a
        /*037a*/ 	.byte	0x3f
	.zero		1


	//   ....[41]....
        /*037c*/ 	.word	0x00009d90
        /*0380*/ 	.word	0x00000003
        /*0384*/ 	.word	0x00000000
        /*0388*/ 	.short	0x010a
        /*038a*/ 	.byte	0x3f
	.zero		1


	//   ....[42]....
        /*038c*/ 	.word	0x00009de0
        /*0390*/ 	.word	0x00000005
        /*0394*/ 	.word	0x00000000
        /*0398*/ 	.short	0x010a
        /*039a*/ 	.byte	0x3f
	.zero		1


	//----- nvinfo : EIATTR_NUM_MBARRIERS
	.align		4
.L_974:
        /*039c*/ 	.byte	0x03, 0x38
        /*039e*/ 	.short	0x0009


	//----- nvinfo : EIATTR_EXIT_INSTR_OFFSETS
	.align		4
        /*03a0*/ 	.byte	0x04, 0x1c
        /*03a2*/ 	.short	(.L_976 - .L_975)


	//   ....[0]....
.L_975:
        /*03a4*/ 	.word	0x00009890


	//----- nvinfo : EIATTR_MAX_THREADS
	.align		4
.L_976:
        /*03a8*/ 	.byte	0x04, 0x05
        /*03aa*/ 	.short	(.L_978 - .L_977)
.L_977:
        /*03ac*/ 	.word	0x00000180
        /*03b0*/ 	.word	0x00000001
        /*03b4*/ 	.word	0x00000001


	//----- nvinfo : EIATTR_CRS_STACK_SIZE
	.align		4
.L_978:
        /*03b8*/ 	.byte	0x04, 0x1e
        /*03ba*/ 	.short	(.L_980 - .L_979)
.L_979:
        /*03bc*/ 	.word	0x00000000


	//----- nvinfo : EIATTR_CBANK_PARAM_SIZE
	.align		4
.L_980:
        /*03c0*/ 	.byte	0x03, 0x19
        /*03c2*/ 	.short	0x0770


	//----- nvinfo : EIATTR_PARAM_CBANK
	.align		4
        /*03c4*/ 	.byte	0x04, 0x0a
        /*03c6*/ 	.short	(.L_982 - .L_981)
	.align		4
.L_981:
        /*03c8*/ 	.word	index@(.nv.constant0._ZN7cutlass13device_kernelIN5flash11enable_sm90INS1_16FlashAttnBwdSm90INS1_25CollectiveMainloopBwdSm90ILi2ELi2ELi2EN4cute5tupleIJNS5_1CILi1EEES8_S8_EEENS6_IJNS7_ILi64EEENS7_ILi128EEESB_EEENS_6half_tEfNS_4arch4Sm90ELb1ELb0ELb1ELb1ELb0ELb1ELb0ELb0ELi2ELi1ELi2ELi1ELb0EEENS1_24CollectiveEpilogueBwdGQAISC_fSF_Li256ELb1ELb0EEENS1_25SingleTileBwdLPTSchedulerILb1ELi128ELb0EEEEEEEEEvNT_6ParamsE)
        /*03cc*/ 	.short	0x0210
        /*03ce*/ 	.short	0x0770


	//----- nvinfo : EIATTR_SW_WAR
	.align		4
.L_982:
        /*03d0*/ 	.byte	0x04, 0x36
        /*03d2*/ 	.short	(.L_984 - .L_983)
.L_983:
        /*03d4*/ 	.word	0x00000008
.L_984:


//--------------------- .nv.info._ZN7cutlass13device_kernelIN5flash11enable_sm90INS1_16FlashAttnBwdSm90INS1_25CollectiveMainloopBwdSm90ILi2ELi2ELi2EN4cute5tupleIJNS5_1CILi1EEES8_S8_EEENS6_IJNS7_ILi64EEENS7_ILi128EEESB_EEENS_6half_tEfNS_4arch4Sm90ELb1ELb0ELb1ELb1ELb1ELb1ELb0ELb0ELi2ELi1ELi2ELi1ELb0EEENS1_24CollectiveEpilogueBwdGQAISC_fSF_Li256ELb1ELb1EEENS1_25SingleTileBwdLPTSchedulerILb1ELi128ELb1EEEEEEEEEvNT_6ParamsE --------------------------
	.section	.nv.info._ZN7cutlass13device_kernelIN5flash11enable_sm90INS1_16FlashAttnBwdSm90INS1_25CollectiveMainloopBwdSm90ILi2ELi2ELi2EN4cute5tupleIJNS5_1CILi1EEES8_S8_EEENS6_IJNS7_ILi64EEENS7_ILi128EEESB_EEENS_6half_tEfNS_4arch4Sm90ELb1ELb0ELb1ELb1ELb1ELb1ELb0ELb0ELi2ELi1ELi2ELi1ELb0EEENS1_24CollectiveEpilogueBwdGQAISC_fSF_Li256ELb1ELb1EEENS1_25SingleTileBwdLPTSchedulerILb1ELi128ELb1EEEEEEEEEvNT_6ParamsE,"",@"SHT_CUDA_INFO"
	.sectionflags	@""
	.align	4


	//----- nvinfo : EIATTR_CUDA_API_VERSION
	.align		4
        /*0000*/ 	.byte	0x04, 0x37
        /*0002*/ 	.short	(.L_986 - .L_985)
.L_985:
        /*0004*/ 	.word	0x00000082


	//----- nvinfo : EIATTR_KPARAM_INFO
	.align		4
.L_986:
        /*0008*/ 	.byte	0x04, 0x17
        /*000a*/ 	.short	(.L_988 - .L_987)
.L_987:
        /*000c*/ 	.word	0x00000000
        /*0010*/ 	.short	0x0000
        /*0012*/ 	.short	0x0070
        /*0014*/ 	.byte	0x00, 0xf0, 0x01, 0x1c


	//----- nvinfo : EIATTR_SPARSE_MMA_MASK
	.align		4
.L_988:
        /*0018*/ 	.byte	0x03, 0x50
        /*001a*/ 	.short	0x0000


	//----- nvinfo : EIATTR_MAXREG_COUNT
	.align		4
        /*001c*/ 	.byte	0x03, 0x1b
        /*001e*/ 	.short	0x00a8


	//----- nvinfo : EIATTR_NUM_BARRIERS
	.align		4
        /*0020*/ 	.byte	0x02, 0x4c
        /*0022*/ 	.byte	0x10
	.zero		1


	//----- nvinfo : EIATTR_EXTERNS
	.align		4
        /*0024*/ 	.byte	0x04, 0x0f
        /*0026*/ 	.short	(.L_990 - .L_989)


	//   ....[0]....
	.align		4
.L_989:
        /*0028*/ 	.word	index@(__assertfail)


	//----- nvinfo : EIATTR_ANNOTATIONS
	.align		4
.L_990:
        /*002c*/ 	.byte	0x04, 0x55
        /*002e*/ 	.short	(.L_992 - .L_991)


	//   ....[0]....
.L_991:
        /*0030*/ 	.word	0x00000001
        /*0034*/ 	.byte	0xb0, 0x15, 0x00, 0x00, 0x01, 0x00, 0x00, 0x00, 0x20, 0x1c, 0x00, 0x00, 0x01, 0x00, 0x00, 0x00
        /*0044*/ 	.byte	0x30, 0x37, 0x00, 0x00, 0x01, 0x00, 0x00, 0x00, 0xf0, 0x37, 0x00, 0x00, 0x01, 0x00, 0x00, 0x00
        /*0054*/ 	.byte	0xa0, 0x8c, 0x00, 0x00, 0x01, 0x00, 0x00, 0x00, 0xa0, 0x8f, 0x00, 0x00, 0x01, 0x00, 0x00, 0x00
        /*0064*/ 	.byte	0x00, 0x9b, 0x00, 0x00, 0x01, 0x00, 0x00, 0x00, 0x20, 0x9b, 0x00, 0x00, 0x01, 0x00, 0x00, 0x00
        /*0074*/ 	.byte	0x90, 0x9e, 0x00, 0x00


	//----- nvinfo : EIATTR_MERCURY_ISA_VERSION
	.align		4
.L_992:
        /*0078*/ 	.byte	0x03, 0x5f
        /*007a*/ 	.short	0x0101


	//----- nvinfo : EIATTR_INT_WARP_WIDE_INSTR_OFFSETS
	.align		4
        /*007c*/ 	.byte	0x04, 0x31
        /*007e*/ 	.short	(.L_994 - .L_993)


	//   ....[0]....
.L_993:
        /*0080*/ 	.word	0x00000190


	//   ....[1]....
        /*0084*/ 	.word	0x000001c0


	//   ....[2]....
        /*0088*/ 	.word	0x00007080


	//   ....[3]....
        /*008c*/ 	.word	0x00007730


	//   ....[4]....
        /*0090*/ 	.word	0x00007c60


	//----- nvinfo : EIATTR_COOP_GROUP_MASK_REGIDS
	.align		4
.L_994:
        /*0094*/ 	.byte	0x04, 0x29
        /*0096*/ 	.short	(.L_996 - .L_995)


	//   ....[0]....
.L_995:
        /*0098*/ 	.word	0xffffffff


	//   ....[1]....
        /*009c*/ 	.word	0xffffffff


	//   ....[2]....
        /*00a0*/ 	.word	0xffffffff


	//   ....[3]....
        /*00a4*/ 	.word	0xffffffff


	//   ....[4]....
        /*00a8*/ 	.word	0xffffffff


	//   ....[5]....
        /*00ac*/ 	.word	0xffffffff


	//   ....[6]....
        /*00b0*/ 	.word	0xffffffff


	//   ....[7]....
        /*00b4*/ 	.word	0xffffffff


	//   ....[8]....
        /*00b8*/ 	.word	0xffffffff


	//   ....[9]....
        /*00bc*/ 	.word	0xffffffff


	//   ....[10]....
        /*00c0*/ 	.word	0xffffffff


	//   ....[11]....
        /*00c4*/ 	.word	0xffffffff


	//   ....[12]....
        /*00c8*/ 	.word	0xffffffff


	//   ....[13]....
        /*00cc*/ 	.word	0xffffffff


	//   ....[14]....
        /*00d0*/ 	.word	0xffffffff


	//   ....[15]....
        /*00d4*/ 	.word	0xffffffff


	//   ....[16]....
        /*00d8*/ 	.word	0xffffffff


	//   ....[17]....
        /*00dc*/ 	.word	0x0500000f


	//   ....[18]....
        /*00e0*/ 	.word	0x0500000f


	//   ....[19]....
        /*00e4*/ 	.word	0x0500000f


	//   ....[20]....
        /*00e8*/ 	.word	0x0500000f


	//   ....[21]....
        /*00ec*/ 	.word	0x0500000f


	//   ....[22]....
        /*00f0*/ 	.word	0x0500000f


	//----- nvinfo : EIATTR_COOP_GROUP_INSTR_OFFSETS
	.align		4
.L_996:
        /*00f4*/ 	.byte	0x04, 0x28
        /*00f6*/ 	.short	(.L_998 - .L_997)


	//   ....[0]....
.L_997:
        /*00f8*/ 	.word	0x00000070


	//   ....[1]....
        /*00fc*/ 	.word	0x000001a0


	//   ....[2]....
        /*0100*/ 	.word	0x000001f0


	//   ....[3]....
        /*0104*/ 	.word	0x000003e0


	//   ....[4]....
        /*0108*/ 	.word	0x00000630


	//   ....[5]....
        /*010c*/ 	.word	0x00001850


	//   ....[6]....
        /*0110*/ 	.word	0x000057c0


	//   ....[7]....
        /*0114*/ 	.word	0x00005940


	//   ....[8]....
        /*0118*/ 	.word	0x00005c30


	//   ....[9]....
        /*011c*/ 	.word	0x00005dc0


	//   ....[10]....
        /*0120*/ 	.word	0x00005ed0


	//   ....[11]....
        /*0124*/ 	.word	0x00006c80


	//   ....[12]....
        /*0128*/ 	.word	0x00006fb0


	//   ....[13]....
        /*012c*/ 	.word	0x000073b0


	//   ....[14]....
        /*0130*/ 	.word	0x00007660


	//   ....[15]....
        /*0134*/ 	.word	0x00007920


	//   ....[16]....
        /*0138*/ 	.word	0x00007b90


	//   ....[17]....
        /*013c*/ 	.word	0x0000a6e0


	//   ....[18]....
        /*0140*/ 	.word	0x0000a860


	//   ....[19]....
        /*0144*/ 	.word	0x0000a8d0


	//   ....[20]....
        /*0148*/ 	.word	0x0000a940


	//   ....[21]....
        /*014c*/ 	.word	0x0000a9b0


	//   ....[22]....
        /*0150*/ 	.word	0x0000aa20


	//----- nvinfo : EIATTR_REG_RECONFIG
	.align		4
.L_998:
        /*0154*/ 	.byte	0x01, 0x54
	.zero		2


	//----- nvinfo : EIATTR_SYSCALL_OFFSETS
	.align		4
        /*0158*/ 	.byte	0x04, 0x46
        /*015a*/ 	.short	(.L_1000 - .L_999)


	//   ....[0]....
.L_999:
        /*015c*/ 	.word	0x00001480


	//   ....[1]....
        /*0160*/ 	.word	0x00001570


	//   ....[2]....
        /*0164*/ 	.word	0x000016e0


	//   ....[3]....
        /*0168*/ 	.word	0x000017d0


	//----- nvinfo : EIATTR_MBARRIER_INSTR_OFFSETS
	.align		4
.L_1000:
        /*016c*/ 	.byte	0x04, 0x39
        /*016e*/ 	.short	(.L_1002 - .L_1001)


	//   ....[0]....
.L_1001:
        /*0170*/ 	.word	0x00000290
        /*0174*/ 	.word	0x000000ff
        /*0178*/ 	.word	0x00030800
        /*017c*/ 	.short	0x0100
        /*017e*/ 	.byte	0x06
	.zero		1


	//   ....[1]....
        /*0180*/ 	.word	0x00000390
        /*0184*/ 	.word	0x000000ff
        /*0188*/ 	.word	0x00030810
        /*018c*/ 	.short	0x0100
        /*018e*/ 	.byte	0x08
	.zero		1


	//   ....[2]....
        /*0190*/ 	.word	0x000003a0
        /*0194*/ 	.word	0x000000ff
        /*0198*/ 	.word	0x00030820
        /*019c*/ 	.short	0x0100
        /*019e*/ 	.byte	0x08
	.zero		1


	//   ....[3]....
        /*01a0*/ 	.word	0x000003b0
        /*01a4*/ 	.word	0x000000ff
        /*01a8*/ 	.word	0x00030818
        /*01ac*/ 	.short	0x0100
        /*01ae*/ 	.byte	0x08
	.zero		1


	//   ....[4]....
        /*01b0*/ 	.word	0x000003c0
        /*01b4*/ 	.word	0x000000ff
        /*01b8*/ 	.word	0x00030828
        /*01bc*/ 	.short	0x0100
        /*01be*/ 	.byte	0x08
	.zero		1


	//   ....[5]....
        /*01c0*/ 	.word	0x000004f0
        /*01c4*/ 	.word	0x000000ff
        /*01c8*/ 	.word	0x00030830
        /*01cc*/ 	.short	0x0100
        /*01ce*/ 	.byte	0x08
	.zero		1


	//   ....[6]....
        /*01d0*/ 	.word	0x00000500
        /*01d4*/ 	.word	0x000000ff
        /*01d8*/ 	.word	0x00030840
        /*01dc*/ 	.short	0x0100
        /*01de*/ 	.byte	0x08
	.zero		1


	//   ....[7]....
        /*01e0*/ 	.word	0x00000510
        /*01e4*/ 	.word	0x000000ff
        /*01e8*/ 	.word	0x00030838
        /*01ec*/ 	.short	0x0100
        /*01ee*/ 	.byte	0x08
	.zero		1


	//   ....[8]....
        /*01f0*/ 	.word	0x00000520
        /*01f4*/ 	.word	0x000000ff
        /*01f8*/ 	.word	0x00030848
        /*01fc*/ 	.short	0x0100
        /*01fe*/ 	.byte	0x08
	.zero		1


	//   ....[9]....
        /*0200*/ 	.word	0x00001890
        /*0204*/ 	.word	0x00000010
        /*0208*/ 	.word	0x00030800
        /*020c*/ 	.short	0x010a
        /*020e*/ 	.byte	0x3f
	.zero		1


	//   ....[10]....
        /*0210*/ 	.word	0x00001930
        /*0214*/ 	.word	0x00000010
        /*0218*/ 	.word	0x00030800
        /*021c*/ 	.short	0x010a
        /*021e*/ 	.byte	0x3f
	.zero		1


	//   ....[11]....
        /*0220*/ 	.word	0x00002070
        /*0224*/ 	.word	0x00000000
        /*0228*/ 	.word	0x00030810
        /*022c*/ 	.short	0x010a
        /*022e*/ 	.byte	0x3f
	.zero		1


	//   ....[12]....
        /*0230*/ 	.word	0x000020b0
        /*0234*/ 	.word	0x00000000
        /*0238*/ 	.word	0x00030810
        /*023c*/ 	.short	0x010a
        /*023e*/ 	.byte	0x3f
	.zero		1


	//   ....[13]....
        /*0240*/ 	.word	0x00002610
        /*0244*/ 	.word	0x00000000
        /*0248*/ 	.word	0x00030830
        /*024c*/ 	.short	0x010a
        /*024e*/ 	.byte	0x3f
	.zero		1


	//   ....[14]....
        /*0250*/ 	.word	0x00002980
        /*0254*/ 	.word	0x00000000
        /*0258*/ 	.word	0x00030830
        /*025c*/ 	.short	0x010a
        /*025e*/ 	.byte	0x3f
	.zero		1


	//   ....[15]....
        /*0260*/ 	.word	0x000048c0
        /*0264*/ 	.word	0x00000006
        /*0268*/ 	.word	0x00000000
        /*026c*/ 	.short	0x0101
        /*026e*/ 	.byte	0x3f
	.zero		1


	//   ....[16]....
        /*0270*/ 	.word	0x00004bf0
        /*0274*/ 	.word	0x00000000
        /*0278*/ 	.word	0x00000000
        /*027c*/ 	.short	0x0101
        /*027e*/ 	.byte	0x3f
	.zero		1


	//   ....[17]....
        /*0280*/ 	.word	0x00008920
        /*0284*/ 	.word	0x0000000f
        /*0288*/ 	.word	0x00030820
        /*028c*/ 	.short	0x010a
        /*028e*/ 	.byte	0x3f
	.zero		1


	//   ....[18]....
        /*0290*/ 	.word	0x00009000
        /*0294*/ 	.word	0x0000000f
        /*0298*/ 	.word	0x00030840
        /*029c*/ 	.short	0x010a
        /*029e*/ 	.byte	0x3f
	.zero		1


	//   ....[19]....
        /*02a0*/ 	.word	0x000092d0
        /*02a4*/ 	.word	0x0000000f
        /*02a8*/ 	.word	0x00030828
        /*02ac*/ 	.short	0x010a
        /*02ae*/ 	.byte	0x3f
	.zero		1


	//   ....[20]....
        /*02b0*/ 	.word	0x000095a0
        /*02b4*/ 	.word	0x0000000f
        /*02b8*/ 	.word	0x00030848
        /*02bc*/ 	.short	0x010a
        /*02be*/ 	.byte	0x3f
	.zero		1


	//   ....[21]....
        /*02c0*/ 	.word	0x00009810
        /*02c4*/ 	.word	0x0000000f
        /*02c8*/ 	.word	0x00030820
        /*02cc*/ 	.short	0x010a
        /*02ce*/ 	.byte	0x3f
	.zero		1


	//   ....[22]....
        /*02d0*/ 	.word	0x00009b50
        /*02d4*/ 	.word	0x0000000f
        /*02d8*/ 	.word	0x00030840
        /*02dc*/ 	.short	0x010a
        /*02de*/ 	.byte	0x3f
	.zero		1


	//   ....[23]....
        /*02e0*/ 	.word	0x00009df0
        /*02e4*/ 	.word	0x0000000f
        /*02e8*/ 	.word	0x00030828
        /*02ec*/ 	.short	0x010a
        /*02ee*/ 	.byte	0x3f
	.zero		1


	//   ....[24]....
        /*02f0*/ 	.word	0x0000a100
        /*02f4*/ 	.word	0x00000003
        /*02f8*/ 	.word	0x00030840
        /*02fc*/ 	.short	0x010a
        /*02fe*/ 	.byte	0x3f
	.zero		1


	//   ....[25]....
        /*0300*/ 	.word	0x0000a560
        /*0304*/ 	.word	0x00000007
        /*0308*/ 	.word	0x00000000
        /*030c*/ 	.short	0x010a
        /*030e*/ 	.byte	0x3f
	.zero		1


	//   ....[26]....
        /*0310*/ 	.word	0x0000a5b0
        /*0314*/ 	.word	0x00000003
        /*0318*/ 	.word	0x00000000
        /*031c*/ 	.short	0x010a
        /*031e*/ 	.byte	0x3f
	.zero		1


	//   ....[27]....
        /*0320*/ 	.word	0x0000a610
        /*0324*/ 	.word	0x00000005
        /*0328*/ 	.word	0x00000000
        /*032c*/ 	.short	0x010a
        /*032e*/ 	.byte	0x3f
	.zero		1


	//   ....[28]....
        /*0330*/ 	.word	0x0000a640
        /*0334*/ 	.word	0x00000003
        /*0338*/ 	.word	0x00000000
        /*033c*/ 	.short	0x010a
        /*033e*/ 	.byte	0x3f
	.zero		1


	//   ....[29]....
        /*0340*/ 	.word	0x0000a740
        /*0344*/ 	.word	0x00000000
        /*0348*/ 	.word	0x00030800
        /*034c*/ 	.short	0x010a
        /*034e*/ 	.byte	0x3f
	.zero		1


	//   ....[30]....
        /*0350*/ 	.word	0x0000a790
        /*0354*/ 	.word	0x00000000
        /*0358*/ 	.word	0x00030810
        /*035c*/ 	.short	0x010a
        /*035e*/ 	.byte	0x3f
	.zero		1


	//   ....[31]....
        /*0360*/ 	.word	0x0000a7e0
        /*0364*/ 	.word	0x00000000
        /*0368*/ 	.word	0x00030830
        /*036c*/ 	.short	0x010a
        /*036e*/ 	.byte	0x3f
	.zero		1


	//   ....[32]....
        /*0370*/ 	.word	0x0000aa60
        /*0374*/ 	.word	0x0000000f
        /*0378*/ 	.word	0x00030820
        /*037c*/ 	.short	0x010a
        /*037e*/ 	.byte	0x3f
	.zero		1


	//   ....[33]....
        /*0380*/ 	.word	0x0000aab0
        /*0384*/ 	.word	0x0000000f
        /*0388*/ 	.word	0x00030840
        /*038c*/ 	.short	0x010a
        /*038e*/ 	.byte	0x3f
	.zero		1


	//   ....[34]....
        /*0390*/ 	.word	0x0000ab00
        /*0394*/ 	.word	0x0000000f
        /*0398*/ 	.word	0x00030828
        /*039c*/ 	.short	0x010a
        /*039e*/ 	.byte	0x3f
	.zero		1


	//   ....[35]....
        /*03a0*/ 	.word	0x0000ab50
        /*03a4*/ 	.word	0x0000000f
        /*03a8*/ 	.word	0x00030848
        /*03ac*/ 	.short	0x010a
        /*03ae*/ 	.byte	0x3f
	.zero		1


	//   ....[36]....
        /*03b0*/ 	.word	0x0000abb0
        /*03b4*/ 	.word	0x0000000f
        /*03b8*/ 	.word	0x00030820
        /*03bc*/ 	.short	0x010a
        /*03be*/ 	.byte	0x3f
	.zero		1


	//   ....[37]....
        /*03c0*/ 	.word	0x0000ac00
        /*03c4*/ 	.word	0x0000000f
        /*03c8*/ 	.word	0x00030840
        /*03cc*/ 	.short	0x010a
        /*03ce*/ 	.byte	0x3f
	.zero		1


	//   ....[38]....
        /*03d0*/ 	.word	0x0000ac50
        /*03d4*/ 	.word	0x0000000f
        /*03d8*/ 	.word	0x00030828
        /*03dc*/ 	.short	0x010a
        /*03de*/ 	.byte	0x3f
	.zero		1


	//   ....[39]....
        /*03e0*/ 	.word	0x0000aca0
        /*03e4*/ 	.word	0x00000003
        /*03e8*/ 	.word	0x00030840
        /*03ec*/ 	.short	0x010a
        /*03ee*/ 	.byte	0x3f
	.zero		1


	//   ....[40]....
        /*03f0*/ 	.word	0x0000ad70
        /*03f4*/ 	.word	0x00000007
        /*03f8*/ 	.word	0x00000000
        /*03fc*/ 	.short	0x010a
        /*03fe*/ 	.byte	0x3f
	.zero		1


	//   ....[41]....
        /*0400*/ 	.word	0x0000adc0
        /*0404*/ 	.word	0x00000003
        /*0408*/ 	.word	0x00000000
        /*040c*/ 	.short	0x010a
        /*040e*/ 	.byte	0x3f
	.zero		1


	//   ....[42]....
        /*0410*/ 	.word	0x0000ae10
        /*0414*/ 	.word	0x00000005
        /*0418*/ 	.word	0x00000000
        /*041c*/ 	.short	0x010a
        /*041e*/ 	.byte	0x3f
	.zero		1


	//----- nvinfo : EIATTR_NUM_MBARRIERS
	.align		4
.L_1002:
        /*0420*/ 	.byte	0x03, 0x38
        /*0422*/ 	.short	0x0009


	//----- nvinfo : EIATTR_EXIT_INSTR_OFFSETS
	.align		4
        /*0424*/ 	.byte	0x04, 0x1c
        /*0426*/ 	.short	(.L_1004 - .L_1003)


	//   ....[0]....
.L_1003:
        /*0428*/ 	.word	0x0000a690


	//----- nvinfo : EIATTR_MAX_THREADS
	.align		4
.L_1004:
        /*042c*/ 	.byte	0x04, 0x05
        /*042e*/ 	.short	(.L_1006 - .L_1005)
.L_1005:
        /*0430*/ 	.word	0x00000180
        /*0434*/ 	.word	0x00000001
        /*0438*/ 	.word	0x00000001


	//----- nvinfo : EIATTR_CRS_STACK_SIZE
	.align		4
.L_1006:
        /*043c*/ 	.byte	0x04, 0x1e
        /*043e*/ 	.short	(.L_1008 - .L_1007)
.L_1007:
        /*0440*/ 	.word	0x00000000


	//----- nvinfo : EIATTR_CBANK_PARAM_SIZE
	.align		4
.L_1008:
        /*0444*/ 	.byte	0x03, 0x19
        /*0446*/ 	.short	0x0770


	//----- nvinfo : EIATTR_PARAM_CBANK
	.align		4
        /*0448*/ 	.byte	0x04, 0x0a
        /*044a*/ 	.short	(.L_1010 - .L_1009)
	.align		4
.L_1009:
        /*044c*/ 	.word	index@(.nv.constant0._ZN7cutlass13device_kernelIN5flash11enable_sm90INS1_16FlashAttnBwdSm90INS1_25CollectiveMainloopBwdSm90ILi2ELi2ELi2EN4cute5tupleIJNS5_1CILi1EEES8_S8_EEENS6_IJNS7_ILi64EEENS7_ILi128EEESB_EEENS_6half_tEfNS_4arch4Sm90ELb1ELb0ELb1ELb1ELb1ELb1ELb0ELb0ELi2ELi1ELi2ELi1ELb0EEENS1_24CollectiveEpilogueBwdGQAISC_fSF_Li256ELb1ELb1EEENS1_25SingleTileBwdLPTSchedulerILb1ELi128ELb1EEEEEEEEEvNT_6ParamsE)
        /*0450*/ 	.short	0x0210
        /*0452*/ 	.short	0x0770


	//----- nvinfo : EIATTR_SW_WAR
	.align		4
.L_1010:
        /*0454*/ 	.byte	0x04, 0x36
        /*0456*/ 	.short	(.L_1012 - .L_1011)
.L_1011:
        /*0458*/ 	.word	0x00000008
.L_1012:


//--------------------- .nv.info._ZN7cutlass13device_kernelIN5flash11enable_sm90INS1_16FlashAttnBwdSm90INS1_25CollectiveMainloopBwdSm90ILi2ELi2ELi2EN4cute5tupleIJNS5_1CILi1EEES8_S8_EEENS6_IJNS7_ILi80EEENS7_ILi128EEESB_EEENS_6half_tEfNS_4arch4Sm90ELb0ELb0ELb0ELb0ELb0ELb1ELb0ELb1ELi2ELi1ELi2ELi1ELb0EEENS1_21CollectiveEpilogueBwdISC_SD_SF_Li256ELb0ELb0ELi1EEENS1_19SingleTileSchedulerILb0ELb0ELb0ELi128EEEEEEEEEvNT_6ParamsE --------------------------
	.section	.nv.info._ZN7cutlass13device_kernelIN5flash11enable_sm90INS1_16FlashAttnBwdSm90INS1_25CollectiveMainloopBwdSm90ILi2ELi2ELi2EN4cute5tupleIJNS5_1CILi1EEES8_S8_EEENS6_IJNS7_ILi80EEENS7_ILi128EEESB_EEENS_6half_tEfNS_4arch4Sm90ELb0ELb0ELb0ELb0ELb0ELb1ELb0ELb1ELi2ELi1ELi2ELi1ELb0EEENS1_21CollectiveEpilogueBwdISC_SD_SF_Li256ELb0ELb0ELi1EEENS1_19SingleTileSchedulerILb0ELb0ELb0ELi128EEEEEEEEEvNT_6ParamsE,"",@"SHT_CUDA_INFO"
	.sectionflags	@""
	.align	4


	//----- nvinfo : EIATTR_CUDA_API_VERSION
	.align		4
        /*0000*/ 	.byte	0x04, 0x37
        /*0002*/ 	.short	(.L_1014 - .L_1013)
.L_1013:
        /*0004*/ 	.word	0x00000082


	//----- nvinfo : EIATTR_KPARAM_INFO
	.align		4
.L_1014:
        /*0008*/ 	.byte	0x04, 0x17
        /*000a*/ 	.short	(.L_1016 - .L_1015)
.L_1015:
        /*000c*/ 	.word	0x00000000
        /*0010*/ 	.short	0x0000
        /*0012*/ 	.short	0x0070
        /*0014*/ 	.byte	0x00, 0xf0, 0x01, 0x24


	//----- nvinfo : EIATTR_SPARSE_MMA_MASK
	.align		4
.L_1016:
        /*0018*/ 	.byte	0x03, 0x50
        /*001a*/ 	.short	0x0000


	//----- nvinfo : EIATTR_MAXREG_COUNT
	.align		4
        /*001c*/ 	.byte	0x03, 0x1b
        /*001e*/ 	.short	0x00a8


	//----- nvinfo : EIATTR_NUM_BARRIERS
	.align		4
        /*0020*/ 	.byte	0x02, 0x4c
        /*0022*/ 	.byte	0x10
	.zero		1


	//----- nvinfo : EIATTR_EXTERNS
	.align		4
        /*0024*/ 	.byte	0x04, 0x0f
        /*0026*/ 	.short	(.L_1018 - .L_1017)


	//   ....[0]....
	.align		4
.L_1017:
        /*0028*/ 	.word	index@(__assertfail)


	//----- nvinfo : EIATTR_ANNOTATIONS
	.align		4
.L_1018:
        /*002c*/ 	.byte	0x04, 0x55
        /*002e*/ 	.short	(.L_1020 - .L_1019)


	//   ....[0]....
.L_1019:
        /*0030*/ 	.word	0x00000001
        /*0034*/ 	.byte	0xb0, 0x05, 0x00, 0x00, 0x01, 0x00, 0x00, 0x00, 0x10, 0x09, 0x00, 0x00, 0x01, 0x00, 0x00, 0x00
        /* <DEDUP_REMOVED lines=9> */
        /*00d4*/ 	.byte	0x20, 0x99, 0x00, 0x00


	//----- nvinfo : EIATTR_MERCURY_ISA_VERSION
	.align		4
.L_1020:
        /*00d8*/ 	.byte	0x03, 0x5f
        /*00da*/ 	.short	0x0101


	//----- nvinfo : EIATTR_INT_WARP_WIDE_INSTR_OFFSETS
	.align		4
        /*00dc*/ 	.byte	0x04, 0x31
        /*00de*/ 	.short	(.L_1022 - .L_1021)


	//   ....[0]....
.L_1021:
        /*00e0*/ 	.word	0x000001e0


	//   ....[1]....
        /*00e4*/ 	.word	0x000002a0


	//----- nvinfo : EIATTR_COOP_GROUP_MASK_REGIDS
	.align		4
.L_1022:
        /*00e8*/ 	.byte	0x04, 0x29
        /*00ea*/ 	.short	(.L_1024 - .L_1023)


	//   ....[0]....
.L_1023:
        /*00ec*/ 	.word	0xffffffff


	//   ....[1]....
        /*00f0*/ 	.word	0xffffffff


	//   ....[2]....
        /*00f4*/ 	.word	0xffffffff


	//   ....[3]....
        /*00f8*/ 	.word	0xffffffff


	//   ....[4]....
        /*00fc*/ 	.word	0xffffffff


	//   ....[5]....
        /*0100*/ 	.word	0xffffffff


	//   ....[6]....
        /*0104*/ 	.word	0xffffffff


	//   ....[7]....
        /*0108*/ 	.word	0xffffffff


	//   ....[8]....
        /*010c*/ 	.word	0x0500000f


	//----- nvinfo : EIATTR_COOP_GROUP_INSTR_OFFSETS
	.align		4
.L_1024:
        /*0110*/ 	.byte	0x04, 0x28
        /*0112*/ 	.short	(.L_1026 - .L_1025)


	//   ....[0]....
.L_1025:
        /*0114*/ 	.word	0x00000060


	//   ....[1]....
        /*0118*/ 	.word	0x000001f0


	//   ....[2]....
        /*011c*/ 	.word	0x00000280


	//   ....[3]....
        /*0120*/ 	.word	0x00000400


	//   ....[4]....
        /*0124*/ 	.word	0x00000650


	//   ....[5]....
        /*0128*/ 	.word	0x00000bb0


	//   ....[6]....
        /*012c*/ 	.word	0x00006be0


	//   ....[7]....
        /*0130*/ 	.word	0x000072f0


	//   ....[8]....
        /*0134*/ 	.word	0x00009b90


	//----- nvinfo : EIATTR_REG_RECONFIG
	.align		4
.L_1026:
        /*0138*/ 	.byte	0x01, 0x54
	.zero		2


	//----- nvinfo : EIATTR_SYSCALL_OFFSETS
	.align		4
        /*013c*/ 	.byte	0x04, 0x46
        /*013e*/ 	.short	(.L_1028 - .L_1027)


	//   ....[0]....
.L_1027:
        /*0140*/ 	.word	0x000007e0


	//   ....[1]....
        /*0144*/ 	.word	0x000008d0


	//   ....[2]....
        /*0148*/ 	.word	0x00000a40


	//   ....[3]....
        /*014c*/ 	.word	0x00000b30


	//   ....[4]....
        /*0150*/ 	.word	0x00006550


	//   ....[5]....
        /*0154*/ 	.word	0x00006680


	//   ....[6]....
        /*0158*/ 	.word	0x000067a0


	//   ....[7]....
        /*015c*/ 	.word	0x000068c0


	//----- nvinfo : EIATTR_MBARRIER_INSTR_OFFSETS
	.align		4
.L_1028:
        /*0160*/ 	.byte	0x04, 0x39
        /*0162*/ 	.short	(.L_1030 - .L_1029)


	//   ....[0]....
.L_1029:
        /*0164*/ 	.word	0x000002c0
        /*0168*/ 	.word	0x000000ff
        /*016c*/ 	.word	0x00038800
        /*0170*/ 	.short	0x0100
        /*0172*/ 	.byte	0x06
	.zero		1


	//   ....[1]....
        /*0174*/ 	.word	0x000003b0
        /*0178*/ 	.word	0x000000ff
        /*017c*/ 	.word	0x00038810
        /*0180*/ 	.short	0x0100
        /*0182*/ 	.byte	0x08
	.zero		1


	//   ....[2]....
        /*0184*/ 	.word	0x000003c0
        /*0188*/ 	.word	0x000000ff
        /*018c*/ 	.word	0x00038820
        /*0190*/ 	.short	0x0100
        /*0192*/ 	.byte	0x08
	.zero		1


	//   ....[3]....
        /*0194*/ 	.word	0x000003d0
        /*0198*/ 	.word	0x000000ff
        /*019c*/ 	.word	0x00038818
        /*01a0*/ 	.short	0x0100
        /*01a2*/ 	.byte	0x08
	.zero		1


	//   ....[4]....
        /*01a4*/ 	.word	0x000003e0
        /*01a8*/ 	.word	0x000000ff
        /*01ac*/ 	.word	0x00038828
        /*01b0*/ 	.short	0x0100
        /*01b2*/ 	.byte	0x08
	.zero		1


	//   ....[5]....
        /*01b4*/ 	.word	0x00000510
        /*01b8*/ 	.word	0x000000ff
        /*01bc*/ 	.word	0x00038830
        /*01c0*/ 	.short	0x0100
        /*01c2*/ 	.byte	0x08
	.zero		1


	//   ....[6]....
        /*01c4*/ 	.word	0x00000520
        /*01c8*/ 	.word	0x000000ff
        /*01cc*/ 	.word	0x00038840
        /*01d0*/ 	.short	0x0100
        /*01d2*/ 	.byte	0x08
	.zero		1


	//   ....[7]....
        /*01d4*/ 	.word	0x00000530
        /*01d8*/ 	.word	0x000000ff
        /*01dc*/ 	.word	0x00038838
        /*01e0*/ 	.short	0x0100
        /*01e2*/ 	.byte	0x08
	.zero		1


	//   ....[8]....
        /*01e4*/ 	.word	0x00000540
        /*01e8*/ 	.word	0x000000ff
        /*01ec*/ 	.word	0x00038848
        /*01f0*/ 	.short	0x0100
        /*01f2*/ 	.byte	0x08
	.zero		1


	//   ....[9]....
        /*01f4*/ 	.word	0x00000be0
        /*01f8*/ 	.word	0x00000010
        /*01fc*/ 	.word	0x00038800
        /*0200*/ 	.short	0x010a
        /*0202*/ 	.byte	0x3f
	.zero		1


	//   ....[10]....
        /*0204*/ 	.word	0x00000c90
        /*0208*/ 	.word	0x00000010
        /*020c*/ 	.word	0x00038800
        /*0210*/ 	.short	0x010a
        /*0212*/ 	.byte	0x3f
	.zero		1


	//   ....[11]....
        /*0214*/ 	.word	0x000014e0
        /*0218*/ 	.word	0x00000003
        /*021c*/ 	.word	0x00038810
        /*0220*/ 	.short	0x010a
        /*0222*/ 	.byte	0x3f
	.zero		1


	//   ....[12]....
        /*0224*/ 	.word	0x00001520
        /*0228*/ 	.word	0x00000003
        /*022c*/ 	.word	0x00038810
        /*0230*/ 	.short	0x010a
        /*0232*/ 	.byte	0x3f
	.zero		1


	//   ....[13]....
        /*0234*/ 	.word	0x00002720
        /*0238*/ 	.word	0x00000003
        /*023c*/ 	.word	0x00038830
        /*0240*/ 	.short	0x010a
        /*0242*/ 	.byte	0x3f
	.zero		1


	//   ....[14]....
        /*0244*/ 	.word	0x000027a0
        /*0248*/ 	.word	0x00000003
        /*024c*/ 	.word	0x00038830
        /*0250*/ 	.short	0x010a
        /*0252*/ 	.byte	0x3f
	.zero		1


	//   ....[15]....
        /*0254*/ 	.word	0x00005c30
        /*0258*/ 	.word	0x00000004
        /*025c*/ 	.word	0x00000000
        /*0260*/ 	.short	0x0101
        /*0262*/ 	.byte	0x3f
	.zero		1


	//   ....[16]....
        /*0264*/ 	.word	0x00005fb0
        /*0268*/ 	.word	0x00000003
        /*026c*/ 	.word	0x00000000
        /*0270*/ 	.short	0x0101
        /*0272*/ 	.byte	0x3f
	.zero		1


	//   ....[17]....
        /*0274*/ 	.word	0x00008130
        /*0278*/ 	.word	0x00000014
        /*027c*/ 	.word	0x00038820
        /*0280*/ 	.short	0x010a
        /*0282*/ 	.byte	0x3f
	.zero		1


	//   ....[18]....
        /*0284*/ 	.word	0x00008740
        /*0288*/ 	.word	0x00000014
        /*028c*/ 	.word	0x00038840
        /*0290*/ 	.short	0x010a
        /*0292*/ 	.byte	0x3f
	.zero		1


	//   ....[19]....
        /*0294*/ 	.word	0x000089e0
        /*0298*/ 	.word	0x00000014
        /*029c*/ 	.word	0x00038828
        /*02a0*/ 	.short	0x010a
        /*02a2*/ 	.byte	0x3f
	.zero		1


	//   ....[20]....
        /*02a4*/ 	.word	0x00008bf0
        /*02a8*/ 	.word	0x00000014
        /*02ac*/ 	.word	0x00038848
        /*02b0*/ 	.short	0x010a
        /*02b2*/ 	.byte	0x3f
	.zero		1


	//   ....[21]....
        /*02b4*/ 	.word	0x00008e70
        /*02b8*/ 	.word	0x00000014
        /*02bc*/ 	.word	0x00038820
        /*02c0*/ 	.short	0x010a
        /*02c2*/ 	.byte	0x3f
	.zero		1


	//   ....[22]....
        /*02c4*/ 	.word	0x000090e0
        /*02c8*/ 	.word	0x00000014
        /*02cc*/ 	.word	0x00038840
        /*02d0*/ 	.short	0x010a
        /*02d2*/ 	.byte	0x3f
	.zero		1


	//   ....[23]....
        /*02d4*/ 	.word	0x00009350
        /*02d8*/ 	.word	0x00000014
        /*02dc*/ 	.word	0x00038828
        /*02e0*/ 	.short	0x010a
        /*02e2*/ 	.byte	0x3f
	.zero		1


	//   ....[24]....
        /*02e4*/ 	.word	0x000095a0
        /*02e8*/ 	.word	0x00000004
        /*02ec*/ 	.word	0x00038840
        /*02f0*/ 	.short	0x010a
        /*02f2*/ 	.byte	0x3f
	.zero		1


	//   ....[25]....
        /*02f4*/ 	.word	0x00009a10
        /*02f8*/ 	.word	0x00000007
        /*02fc*/ 	.word	0x00000000
        /*0300*/ 	.short	0x010a
        /*0302*/ 	.byte	0x3f
	.zero		1


	//   ....[26]....
        /*0304*/ 	.word	0x00009a60
        /*0308*/ 	.word	0x00000003
        /*030c*/ 	.word	0x00000000
        /*0310*/ 	.short	0x010a
        /*0312*/ 	.byte	0x3f
	.zero		1


	//   ....[27]....
        /*0314*/ 	.word	0x00009ac0
        /*0318*/ 	.word	0x00000005
        /*031c*/ 	.word	0x00000000
        /*0320*/ 	.short	0x010a
        /*0322*/ 	.byte	0x3f
	.zero		1


	//   ....[28]....
        /*0324*/ 	.word	0x00009af0
        /*0328*/ 	.word	0x00000003
        /*032c*/ 	.word	0x00000000
        /*0330*/ 	.short	0x010a
        /*0332*/ 	.byte	0x3f
	.zero		1


	//   ....[29]....
        /*0334*/ 	.word	0x00009bf0
        /*0338*/ 	.word	0x00000004
        /*033c*/ 	.word	0x00038800
        /*0340*/ 	.short	0x010a
        /*0342*/ 	.byte	0x3f
	.zero		1


	//   ....[30]....
        /*0344*/ 	.word	0x00009c40
        /*0348*/ 	.word	0x00000003
        /*034c*/ 	.word	0x00038810
        /*0350*/ 	.short	0x010a
        /*0352*/ 	.byte	0x3f
	.zero		1


	//   ....[31]....
        /*0354*/ 	.word	0x00009c90
        /*0358*/ 	.word	0x00000003
        /*035c*/ 	.word	0x00038830
        /*0360*/ 	.short	0x010a
        /*0362*/ 	.byte	0x3f
	.zero		1


	//   ....[32]....
        /*0364*/ 	.word	0x00009ce0
        /*0368*/ 	.word	0x00000014
        /*036c*/ 	.word	0x00038820
        /*0370*/ 	.short	0x010a
        /*0372*/ 	.byte	0x3f
	.zero		1


	//   ....[33]....
        /*0374*/ 	.word	0x00009d30
        /*0378*/ 	.word	0x00000014
        /*037c*/ 	.word	0x00038840
        /*0380*/ 	.short	0x010a
        /*0382*/ 	.byte	0x3f
	.zero		1


	//   ....[34]....
        /*0384*/ 	.word	0x00009d80
        /*0388*/ 	.word	0x00000014
        /*038c*/ 	.word	0x00038828
        /*0390*/ 	.short	0x010a
        /*0392*/ 	.byte	0x3f
	.zero		1


	//   ....[35]....
        /*0394*/ 	.word	0x00009dd0
        /*0398*/ 	.word	0x00000014
        /*039c*/ 	.word	0x00038848
        /*03a0*/ 	.short	0x010a
        /*03a2*/ 	.byte	0x3f
	.zero		1


	//   ....[36]....
        /*03a4*/ 	.word	0x00009e30
        /*03a8*/ 	.word	0x00000014
        /*03ac*/ 	.word	0x00038820
        /*03b0*/ 	.short	0x010a
        /*03b2*/ 	.byte	0x3f
	.zero		1


	//   ....[37]....
        /*03b4*/ 	.word	0x00009e80
        /*03b8*/ 	.word	0x00000014
        /*03bc*/ 	.word	0x00038840
        /*03c0*/ 	.short	0x010a
        /*03c2*/ 	.byte	0x3f
	.zero		1


	//   ....[38]....
        /*03c4*/ 	.word	0x00009ed0
        /*03c8*/ 	.word	0x00000014
        /*03cc*/ 	.word	0x00038828
        /*03d0*/ 	.short	0x010a
        /*03d2*/ 	.byte	0x3f
	.zero		1


	//   ....[39]....
        /*03d4*/ 	.word	0x00009f20
        /*03d8*/ 	.word	0x00000004
        /*03dc*/ 	.word	0x00038840
        /*03e0*/ 	.short	0x010a
        /*03e2*/ 	.byte	0x3f
	.zero		1


	//   ....[40]....
        /*03e4*/ 	.word	0x0000a000
        /*03e8*/ 	.word	0x00000007
        /*03ec*/ 	.word	0x00000000
        /*03f0*/ 	.short	0x010a
        /*03f2*/ 	.byte	0x3f
	.zero		1


	//   ....[41]....
        /*03f4*/ 	.word	0x0000a050
        /*03f8*/ 	.word	0x00000003
        /*03fc*/ 	.word	0x00000000
        /*0400*/ 	.short	0x010a
        /*0402*/ 	.byte	0x3f
	.zero		1


	//   ....[42]....
        /*0404*/ 	.word	0x0000a0a0
        /*0408*/ 	.word	0x00000005
        /*040c*/ 	.word	0x00000000
        /*0410*/ 	.short	0x010a
        /*0412*/ 	.byte	0x3f
	.zero		1


	//----- nvinfo : EIATTR_NUM_MBARRIERS
	.align		4
.L_1030:
        /*0414*/ 	.byte	0x03, 0x38
        /*0416*/ 	.short	0x0009


	//----- nvinfo : EIATTR_EXIT_INSTR_OFFSETS
	.align		4
        /*0418*/ 	.byte	0x04, 0x1c
        /*041a*/ 	.short	(.L_1032 - .L_1031)


	//   ....[0]....
.L_1031:
        /*041c*/ 	.word	0x00009b40


	//----- nvinfo : EIATTR_MAX_THREADS
	.align		4
.L_1032:
        /*0420*/ 	.byte	0x04, 0x05
        /*0422*/ 	.short	(.L_1034 - .L_1033)
.L_1033:
        /*0424*/ 	.word	0x00000180
        /*0428*/ 	.word	0x00000001
        /*042c*/ 	.word	0x00000001


	//----- nvinfo : EIATTR_CRS_STACK_SIZE
	.align		4
.L_1034:
        /*0430*/ 	.byte	0x04, 0x1e
        /*0432*/ 	.short	(.L_1036 - .L_1035)
.L_1035:
        /*0434*/ 	.word	0x00000000


	//----- nvinfo : EIATTR_CBANK_PARAM_SIZE
	.align		4
.L_1036:
        /*0438*/ 	.byte	0x03, 0x19
        /*043a*/ 	.short	0x0970


	//----- nvinfo : EIATTR_PARAM_CBANK
	.align		4
        /*043c*/ 	.byte	0x04, 0x0a
        /*043e*/ 	.short	(.L_1038 - .L_1037)
	.align		4
.L_1037:
        /*0440*/ 	.word	index@(.nv.constant0._ZN7cutlass13device_kernelIN5flash11enable_sm90INS1_16FlashAttnBwdSm90INS1_25CollectiveMainloopBwdSm90ILi2ELi2ELi2EN4cute5tupleIJNS5_1CILi1EEES8_S8_EEENS6_IJNS7_ILi80EEENS7_ILi128EEESB_EEENS_6half_tEfNS_4arch4Sm90ELb0ELb0ELb0ELb0ELb0ELb1ELb0ELb1ELi2ELi1ELi2ELi1ELb0EEENS1_21CollectiveEpilogueBwdISC_SD_SF_Li256ELb0ELb0ELi1EEENS1_19SingleTileSchedulerILb0ELb0ELb0ELi128EEEEEEEEEvNT_6ParamsE)
        /*0444*/ 	.short	0x0210
        /*0446*/ 	.short	0x0970


	//----- nvinfo : EIATTR_SW_WAR
	.align		4
.L_1038:
        /*0448*/ 	.byte	0x04, 0x36
        /*044a*/ 	.short	(.L_1040 - .L_1039)
.L_1039:
        /*044c*/ 	.word	0x00000008
.L_1040:


//--------------------- .nv.info._ZN7cutlass13device_kernelIN5flash11enable_sm90INS1_16FlashAttnBwdSm90INS1_25CollectiveMainloopBwdSm90ILi2ELi2ELi2EN4cute5tupleIJNS5_1CILi1EEES8_S8_EEENS6_IJNS7_ILi80EEENS7_ILi128EEESB_EEENS_6half_tEfNS_4arch4Sm90ELb0ELb0ELb0ELb0ELb1ELb1ELb0ELb1ELi2ELi1ELi2ELi1ELb0EEENS1_21CollectiveEpilogueBwdISC_SD_SF_Li256ELb0ELb0ELi1EEENS1_19SingleTileSchedulerILb0ELb0ELb0ELi128EEEEEEEEEvNT_6ParamsE --------------------------
	.section	.nv.info._ZN7cutlass13device_kernelIN5flash11enable_sm90INS1_16FlashAttnBwdSm90INS1_25CollectiveMainloopBwdSm90ILi2ELi2ELi2EN4cute5tupleIJNS5_1CILi1EEES8_S8_EEENS6_IJNS7_ILi80EEENS7_ILi128EEESB_EEENS_6half_tEfNS_4arch4Sm90ELb0ELb0ELb0ELb0ELb1ELb1ELb0ELb1ELi2ELi1ELi2ELi1ELb0EEENS1_21CollectiveEpilogueBwdISC_SD_SF_Li256ELb0ELb0ELi1EEENS1_19SingleTileSchedulerILb0ELb0ELb0ELi128EEEEEEEEEvNT_6ParamsE,"",@"SHT_CUDA_INFO"
	.sectionflags	@""
	.align	4


	//----- nvinfo : EIATTR_CUDA_API_VERSION
	.align		4
        /*0000*/ 	.byte	0x04, 0x37
        /*0002*/ 	.short	(.L_1042 - .L_1041)
.L_1041:
        /*0004*/ 	.word	0x00000082


	//----- nvinfo : EIATTR_KPARAM_INFO
	.align		4
.L_1042:
        /*0008*/ 	.byte	0x04, 0x17
        /*000a*/ 	.short	(.L_1044 - .L_1043)
.L_1043:
        /*000c*/ 	.word	0x00000000
        /*0010*/ 	.short	0x0000
        /*0012*/ 	.short	0x0070
        /*0014*/ 	.byte	0x00, 0xf0, 0x01, 0x24


	//----- nvinfo : EIATTR_SPARSE_MMA_MASK
	.align		4
.L_1044:
        /*0018*/ 	.byte	0x03, 0x50
        /*001a*/ 	.short	0x0000


	//----- nvinfo : EIATTR_MAXREG_COUNT
	.align		4
        /*001c*/ 	.byte	0x03, 0x1b
        /*001e*/ 	.short	0x00a8


	//----- nvinfo : EIATTR_NUM_BARRIERS
	.align		4
        /*0020*/ 	.byte	0x02, 0x4c
        /*0022*/ 	.byte	0x10
	.zero		1


	//----- nvinfo : EIATTR_EXTERNS
	.align		4
        /*0024*/ 	.byte	0x04, 0x0f
        /*0026*/ 	.short	(.L_1046 - .L_1045)


	//   ....[0]....
	.align		4
.L_1045:
        /*0028*/ 	.word	index@(__assertfail)


	//----- nvinfo : EIATTR_ANNOTATIONS
	.align		4
.L_1046:
        /*002c*/ 	.byte	0x04, 0x55
        /*002e*/ 	.short	(.L_1048 - .L_1047)


	//   ....[0]....
.L_1047:
        /* <DEDUP_REMOVED lines=12> */


	//----- nvinfo : EIATTR_MERCURY_ISA_VERSION
	.align		4
.L_1048:
        /*00d8*/ 	.byte	0x03, 0x5f
        /*00da*/ 	.short	0x0101


	//----- nvinfo : EIATTR_INT_WARP_WIDE_INSTR_OFFSETS
	.align		4
        /*00dc*/ 	.byte	0x04, 0x31
        /*00de*/ 	.short	(.L_1050 - .L_1049)


	//   ....[0]....
.L_1049:
        /*00e0*/ 	.word	0x000001e0


	//   ....[1]....
        /*00e4*/ 	.word	0x000002a0


	//   ....[2]....
        /*00e8*/ 	.word	0x00007b60


	//   ....[3]....
        /*00ec*/ 	.word	0x00007fd0


	//   ....[4]....
        /*00f0*/ 	.word	0x000085a0


	//----- nvinfo : EIATTR_COOP_GROUP_MASK_REGIDS
	.align		4
.L_1050:
        /*00f4*/ 	.byte	0x04, 0x29
        /*00f6*/ 	.short	(.L_1052 - .L_1051)


	//   ....[0]....
.L_1051:
        /*00f8*/ 	.word	0xffffffff


	//   ....[1]....
        /*00fc*/ 	.word	0xffffffff


	//   ....[2]....
        /*0100*/ 	.word	0xffffffff


	//   ....[3]....
        /*0104*/ 	.word	0xffffffff


	//   ....[4]....
        /*0108*/ 	.word	0xffffffff


	//   ....[5]....
        /*010c*/ 	.word	0xffffffff


	//   ....[6]....
        /*0110*/ 	.word	0xffffffff


	//   ....[7]....
        /*0114*/ 	.word	0xffffffff


	//   ....[8]....
        /*0118*/ 	.word	0xffffffff


	//   ....[9]....
        /*011c*/ 	.word	0xffffffff


	//   ....[10]....
        /*0120*/ 	.word	0xffffffff


	//   ....[11]....
        /*0124*/ 	.word	0xffffffff


	//   ....[12]....
        /*0128*/ 	.word	0xffffffff


	//   ....[13]....
        /*012c*/ 	.word	0xffffffff


	//   ....[14]....
        /*0130*/ 	.word	0x0500000f


	//   ....[15]....
        /*0134*/ 	.word	0x0500000f


	//   ....[16]....
        /*0138*/ 	.word	0x0500000f


	//   ....[17]....
        /*013c*/ 	.word	0x0500000f


	//----- nvinfo : EIATTR_COOP_GROUP_INSTR_OFFSETS
	.align		4
.L_1052:
        /*0140*/ 	.byte	0x04, 0x28
        /*0142*/ 	.short	(.L_1054 - .L_1053)


	//   ....[0]....
.L_1053:
        /*0144*/ 	.word	0x00000060


	//   ....[1]....
        /*0148*/ 	.word	0x000001f0


	//   ....[2]....
        /*014c*/ 	.word	0x00000280


	//   ....[3]....
        /*0150*/ 	.word	0x00000400


	//   ....[4]....
        /*0154*/ 	.word	0x00000650


	//   ....[5]....
        /*0158*/ 	.word	0x00000bb0


	//   ....[6]....
        /*015c*/ 	.word	0x00006be0


	//   ....[7]....
        /*0160*/ 	.word	0x000072f0


	//   ....[8]....
        /*0164*/ 	.word	0x00007800


	//   ....[9]....
        /*0168*/ 	.word	0x00007a90


	//   ....[10]....
        /*016c*/ 	.word	0x00007cd0


	//   ....[11]....
        /*0170*/ 	.word	0x00007f00


	//   ....[12]....
        /*0174*/ 	.word	0x000081b0


	//   ....[13]....
        /*0178*/ 	.word	0x000084e0


	//   ....[14]....
        /*017c*/ 	.word	0x0000a3b0


	//   ....[15]....
        /*0180*/ 	.word	0x0000a530


	//   ....[16]....
        /*0184*/ 	.word	0x0000a5a0


	//   ....[17]....
        /*0188*/ 	.word	0x0000a610


	//----- nvinfo : EIATTR_REG_RECONFIG
	.align		4
.L_1054:
        /*018c*/ 	.byte	0x01, 0x54
	.zero		2


	//----- nvinfo : EIATTR_SYSCALL_OFFSETS
	.align		4
        /*0190*/ 	.byte	0x04, 0x46
        /*0192*/ 	.short	(.L_1056 - .L_1055)


	//   ....[0]....
.L_1055:
        /*0194*/ 	.word	0x000007e0


	//   ....[1]....
        /*0198*/ 	.word	0x000008d0


	//   ....[2]....
        /*019c*/ 	.word	0x00000a40


	//   ....[3]....
        /*01a0*/ 	.word	0x00000b30


	//   ....[4]....
        /*01a4*/ 	.word	0x00006550


	//   ....[5]....
        /*01a8*/ 	.word	0x00006680


	//   ....[6]....
        /*01ac*/ 	.word	0x000067a0


	//   ....[7]....
        /*01b0*/ 	.word	0x000068c0


	//----- nvinfo : EIATTR_MBARRIER_INSTR_OFFSETS
	.align		4
.L_1056:
        /*01b4*/ 	.byte	0x04, 0x39
        /*01b6*/ 	.short	(.L_1058 - .L_1057)


	//   ....[0]....
.L_1057:
        /*01b8*/ 	.word	0x000002c0
        /*01bc*/ 	.word	0x000000ff
        /*01c0*/ 	.word	0x00038800
        /*01c4*/ 	.short	0x0100
        /*01c6*/ 	.byte	0x06
	.zero		1


	//   ....[1]....
        /*01c8*/ 	.word	0x000003b0
        /*01cc*/ 	.word	0x000000ff
        /*01d0*/ 	.word	0x00038810
        /*01d4*/ 	.short	0x0100
        /*01d6*/ 	.byte	0x08
	.zero		1


	//   ....[2]....
        /*01d8*/ 	.word	0x000003c0
        /*01dc*/ 	.word	0x000000ff
        /*01e0*/ 	.word	0x00038820
        /*01e4*/ 	.short	0x0100
        /*01e6*/ 	.byte	0x08
	.zero		1


	//   ....[3]....
        /*01e8*/ 	.word	0x000003d0
        /*01ec*/ 	.word	0x000000ff
        /*01f0*/ 	.word	0x00038818
        /*01f4*/ 	.short	0x0100
        /*01f6*/ 	.byte	0x08
	.zero		1


	//   ....[4]....
        /*01f8*/ 	.word	0x000003e0
        /*01fc*/ 	.word	0x000000ff
        /*0200*/ 	.word	0x00038828
        /*0204*/ 	.short	0x0100
        /*0206*/ 	.byte	0x08
	.zero		1


	//   ....[5]....
        /*0208*/ 	.word	0x00000510
        /*020c*/ 	.word	0x000000ff
        /*0210*/ 	.word	0x00038830
        /*0214*/ 	.short	0x0100
        /*0216*/ 	.byte	0x08
	.zero		1


	//   ....[6]....
        /*0218*/ 	.word	0x00000520
        /*021c*/ 	.word	0x000000ff
        /*0220*/ 	.word	0x00038840
        /*0224*/ 	.short	0x0100
        /*0226*/ 	.byte	0x08
	.zero		1


	//   ....[7]....
        /*0228*/ 	.word	0x00000530
        /*022c*/ 	.word	0x000000ff
        /*0230*/ 	.word	0x00038838
        /*0234*/ 	.short	0x0100
        /*0236*/ 	.byte	0x08
	.zero		1


	//   ....[8]....
        /*0238*/ 	.word	0x00000540
        /*023c*/ 	.word	0x000000ff
        /*0240*/ 	.word	0x00038848
        /*0244*/ 	.short	0x0100
        /*0246*/ 	.byte	0x08
	.zero		1


	//   ....[9]....
        /*0248*/ 	.word	0x00000be0
        /*024c*/ 	.word	0x00000010
        /*0250*/ 	.word	0x00038800
        /*0254*/ 	.short	0x010a
        /*0256*/ 	.byte	0x3f
	.zero		1


	//   ....[10]....
        /*0258*/ 	.word	0x00000c90
        /*025c*/ 	.word	0x00000010
        /*0260*/ 	.word	0x00038800
        /*0264*/ 	.short	0x010a
        /*0266*/ 	.byte	0x3f
	.zero		1


	//   ....[11]....
        /*0268*/ 	.word	0x000014e0
        /*026c*/ 	.word	0x00000003
        /*0270*/ 	.word	0x00038810
        /*0274*/ 	.short	0x010a
        /*0276*/ 	.byte	0x3f
	.zero		1


	//   ....[12]....
        /*0278*/ 	.word	0x00001520
        /*027c*/ 	.word	0x00000003
        /*0280*/ 	.word	0x00038810
        /*0284*/ 	.short	0x010a
        /*0286*/ 	.byte	0x3f
	.zero		1


	//   ....[13]....
        /*0288*/ 	.word	0x00002720
        /*028c*/ 	.word	0x00000003
        /*0290*/ 	.word	0x00038830
        /*0294*/ 	.short	0x010a
        /*0296*/ 	.byte	0x3f
	.zero		1


	//   ....[14]....
        /*0298*/ 	.word	0x000027a0
        /*029c*/ 	.word	0x00000003
        /*02a0*/ 	.word	0x00038830
        /*02a4*/ 	.short	0x010a
        /*02a6*/ 	.byte	0x3f
	.zero		1


	//   ....[15]....
        /*02a8*/ 	.word	0x00005c30
        /*02ac*/ 	.word	0x00000004
        /*02b0*/ 	.word	0x00000000
        /*02b4*/ 	.short	0x0101
        /*02b6*/ 	.byte	0x3f
	.zero		1


	//   ....[16]....
        /*02b8*/ 	.word	0x00005fb0
        /*02bc*/ 	.word	0x00000003
        /*02c0*/ 	.word	0x00000000
        /*02c4*/ 	.short	0x0101
        /*02c6*/ 	.byte	0x3f
	.zero		1


	//   ....[17]....
        /*02c8*/ 	.word	0x00008950
        /*02cc*/ 	.word	0x00000014
        /*02d0*/ 	.word	0x00038820
        /*02d4*/ 	.short	0x010a
        /*02d6*/ 	.byte	0x3f
	.zero		1


	//   ....[18]....
        /*02d8*/ 	.word	0x00008f60
        /*02dc*/ 	.word	0x00000014
        /*02e0*/ 	.word	0x00038840
        /*02e4*/ 	.short	0x010a
        /*02e6*/ 	.byte	0x3f
	.zero		1


	//   ....[19]....
        /*02e8*/ 	.word	0x00009200
        /*02ec*/ 	.word	0x00000014
        /*02f0*/ 	.word	0x00038828
        /*02f4*/ 	.short	0x010a
        /*02f6*/ 	.byte	0x3f
	.zero		1


	//   ....[20]....
        /*02f8*/ 	.word	0x00009410
        /*02fc*/ 	.word	0x00000014
        /*0300*/ 	.word	0x00038848
        /*0304*/ 	.short	0x010a
        /*0306*/ 	.byte	0x3f
	.zero		1


	//   ....[21]....
        /*0308*/ 	.word	0x00009690
        /*030c*/ 	.word	0x00000014
        /*0310*/ 	.word	0x00038820
        /*0314*/ 	.short	0x010a
        /*0316*/ 	.byte	0x3f
	.zero		1


	//   ....[22]....
        /*0318*/ 	.word	0x00009900
        /*031c*/ 	.word	0x00000014
        /*0320*/ 	.word	0x00038840
        /*0324*/ 	.short	0x010a
        /*0326*/ 	.byte	0x3f
	.zero		1


	//   ....[23]....
        /*0328*/ 	.word	0x00009b70
        /*032c*/ 	.word	0x00000014
        /*0330*/ 	.word	0x00038828
        /*0334*/ 	.short	0x010a
        /*0336*/ 	.byte	0x3f
	.zero		1


	//   ....[24]....
        /*0338*/ 	.word	0x00009dc0
        /*033c*/ 	.word	0x00000004
        /*0340*/ 	.word	0x00038840
        /*0344*/ 	.short	0x010a
        /*0346*/ 	.byte	0x3f
	.zero		1


	//   ....[25]....
        /*0348*/ 	.word	0x0000a230
        /*034c*/ 	.word	0x00000007
        /*0350*/ 	.word	0x00000000
        /*0354*/ 	.short	0x010a
        /*0356*/ 	.byte	0x3f
	.zero		1


	//   ....[26]....
        /*0358*/ 	.word	0x0000a280
        /*035c*/ 	.word	0x00000003
        /*0360*/ 	.word	0x00000000
        /*0364*/ 	.short	0x010a
        /*0366*/ 	.byte	0x3f
	.zero		1


	//   ....[27]....
        /*0368*/ 	.word	0x0000a2e0
        /*036c*/ 	.word	0x00000005
        /*0370*/ 	.word	0x00000000
        /*0374*/ 	.short	0x010a
        /*0376*/ 	.byte	0x3f
	.zero		1


	//   ....[28]....
        /*0378*/ 	.word	0x0000a310
        /*037c*/ 	.word	0x00000003
        /*0380*/ 	.word	0x00000000
        /*0384*/ 	.short	0x010a
        /*0386*/ 	.byte	0x3f
	.zero		1


	//   ....[29]....
        /*0388*/ 	.word	0x0000a410
        /*038c*/ 	.word	0x00000004
        /*0390*/ 	.word	0x00038800
        /*0394*/ 	.short	0x010a
        /*0396*/ 	.byte	0x3f
	.zero		1


	//   ....[30]....
        /*0398*/ 	.word	0x0000a460
        /*039c*/ 	.word	0x00000003
        /*03a0*/ 	.word	0x00038810
        /*03a4*/ 	.short	0x010a
        /*03a6*/ 	.byte	0x3f
	.zero		1


	//   ....[31]....
        /*03a8*/ 	.word	0x0000a4b0
        /*03ac*/ 	.word	0x00000003
        /*03b0*/ 	.word	0x00038830
        /*03b4*/ 	.short	0x010a
        /*03b6*/ 	.byte	0x3f
	.zero		1


	//   ....[32]....
        /*03b8*/ 	.word	0x0000a650
        /*03bc*/ 	.word	0x00000014
        /*03c0*/ 	.word	0x00038820
        /*03c4*/ 	.short	0x010a
        /*03c6*/ 	.byte	0x3f
	.zero		1


	//   ....[33]....
        /*03c8*/ 	.word	0x0000a6a0
        /*03cc*/ 	.word	0x00000014
        /*03d0*/ 	.word	0x00038840
        /*03d4*/ 	.short	0x010a
        /*03d6*/ 	.byte	0x3f
	.zero		1


	//   ....[34]....
        /*03d8*/ 	.word	0x0000a6f0
        /*03dc*/ 	.word	0x00000014
        /*03e0*/ 	.word	0x00038828
        /*03e4*/ 	.short	0x010a
        /*03e6*/ 	.byte	0x3f
	.zero		1


	//   ....[35]....
        /*03e8*/ 	.word	0x0000a740
        /*03ec*/ 	.word	0x00000014
        /*03f0*/ 	.word	0x00038848
        /*03f4*/ 	.short	0x010a
        /*03f6*/ 	.byte	0x3f
	.zero		1


	//   ....[36]....
        /*03f8*/ 	.word	0x0000a7a0
        /*03fc*/ 	.word	0x00000014
        /*0400*/ 	.word	0x00038820
        /*0404*/ 	.short	0x010a
        /*0406*/ 	.byte	0x3f
	.zero		1


	//   ....[37]....
        /*0408*/ 	.word	0x0000a7f0
        /*040c*/ 	.word	0x00000014
        /*0410*/ 	.word	0x00038840
        /*0414*/ 	.short	0x010a
        /*0416*/ 	.byte	0x3f
	.zero		1


	//   ....[38]....
        /*0418*/ 	.word	0x0000a840
        /*041c*/ 	.word	0x00000014
        /*0420*/ 	.word	0x00038828
        /*0424*/ 	.short	0x010a
        /*0426*/ 	.byte	0x3f
	.zero		1


	//   ....[39]....
        /*0428*/ 	.word	0x0000a890
        /*042c*/ 	.word	0x00000004
        /*0430*/ 	.word	0x00038840
        /*0434*/ 	.short	0x010a
        /*0436*/ 	.byte	0x3f
	.zero		1


	//   ....[40]....
        /*0438*/ 	.word	0x0000a970
        /*043c*/ 	.word	0x00000007
        /*0440*/ 	.word	0x00000000
        /*0444*/ 	.short	0x010a
        /*0446*/ 	.byte	0x3f
	.zero		1


	//   ....[41]....
        /*0448*/ 	.word	0x0000a9c0
        /*044c*/ 	.word	0x00000003
        /*0450*/ 	.word	0x00000000
        /*0454*/ 	.short	0x010a
        /*0456*/ 	.byte	0x3f
	.zero		1


	//   ....[42]....
        /*0458*/ 	.word	0x0000aa10
        /*045c*/ 	.word	0x00000005
        /*0460*/ 	.word	0x00000000
        /*0464*/ 	.short	0x010a
        /*0466*/ 	.byte	0x3f
	.zero		1


	//----- nvinfo : EIATTR_NUM_MBARRIERS
	.align		4
.L_1058:
        /*0468*/ 	.byte	0x03, 0x38
        /*046a*/ 	.short	0x0009


	//----- nvinfo : EIATTR_EXIT_INSTR_OFFSETS
	.align		4
        /*046c*/ 	.byte	0x04, 0x1c
        /*046e*/ 	.short	(.L_1060 - .L_1059)


	//   ....[0]....
.L_1059:
        /*0470*/ 	.word	0x0000a360


	//----- nvinfo : EIATTR_MAX_THREADS
	.align		4
.L_1060:
        /*0474*/ 	.byte	0x04, 0x05
        /*0476*/ 	.short	(.L_1062 - .L_1061)
.L_1061:
        /*0478*/ 	.word	0x00000180
        /*047c*/ 	.word	0x00000001
        /*0480*/ 	.word	0x00000001


	//----- nvinfo : EIATTR_CRS_STACK_SIZE
	.align		4
.L_1062:
        /*0484*/ 	.byte	0x04, 0x1e
        /*0486*/ 	.short	(.L_1064 - .L_1063)
.L_1063:
        /*0488*/ 	.word	0x00000000


	//----- nvinfo : EIATTR_CBANK_PARAM_SIZE
	.align		4
.L_1064:
        /*048c*/ 	.byte	0x03, 0x19
        /*048e*/ 	.short	0x0970


	//----- nvinfo : EIATTR_PARAM_CBANK
	.align		4
        /*0490*/ 	.byte	0x04, 0x0a
        /*0492*/ 	.short	(.L_1066 - .L_1065)
	.align		4
.L_1065:
        /*0494*/ 	.word	index@(.nv.constant0._ZN7cutlass13device_kernelIN5flash11enable_sm90INS1_16FlashAttnBwdSm90INS1_25CollectiveMainloopBwdSm90ILi2ELi2ELi2EN4cute5tupleIJNS5_1CILi1EEES8_S8_EEENS6_IJNS7_ILi80EEENS7_ILi128EEESB_EEENS_6half_tEfNS_4arch4Sm90ELb0ELb0ELb0ELb0ELb1ELb1ELb0ELb1ELi2ELi1ELi2ELi1ELb0EEENS1_21CollectiveEpilogueBwdISC_SD_SF_Li256ELb0ELb0ELi1EEENS1_19SingleTileSchedulerILb0ELb0ELb0ELi128EEEEEEEEEvNT_6ParamsE)
        /*0498*/ 	.short	0x0210
        /*049a*/ 	.short	0x0970


	//----- nvinfo : EIATTR_SW_WAR
	.align		4
.L_1066:
        /*049c*/ 	.byte	0x04, 0x36
        /*049e*/ 	.short	(.L_1068 - .L_1067)
.L_1067:
        /*04a0*/ 	.word	0x00000008
.L_1068:


//--------------------- .nv.info._ZN7cutlass13device_kernelIN5flash11enable_sm90INS1_16FlashAttnBwdSm90INS1_25CollectiveMainloopBwdSm90ILi2ELi2ELi2EN4cute5tupleIJNS5_1CILi1EEES8_S8_EEENS6_IJNS7_ILi80EEENS7_ILi128EEESB_EEENS_6half_tEfNS_4arch4Sm90ELb0ELb0ELb0ELb0ELb0ELb1ELb0ELb1ELi2ELi1ELi2ELi1ELb0EEENS1_24CollectiveEpilogueBwdGQAISC_fSF_Li256ELb0ELb0EEENS1_19SingleTileSchedulerILb0ELb0ELb0ELi128EEEEEEEEEvNT_6ParamsE --------------------------
	.section	.nv.info._ZN7cutlass13device_kernelIN5flash11enable_sm90INS1_16FlashAttnBwdSm90INS1_25CollectiveMainloopBwdSm90ILi2ELi2ELi2EN4cute5tupleIJNS5_1CILi1EEES8_S8_EEENS6_IJNS7_ILi80EEENS7_ILi128EEESB_EEENS_6half_tEfNS_4arch4Sm90ELb0ELb0ELb0ELb0ELb0ELb1ELb0ELb1ELi2ELi1ELi2ELi1ELb0EEENS1_24CollectiveEpilogueBwdGQAISC_fSF_Li256ELb0ELb0EEENS1_19SingleTileSchedulerILb0ELb0ELb0ELi128EEEEEEEEEvNT_6ParamsE,"",@"SHT_CUDA_INFO"
	.sectionflags	@""
	.align	4


	//----- nvinfo : EIATTR_CUDA_API_VERSION
	.align		4
        /*0000*/ 	.byte	0x04, 0x37
        /*0002*/ 	.short	(.L_1070 - .L_1069)
.L_1069:
        /*0004*/ 	.word	0x00000082


	//----- nvinfo : EIATTR_KPARAM_INFO
	.align		4
.L_1070:
        /*0008*/ 	.byte	0x04, 0x17
        /*000a*/ 	.short	(.L_1072 - .L_1071)
.L_1071:
        /*000c*/ 	.word	0x00000000
        /*0010*/ 	.short	0x0000
        /*0012*/ 	.short	0x0070
        /*0014*/ 	.byte	0x00, 0xf0, 0x01, 0x1a


	//----- nvinfo : EIATTR_SPARSE_MMA_MASK
	.align		4
.L_1072:
        /*0018*/ 	.byte	0x03, 0x50
        /*001a*/ 	.short	0x0000


	//----- nvinfo : EIATTR_MAXREG_COUNT
	.align		4
        /*001c*/ 	.byte	0x03, 0x1b
        /*001e*/ 	.short	0x00a8


	//----- nvinfo : EIATTR_NUM_BARRIERS
	.align		4
        /*0020*/ 	.byte	0x02, 0x4c
        /*0022*/ 	.byte	0x10
	.zero		1


	//----- nvinfo : EIATTR_EXTERNS
	.align		4
        /*0024*/ 	.byte	0x04, 0x0f
        /*0026*/ 	.short	(.L_1074 - .L_1073)


	//   ....[0]....
	.align		4
.L_1073:
        /*0028*/ 	.word	index@(__assertfail)


	//----- nvinfo : EIATTR_ANNOTATIONS
	.align		4
.L_1074:
        /*002c*/ 	.byte	0x04, 0x55
        /*002e*/ 	.short	(.L_1076 - .L_1075)


	//   ....[0]....
.L_1075:
        /* <DEDUP_REMOVED lines=12> */


	//----- nvinfo : EIATTR_MERCURY_ISA_VERSION
	.align		4
.L_1076:
        /*00d8*/ 	.byte	0x03, 0x5f
        /*00da*/ 	.short	0x0101


	//----- nvinfo : EIATTR_INT_WARP_WIDE_INSTR_OFFSETS
	.align		4
        /*00dc*/ 	.byte	0x04, 0x31
        /*00de*/ 	.short	(.L_1078 - .L_1077)


	//   ....[0]....
.L_1077:
        /*00e0*/ 	.word	0x00000180


	//   ....[1]....
        /*00e4*/ 	.word	0x00000240


	//----- nvinfo : EIATTR_COOP_GROUP_MASK_REGIDS
	.align		4
.L_1078:
        /*00e8*/ 	.byte	0x04, 0x29
        /*00ea*/ 	.short	(.L_1080 - .L_1079)


	//   ....[0]....
.L_1079:
        /*00ec*/ 	.word	0xffffffff


	//   ....[1]....
        /*00f0*/ 	.word	0xffffffff


	//   ....[2]....
        /*00f4*/ 	.word	0xffffffff


	//   ....[3]....
        /*00f8*/ 	.word	0xffffffff


	//   ....[4]....
        /*00fc*/ 	.word	0xffffffff


	//   ....[5]....
        /*0100*/ 	.word	0xffffffff


	//   ....[6]....
        /*0104*/ 	.word	0xffffffff


	//   ....[7]....
        /*0108*/ 	.word	0x0500000f


	//----- nvinfo : EIATTR_COOP_GROUP_INSTR_OFFSETS
	.align		4
.L_1080:
        /*010c*/ 	.byte	0x04, 0x28
        /*010e*/ 	.short	(.L_1082 - .L_1081)


	//   ....[0]....
.L_1081:
        /*0110*/ 	.word	0x00000060


	//   ....[1]....
        /*0114*/ 	.word	0x00000190


	//   ....[2]....
        /*0118*/ 	.word	0x00000220


	//   ....[3]....
        /*011c*/ 	.word	0x000003a0


	//   ....[4]....
        /*0120*/ 	.word	0x000005f0


	//   ....[5]....
        /*0124*/ 	.word	0x00000b50


	//   ....[6]....
        /*0128*/ 	.word	0x00007150


	//   ....[7]....
        /*012c*/ 	.word	0x00009a00


	//----- nvinfo : EIATTR_REG_RECONFIG
	.align		4
.L_1082:
        /*0130*/ 	.byte	0x01, 0x54
	.zero		2


	//----- nvinfo : EIATTR_SYSCALL_OFFSETS
	.align		4
        /*0134*/ 	.byte	0x04, 0x46
        /*0136*/ 	.short	(.L_1084 - .L_1083)


	//   ....[0]....
.L_1083:
        /*0138*/ 	.word	0x00000780


	//   ....[1]....
        /*013c*/ 	.word	0x00000870


	//   ....[2]....
        /*0140*/ 	.word	0x000009e0


	//   ....[3]....
        /*0144*/ 	.word	0x00000ad0


	//----- nvinfo : EIATTR_MBARRIER_INSTR_OFFSETS
	.align		4
.L_1084:
        /*0148*/ 	.byte	0x04, 0x39
        /*014a*/ 	.short	(.L_1086 - .L_1085)


	//   ....[0]....
.L_1085:
        /*014c*/ 	.word	0x00000260
        /*0150*/ 	.word	0x000000ff
        /*0154*/ 	.word	0x00038800
        /*0158*/ 	.short	0x0100
        /*015a*/ 	.byte	0x06
	.zero		1


	//   ....[1]....
        /*015c*/ 	.word	0x00000350
        /*0160*/ 	.word	0x000000ff
        /*0164*/ 	.word	0x00038810
        /*0168*/ 	.short	0x0100
        /*016a*/ 	.byte	0x08
	.zero		1


	//   ....[2]....
        /*016c*/ 	.word	0x00000360
        /*0170*/ 	.word	0x000000ff
        /*0174*/ 	.word	0x00038820
        /*0178*/ 	.short	0x0100
        /*017a*/ 	.byte	0x08
	.zero		1


	//   ....[3]....
        /*017c*/ 	.word	0x00000370
        /*0180*/ 	.word	0x000000ff
        /*0184*/ 	.word	0x00038818
        /*0188*/ 	.short	0x0100
        /*018a*/ 	.byte	0x08
	.zero		1


	//   ....[4]....
        /*018c*/ 	.word	0x00000380
        /*0190*/ 	.word	0x000000ff
        /*0194*/ 	.word	0x00038828
        /*0198*/ 	.short	0x0100
        /*019a*/ 	.byte	0x08
	.zero		1


	//   ....[5]....
        /*019c*/ 	.word	0x000004b0
        /*01a0*/ 	.word	0x000000ff
        /*01a4*/ 	.word	0x00038830
        /*01a8*/ 	.short	0x0100
        /*01aa*/ 	.byte	0x08
	.zero		1


	//   ....[6]....
        /*01ac*/ 	.word	0x000004c0
        /*01b0*/ 	.word	0x000000ff
        /*01b4*/ 	.word	0x00038840
        /*01b8*/ 	.short	0x0100
        /*01ba*/ 	.byte	0x08
	.zero		1


	//   ....[7]....
        /*01bc*/ 	.word	0x000004d0
        /*01c0*/ 	.word	0x000000ff
        /*01c4*/ 	.word	0x00038838
        /*01c8*/ 	.short	0x0100
        /*01ca*/ 	.byte	0x08
	.zero		1


	//   ....[8]....
        /*01cc*/ 	.word	0x000004e0
        /*01d0*/ 	.word	0x000000ff
        /*01d4*/ 	.word	0x00038848
        /*01d8*/ 	.short	0x0100
        /*01da*/ 	.byte	0x08
	.zero		1


	//   ....[9]....
        /*01dc*/ 	.word	0x00000bb0
        /*01e0*/ 	.word	0x00000010
        /*01e4*/ 	.word	0x00038800
        /*01e8*/ 	.short	0x010a
        /*01ea*/ 	.byte	0x3f
	.zero		1


	//   ....[10]....
        /*01ec*/ 	.word	0x00000cf0
        /*01f0*/ 	.word	0x00000010
        /*01f4*/ 	.word	0x00038800
        /*01f8*/ 	.short	0x010a
        /*01fa*/ 	.byte	0x3f
	.zero		1


	//   ....[11]....
        /*01fc*/ 	.word	0x00001860
        /*0200*/ 	.word	0x00000002
        /*0204*/ 	.word	0x00038810
        /*0208*/ 	.short	0x010a
        /*020a*/ 	.byte	0x3f
	.zero		1


	//   ....[12]....
        /*020c*/ 	.word	0x000018a0
        /*0210*/ 	.word	0x00000002
        /*0214*/ 	.word	0x00038810
        /*0218*/ 	.short	0x010a
        /*021a*/ 	.byte	0x3f
	.zero		1


	//   ....[13]....
        /*021c*/ 	.word	0x00002aa0
        /*0220*/ 	.word	0x00000002
        /*0224*/ 	.word	0x00038830
        /*0228*/ 	.short	0x010a
        /*022a*/ 	.byte	0x3f
	.zero		1


	//   ....[14]....
        /*022c*/ 	.word	0x00002b20
        /*0230*/ 	.word	0x00000002
        /*0234*/ 	.word	0x00038830
        /*0238*/ 	.short	0x010a
        /*023a*/ 	.byte	0x3f
	.zero		1


	//   ....[15]....
        /*023c*/ 	.word	0x00005fc0
        /*0240*/ 	.word	0x00000003
        /*0244*/ 	.word	0x00000000
        /*0248*/ 	.short	0x0101
        /*024a*/ 	.byte	0x3f
	.zero		1


	//   ....[16]....
        /*024c*/ 	.word	0x000063a0
        /*0250*/ 	.word	0x00000002
        /*0254*/ 	.word	0x00000000
        /*0258*/ 	.short	0x0101
        /*025a*/ 	.byte	0x3f
	.zero		1


	//   ....[17]....
        /*025c*/ 	.word	0x00007f90
        /*0260*/ 	.word	0x00000014
        /*0264*/ 	.word	0x00038820
        /*0268*/ 	.short	0x010a
        /*026a*/ 	.byte	0x3f
	.zero		1


	//   ....[18]....
        /*026c*/ 	.word	0x000085a0
        /*0270*/ 	.word	0x00000014
        /*0274*/ 	.word	0x00038840
        /*0278*/ 	.short	0x010a
        /*027a*/ 	.byte	0x3f
	.zero		1


	//   ....[19]....
        /*027c*/ 	.word	0x00008840
        /*0280*/ 	.word	0x00000014
        /*0284*/ 	.word	0x00038828
        /*0288*/ 	.short	0x010a
        /*028a*/ 	.byte	0x3f
	.zero		1


	//   ....[20]....
        /*028c*/ 	.word	0x00008a50
        /*0290*/ 	.word	0x00000014
        /*0294*/ 	.word	0x00038848
        /*0298*/ 	.short	0x010a
        /*029a*/ 	.byte	0x3f
	.zero		1


	//   ....[21]....
        /*029c*/ 	.word	0x00008cd0
        /*02a0*/ 	.word	0x00000014
        /*02a4*/ 	.word	0x00038820
        /*02a8*/ 	.short	0x010a
        /*02aa*/ 	.byte	0x3f
	.zero		1


	//   ....[22]....
        /*02ac*/ 	.word	0x00008f40
        /*02b0*/ 	.word	0x00000014
        /*02b4*/ 	.word	0x00038840
        /*02b8*/ 	.short	0x010a
        /*02ba*/ 	.byte	0x3f
	.zero		1


	//   ....[23]....
        /*02bc*/ 	.word	0x000091b0
        /*02c0*/ 	.word	0x00000014
        /*02c4*/ 	.word	0x00038828
        /*02c8*/ 	.short	0x010a
        /*02ca*/ 	.byte	0x3f
	.zero		1


	//   ....[24]....
        /*02cc*/ 	.word	0x00009400
        /*02d0*/ 	.word	0x00000004
        /*02d4*/ 	.word	0x00038840
        /*02d8*/ 	.short	0x010a
        /*02da*/ 	.byte	0x3f
	.zero		1


	//   ....[25]....
        /*02dc*/ 	.word	0x00009870
        /*02e0*/ 	.word	0x00000007
        /*02e4*/ 	.word	0x00000000
        /*02e8*/ 	.short	0x010a
        /*02ea*/ 	.byte	0x3f
	.zero		1


	//   ....[26]....
        /*02ec*/ 	.word	0x000098c0
        /*02f0*/ 	.word	0x00000003
        /*02f4*/ 	.word	0x00000000
        /*02f8*/ 	.short	0x010a
        /*02fa*/ 	.byte	0x3f
	.zero		1


	//   ....[27]....
        /*02fc*/ 	.word	0x00009920
        /*0300*/ 	.word	0x00000005
        /*0304*/ 	.word	0x00000000
        /*0308*/ 	.short	0x010a
        /*030a*/ 	.byte	0x3f
	.zero		1


	//   ....[28]....
        /*030c*/ 	.word	0x00009950
        /*0310*/ 	.word	0x00000003
        /*0314*/ 	.word	0x00000000
        /*0318*/ 	.short	0x010a
        /*031a*/ 	.byte	0x3f
	.zero		1


	//   ....[29]....
        /*031c*/ 	.word	0x00009a60
        /*0320*/ 	.word	0x00000000
        /*0324*/ 	.word	0x00038800
        /*0328*/ 	.short	0x010a
        /*032a*/ 	.byte	0x3f
	.zero		1


	//   ....[30]....
        /*032c*/ 	.word	0x00009ab0
        /*0330*/ 	.word	0x00000002
        /*0334*/ 	.word	0x00038810
        /*0338*/ 	.short	0x010a
        /*033a*/ 	.byte	0x3f
	.zero		1


	//   ....[31]....
        /*033c*/ 	.word	0x00009b00
        /*0340*/ 	.word	0x00000002
        /*0344*/ 	.word	0x00038830
        /*0348*/ 	.short	0x010a
        /*034a*/ 	.byte	0x3f
	.zero		1


	//   ....[32]....
        /*034c*/ 	.word	0x00009b50
        /*0350*/ 	.word	0x00000014
        /*0354*/ 	.word	0x00038820
        /*0358*/ 	.short	0x010a
        /*035a*/ 	.byte	0x3f
	.zero		1


	//   ....[33]....
        /*035c*/ 	.word	0x00009ba0
        /*0360*/ 	.word	0x00000014
        /*0364*/ 	.word	0x00038840
        /*0368*/ 	.short	0x010a
        /*036a*/ 	.byte	0x3f
	.zero		1


	//   ....[34]....
        /*036c*/ 	.word	0x00009bf0
        /*0370*/ 	.word	0x00000014
        /*0374*/ 	.word	0x00038828
        /*0378*/ 	.short	0x010a
        /*037a*/ 	.byte	0x3f
	.zero		1


	//   ....[35]....
        /*037c*/ 	.word	0x00009c40
        /*0380*/ 	.word	0x00000014
        /*0384*/ 	.word	0x00038848
        /*0388*/ 	.short	0x010a
        /*038a*/ 	.byte	0x3f
	.zero		1


	//   ....[36]....
        /*038c*/ 	.word	0x00009ca0
        /*0390*/ 	.word	0x00000014
        /*0394*/ 	.word	0x00038820
        /*0398*/ 	.short	0x010a
        /*039a*/ 	.byte	0x3f
	.zero		1


	//   ....[37]....
        /*039c*/ 	.word	0x00009cf0
        /*03a0*/ 	.word	0x00000014
        /*03a4*/ 	.word	0x00038840
        /*03a8*/ 	.short	0x010a
        /*03aa*/ 	.byte	0x3f
	.zero		1


	//   ....[38]....
        /*03ac*/ 	.word	0x00009d40
        /*03b0*/ 	.word	0x00000014
        /*03b4*/ 	.word	0x00038828
        /*03b8*/ 	.short	0x010a
        /*03ba*/ 	.byte	0x3f
	.zero		1


	//   ....[39]....
        /*03bc*/ 	.word	0x00009d90
        /*03c0*/ 	.word	0x00000004
        /*03c4*/ 	.word	0x00038840
        /*03c8*/ 	.short	0x010a
        /*03ca*/ 	.byte	0x3f
	.zero		1


	//   ....[40]....
        /*03cc*/ 	.word	0x00009e70
        /*03d0*/ 	.word	0x00000007
        /*03d4*/ 	.word	0x00000000
        /*03d8*/ 	.short	0x010a
        /*03da*/ 	.byte	0x3f
	.zero		1


	//   ....[41]....
        /*03dc*/ 	.word	0x00009ec0
        /*03e0*/ 	.word	0x00000003
        /*03e4*/ 	.word	0x00000000
        /*03e8*/ 	.short	0x010a
        /*03ea*/ 	.byte	0x3f
	.zero		1


	//   ....[42]....
        /*03ec*/ 	.word	0x00009f10
        /*03f0*/ 	.word	0x00000005
        /*03f4*/ 	.word	0x00000000
        /*03f8*/ 	.short	0x010a
        /*03fa*/ 	.byte	0x3f
	.zero		1


	//----- nvinfo : EIATTR_NUM_MBARRIERS
	.align		4
.L_1086:
        /*03fc*/ 	.byte	0x03, 0x38
        /*03fe*/ 	.short	0x0009


	//----- nvinfo : EIATTR_EXIT_INSTR_OFFSETS
	.align		4
        /*0400*/ 	.byte	0x04, 0x1c
        /*0402*/ 	.short	(.L_1088 - .L_1087)


	//   ....[0]....
.L_1087:
        /*0404*/ 	.word	0x000099a0


	//----- nvinfo : EIATTR_MAX_THREADS
	.align		4
.L_1088:
        /*0408*/ 	.byte	0x04, 0x05
        /*040a*/ 	.short	(.L_1090 - .L_1089)
.L_1089:
        /*040c*/ 	.word	0x00000180
        /*0410*/ 	.word	0x00000001
        /*0414*/ 	.word	0x00000001


	//----- nvinfo : EIATTR_CRS_STACK_SIZE
	.align		4
.L_1090:
        /*0418*/ 	.byte	0x04, 0x1e
        /*041a*/ 	.short	(.L_1092 - .L_1091)
.L_1091:
        /*041c*/ 	.word	0x00000000


	//----- nvinfo : EIATTR_CBANK_PARAM_SIZE
	.align		4
.L_1092:
        /*0420*/ 	.byte	0x03, 0x19
        /*0422*/ 	.short	0x06f0


	//----- nvinfo : EIATTR_PARAM_CBANK
	.align		4
        /*0424*/ 	.byte	0x04, 0x0a
        /*0426*/ 	.short	(.L_1094 - .L_1093)
	.align		4
.L_1093:
        /*0428*/ 	.word	index@(.nv.constant0._ZN7cutlass13device_kernelIN5flash11enable_sm90INS1_16FlashAttnBwdSm90INS1_25CollectiveMainloopBwdSm90ILi2ELi2ELi2EN4cute5tupleIJNS5_1CILi1EEES8_S8_EEENS6_IJNS7_ILi80EEENS7_ILi128EEESB_EEENS_6half_tEfNS_4arch4Sm90ELb0ELb0ELb0ELb0ELb0ELb1ELb0ELb1ELi2ELi1ELi2ELi1ELb0EEENS1_24CollectiveEpilogueBwdGQAISC_fSF_Li256ELb0ELb0EEENS1_19SingleTileSchedulerILb0ELb0ELb0ELi128EEEEEEEEEvNT_6ParamsE)
        /*042c*/ 	.short	0x0210
        /*042e*/ 	.short	0x06f0


	//----- nvinfo : EIATTR_SW_WAR
	.align		4
.L_1094:
        /*0430*/ 	.byte	0x04, 0x36
        /*0432*/ 	.short	(.L_1096 - .L_1095)
.L_1095:
        /*0434*/ 	.word	0x00000008
.L_1096:


//--------------------- .nv.info._ZN7cutlass13device_kernelIN5flash11enable_sm90INS1_16FlashAttnBwdSm90INS1_25CollectiveMainloopBwdSm90ILi2ELi2ELi2EN4cute5tupleIJNS5_1CILi1EEES8_S8_EEENS6_IJNS7_ILi80EEENS7_ILi128EEESB_EEENS_6half_tEfNS_4arch4Sm90ELb0ELb0ELb0ELb0ELb1ELb1ELb0ELb1ELi2ELi1ELi2ELi1ELb0EEENS1_24CollectiveEpilogueBwdGQAISC_fSF_Li256ELb0ELb1EEENS1_19SingleTileSchedulerILb0ELb0ELb0ELi128EEEEEEEEEvNT_6ParamsE --------------------------
	.section	.nv.info._ZN7cutlass13device_kernelIN5flash11enable_sm90INS1_16FlashAttnBwdSm90INS1_25CollectiveMainloopBwdSm90ILi2ELi2ELi2EN4cute5tupleIJNS5_1CILi1EEES8_S8_EEENS6_IJNS7_ILi80EEENS7_ILi128EEESB_EEENS_6half_tEfNS_4arch4Sm90ELb0ELb0ELb0ELb0ELb1ELb1ELb0ELb1ELi2ELi1ELi2ELi1ELb0EEENS1_24CollectiveEpilogueBwdGQAISC_fSF_Li256ELb0ELb1EEENS1_19SingleTileSchedulerILb0ELb0ELb0ELi128EEEEEEEEEvNT_6ParamsE,"",@"SHT_CUDA_INFO"
	.sectionflags	@""
	.align	4


	//----- nvinfo : EIATTR_CUDA_API_VERSION
	.align		4
        /*0000*/ 	.byte	0x04, 0x37
        /*0002*/ 	.short	(.L_1098 - .L_1097)
.L_1097:
        /*0004*/ 	.word	0x00000082


	//----- nvinfo : EIATTR_KPARAM_INFO
	.align		4
.L_1098:
        /*0008*/ 	.byte	0x04, 0x17
        /*000a*/ 	.short	(.L_1100 - .L_1099)
.L_1099:
        /*000c*/ 	.word	0x00000000
        /*0010*/ 	.short	0x0000
        /*0012*/ 	.short	0x0070
        /*0014*/ 	.byte	0x00, 0xf0, 0x01, 0x1a


	//----- nvinfo : EIATTR_SPARSE_MMA_MASK
	.align		4
.L_1100:
        /*0018*/ 	.byte	0x03, 0x50
        /*001a*/ 	.short	0x0000


	//----- nvinfo : EIATTR_MAXREG_COUNT
	.align		4
        /*001c*/ 	.byte	0x03, 0x1b
        /*001e*/ 	.short	0x00a8


	//----- nvinfo : EIATTR_NUM_BARRIERS
	.align		4
        /*0020*/ 	.byte	0x02, 0x4c
        /*0022*/ 	.byte	0x10
	.zero		1


	//----- nvinfo : EIATTR_EXTERNS
	.align		4
        /*0024*/ 	.byte	0x04, 0x0f
        /*0026*/ 	.short	(.L_1102 - .L_1101)


	//   ....[0]....
	.align		4
.L_1101:
        /*0028*/ 	.word	index@(__assertfail)


	//----- nvinfo : EIATTR_ANNOTATIONS
	.align		4
.L_1102:
        /*002c*/ 	.byte	0x04, 0x55
        /*002e*/ 	.short	(.L_1104 - .L_1103)


	//   ....[0]....
.L_1103:
        /* <DEDUP_REMOVED lines=11> */


	//----- nvinfo : EIATTR_MERCURY_ISA_VERSION
	.align		4
.L_1104:
        /*00c8*/ 	.byte	0x03, 0x5f
        /*00ca*/ 	.short	0x0101


	//----- nvinfo : EIATTR_INT_WARP_WIDE_INSTR_OFFSETS
	.align		4
        /*00cc*/ 	.byte	0x04, 0x31
        /*00ce*/ 	.short	(.L_1106 - .L_1105)


	//   ....[0]....
.L_1105:
        /*00d0*/ 	.word	0x00000180


	//   ....[1]....
        /*00d4*/ 	.word	0x00000240


	//   ....[2]....
        /*00d8*/ 	.word	0x00007e20


	//   ....[3]....
        /*00dc*/ 	.word	0x00008290


	//   ....[4]....
        /*00e0*/ 	.word	0x00008860


	//----- nvinfo : EIATTR_COOP_GROUP_MASK_REGIDS
	.align		4
.L_1106:
        /*00e4*/ 	.byte	0x04, 0x29
        /*00e6*/ 	.short	(.L_1108 - .L_1107)


	//   ....[0]....
.L_1107:
        /*00e8*/ 	.word	0xffffffff


	//   ....[1]....
        /*00ec*/ 	.word	0xffffffff


	//   ....[2]....
        /*00f0*/ 	.word	0xffffffff


	//   ....[3]....
        /*00f4*/ 	.word	0xffffffff


	//   ....[4]....
        /*00f8*/ 	.word	0xffffffff


	//   ....[5]....
        /*00fc*/ 	.word	0xffffffff


	//   ....[6]....
        /*0100*/ 	.word	0xffffffff


	//   ....[7]....
        /*0104*/ 	.word	0xffffffff


	//   ....[8]....
        /*0108*/ 	.word	0xffffffff


	//   ....[9]....
        /*010c*/ 	.word	0xffffffff


	//   ....[10]....
        /*0110*/ 	.word	0xffffffff


	//   ....[11]....
        /*0114*/ 	.word	0xffffffff


	//   ....[12]....
        /*0118*/ 	.word	0xffffffff


	//   ....[13]....
        /*011c*/ 	.word	0xffffffff


	//   ....[14]....
        /*0120*/ 	.word	0xffffffff


	//   ....[15]....
        /*0124*/ 	.word	0xffffffff


	//   ....[16]....
        /*0128*/ 	.word	0xffffffff


	//   ....[17]....
        /*012c*/ 	.word	0x0500000f


	//   ....[18]....
        /*0130*/ 	.word	0x0500000f


	//   ....[19]....
        /*0134*/ 	.word	0x0500000f


	//   ....[20]....
        /*0138*/ 	.word	0x0500000f


	//   ....[21]....
        /*013c*/ 	.word	0x0500000f


	//   ....[22]....
        /*0140*/ 	.word	0x0500000f


	//----- nvinfo : EIATTR_COOP_GROUP_INSTR_OFFSETS
	.align		4
.L_1108:
        /*0144*/ 	.byte	0x04, 0x28
        /*0146*/ 	.short	(.L_1110 - .L_1109)


	//   ....[0]....
.L_1109:
        /*0148*/ 	.word	0x00000060


	//   ....[1]....
        /*014c*/ 	.word	0x00000190


	//   ....[2]....
        /*0150*/ 	.word	0x00000220


	//   ....[3]....
        /*0154*/ 	.word	0x000003a0


	//   ....[4]....
        /*0158*/ 	.word	0x00000600


	//   ....[5]....
        /*015c*/ 	.word	0x00000b60


	//   ....[6]....
        /*0160*/ 	.word	0x00006e30


	//   ....[7]....
        /*0164*/ 	.word	0x00007000


	//   ....[8]....
        /*0168*/ 	.word	0x000072d0


	//   ....[9]....
        /*016c*/ 	.word	0x000074a0


	//   ....[10]....
        /*0170*/ 	.word	0x000075c0


	//   ....[11]....
        /*0174*/ 	.word	0x00007ac0


	//   ....[12]....
        /*0178*/ 	.word	0x00007d50


	//   ....[13]....
        /*017c*/ 	.word	0x00007f90


	//   ....[14]....
        /*0180*/ 	.word	0x000081c0


	//   ....[15]....
        /*0184*/ 	.word	0x00008470


	//   ....[16]....
        /*0188*/ 	.word	0x000087a0


	//   ....[17]....
        /*018c*/ 	.word	0x0000a680


	//   ....[18]....
        /*0190*/ 	.word	0x0000a800


	//   ....[19]....
        /*0194*/ 	.word	0x0000a870


	//   ....[20]....
        /*0198*/ 	.word	0x0000a8e0


	//   ....[21]....
        /*019c*/ 	.word	0x0000a950


	//   ....[22]....
        /*01a0*/ 	.word	0x0000a9c0


	//----- nvinfo : EIATTR_REG_RECONFIG
	.align		4
.L_1110:
        /*01a4*/ 	.byte	0x01, 0x54
	.zero		2


	//----- nvinfo : EIATTR_SYSCALL_OFFSETS
	.align		4
        /*01a8*/ 	.byte	0x04, 0x46
        /*01aa*/ 	.short	(.L_1112 - .L_1111)


	//   ....[0]....
.L_1111:
        /*01ac*/ 	.word	0x00000790


	//   ....[1]....
        /*01b0*/ 	.word	0x00000880


	//   ....[2]....
        /*01b4*/ 	.word	0x000009f0


	//   ....[3]....
        /*01b8*/ 	.word	0x00000ae0


	//----- nvinfo : EIATTR_MBARRIER_INSTR_OFFSETS
	.align		4
.L_1112:
        /*01bc*/ 	.byte	0x04, 0x39
        /*01be*/ 	.short	(.L_1114 - .L_1113)


	//   ....[0]....
.L_1113:
        /*01c0*/ 	.word	0x00000260
        /*01c4*/ 	.word	0x000000ff
        /*01c8*/ 	.word	0x00038800
        /*01cc*/ 	.short	0x0100
        /*01ce*/ 	.byte	0x06
	.zero		1


	//   ....[1]....
        /*01d0*/ 	.word	0x00000350
        /*01d4*/ 	.word	0x000000ff
        /*01d8*/ 	.word	0x00038810
        /*01dc*/ 	.short	0x0100
        /*01de*/ 	.byte	0x08
	.zero		1


	//   ....[2]....
        /*01e0*/ 	.word	0x00000360
        /*01e4*/ 	.word	0x000000ff
        /*01e8*/ 	.word	0x00038820
        /*01ec*/ 	.short	0x0100
        /*01ee*/ 	.byte	0x08
	.zero		1


	//   ....[3]....
        /*01f0*/ 	.word	0x00000370
        /*01f4*/ 	.word	0x000000ff
        /*01f8*/ 	.word	0x00038818
        /*01fc*/ 	.short	0x0100
        /*01fe*/ 	.byte	0x08
	.zero		1


	//   ....[4]....
        /*0200*/ 	.word	0x00000380
        /*0204*/ 	.word	0x000000ff
        /*0208*/ 	.word	0x00038828
        /*020c*/ 	.short	0x0100
        /*020e*/ 	.byte	0x08
	.zero		1


	//   ....[5]....
        /*0210*/ 	.word	0x000004b0
        /*0214*/ 	.word	0x000000ff
        /*0218*/ 	.word	0x00038830
        /*021c*/ 	.short	0x0100
        /*021e*/ 	.byte	0x08
	.zero		1


	//   ....[6]....
        /*0220*/ 	.word	0x000004c0
        /*0224*/ 	.word	0x000000ff
        /*0228*/ 	.word	0x00038840
        /*022c*/ 	.short	0x0100
        /*022e*/ 	.byte	0x08
	.zero		1


	//   ....[7]....
        /*0230*/ 	.word	0x000004d0
        /*0234*/ 	.word	0x000000ff
        /*0238*/ 	.word	0x00038838
        /*023c*/ 	.short	0x0100
        /*023e*/ 	.byte	0x08
	.zero		1


	//   ....[8]....
        /*0240*/ 	.word	0x000004e0
        /*0244*/ 	.word	0x000000ff
        /*0248*/ 	.word	0x00038848
        /*024c*/ 	.short	0x0100
        /*024e*/ 	.byte	0x08
	.zero		1


	//   ....[9]....
        /*0250*/ 	.word	0x00000bc0
        /*0254*/ 	.word	0x00000010
        /*0258*/ 	.word	0x00038800
        /*025c*/ 	.short	0x010a
        /*025e*/ 	.byte	0x3f
	.zero		1


	//   ....[10]....
        /*0260*/ 	.word	0x00000d00
        /*0264*/ 	.word	0x00000010
        /*0268*/ 	.word	0x00038800
        /*026c*/ 	.short	0x010a
        /*026e*/ 	.byte	0x3f
	.zero		1


	//   ....[11]....
        /*0270*/ 	.word	0x00001860
        /*0274*/ 	.word	0x00000002
        /*0278*/ 	.word	0x00038810
        /*027c*/ 	.short	0x010a
        /*027e*/ 	.byte	0x3f
	.zero		1


	//   ....[12]....
        /*0280*/ 	.word	0x000018a0
        /*0284*/ 	.word	0x00000002
        /*0288*/ 	.word	0x00038810
        /*028c*/ 	.short	0x010a
        /*028e*/ 	.byte	0x3f
	.zero		1


	//   ....[13]....
        /*0290*/ 	.word	0x00002aa0
        /*0294*/ 	.word	0x00000002
        /*0298*/ 	.word	0x00038830
        /*029c*/ 	.short	0x010a
        /*029e*/ 	.byte	0x3f
	.zero		1


	//   ....[14]....
        /*02a0*/ 	.word	0x00002b20
        /*02a4*/ 	.word	0x00000002
        /*02a8*/ 	.word	0x00038830
        /*02ac*/ 	.short	0x010a
        /*02ae*/ 	.byte	0x3f
	.zero		1


	//   ....[15]....
        /*02b0*/ 	.word	0x00005fc0
        /*02b4*/ 	.word	0x00000003
        /*02b8*/ 	.word	0x00000000
        /*02bc*/ 	.short	0x0101
        /*02be*/ 	.byte	0x3f
	.zero		1


	//   ....[16]....
        /*02c0*/ 	.word	0x000063b0
        /*02c4*/ 	.word	0x00000002
        /*02c8*/ 	.word	0x00000000
        /*02cc*/ 	.short	0x0101
        /*02ce*/ 	.byte	0x3f
	.zero		1


	//   ....[17]....
        /*02d0*/ 	.word	0x00008c10
        /*02d4*/ 	.word	0x00000014
        /*02d8*/ 	.word	0x00038820
        /*02dc*/ 	.short	0x010a
        /*02de*/ 	.byte	0x3f
	.zero		1


	//   ....[18]....
        /*02e0*/ 	.word	0x00009220
        /*02e4*/ 	.word	0x00000014
        /*02e8*/ 	.word	0x00038840
        /*02ec*/ 	.short	0x010a
        /*02ee*/ 	.byte	0x3f
	.zero		1


	//   ....[19]....
        /*02f0*/ 	.word	0x000094c0
        /*02f4*/ 	.word	0x00000014
        /*02f8*/ 	.word	0x00038828
        /*02fc*/ 	.short	0x010a
        /*02fe*/ 	.byte	0x3f
	.zero		1


	//   ....[20]....
        /*0300*/ 	.word	0x000096d0
        /*0304*/ 	.word	0x00000014
        /*0308*/ 	.word	0x00038848
        /*030c*/ 	.short	0x010a
        /*030e*/ 	.byte	0x3f
	.zero		1


	//   ....[21]....
        /*0310*/ 	.word	0x00009950
        /*0314*/ 	.word	0x00000014
        /*0318*/ 	.word	0x00038820
        /*031c*/ 	.short	0x010a
        /*031e*/ 	.byte	0x3f
	.zero		1


	//   ....[22]....
        /*0320*/ 	.word	0x00009bc0
        /*0324*/ 	.word	0x00000014
        /*0328*/ 	.word	0x00038840
        /*032c*/ 	.short	0x010a
        /*032e*/ 	.byte	0x3f
	.zero		1


	//   ....[23]....
        /*0330*/ 	.word	0x00009e30
        /*0334*/ 	.word	0x00000014
        /*0338*/ 	.word	0x00038828
        /*033c*/ 	.short	0x010a
        /*033e*/ 	.byte	0x3f
	.zero		1


	//   ....[24]....
        /*0340*/ 	.word	0x0000a080
        /*0344*/ 	.word	0x00000004
        /*0348*/ 	.word	0x00038840
        /*034c*/ 	.short	0x010a
        /*034e*/ 	.byte	0x3f
	.zero		1


	//   ....[25]....
        /*0350*/ 	.word	0x0000a4f0
        /*0354*/ 	.word	0x00000007
        /*0358*/ 	.word	0x00000000
        /*035c*/ 	.short	0x010a
        /*035e*/ 	.byte	0x3f
	.zero		1


	//   ....[26]....
        /*0360*/ 	.word	0x0000a540
        /*0364*/ 	.word	0x00000003
        /*0368*/ 	.word	0x00000000
        /*036c*/ 	.short	0x010a
        /*036e*/ 	.byte	0x3f
	.zero		1


	//   ....[27]....
        /*0370*/ 	.word	0x0000a5a0
        /*0374*/ 	.word	0x00000005
        /*0378*/ 	.word	0x00000000
        /*037c*/ 	.short	0x010a
        /*037e*/ 	.byte	0x3f
	.zero		1


	//   ....[28]....
        /*0380*/ 	.word	0x0000a5d0
        /*0384*/ 	.word	0x00000003
        /*0388*/ 	.word	0x00000000
        /*038c*/ 	.short	0x010a
        /*038e*/ 	.byte	0x3f
	.zero		1


	//   ....[29]....
        /*0390*/ 	.word	0x0000a6e0
        /*0394*/ 	.word	0x00000000
        /*0398*/ 	.word	0x00038800
        /*039c*/ 	.short	0x010a
        /*039e*/ 	.byte	0x3f
	.zero		1


	//   ....[30]....
        /*03a0*/ 	.word	0x0000a730
        /*03a4*/ 	.word	0x00000002
        /*03a8*/ 	.word	0x00038810
        /*03ac*/ 	.short	0x010a
        /*03ae*/ 	.byte	0x3f
	.zero		1


	//   ....[31]....
        /*03b0*/ 	.word	0x0000a780
        /*03b4*/ 	.word	0x00000002
        /*03b8*/ 	.word	0x00038830
        /*03bc*/ 	.short	0x010a
        /*03be*/ 	.byte	0x3f
	.zero		1


	//   ....[32]....
        /*03c0*/ 	.word	0x0000aa00
        /*03c4*/ 	.word	0x00000014
        /*03c8*/ 	.word	0x00038820
        /*03cc*/ 	.short	0x010a
        /*03ce*/ 	.byte	0x3f
	.zero		1


	//   ....[33]....
        /*03d0*/ 	.word	0x0000aa50
        /*03d4*/ 	.word	0x00000014
        /*03d8*/ 	.word	0x00038840
        /*03dc*/ 	.short	0x010a
        /*03de*/ 	.byte	0x3f
	.zero		1


	//   ....[34]....
        /*03e0*/ 	.word	0x0000aaa0
        /*03e4*/ 	.word	0x00000014
        /*03e8*/ 	.word	0x00038828
        /*03ec*/ 	.short	0x010a
        /*03ee*/ 	.byte	0x3f
	.zero		1


	//   ....[35]....
        /*03f0*/ 	.word	0x0000aaf0
        /*03f4*/ 	.word	0x00000014
        /*03f8*/ 	.word	0x00038848
        /*03fc*/ 	.short	0x010a
        /*03fe*/ 	.byte	0x3f
	.zero		1


	//   ....[36]....
        /*0400*/ 	.word	0x0000ab50
        /*0404*/ 	.word	0x00000014
        /*0408*/ 	.word	0x00038820
        /*040c*/ 	.short	0x010a
        /*040e*/ 	.byte	0x3f
	.zero		1


	//   ....[37]....
        /*0410*/ 	.word	0x0000aba0
        /*0414*/ 	.word	0x00000014
        /*0418*/ 	.word	0x00038840
        /*041c*/ 	.short	0x010a
        /*041e*/ 	.byte	0x3f
	.zero		1


	//   ....[38]....
        /*0420*/ 	.word	0x0000abf0
        /*0424*/ 	.word	0x00000014
        /*0428*/ 	.word	0x00038828
        /*042c*/ 	.short	0x010a
        /*042e*/ 	.byte	0x3f
	.zero		1


	//   ....[39]....
        /*0430*/ 	.word	0x0000ac40
        /*0434*/ 	.word	0x00000004
        /*0438*/ 	.word	0x00038840
        /*043c*/ 	.short	0x010a
        /*043e*/ 	.byte	0x3f
	.zero		1


	//   ....[40]....
        /*0440*/ 	.word	0x0000ad20
        /*0444*/ 	.word	0x00000007
        /*0448*/ 	.word	0x00000000
        /*044c*/ 	.short	0x010a
        /*044e*/ 	.byte	0x3f
	.zero		1


	//   ....[41]....
        /*0450*/ 	.word	0x0000ad70
        /*0454*/ 	.word	0x00000003
        /*0458*/ 	.word	0x00000000
        /*045c*/ 	.short	0x010a
        /*045e*/ 	.byte	0x3f
	.zero		1


	//   ....[42]....
        /*0460*/ 	.word	0x0000adc0
        /*0464*/ 	.word	0x00000005
        /*0468*/ 	.word	0x00000000
        /*046c*/ 	.short	0x010a
        /*046e*/ 	.byte	0x3f
	.zero		1


	//----- nvinfo : EIATTR_NUM_MBARRIERS
	.align		4
.L_1114:
        /*0470*/ 	.byte	0x03, 0x38
        /*0472*/ 	.short	0x0009


	//----- nvinfo : EIATTR_EXIT_INSTR_OFFSETS
	.align		4
        /*0474*/ 	.byte	0x04, 0x1c
        /*0476*/ 	.short	(.L_1116 - .L_1115)


	//   ....[0]....
.L_1115:
        /*0478*/ 	.word	0x0000a620


	//----- nvinfo : EIATTR_MAX_THREADS
	.align		4
.L_1116:
        /*047c*/ 	.byte	0x04, 0x05
        /*047e*/ 	.short	(.L_1118 - .L_1117)
.L_1117:
        /*0480*/ 	.word	0x00000180
        /*0484*/ 	.word	0x00000001
        /*0488*/ 	.word	0x00000001


	//----- nvinfo : EIATTR_CRS_STACK_SIZE
	.align		4
.L_1118:
        /*048c*/ 	.byte	0x04, 0x1e
        /*048e*/ 	.short	(.L_1120 - .L_1119)
.L_1119:
        /*0490*/ 	.word	0x00000000


	//----- nvinfo : EIATTR_CBANK_PARAM_SIZE
	.align		4
.L_1120:
        /*0494*/ 	.byte	0x03, 0x19
        /*0496*/ 	.short	0x06f0


	//----- nvinfo : EIATTR_PARAM_CBANK
	.align		4
        /*0498*/ 	.byte	0x04, 0x0a
        /*049a*/ 	.short	(.L_1122 - .L_1121)
	.align		4
.L_1121:
        /*049c*/ 	.word	index@(.nv.constant0._ZN7cutlass13device_kernelIN5flash11enable_sm90INS1_16FlashAttnBwdSm90INS1_25CollectiveMainloopBwdSm90ILi2ELi2ELi2EN4cute5tupleIJNS5_1CILi1EEES8_S8_EEENS6_IJNS7_ILi80EEENS7_ILi128EEESB_EEENS_6half_tEfNS_4arch4Sm90ELb0ELb0ELb0ELb0ELb1ELb1ELb0ELb1ELi2ELi1ELi2ELi1ELb0EEENS1_24CollectiveEpilogueBwdGQAISC_fSF_Li256ELb0ELb1EEENS1_19SingleTileSchedulerILb0ELb0ELb0ELi128EEEEEEEEEvNT_6ParamsE)
        /*04a0*/ 	.short	0x0210
        /*04a2*/ 	.short	0x06f0


	//----- nvinfo : EIATTR_SW_WAR
	.align		4
.L_1122:
        /*04a4*/ 	.byte	0x04, 0x36
        /*04a6*/ 	.short	(.L_1124 - .L_1123)
.L_1123:
        /*04a8*/ 	.word	0x00000008
.L_1124:


//--------------------- .nv.info._ZN7cutlass13device_kernelIN5flash22FlashAttnBwdPreprocessIN4cute5tupleIJNS3_1CILi80EEENS5_ILi128EEEEEENS_6half_tEfNS_4arch4Sm90ELb1ELb0EEEEEvNT_6ParamsE --------------------------
	.section	.nv.info._ZN7cutlass13device_kernelIN5flash22FlashAttnBwdPreprocessIN4cute5tupleIJNS3_1CILi80EEENS5_ILi128EEEEEENS_6half_tEfNS_4arch4Sm90ELb1ELb0EEEEEvNT_6ParamsE,"",@"SHT_CUDA_INFO"
	.sectionflags	@""
	.align	4


	//----- nvinfo : EIATTR_CUDA_API_VERSION
	.align		4
        /*0000*/ 	.byte	0x04, 0x37
        /*0002*/ 	.short	(.L_1126 - .L_1125)
.L_1125:
        /*0004*/ 	.word	0x00000082


	//----- nvinfo : EIATTR_KPARAM_INFO
	.align		4
.L_1126:
        /*0008*/ 	.byte	0x04, 0x17
        /*000a*/ 	.short	(.L_1128 - .L_1127)
.L_1127:
        /*000c*/ 	.word	0x00000000
        /*0010*/ 	.short	0x0000
        /*0012*/ 	.short	0x0000
        /*0014*/ 	.byte	0x00, 0xf0, 0xc1, 0x03


	//----- nvinfo : EIATTR_SPARSE_MMA_MASK
	.align		4
.L_1128:
        /*0018*/ 	.byte	0x03, 0x50
        /*001a*/ 	.short	0x0000


	//----- nvinfo : EIATTR_MAXREG_COUNT
	.align		4
        /*001c*/ 	.byte	0x03, 0x1b
        /*001e*/ 	.short	0x0080


	//----- nvinfo : EIATTR_MERCURY_ISA_VERSION
	.align		4
        /*0020*/ 	.byte	0x03, 0x5f
        /*0022*/ 	.short	0x0101


	//----- nvinfo : EIATTR_COOP_GROUP_MASK_REGIDS
	.align		4
        /*0024*/ 	.byte	0x04, 0x29
        /*0026*/ 	.short	(.L_1130 - .L_1129)


	//   ....[0]....
.L_1129:
        /*0028*/ 	.word	0xffffffff


	//   ....[1]....
        /*002c*/ 	.word	0xffffffff


	//   ....[2]....
        /*0030*/ 	.word	0xffffffff


	//   ....[3]....
        /*0034*/ 	.word	0xffffffff


	//   ....[4]....
        /*0038*/ 	.word	0xffffffff


	//   ....[5]....
        /*003c*/ 	.word	0xffffffff


	//   ....[6]....
        /*0040*/ 	.word	0xffffffff


	//   ....[7]....
        /*0044*/ 	.word	0xffffffff


	//   ....[8]....
        /*0048*/ 	.word	0xffffffff


	//   ....[9]....
        /*004c*/ 	.word	0xffffffff


	//   ....[10]....
        /*0050*/ 	.word	0xffffffff


	//   ....[11]....
        /*0054*/ 	.word	0xffffffff


	//   ....[12]....
        /*0058*/ 	.word	0xffffffff


	//   ....[13]....
        /*005c*/ 	.word	0xffffffff


	//   ....[14]....
        /*0060*/ 	.word	0xffffffff


	//   ....[15]....
        /*0064*/ 	.word	0xffffffff


	//   ....[16]....
        /*0068*/ 	.word	0xffffffff


	//   ....[17]....
        /*006c*/ 	.word	0xffffffff


	//   ....[18]....
        /*0070*/ 	.word	0xffffffff


	//   ....[19]....
        /*0074*/ 	.word	0xffffffff


	//----- nvinfo : EIATTR_COOP_GROUP_INSTR_OFFSETS
	.align		4
.L_1130:
        /*0078*/ 	.byte	0x04, 0x28
        /*007a*/ 	.short	(.L_1132 - .L_1131)


	//   ....[0]....
.L_1131:
        /*007c*/ 	.word	0x000014b0


	//   ....[1]....
        /*0080*/ 	.word	0x000014d0


	//   ....[2]....
        /*0084*/ 	.word	0x000014e0


	//   ....[3]....
        /*0088*/ 	.word	0x000014f0


	//   ....[4]....
        /*008c*/ 	.word	0x00001500


	//   ....[5]....
        /*0090*/ 	.word	0x00001540


	//   ....[6]....
        /*0094*/ 	.word	0x00001560


	//   ....[7]....
        /*0098*/ 	.word	0x00001580


	//   ....[8]....
        /*009c*/ 	.word	0x00001590


	//   ....[9]....
        /*00a0*/ 	.word	0x000015a0


	//   ....[10]....
        /*00a4*/ 	.word	0x000015f0


	//   ....[11]....
        /*00a8*/ 	.word	0x00001610


	//   ....[12]....
        /*00ac*/ 	.word	0x00001630


	//   ....[13]....
        /*00b0*/ 	.word	0x00001650


	//   ....[14]....
        /*00b4*/ 	.word	0x00001660


	//   ....[15]....
        /*00b8*/ 	.word	0x00001740


	//   ....[16]....
        /*00bc*/ 	.word	0x00001760


	//   ....[17]....
        /*00c0*/ 	.word	0x00001770


	//   ....[18]....
        /*00c4*/ 	.word	0x00001780


	//   ....[19]....
        /*00c8*/ 	.word	0x00001790


	//----- nvinfo : EIATTR_EXIT_INSTR_OFFSETS
	.align		4
.L_1132:
        /*00cc*/ 	.byte	0x04, 0x1c
        /*00ce*/ 	.short	(.L_1134 - .L_1133)


	//   ....[0]....
.L_1133:
        /*00d0*/ 	.word	0x00001d60


	//   ....[1]....
        /*00d4*/ 	.word	0x00001de0


	//----- nvinfo : EIATTR_MAX_THREADS
	.align		4
.L_1134:
        /*00d8*/ 	.byte	0x04, 0x05
        /*00da*/ 	.short	(.L_1136 - .L_1135)
.L_1135:
        /*00dc*/ 	.word	0x00000100
        /*00e0*/ 	.word	0x00000001
        /*00e4*/ 	.word	0x00000001


	//----- nvinfo : EIATTR_CRS_STACK_SIZE
	.align		4
.L_1136:
        /*00e8*/ 	.byte	0x04, 0x1e
        /*00ea*/ 	.short	(.L_1138 - .L_1137)
.L_1137:
        /*00ec*/ 	.word	0x00000000


	//----- nvinfo : EIATTR_CBANK_PARAM_SIZE
	.align		4
.L_1138:
        /*00f0*/ 	.byte	0x03, 0x19
        /*00f2*/ 	.short	0x00f0


	//----- nvinfo : EIATTR_PARAM_CBANK
	.align		4
        /*00f4*/ 	.byte	0x04, 0x0a
        /*00f6*/ 	.short	(.L_1140 - .L_1139)
	.align		4
.L_1139:
        /*00f8*/ 	.word	index@(.nv.constant0._ZN7cutlass13device_kernelIN5flash22FlashAttnBwdPreprocessIN4cute5tupleIJNS3_1CILi80EEENS5_ILi128EEEEEENS_6half_tEfNS_4arch4Sm90ELb1ELb0EEEEEvNT_6ParamsE)
        /*00fc*/ 	.short	0x0210
        /*00fe*/ 	.short	0x00f0


	//----- nvinfo : EIATTR_SW_WAR
	.align		4
.L_1140:
        /*0100*/ 	.byte	0x04, 0x36
        /*0102*/ 	.short	(.L_1142 - .L_1141)
.L_1141:
        /*0104*/ 	.word	0x00000008
.L_1142:


//--------------------- .nv.info._ZN7cutlass13device_kernelIN5flash11enable_sm90INS1_16FlashAttnBwdSm90INS1_25CollectiveMainloopBwdSm90ILi2ELi2ELi2EN4cute5tupleIJNS5_1CILi1EEES8_S8_EEENS6_IJNS7_ILi80EEENS7_ILi128EEESB_EEENS_6half_tEfNS_4arch4Sm90ELb0ELb0ELb0ELb1ELb0ELb1ELb0ELb1ELi2ELi1ELi2ELi1ELb0EEENS1_21CollectiveEpilogueBwdISC_SD_SF_Li256ELb1ELb0ELi1EEENS1_19SingleTileSchedulerILb1ELb0ELb0ELi128EEEEEEEEEvNT_6ParamsE --------------------------
	.section	.nv.info._ZN7cutlass13device_kernelIN5flash11enable_sm90INS1_16FlashAttnBwdSm90INS1_25CollectiveMainloopBwdSm90ILi2ELi2ELi2EN4cute5tupleIJNS5_1CILi1EEES8_S8_EEENS6_IJNS7_ILi80EEENS7_ILi128EEESB_EEENS_6half_tEfNS_4arch4Sm90ELb0ELb0ELb0ELb1ELb0ELb1ELb0ELb1ELi2ELi1ELi2ELi1ELb0EEENS1_21CollectiveEpilogueBwdISC_SD_SF_Li256ELb1ELb0ELi1EEENS1_19SingleTileSchedulerILb1ELb0ELb0ELi128EEEEEEEEEvNT_6ParamsE,"",@"SHT_CUDA_INFO"
	.sectionflags	@""
	.align	4


	//----- nvinfo : EIATTR_CUDA_API_VERSION
	.align		4
        /*0000*/ 	.byte	0x04, 0x37
        /*0002*/ 	.short	(.L_1144 - .L_1143)
.L_1143:
        /*0004*/ 	.word	0x00000082


	//----- nvinfo : EIATTR_KPARAM_INFO
	.align		4
.L_1144:
        /*0008*/ 	.byte	0x04, 0x17
        /*000a*/ 	.short	(.L_1146 - .L_1145)
.L_1145:
        /*000c*/ 	.word	0x00000000
        /*0010*/ 	.short	0x0000
        /*0012*/ 	.short	0x0070
        /*0014*/ 	.byte	0x00, 0xf0, 0x01, 0x1a


	//----- nvinfo : EIATTR_SPARSE_MMA_MASK
	.align		4
.L_1146:
        /*0018*/ 	.byte	0x03, 0x50
        /*001a*/ 	.short	0x0000


	//----- nvinfo : EIATTR_MAXREG_COUNT
	.align		4
        /*001c*/ 	.byte	0x03, 0x1b
        /*001e*/ 	.short	0x00a8


	//----- nvinfo : EIATTR_NUM_BARRIERS
	.align		4
        /*0020*/ 	.byte	0x02, 0x4c
        /*0022*/ 	.byte	0x10
	.zero		1


	//----- nvinfo : EIATTR_EXTERNS
	.align		4
        /*0024*/ 	.byte	0x04, 0x0f
        /*0026*/ 	.short	(.L_1148 - .L_1147)


	//   ....[0]....
	.align		4
.L_1147:
        /*0028*/ 	.word	index@(__assertfail)


	//----- nvinfo : EIATTR_ANNOTATIONS
	.align		4
.L_1148:
        /*002c*/ 	.byte	0x04, 0x55
        /*002e*/ 	.short	(.L_1150 - .L_1149)


	//   ....[0]....
.L_1149:
        /* <DEDUP_REMOVED lines=14> */


	//----- nvinfo : EIATTR_MERCURY_ISA_VERSION
	.align		4
.L_1150:
        /*00f8*/ 	.byte	0x03, 0x5f
        /*00fa*/ 	.short	0x0101


	//----- nvinfo : EIATTR_INT_WARP_WIDE_INSTR_OFFSETS
	.align		4
        /*00fc*/ 	.byte	0x04, 0x31
        /*00fe*/ 	.short	(.L_1152 - .L_1151)


	//   ....[0]....
.L_1151:
        /*0100*/ 	.word	0x00000180


	//   ....[1]....
        /*0104*/ 	.word	0x00000240


	//   ....[2]....
        /*0108*/ 	.word	0x0000b300


	//----- nvinfo : EIATTR_COOP_GROUP_MASK_REGIDS
	.align		4
.L_1152:
        /*010c*/ 	.byte	0x04, 0x29
        /*010e*/ 	.short	(.L_1154 - .L_1153)


	//   ....[0]....
.L_1153:
        /*0110*/ 	.word	0xffffffff


	//   ....[1]....
        /*0114*/ 	.word	0xffffffff


	//   ....[2]....
        /*0118*/ 	.word	0xffffffff


	//   ....[3]....
        /*011c*/ 	.word	0xffffffff


	//   ....[4]....
        /*0120*/ 	.word	0xffffffff


	//   ....[5]....
        /*0124*/ 	.word	0xffffffff


	//   ....[6]....
        /*0128*/ 	.word	0xffffffff


	//   ....[7]....
        /*012c*/ 	.word	0x0500000f


	//----- nvinfo : EIATTR_COOP_GROUP_INSTR_OFFSETS
	.align		4
.L_1154:
        /*0130*/ 	.byte	0x04, 0x28
        /*0132*/ 	.short	(.L_1156 - .L_1155)


	//   ....[0]....
.L_1155:
        /*0134*/ 	.word	0x00000060


	//   ....[1]....
        /*0138*/ 	.word	0x00000190


	//   ....[2]....
        /*013c*/ 	.word	0x00000220


	//   ....[3]....
        /*0140*/ 	.word	0x000003a0


	//   ....[4]....
        /*0144*/ 	.word	0x00000610


	//   ....[5]....
        /*0148*/ 	.word	0x00001390


	//   ....[6]....
        /*014c*/ 	.word	0x0000a060


	//   ....[7]....
        /*0150*/ 	.word	0x0000d2e0


	//----- nvinfo : EIATTR_REG_RECONFIG
	.align		4
.L_1156:
        /*0154*/ 	.byte	0x01, 0x54
	.zero		2


	//----- nvinfo : EIATTR_SYSCALL_OFFSETS
	.align		4
        /*0158*/ 	.byte	0x04, 0x46
        /*015a*/ 	.short	(.L_1158 - .L_1157)


	//   ....[0]....
.L_1157:
        /*015c*/ 	.word	0x00000fc0


	//   ....[1]....
        /*0160*/ 	.word	0x000010b0


	//   ....[2]....
        /*0164*/ 	.word	0x00001220


	//   ....[3]....
        /*0168*/ 	.word	0x00001310


	//----- nvinfo : EIATTR_MBARRIER_INSTR_OFFSETS
	.align		4
.L_1158:
        /*016c*/ 	.byte	0x04, 0x39
        /*016e*/ 	.short	(.L_1160 - .L_1159)


	//   ....[0]....
.L_1159:
        /*0170*/ 	.word	0x00000260
        /*0174*/ 	.word	0x000000ff
        /*0178*/ 	.word	0x00038800
        /*017c*/ 	.short	0x0100
        /*017e*/ 	.byte	0x06
	.zero		1


	//   ....[1]....
        /*0180*/ 	.word	0x00000350
        /*0184*/ 	.word	0x000000ff
        /*0188*/ 	.word	0x00038810
        /*018c*/ 	.short	0x0100
        /*018e*/ 	.byte	0x08
	.zero		1


	//   ....[2]....
        /*0190*/ 	.word	0x00000360
        /*0194*/ 	.word	0x000000ff
        /*0198*/ 	.word	0x00038820
        /*019c*/ 	.short	0x0100
        /*019e*/ 	.byte	0x08
	.zero		1


	//   ....[3]....
        /*01a0*/ 	.word	0x00000370
        /*01a4*/ 	.word	0x000000ff
        /*01a8*/ 	.word	0x00038818
        /*01ac*/ 	.short	0x0100
        /*01ae*/ 	.byte	0x08
	.zero		1


	//   ....[4]....
        /*01b0*/ 	.word	0x00000380
        /*01b4*/ 	.word	0x000000ff
        /*01b8*/ 	.word	0x00038828
        /*01bc*/ 	.short	0x0100
        /*01be*/ 	.byte	0x08
	.zero		1


	//   ....[5]....
        /*01c0*/ 	.word	0x000004b0
        /*01c4*/ 	.word	0x000000ff
        /*01c8*/ 	.word	0x00038830
        /*01cc*/ 	.short	0x0100
        /*01ce*/ 	.byte	0x08
	.zero		1


	//   ....[6]....
        /*01d0*/ 	.word	0x000004c0
        /*01d4*/ 	.word	0x000000ff
        /*01d8*/ 	.word	0x00038840
        /*01dc*/ 	.short	0x0100
        /*01de*/ 	.byte	0x08
	.zero		1


	//   ....[7]....
        /*01e0*/ 	.word	0x000004d0
        /*01e4*/ 	.word	0x000000ff
        /*01e8*/ 	.word	0x00038838
        /*01ec*/ 	.short	0x0100
        /*01ee*/ 	.byte	0x08
	.zero		1


	//   ....[8]....
        /*01f0*/ 	.word	0x000004e0
        /*01f4*/ 	.word	0x000000ff
        /*01f8*/ 	.word	0x00038848
        /*01fc*/ 	.short	0x0100
        /*01fe*/ 	.byte	0x08
	.zero		1


	//   ....[9]....
        /*0200*/ 	.word	0x000013e0
        /*0204*/ 	.word	0x00000013
        /*0208*/ 	.word	0x00038800
        /*020c*/ 	.short	0x010a
        /*020e*/ 	.byte	0x3f
	.zero		1


	//   ....[10]....
        /*0210*/ 	.word	0x00001680
        /*0214*/ 	.word	0x00000013
        /*0218*/ 	.word	0x00038800
        /*021c*/ 	.short	0x010a
        /*021e*/ 	.byte	0x3f
	.zero		1


	//   ....[11]....
        /*0220*/ 	.word	0x00001c20
        /*0224*/ 	.word	0x00000003
        /*0228*/ 	.word	0x00038810
        /*022c*/ 	.short	0x010a
        /*022e*/ 	.byte	0x3f
	.zero		1


	//   ....[12]....
        /*0230*/ 	.word	0x00001c60
        /*0234*/ 	.word	0x00000003
        /*0238*/ 	.word	0x00038810
        /*023c*/ 	.short	0x010a
        /*023e*/ 	.byte	0x3f
	.zero		1


	//   ....[13]....
        /*0240*/ 	.word	0x00002e60
        /*0244*/ 	.word	0x00000003
        /*0248*/ 	.word	0x00038830
        /*024c*/ 	.short	0x010a
        /*024e*/ 	.byte	0x3f
	.zero		1


	//   ....[14]....
        /*0250*/ 	.word	0x00002ee0
        /*0254*/ 	.word	0x00000003
        /*0258*/ 	.word	0x00038830
        /*025c*/ 	.short	0x010a
        /*025e*/ 	.byte	0x3f
	.zero		1


	//   ....[15]....
        /*0260*/ 	.word	0x00006370
        /*0264*/ 	.word	0x00000005
        /*0268*/ 	.word	0x00000000
        /*026c*/ 	.short	0x0101
        /*026e*/ 	.byte	0x3f
	.zero		1


	//   ....[16]....
        /*0270*/ 	.word	0x000066e0
        /*0274*/ 	.word	0x00000003
        /*0278*/ 	.word	0x00000000
        /*027c*/ 	.short	0x0101
        /*027e*/ 	.byte	0x3f
	.zero		1


	//   ....[17]....
        /*0280*/ 	.word	0x0000b810
        /*0284*/ 	.word	0x0000000c
        /*0288*/ 	.word	0x00038820
        /*028c*/ 	.short	0x010a
        /*028e*/ 	.byte	0x3f
	.zero		1


	//   ....[18]....
        /*0290*/ 	.word	0x0000be10
        /*0294*/ 	.word	0x0000000c
        /*0298*/ 	.word	0x00038840
        /*029c*/ 	.short	0x010a
        /*029e*/ 	.byte	0x3f
	.zero		1


	//   ....[19]....
        /*02a0*/ 	.word	0x0000c0c0
        /*02a4*/ 	.word	0x0000000c
        /*02a8*/ 	.word	0x00038828
        /*02ac*/ 	.short	0x010a
        /*02ae*/ 	.byte	0x3f
	.zero		1


	//   ....[20]....
        /*02b0*/ 	.word	0x0000c2f0
        /*02b4*/ 	.word	0x0000000c
        /*02b8*/ 	.word	0x00038848
        /*02bc*/ 	.short	0x010a
        /*02be*/ 	.byte	0x3f
	.zero		1


	//   ....[21]....
        /*02c0*/ 	.word	0x0000c570
        /*02c4*/ 	.word	0x0000000c
        /*02c8*/ 	.word	0x00038820
        /*02cc*/ 	.short	0x010a
        /*02ce*/ 	.byte	0x3f
	.zero		1


	//   ....[22]....
        /*02d0*/ 	.word	0x0000c800
        /*02d4*/ 	.word	0x0000000c
        /*02d8*/ 	.word	0x00038840
        /*02dc*/ 	.short	0x010a
        /*02de*/ 	.byte	0x3f
	.zero		1


	//   ....[23]....
        /*02e0*/ 	.word	0x0000ca80
        /*02e4*/ 	.word	0x0000000c
        /*02e8*/ 	.word	0x00038828
        /*02ec*/ 	.short	0x010a
        /*02ee*/ 	.byte	0x3f
	.zero		1


	//   ....[24]....
        /*02f0*/ 	.word	0x0000cce0
        /*02f4*/ 	.word	0x00000004
        /*02f8*/ 	.word	0x00038840
        /*02fc*/ 	.short	0x010a
        /*02fe*/ 	.byte	0x3f
	.zero		1


	//   ....[25]....
        /*0300*/ 	.word	0x0000d160
        /*0304*/ 	.word	0x00000007
        /*0308*/ 	.word	0x00000000
        /*030c*/ 	.short	0x010a
        /*030e*/ 	.byte	0x3f
	.zero		1


	//   ....[26]....
        /*0310*/ 	.word	0x0000d1b0
        /*0314*/ 	.word	0x0000000b
        /*0318*/ 	.word	0x00000000
        /*031c*/ 	.short	0x010a
        /*031e*/ 	.byte	0x3f
	.zero		1


	//   ....[27]....
        /*0320*/ 	.word	0x0000d210
        /*0324*/ 	.word	0x00000009
        /*0328*/ 	.word	0x00000000
        /*032c*/ 	.short	0x010a
        /*032e*/ 	.byte	0x3f
	.zero		1


	//   ....[28]....
        /*0330*/ 	.word	0x0000d240
        /*0334*/ 	.word	0x00000003
        /*0338*/ 	.word	0x00000000
        /*033c*/ 	.short	0x010a
        /*033e*/ 	.byte	0x3f
	.zero		1


	//   ....[29]....
        /*0340*/ 	.word	0x0000d340
        /*0344*/ 	.word	0x00000003
        /*0348*/ 	.word	0x00038800
        /*034c*/ 	.short	0x010a
        /*034e*/ 	.byte	0x3f
	.zero		1


	//   ....[30]....
        /*0350*/ 	.word	0x0000d390
        /*0354*/ 	.word	0x00000003
        /*0358*/ 	.word	0x00038810
        /*035c*/ 	.short	0x010a
        /*035e*/ 	.byte	0x3f
	.zero		1


	//   ....[31]....
        /*0360*/ 	.word	0x0000d3e0
        /*0364*/ 	.word	0x00000003
        /*0368*/ 	.word	0x00038830
        /*036c*/ 	.short	0x010a
        /*036e*/ 	.byte	0x3f
	.zero		1


	//   ....[32]....
        /*0370*/ 	.word	0x0000d430
        /*0374*/ 	.word	0x0000000c
        /*0378*/ 	.word	0x00038820
        /*037c*/ 	.short	0x010a
        /*037e*/ 	.byte	0x3f
	.zero		1


	//   ....[33]....
        /*0380*/ 	.word	0x0000d480
        /*0384*/ 	.word	0x0000000c
        /*0388*/ 	.word	0x00038840
        /*038c*/ 	.short	0x010a
        /*038e*/ 	.byte	0x3f
	.zero		1


	//   ....[34]....
        /*0390*/ 	.word	0x0000d4d0
        /*0394*/ 	.word	0x0000000c
        /*0398*/ 	.word	0x00038828
        /*039c*/ 	.short	0x010a
        /*039e*/ 	.byte	0x3f
	.zero		1


	//   ....[35]....
        /*03a0*/ 	.word	0x0000d520
        /*03a4*/ 	.word	0x0000000c
        /*03a8*/ 	.word	0x00038848
        /*03ac*/ 	.short	0x010a
        /*03ae*/ 	.byte	0x3f
	.zero		1


	//   ....[36]....
        /*03b0*/ 	.word	0x0000d580
        /*03b4*/ 	.word	0x0000000c
        /*03b8*/ 	.word	0x00038820
        /*03bc*/ 	.short	0x010a
        /*03be*/ 	.byte	0x3f
	.zero		1


	//   ....[37]....
        /*03c0*/ 	.word	0x0000d5d0
        /*03c4*/ 	.word	0x0000000c
        /*03c8*/ 	.word	0x00038840
        /*03cc*/ 	.short	0x010a
        /*03ce*/ 	.byte	0x3f
	.zero		1


	//   ....[38]....
        /*03d0*/ 	.word	0x0000d620
        /*03d4*/ 	.word	0x0000000c
        /*03d8*/ 	.word	0x00038828
        /*03dc*/ 	.short	0x010a
        /*03de*/ 	.byte	0x3f
	.zero		1


	//   ....[39]....
        /*03e0*/ 	.word	0x0000d670
        /*03e4*/ 	.word	0x00000004
        /*03e8*/ 	.word	0x00038840
        /*03ec*/ 	.short	0x010a
        /*03ee*/ 	.byte	0x3f
	.zero		1


	//   ....[40]....
        /*03f0*/ 	.word	0x0000d740
        /*03f4*/ 	.word	0x00000007
        /*03f8*/ 	.word	0x00000000
        /*03fc*/ 	.short	0x010a
        /*03fe*/ 	.byte	0x3f
	.zero		1


	//   ....[41]....
        /*0400*/ 	.word	0x0000d790
        /*0404*/ 	.word	0x0000000b
        /*0408*/ 	.word	0x00000000
        /*040c*/ 	.short	0x010a
        /*040e*/ 	.byte	0x3f
	.zero		1


	//   ....[42]....
        /*0410*/ 	.word	0x0000d7e0
        /*0414*/ 	.word	0x00000009
        /*0418*/ 	.word	0x00000000
        /*041c*/ 	.short	0x010a
        /*041e*/ 	.byte	0x3f
	.zero		1


	//----- nvinfo : EIATTR_NUM_MBARRIERS
	.align		4
.L_1160:
        /*0420*/ 	.byte	0x03, 0x38
        /*0422*/ 	.short	0x0009


	//----- nvinfo : EIATTR_EXIT_INSTR_OFFSETS
	.align		4
        /*0424*/ 	.byte	0x04, 0x1c
        /*0426*/ 	.short	(.L_1162 - .L_1161)


	//   ....[0]....
.L_1161:
        /*0428*/ 	.word	0x0000d290


	//----- nvinfo : EIATTR_MAX_THREADS
	.align		4
.L_1162:
        /*042c*/ 	.byte	0x04, 0x05
        /*042e*/ 	.short	(.L_1164 - .L_1163)
.L_1163:
        /*0430*/ 	.word	0x00000180
        /*0434*/ 	.word	0x00000001
        /*0438*/ 	.word	0x00000001


	//----- nvinfo : EIATTR_CRS_STACK_SIZE
	.align		4
.L_1164:
        /*043c*/ 	.byte	0x04, 0x1e
        /*043e*/ 	.short	(.L_1166 - .L_1165)
.L_1165:
        /*0440*/ 	.word	0x00000000


	//----- nvinfo : EIATTR_CBANK_PARAM_SIZE
	.align		4
.L_1166:
        /*0444*/ 	.byte	0x03, 0x19
        /*0446*/ 	.short	0x06f0


	//----- nvinfo : EIATTR_PARAM_CBANK
	.align		4
        /*0448*/ 	.byte	0x04, 0x0a
        /*044a*/ 	.short	(.L_1168 - .L_1167)
	.align		4
.L_1167:
        /*044c*/ 	.word	index@(.nv.constant0._ZN7cutlass13device_kernelIN5flash11enable_sm90INS1_16FlashAttnBwdSm90INS1_25CollectiveMainloopBwdSm90ILi2ELi2ELi2EN4cute5tupleIJNS5_1CILi1EEES8_S8_EEENS6_IJNS7_ILi80EEENS7_ILi128EEESB_EEENS_6half_tEfNS_4arch4Sm90ELb0ELb0ELb0ELb1ELb0ELb1ELb0ELb1ELi2ELi1ELi2ELi1ELb0EEENS1_21CollectiveEpilogueBwdISC_SD_SF_Li256ELb1ELb0ELi1EEENS1_19SingleTileSchedulerILb1ELb0ELb0ELi128EEEEEEEEEvNT_6ParamsE)
        /*0450*/ 	.short	0x0210
        /*0452*/ 	.short	0x06f0


	//----- nvinfo : EIATTR_SW_WAR
	.align		4
.L_1168:
        /*0454*/ 	.byte	0x04, 0x36
        /*0456*/ 	.short	(.L_1170 - .L_1169)
.L_1169:
        /*0458*/ 	.word	0x00000008
.L_1170:


//--------------------- .nv.info._ZN7cutlass13device_kernelIN5flash11enable_sm90INS1_16FlashAttnBwdSm90INS1_25CollectiveMainloopBwdSm90ILi2ELi2ELi2EN4cute5tupleIJNS5_1CILi1EEES8_S8_EEENS6_IJNS7_ILi80EEENS7_ILi128EEESB_EEENS_6half_tEfNS_4arch4Sm90ELb0ELb0ELb0ELb1ELb1ELb1ELb0ELb1ELi2ELi1ELi2ELi1ELb0EEENS1_21CollectiveEpilogueBwdISC_SD_SF_Li256ELb1ELb0ELi1EEENS1_19SingleTileSchedulerILb1ELb0ELb0ELi128EEEEEEEEEvNT_6ParamsE --------------------------
	.section	.nv.info._ZN7cutlass13device_kernelIN5flash11enable_sm90INS1_16FlashAttnBwdSm90INS1_25CollectiveMainloopBwdSm90ILi2ELi2ELi2EN4cute5tupleIJNS5_1CILi1EEES8_S8_EEENS6_IJNS7_ILi80EEENS7_ILi128EEESB_EEENS_6half_tEfNS_4arch4Sm90ELb0ELb0ELb0ELb1ELb1ELb1ELb0ELb1ELi2ELi1ELi2ELi1ELb0EEENS1_21CollectiveEpilogueBwdISC_SD_SF_Li256ELb1ELb0ELi1EEENS1_19SingleTileSchedulerILb1ELb0ELb0ELi128EEEEEEEEEvNT_6ParamsE,"",@"SHT_CUDA_INFO"
	.sectionflags	@""
	.align	4


	//----- nvinfo : EIATTR_CUDA_API_VERSION
	.align		4
        /*0000*/ 	.byte	0x04, 0x37
        /*0002*/ 	.short	(.L_1172 - .L_1171)
.L_1171:
        /*0004*/ 	.word	0x00000082


	//----- nvinfo : EIATTR_KPARAM_INFO
	.align		4
.L_1172:
        /*0008*/ 	.byte	0x04, 0x17
        /*000a*/ 	.short	(.L_1174 - .L_1173)
.L_1173:
        /*000c*/ 	.word	0x00000000
        /*0010*/ 	.short	0x0000
        /*0012*/ 	.short	0x0070
        /*0014*/ 	.byte	0x00, 0xf0, 0x01, 0x1a


	//----- nvinfo : EIATTR_SPARSE_MMA_MASK
	.align		4
.L_1174:
        /*0018*/ 	.byte	0x03, 0x50
        /*001a*/ 	.short	0x0000


	//----- nvinfo : EIATTR_MAXREG_COUNT
	.align		4
        /*001c*/ 	.byte	0x03, 0x1b
        /*001e*/ 	.short	0x00a8


	//----- nvinfo : EIATTR_NUM_BARRIERS
	.align		4
        /*0020*/ 	.byte	0x02, 0x4c
        /*0022*/ 	.byte	0x10
	.zero		1


	//----- nvinfo : EIATTR_EXTERNS
	.align		4
        /*0024*/ 	.byte	0x04, 0x0f
        /*0026*/ 	.short	(.L_1176 - .L_1175)


	//   ....[0]....
	.align		4
.L_1175:
        /*0028*/ 	.word	index@(__assertfail)


	//----- nvinfo : EIATTR_ANNOTATIONS
	.align		4
.L_1176:
        /*002c*/ 	.byte	0x04, 0x55
        /*002e*/ 	.short	(.L_1178 - .L_1177)


	//   ....[0]....
.L_1177:
        /* <DEDUP_REMOVED lines=14> */


	//----- nvinfo : EIATTR_MERCURY_ISA_VERSION
	.align		4
.L_1178:
        /*00f8*/ 	.byte	0x03, 0x5f
        /*00fa*/ 	.short	0x0101


	//----- nvinfo : EIATTR_INT_WARP_WIDE_INSTR_OFFSETS
	.align		4
        /*00fc*/ 	.byte	0x04, 0x31
        /*00fe*/ 	.short	(.L_1180 - .L_1179)


	//   ....[0]....
.L_1179:
        /*0100*/ 	.word	0x00000180


	//   ....[1]....
        /*0104*/ 	.word	0x00000240


	//   ....[2]....
        /*0108*/ 	.word	0x0000ad40


	//   ....[3]....
        /*010c*/ 	.word	0x0000b1b0


	//   ....[4]....
        /*0110*/ 	.word	0x0000b780


	//   ....[5]....
        /*0114*/ 	.word	0x0000bb00


	//----- nvinfo : EIATTR_COOP_GROUP_MASK_REGIDS
	.align		4
.L_1180:
        /*0118*/ 	.byte	0x04, 0x29
        /*011a*/ 	.short	(.L_1182 - .L_1181)


	//   ....[0]....
.L_1181:
        /*011c*/ 	.word	0xffffffff


	//   ....[1]....
        /*0120*/ 	.word	0xffffffff


	//   ....[2]....
        /*0124*/ 	.word	0xffffffff


	//   ....[3]....
        /*0128*/ 	.word	0xffffffff


	//   ....[4]....
        /*012c*/ 	.word	0xffffffff


	//   ....[5]....
        /*0130*/ 	.word	0xffffffff


	//   ....[6]....
        /*0134*/ 	.word	0xffffffff


	//   ....[7]....
        /*0138*/ 	.word	0xffffffff


	//   ....[8]....
        /*013c*/ 	.word	0xffffffff


	//   ....[9]....
        /*0140*/ 	.word	0xffffffff


	//   ....[10]....
        /*0144*/ 	.word	0xffffffff


	//   ....[11]....
        /*0148*/ 	.word	0xffffffff


	//   ....[12]....
        /*014c*/ 	.word	0xffffffff


	//   ....[13]....
        /*0150*/ 	.word	0x0500000f


	//   ....[14]....
        /*0154*/ 	.word	0x0500000f


	//   ....[15]....
        /*0158*/ 	.word	0x0500000f


	//   ....[16]....
        /*015c*/ 	.word	0x0500000f


	//----- nvinfo : EIATTR_COOP_GROUP_INSTR_OFFSETS
	.align		4
.L_1182:
        /*0160*/ 	.byte	0x04, 0x28
        /*0162*/ 	.short	(.L_1184 - .L_1183)


	//   ....[0]....
.L_1183:
        /*0164*/ 	.word	0x00000060


	//   ....[1]....
        /*0168*/ 	.word	0x00000190


	//   ....[2]....
        /*016c*/ 	.word	0x00000220


	//   ....[3]....
        /*0170*/ 	.word	0x000003a0


	//   ....[4]....
        /*0174*/ 	.word	0x00000610


	//   ....[5]....
        /*0178*/ 	.word	0x00001390


	//   ....[6]....
        /*017c*/ 	.word	0x0000a060


	//   ....[7]....
        /*0180*/ 	.word	0x0000a9e0


	//   ....[8]....
        /*0184*/ 	.word	0x0000ac70


	//   ....[9]....
        /*0188*/ 	.word	0x0000aeb0


	//   ....[10]....
        /*018c*/ 	.word	0x0000b0e0


	//   ....[11]....
        /*0190*/ 	.word	0x0000b390


	//   ....[12]....
        /*0194*/ 	.word	0x0000b6c0


	//   ....[13]....
        /*0198*/ 	.word	0x0000dae0


	//   ....[14]....
        /*019c*/ 	.word	0x0000dc60


	//   ....[15]....
        /*01a0*/ 	.word	0x0000dcd0


	//   ....[16]....
        /*01a4*/ 	.word	0x0000dd40


	//----- nvinfo : EIATTR_REG_RECONFIG
	.align		4
.L_1184:
        /*01a8*/ 	.byte	0x01, 0x54
	.zero		2


	//----- nvinfo : EIATTR_SYSCALL_OFFSETS
	.align		4
        /*01ac*/ 	.byte	0x04, 0x46
        /*01ae*/ 	.short	(.L_1186 - .L_1185)


	//   ....[0]....
.L_1185:
        /*01b0*/ 	.word	0x00000fc0


	//   ....[1]....
        /*01b4*/ 	.word	0x000010b0


	//   ....[2]....
        /*01b8*/ 	.word	0x00001220


	//   ....[3]....
        /*01bc*/ 	.word	0x00001310


	//----- nvinfo : EIATTR_MBARRIER_INSTR_OFFSETS
	.align		4
.L_1186:
        /*01c0*/ 	.byte	0x04, 0x39
        /*01c2*/ 	.short	(.L_1188 - .L_1187)


	//   ....[0]....
.L_1187:
        /*01c4*/ 	.word	0x00000260
        /*01c8*/ 	.word	0x000000ff
        /*01cc*/ 	.word	0x00038800
        /*01d0*/ 	.short	0x0100
        /*01d2*/ 	.byte	0x06
	.zero		1


	//   ....[1]....
        /*01d4*/ 	.word	0x00000350
        /*01d8*/ 	.word	0x000000ff
        /*01dc*/ 	.word	0x00038810
        /*01e0*/ 	.short	0x0100
        /*01e2*/ 	.byte	0x08
	.zero		1


	//   ....[2]....
        /*01e4*/ 	.word	0x00000360
        /*01e8*/ 	.word	0x000000ff
        /*01ec*/ 	.word	0x00038820
        /*01f0*/ 	.short	0x0100
        /*01f2*/ 	.byte	0x08
	.zero		1


	//   ....[3]....
        /*01f4*/ 	.word	0x00000370
        /*01f8*/ 	.word	0x000000ff
        /*01fc*/ 	.word	0x00038818
        /*0200*/ 	.short	0x0100
        /*0202*/ 	.byte	0x08
	.zero		1


	//   ....[4]....
        /*0204*/ 	.word	0x00000380
        /*0208*/ 	.word	0x000000ff
        /*020c*/ 	.word	0x00038828
        /*0210*/ 	.short	0x0100
        /*0212*/ 	.byte	0x08
	.zero		1


	//   ....[5]....
        /*0214*/ 	.word	0x000004b0
        /*0218*/ 	.word	0x000000ff
        /*021c*/ 	.word	0x00038830
        /*0220*/ 	.short	0x0100
        /*0222*/ 	.byte	0x08
	.zero		1


	//   ....[6]....
        /*0224*/ 	.word	0x000004c0
        /*0228*/ 	.word	0x000000ff
        /*022c*/ 	.word	0x00038840
        /*0230*/ 	.short	0x0100
        /*0232*/ 	.byte	0x08
	.zero		1


	//   ....[7]....
        /*0234*/ 	.word	0x000004d0
        /*0238*/ 	.word	0x000000ff
        /*023c*/ 	.word	0x00038838
        /*0240*/ 	.short	0x0100
        /*0242*/ 	.byte	0x08
	.zero		1


	//   ....[8]....
        /*0244*/ 	.word	0x000004e0
        /*0248*/ 	.word	0x000000ff
        /*024c*/ 	.word	0x00038848
        /*0250*/ 	.short	0x0100
        /*0252*/ 	.byte	0x08
	.zero		1


	//   ....[9]....
        /*0254*/ 	.word	0x000013e0
        /*0258*/ 	.word	0x00000013
        /*025c*/ 	.word	0x00038800
        /*0260*/ 	.short	0x010a
        /*0262*/ 	.byte	0x3f
	.zero		1


	//   ....[10]....
        /*0264*/ 	.word	0x00001680
        /*0268*/ 	.word	0x00000013
        /*026c*/ 	.word	0x00038800
        /*0270*/ 	.short	0x010a
        /*0272*/ 	.byte	0x3f
	.zero		1


	//   ....[11]....
        /*0274*/ 	.word	0x00001c20
        /*0278*/ 	.word	0x00000003
        /*027c*/ 	.word	0x00038810
        /*0280*/ 	.short	0x010a
        /*0282*/ 	.byte	0x3f
	.zero		1


	//   ....[12]....
        /*0284*/ 	.word	0x00001c60
        /*0288*/ 	.word	0x00000003
        /*028c*/ 	.word	0x00038810
        /*0290*/ 	.short	0x010a
        /*0292*/ 	.byte	0x3f
	.zero		1


	//   ....[13]....
        /*0294*/ 	.word	0x00002e60
        /*0298*/ 	.word	0x00000003
        /*029c*/ 	.word	0x00038830
        /*02a0*/ 	.short	0x010a
        /*02a2*/ 	.byte	0x3f
	.zero		1


	//   ....[14]....
        /*02a4*/ 	.word	0x00002ee0
        /*02a8*/ 	.word	0x00000003
        /*02ac*/ 	.word	0x00038830
        /*02b0*/ 	.short	0x010a
        /*02b2*/ 	.byte	0x3f
	.zero		1


	//   ....[15]....
        /*02b4*/ 	.word	0x00006370
        /*02b8*/ 	.word	0x00000005
        /*02bc*/ 	.word	0x00000000
        /*02c0*/ 	.short	0x0101
        /*02c2*/ 	.byte	0x3f
	.zero		1


	//   ....[16]....
        /*02c4*/ 	.word	0x000066e0
        /*02c8*/ 	.word	0x00000003
        /*02cc*/ 	.word	0x00000000
        /*02d0*/ 	.short	0x0101
        /*02d2*/ 	.byte	0x3f
	.zero		1


	//   ....[17]....
        /*02d4*/ 	.word	0x0000c010
        /*02d8*/ 	.word	0x0000000c
        /*02dc*/ 	.word	0x00038820
        /*02e0*/ 	.short	0x010a
        /*02e2*/ 	.byte	0x3f
	.zero		1


	//   ....[18]....
        /*02e4*/ 	.word	0x0000c610
        /*02e8*/ 	.word	0x0000000c
        /*02ec*/ 	.word	0x00038840
        /*02f0*/ 	.short	0x010a
        /*02f2*/ 	.byte	0x3f
	.zero		1


	//   ....[19]....
        /*02f4*/ 	.word	0x0000c8c0
        /*02f8*/ 	.word	0x0000000c
        /*02fc*/ 	.word	0x00038828
        /*0300*/ 	.short	0x010a
        /*0302*/ 	.byte	0x3f
	.zero		1


	//   ....[20]....
        /*0304*/ 	.word	0x0000caf0
        /*0308*/ 	.word	0x0000000c
        /*030c*/ 	.word	0x00038848
        /*0310*/ 	.short	0x010a
        /*0312*/ 	.byte	0x3f
	.zero		1


	//   ....[21]....
        /*0314*/ 	.word	0x0000cd70
        /*0318*/ 	.word	0x0000000c
        /*031c*/ 	.word	0x00038820
        /*0320*/ 	.short	0x010a
        /*0322*/ 	.byte	0x3f
	.zero		1


	//   ....[22]....
        /*0324*/ 	.word	0x0000d000
        /*0328*/ 	.word	0x0000000c
        /*032c*/ 	.word	0x00038840
        /*0330*/ 	.short	0x010a
        /*0332*/ 	.byte	0x3f
	.zero		1


	//   ....[23]....
        /*0334*/ 	.word	0x0000d280
        /*0338*/ 	.word	0x0000000c
        /*033c*/ 	.word	0x00038828
        /*0340*/ 	.short	0x010a
        /*0342*/ 	.byte	0x3f
	.zero		1


	//   ....[24]....
        /*0344*/ 	.word	0x0000d4e0
        /*0348*/ 	.word	0x00000004
        /*034c*/ 	.word	0x00038840
        /*0350*/ 	.short	0x010a
        /*0352*/ 	.byte	0x3f
	.zero		1


	//   ....[25]....
        /*0354*/ 	.word	0x0000d960
        /*0358*/ 	.word	0x00000007
        /*035c*/ 	.word	0x00000000
        /*0360*/ 	.short	0x010a
        /*0362*/ 	.byte	0x3f
	.zero		1


	//   ....[26]....
        /*0364*/ 	.word	0x0000d9b0
        /*0368*/ 	.word	0x0000000b
        /*036c*/ 	.word	0x00000000
        /*0370*/ 	.short	0x010a
        /*0372*/ 	.byte	0x3f
	.zero		1


	//   ....[27]....
        /*0374*/ 	.word	0x0000da10
        /*0378*/ 	.word	0x00000009
        /*037c*/ 	.word	0x00000000
        /*0380*/ 	.short	0x010a
        /*0382*/ 	.byte	0x3f
	.zero		1


	//   ....[28]....
        /*0384*/ 	.word	0x0000da40
        /*0388*/ 	.word	0x00000003
        /*038c*/ 	.word	0x00000000
        /*0390*/ 	.short	0x010a
        /*0392*/ 	.byte	0x3f
	.zero		1


	//   ....[29]....
        /*0394*/ 	.word	0x0000db40
        /*0398*/ 	.word	0x00000003
        /*039c*/ 	.word	0x00038800
        /*03a0*/ 	.short	0x010a
        /*03a2*/ 	.byte	0x3f
	.zero		1


	//   ....[30]....
        /*03a4*/ 	.word	0x0000db90
        /*03a8*/ 	.word	0x00000003
        /*03ac*/ 	.word	0x00038810
        /*03b0*/ 	.short	0x010a
        /*03b2*/ 	.byte	0x3f
	.zero		1


	//   ....[31]....
        /*03b4*/ 	.word	0x0000dbe0
        /*03b8*/ 	.word	0x00000003
        /*03bc*/ 	.word	0x00038830
        /*03c0*/ 	.short	0x010a
        /*03c2*/ 	.byte	0x3f
	.zero		1


	//   ....[32]....
        /*03c4*/ 	.word	0x0000dd80
        /*03c8*/ 	.word	0x0000000c
        /*03cc*/ 	.word	0x00038820
        /*03d0*/ 	.short	0x010a
        /*03d2*/ 	.byte	0x3f
	.zero		1


	//   ....[33]....
        /*03d4*/ 	.word	0x0000ddd0
        /*03d8*/ 	.word	0x0000000c
        /*03dc*/ 	.word	0x00038840
        /*03e0*/ 	.short	0x010a
        /*03e2*/ 	.byte	0x3f
	.zero		1


	//   ....[34]....
        /*03e4*/ 	.word	0x0000de20
        /*03e8*/ 	.word	0x0000000c
        /*03ec*/ 	.word	0x00038828
        /*03f0*/ 	.short	0x010a
        /*03f2*/ 	.byte	0x3f
	.zero		1


	//   ....[35]....
        /*03f4*/ 	.word	0x0000de70
        /*03f8*/ 	.word	0x0000000c
        /*03fc*/ 	.word	0x00038848
        /*0400*/ 	.short	0x010a
        /*0402*/ 	.byte	0x3f
	.zero		1


	//   ....[36]....
        /*0404*/ 	.word	0x0000ded0
        /*0408*/ 	.word	0x0000000c
        /*040c*/ 	.word	0x00038820
        /*0410*/ 	.short	0x010a
        /*0412*/ 	.byte	0x3f
	.zero		1


	//   ....[37]....
        /*0414*/ 	.word	0x0000df20
        /*0418*/ 	.word	0x0000000c
        /*041c*/ 	.word	0x00038840
        /*0420*/ 	.short	0x010a
        /*0422*/ 	.byte	0x3f
	.zero		1


	//   ....[38]....
        /*0424*/ 	.word	0x0000df70
        /*0428*/ 	.word	0x0000000c
        /*042c*/ 	.word	0x00038828
        /*0430*/ 	.short	0x010a
        /*0432*/ 	.byte	0x3f
	.zero		1


	//   ....[39]....
        /*0434*/ 	.word	0x0000dfc0
        /*0438*/ 	.word	0x00000004
        /*043c*/ 	.word	0x00038840
        /*0440*/ 	.short	0x010a
        /*0442*/ 	.byte	0x3f
	.zero		1


	//   ....[40]....
        /*0444*/ 	.word	0x0000e090
        /*0448*/ 	.word	0x00000007
        /*044c*/ 	.word	0x00000000
        /*0450*/ 	.short	0x010a
        /*0452*/ 	.byte	0x3f
	.zero		1


	//   ....[41]....
        /*0454*/ 	.word	0x0000e0e0
        /*0458*/ 	.word	0x0000000b
        /*045c*/ 	.word	0x00000000
        /*0460*/ 	.short	0x010a
        /*0462*/ 	.byte	0x3f
	.zero		1


	//   ....[42]....
        /*0464*/ 	.word	0x0000e130
        /*0468*/ 	.word	0x00000009
        /*046c*/ 	.word	0x00000000
        /*0470*/ 	.short	0x010a
        /*0472*/ 	.byte	0x3f
	.zero		1


	//----- nvinfo : EIATTR_NUM_MBARRIERS
	.align		4
.L_1188:
        /*0474*/ 	.byte	0x03, 0x38
        /*0476*/ 	.short	0x0009


	//----- nvinfo : EIATTR_EXIT_INSTR_OFFSETS
	.align		4
        /*0478*/ 	.byte	0x04, 0x1c
        /*047a*/ 	.short	(.L_1190 - .L_1189)


	//   ....[0]....
.L_1189:
        /*047c*/ 	.word	0x0000da90


	//----- nvinfo : EIATTR_MAX_THREADS
	.align		4
.L_1190:
        /*0480*/ 	.byte	0x04, 0x05
        /*0482*/ 	.short	(.L_1192 - .L_1191)
.L_1191:
        /*0484*/ 	.word	0x00000180
        /*0488*/ 	.word	0x00000001
        /*048c*/ 	.word	0x00000001


	//----- nvinfo : EIATTR_CRS_STACK_SIZE
	.align		4
.L_1192:
        /*0490*/ 	.byte	0x04, 0x1e
        /*0492*/ 	.short	(.L_1194 - .L_1193)
.L_1193:
        /*0494*/ 	.word	0x00000000


	//----- nvinfo : EIATTR_CBANK_PARAM_SIZE
	.align		4
.L_1194:
        /*0498*/ 	.byte	0x03, 0x19
        /*049a*/ 	.short	0x06f0


	//----- nvinfo : EIATTR_PARAM_CBANK
	.align		4
        /*049c*/ 	.byte	0x04, 0x0a
        /*049e*/ 	.short	(.L_1196 - .L_1195)
	.align		4
.L_1195:
        /*04a0*/ 	.word	index@(.nv.constant0._ZN7cutlass13device_kernelIN5flash11enable_sm90INS1_16FlashAttnBwdSm90INS1_25CollectiveMainloopBwdSm90ILi2ELi2ELi2EN4cute5tupleIJNS5_1CILi1EEES8_S8_EEENS6_IJNS7_ILi80EEENS7_ILi128EEESB_EEENS_6half_tEfNS_4arch4Sm90ELb0ELb0ELb0ELb1ELb1ELb1ELb0ELb1ELi2ELi1ELi2ELi1ELb0EEENS1_21CollectiveEpilogueBwdISC_SD_SF_Li256ELb1ELb0ELi1EEENS1_19SingleTileSchedulerILb1ELb0ELb0ELi128EEEEEEEEEvNT_6ParamsE)
        /*04a4*/ 	.short	0x0210
        /*04a6*/ 	.short	0x06f0


	//----- nvinfo : EIATTR_SW_WAR
	.align		4
.L_1196:
        /*04a8*/ 	.byte	0x04, 0x36
        /*04aa*/ 	.short	(.L_1198 - .L_1197)
.L_1197:
        /*04ac*/ 	.word	0x00000008
.L_1198:


//--------------------- .nv.info._ZN7cutlass13device_kernelIN5flash11enable_sm90INS1_16FlashAttnBwdSm90INS1_25CollectiveMainloopBwdSm90ILi2ELi2ELi2EN4cute5tupleIJNS5_1CILi1EEES8_S8_EEENS6_IJNS7_ILi80EEENS7_ILi128EEESB_EEENS_6half_tEfNS_4arch4Sm90ELb0ELb0ELb0ELb1ELb0ELb1ELb0ELb1ELi2ELi1ELi2ELi1ELb0EEENS1_24CollectiveEpilogueBwdGQAISC_fSF_Li256ELb1ELb0EEENS1_19SingleTileSchedulerILb1ELb0ELb0ELi128EEEEEEEEEvNT_6ParamsE --------------------------
	.section	.nv.info._ZN7cutlass13device_kernelIN5flash11enable_sm90INS1_16FlashAttnBwdSm90INS1_25CollectiveMainloopBwdSm90ILi2ELi2ELi2EN4cute5tupleIJNS5_1CILi1EEES8_S8_EEENS6_IJNS7_ILi80EEENS7_ILi128EEESB_EEENS_6half_tEfNS_4arch4Sm90ELb0ELb0ELb0ELb1ELb0ELb1ELb0ELb1ELi2ELi1ELi2ELi1ELb0EEENS1_24CollectiveEpilogueBwdGQAISC_fSF_Li256ELb1ELb0EEENS1_19SingleTileSchedulerILb1ELb0ELb0ELi128EEEEEEEEEvNT_6ParamsE,"",@"SHT_CUDA_INFO"
	.sectionflags	@""
	.align	4


	//----- nvinfo : EIATTR_CUDA_API_VERSION
	.align		4
        /*0000*/ 	.byte	0x04, 0x37
        /*0002*/ 	.short	(.L_1200 - .L_1199)
.L_1199:
        /*0004*/ 	.word	0x00000082


	//----- nvinfo : EIATTR_KPARAM_INFO
	.align		4
.L_1200:
        /*0008*/ 	.byte	0x04, 0x17
        /*000a*/ 	.short	(.L_1202 - .L_1201)
.L_1201:
        /*000c*/ 	.word	0x00000000
        /*0010*/ 	.short	0x0000
        /*0012*/ 	.short	0x0070
        /*0014*/ 	.byte	0x00, 0xf0, 0x01, 0x1a


	//----- nvinfo : EIATTR_SPARSE_MMA_MASK
	.align		4
.L_1202:
        /*0018*/ 	.byte	0x03, 0x50
        /*001a*/ 	.short	0x0000


	//----- nvinfo : EIATTR_MAXREG_COUNT
	.align		4
        /*001c*/ 	.byte	0x03, 0x1b
        /*001e*/ 	.short	0x00a8


	//----- nvinfo : EIATTR_NUM_BARRIERS
	.align		4
        /*0020*/ 	.byte	0x02, 0x4c
        /*0022*/ 	.byte	0x10
	.zero		1


	//----- nvinfo : EIATTR_EXTERNS
	.align		4
        /*0024*/ 	.byte	0x04, 0x0f
        /*0026*/ 	.short	(.L_1204 - .L_1203)


	//   ....[0]....
	.align		4
.L_1203:
        /*0028*/ 	.word	index@(__assertfail)


	//----- nvinfo : EIATTR_ANNOTATIONS
	.align		4
.L_1204:
        /*002c*/ 	.byte	0x04, 0x55
        /*002e*/ 	.short	(.L_1206 - .L_1205)


	//   ....[0]....
.L_1205:
        /* <DEDUP_REMOVED lines=12> */
        /*00e4*/ 	.byte	0x30, 0x9c, 0x00, 0x00, 0x01, 0x00, 0x00, 0x00, 0xe0, 0xa4, 0x00, 0x00


	//----- nvinfo : EIATTR_MERCURY_ISA_VERSION
	.align		4
.L_1206:
        /*00f0*/ 	.byte	0x03, 0x5f
        /*00f2*/ 	.short	0x0101


	//----- nvinfo : EIATTR_INT_WARP_WIDE_INSTR_OFFSETS
	.align		4
        /*00f4*/ 	.byte	0x04, 0x31
        /*00f6*/ 	.short	(.L_1208 - .L_1207)


	//   ....[0]....
.L_1207:
        /*00f8*/ 	.word	0x00000180


	//   ....[1]....
        /*00fc*/ 	.word	0x00000240


	//   ....[2]....
        /*0100*/ 	.word	0x00008770


	//----- nvinfo : EIATTR_COOP_GROUP_MASK_REGIDS
	.align		4
.L_1208:
        /*0104*/ 	.byte	0x04, 0x29
        /*0106*/ 	.short	(.L_1210 - .L_1209)


	//   ....[0]....
.L_1209:
        /*0108*/ 	.word	0xffffffff


	//   ....[1]....
        /*010c*/ 	.word	0xffffffff


	//   ....[2]....
        /*0110*/ 	.word	0xffffffff


	//   ....[3]....
        /*0114*/ 	.word	0xffffffff


	//   ....[4]....
        /*0118*/ 	.word	0xffffffff


	//   ....[5]....
        /*011c*/ 	.word	0xffffffff


	//   ....[6]....
        /*0120*/ 	.word	0xffffffff


	//   ....[7]....
        /*0124*/ 	.word	0x0500000f


	//----- nvinfo : EIATTR_COOP_GROUP_INSTR_OFFSETS
	.align		4
.L_1210:
        /*0128*/ 	.byte	0x04, 0x28
        /*012a*/ 	.short	(.L_1212 - .L_1211)


	//   ....[0]....
.L_1211:
        /*012c*/ 	.word	0x00000060


	//   ....[1]....
        /*0130*/ 	.word	0x00000190


	//   ....[2]....
        /*0134*/ 	.word	0x00000220


	//   ....[3]....
        /*0138*/ 	.word	0x000003a0


	//   ....[4]....
        /*013c*/ 	.word	0x00000610


	//   ....[5]....
        /*0140*/ 	.word	0x00001370


	//   ....[6]....
        /*0144*/ 	.word	0x000074d0


	//   ....[7]....
        /*0148*/ 	.word	0x0000a750


	//----- nvinfo : EIATTR_REG_RECONFIG
	.align		4
.L_1212:
        /*014c*/ 	.byte	0x01, 0x54
	.zero		2


	//----- nvinfo : EIATTR_SYSCALL_OFFSETS
	.align		4
        /*0150*/ 	.byte	0x04, 0x46
        /*0152*/ 	.short	(.L_1214 - .L_1213)


	//   ....[0]....
.L_1213:
        /*0154*/ 	.word	0x00000fa0


	//   ....[1]....
        /*0158*/ 	.word	0x00001090


	//   ....[2]....
        /*015c*/ 	.word	0x00001200


	//   ....[3]....
        /*0160*/ 	.word	0x000012f0


	//----- nvinfo : EIATTR_MBARRIER_INSTR_OFFSETS
	.align		4
.L_1214:
        /*0164*/ 	.byte	0x04, 0x39
        /*0166*/ 	.short	(.L_1216 - .L_1215)


	//   ....[0]....
.L_1215:
        /*0168*/ 	.word	0x00000260
        /*016c*/ 	.word	0x000000ff
        /*0170*/ 	.word	0x00038800
        /*0174*/ 	.short	0x0100
        /*0176*/ 	.byte	0x06
	.zero		1


	//   ....[1]....
        /*0178*/ 	.word	0x00000350
        /*017c*/ 	.word	0x000000ff
        /*0180*/ 	.word	0x00038810
        /*0184*/ 	.short	0x0100
        /*0186*/ 	.byte	0x08
	.zero		1


	//   ....[2]....
        /*0188*/ 	.word	0x00000360
        /*018c*/ 	.word	0x000000ff
        /*0190*/ 	.word	0x00038820
        /*0194*/ 	.short	0x0100
        /*0196*/ 	.byte	0x08
	.zero		1


	//   ....[3]....
        /*0198*/ 	.word	0x00000370
        /*019c*/ 	.word	0x000000ff
        /*01a0*/ 	.word	0x00038818
        /*01a4*/ 	.short	0x0100
        /*01a6*/ 	.byte	0x08
	.zero		1


	//   ....[4]....
        /*01a8*/ 	.word	0x00000380
        /*01ac*/ 	.word	0x000000ff
        /*01b0*/ 	.word	0x00038828
        /*01b4*/ 	.short	0x0100
        /*01b6*/ 	.byte	0x08
	.zero		1


	//   ....[5]....
        /*01b8*/ 	.word	0x000004b0
        /*01bc*/ 	.word	0x000000ff
        /*01c0*/ 	.word	0x00038830
        /*01c4*/ 	.short	0x0100
        /*01c6*/ 	.byte	0x08
	.zero		1


	//   ....[6]....
        /*01c8*/ 	.word	0x000004c0
        /*01cc*/ 	.word	0x000000ff
        /*01d0*/ 	.word	0x00038840
        /*01d4*/ 	.short	0x0100
        /*01d6*/ 	.byte	0x08
	.zero		1


	//   ....[7]....
        /*01d8*/ 	.word	0x000004d0
        /*01dc*/ 	.word	0x000000ff
        /*01e0*/ 	.word	0x00038838
        /*01e4*/ 	.short	0x0100
        /*01e6*/ 	.byte	0x08
	.zero		1


	//   ....[8]....
        /*01e8*/ 	.word	0x000004e0
        /*01ec*/ 	.word	0x000000ff
        /*01f0*/ 	.word	0x00038848
        /*01f4*/ 	.short	0x0100
        /*01f6*/ 	.byte	0x08
	.zero		1


	//   ....[9]....
        /*01f8*/ 	.word	0x000013c0
        /*01fc*/ 	.word	0x00000013
        /*0200*/ 	.word	0x00038800
        /*0204*/ 	.short	0x010a
        /*0206*/ 	.byte	0x3f
	.zero		1


	//   ....[10]....
        /*0208*/ 	.word	0x00001660
        /*020c*/ 	.word	0x00000013
        /*0210*/ 	.word	0x00038800
        /*0214*/ 	.short	0x010a
        /*0216*/ 	.byte	0x3f
	.zero		1


	//   ....[11]....
        /*0218*/ 	.word	0x00001c00
        /*021c*/ 	.word	0x00000003
        /*0220*/ 	.word	0x00038810
        /*0224*/ 	.short	0x010a
        /*0226*/ 	.byte	0x3f
	.zero		1


	//   ....[12]....
        /*0228*/ 	.word	0x00001c40
        /*022c*/ 	.word	0x00000003
        /*0230*/ 	.word	0x00038810
        /*0234*/ 	.short	0x010a
        /*0236*/ 	.byte	0x3f
	.zero		1


	//   ....[13]....
        /*0238*/ 	.word	0x00002e40
        /*023c*/ 	.word	0x00000003
        /*0240*/ 	.word	0x00038830
        /*0244*/ 	.short	0x010a
        /*0246*/ 	.byte	0x3f
	.zero		1


	//   ....[14]....
        /*0248*/ 	.word	0x00002ec0
        /*024c*/ 	.word	0x00000003
        /*0250*/ 	.word	0x00038830
        /*0254*/ 	.short	0x010a
        /*0256*/ 	.byte	0x3f
	.zero		1


	//   ....[15]....
        /*0258*/ 	.word	0x00006350
        /*025c*/ 	.word	0x00000005
        /*0260*/ 	.word	0x00000000
        /*0264*/ 	.short	0x0101
        /*0266*/ 	.byte	0x3f
	.zero		1


	//   ....[16]....
        /*0268*/ 	.word	0x000066c0
        /*026c*/ 	.word	0x00000003
        /*0270*/ 	.word	0x00000000
        /*0274*/ 	.short	0x0101
        /*0276*/ 	.byte	0x3f
	.zero		1


	//   ....[17]....
        /*0278*/ 	.word	0x00008c80
        /*027c*/ 	.word	0x0000000c
        /*0280*/ 	.word	0x00038820
        /*0284*/ 	.short	0x010a
        /*0286*/ 	.byte	0x3f
	.zero		1


	//   ....[18]....
        /*0288*/ 	.word	0x00009280
        /*028c*/ 	.word	0x0000000c
        /*0290*/ 	.word	0x00038840
        /*0294*/ 	.short	0x010a
        /*0296*/ 	.byte	0x3f
	.zero		1


	//   ....[19]....
        /*0298*/ 	.word	0x00009530
        /*029c*/ 	.word	0x0000000c
        /*02a0*/ 	.word	0x00038828
        /*02a4*/ 	.short	0x010a
        /*02a6*/ 	.byte	0x3f
	.zero		1


	//   ....[20]....
        /*02a8*/ 	.word	0x00009760
        /*02ac*/ 	.word	0x0000000c
        /*02b0*/ 	.word	0x00038848
        /*02b4*/ 	.short	0x010a
        /*02b6*/ 	.byte	0x3f
	.zero		1


	//   ....[21]....
        /*02b8*/ 	.word	0x000099e0
        /*02bc*/ 	.word	0x0000000c
        /*02c0*/ 	.word	0x00038820
        /*02c4*/ 	.short	0x010a
        /*02c6*/ 	.byte	0x3f
	.zero		1


	//   ....[22]....
        /*02c8*/ 	.word	0x00009c70
        /*02cc*/ 	.word	0x0000000c
        /*02d0*/ 	.word	0x00038840
        /*02d4*/ 	.short	0x010a
        /*02d6*/ 	.byte	0x3f
	.zero		1


	//   ....[23]....
        /*02d8*/ 	.word	0x00009ef0
        /*02dc*/ 	.word	0x0000000c
        /*02e0*/ 	.word	0x00038828
        /*02e4*/ 	.short	0x010a
        /*02e6*/ 	.byte	0x3f
	.zero		1


	//   ....[24]....
        /*02e8*/ 	.word	0x0000a150
        /*02ec*/ 	.word	0x00000004
        /*02f0*/ 	.word	0x00038840
        /*02f4*/ 	.short	0x010a
        /*02f6*/ 	.byte	0x3f
	.zero		1


	//   ....[25]....
        /*02f8*/ 	.word	0x0000a5d0
        /*02fc*/ 	.word	0x00000007
        /*0300*/ 	.word	0x00000000
        /*0304*/ 	.short	0x010a
        /*0306*/ 	.byte	0x3f
	.zero		1


	//   ....[26]....
        /*0308*/ 	.word	0x0000a620
        /*030c*/ 	.word	0x0000000b
        /*0310*/ 	.word	0x00000000
        /*0314*/ 	.short	0x010a
        /*0316*/ 	.byte	0x3f
	.zero		1


	//   ....[27]....
        /*0318*/ 	.word	0x0000a680
        /*031c*/ 	.word	0x00000009
        /*0320*/ 	.word	0x00000000
        /*0324*/ 	.short	0x010a
        /*0326*/ 	.byte	0x3f
	.zero		1


	//   ....[28]....
        /*0328*/ 	.word	0x0000a6b0
        /*032c*/ 	.word	0x00000003
        /*0330*/ 	.word	0x00000000
        /*0334*/ 	.short	0x010a
        /*0336*/ 	.byte	0x3f
	.zero		1


	//   ....[29]....
        /*0338*/ 	.word	0x0000a7b0
        /*033c*/ 	.word	0x00000003
        /*0340*/ 	.word	0x00038800
        /*0344*/ 	.short	0x010a
        /*0346*/ 	.byte	0x3f
	.zero		1


	//   ....[30]....
        /*0348*/ 	.word	0x0000a800
        /*034c*/ 	.word	0x00000003
        /*0350*/ 	.word	0x00038810
        /*0354*/ 	.short	0x010a
        /*0356*/ 	.byte	0x3f
	.zero		1


	//   ....[31]....
        /*0358*/ 	.word	0x0000a850
        /*035c*/ 	.word	0x00000003
        /*0360*/ 	.word	0x00038830
        /*0364*/ 	.short	0x010a
        /*0366*/ 	.byte	0x3f
	.zero		1


	//   ....[32]....
        /*0368*/ 	.word	0x0000a8a0
        /*036c*/ 	.word	0x0000000c
        /*0370*/ 	.word	0x00038820
        /*0374*/ 	.short	0x010a
        /*0376*/ 	.byte	0x3f
	.zero		1


	//   ....[33]....
        /*0378*/ 	.word	0x0000a8f0
        /*037c*/ 	.word	0x0000000c
        /*0380*/ 	.word	0x00038840
        /*0384*/ 	.short	0x010a
        /*0386*/ 	.byte	0x3f
	.zero		1


	//   ....[34]....
        /*0388*/ 	.word	0x0000a940
        /*038c*/ 	.word	0x0000000c
        /*0390*/ 	.word	0x00038828
        /*0394*/ 	.short	0x010a
        /*0396*/ 	.byte	0x3f
	.zero		1


	//   ....[35]....
        /*0398*/ 	.word	0x0000a990
        /*039c*/ 	.word	0x0000000c
        /*03a0*/ 	.word	0x00038848
        /*03a4*/ 	.short	0x010a
        /*03a6*/ 	.byte	0x3f
	.zero		1


	//   ....[36]....
        /*03a8*/ 	.word	0x0000a9f0
        /*03ac*/ 	.word	0x0000000c
        /*03b0*/ 	.word	0x00038820
        /*03b4*/ 	.short	0x010a
        /*03b6*/ 	.byte	0x3f
	.zero		1


	//   ....[37]....
        /*03b8*/ 	.word	0x0000aa40
        /*03bc*/ 	.word	0x0000000c
        /*03c0*/ 	.word	0x00038840
        /*03c4*/ 	.short	0x010a
        /*03c6*/ 	.byte	0x3f
	.zero		1


	//   ....[38]....
        /*03c8*/ 	.word	0x0000aa90
        /*03cc*/ 	.word	0x0000000c
        /*03d0*/ 	.word	0x00038828
        /*03d4*/ 	.short	0x010a
        /*03d6*/ 	.byte	0x3f
	.zero		1


	//   ....[39]....
        /*03d8*/ 	.word	0x0000aae0
        /*03dc*/ 	.word	0x00000004
        /*03e0*/ 	.word	0x00038840
        /*03e4*/ 	.short	0x010a
        /*03e6*/ 	.byte	0x3f
	.zero		1


	//   ....[40]....
        /*03e8*/ 	.word	0x0000abc0
        /*03ec*/ 	.word	0x00000007
        /*03f0*/ 	.word	0x00000000
        /*03f4*/ 	.short	0x010a
        /*03f6*/ 	.byte	0x3f
	.zero		1


	//   ....[41]....
        /*03f8*/ 	.word	0x0000ac10
        /*03fc*/ 	.word	0x0000000b
        /*0400*/ 	.word	0x00000000
        /*0404*/ 	.short	0x010a
        /*0406*/ 	.byte	0x3f
	.zero		1


	//   ....[42]....
        /*0408*/ 	.word	0x0000ac60
        /*040c*/ 	.word	0x00000009
        /*0410*/ 	.word	0x00000000
        /*0414*/ 	.short	0x010a
        /*0416*/ 	.byte	0x3f
	.zero		1


	//----- nvinfo : EIATTR_NUM_MBARRIERS
	.align		4
.L_1216:
        /*0418*/ 	.byte	0x03, 0x38
        /*041a*/ 	.short	0x0009


	//----- nvinfo : EIATTR_EXIT_INSTR_OFFSETS
	.align		4
        /*041c*/ 	.byte	0x04, 0x1c
        /*041e*/ 	.short	(.L_1218 - .L_1217)


	//   ....[0]....
.L_1217:
        /*0420*/ 	.word	0x0000a700


	//----- nvinfo : EIATTR_MAX_THREADS
	.align		4
.L_1218:
        /*0424*/ 	.byte	0x04, 0x05
        /*0426*/ 	.short	(.L_1220 - .L_1219)
.L_1219:
        /*0428*/ 	.word	0x00000180
        /*042c*/ 	.word	0x00000001
        /*0430*/ 	.word	0x00000001


	//----- nvinfo : EIATTR_CRS_STACK_SIZE
	.align		4
.L_1220:
        /*0434*/ 	.byte	0x04, 0x1e
        /*0436*/ 	.short	(.L_1222 - .L_1221)
.L_1221:
        /*0438*/ 	.word	0x00000000


	//----- nvinfo : EIATTR_CBANK_PARAM_SIZE
	.align		4
.L_1222:
        /*043c*/ 	.byte	0x03, 0x19
        /*043e*/ 	.short	0x06f0


	//----- nvinfo : EIATTR_PARAM_CBANK
	.align		4
        /*0440*/ 	.byte	0x04, 0x0a
        /*0442*/ 	.short	(.L_1224 - .L_1223)
	.align		4
.L_1223:
        /*0444*/ 	.word	index@(.nv.constant0._ZN7cutlass13device_kernelIN5flash11enable_sm90INS1_16FlashAttnBwdSm90INS1_25CollectiveMainloopBwdSm90ILi2ELi2ELi2EN4cute5tupleIJNS5_1CILi1EEES8_S8_EEENS6_IJNS7_ILi80EEENS7_ILi128EEESB_EEENS_6half_tEfNS_4arch4Sm90ELb0ELb0ELb0ELb1ELb0ELb1ELb0ELb1ELi2ELi1ELi2ELi1ELb0EEENS1_24CollectiveEpilogueBwdGQAISC_fSF_Li256ELb1ELb0EEENS1_19SingleTileSchedulerILb1ELb0ELb0ELi128EEEEEEEEEvNT_6ParamsE)
        /*0448*/ 	.short	0x0210
        /*044a*/ 	.short	0x06f0


	//----- nvinfo : EIATTR_SW_WAR
	.align		4
.L_1224:
        /*044c*/ 	.byte	0x04, 0x36
        /*044e*/ 	.short	(.L_1226 - .L_1225)
.L_1225:
        /*0450*/ 	.word	0x00000008
.L_1226:


//--------------------- .nv.info._ZN7cutlass13device_kernelIN5flash32FlashAttnBwdPostprocessConvertdQIN4cute5tupleIJNS3_1CILi80EEENS5_ILi128EEEEEENS_6half_tEfNS_4arch4Sm90ELi256ENS3_8TiledMMAINS3_8MMA_AtomIJNS3_4SM904GMMA25MMA_64x16x16_F32F16F16_SSILNSF_5MajorE1ELSH_0ELNSF_7ScaleInE1ELSI_1EEEEEENS3_6LayoutINS4_IJNS5_ILi2EEENS5_ILi1EEESN_EEENS4_IJSN_NS5_ILi0EEESP_EEEEENS4_IJNS3_10UnderscoreESS_SS_EEEEELb1EEEEEvNT_6ParamsE --------------------------
	.section	.nv.info._ZN7cutlass13device_kernelIN5flash32FlashAttnBwdPostprocessConvertdQIN4cute5tupleIJNS3_1CILi80EEENS5_ILi128EEEEEENS_6half_tEfNS_4arch4Sm90ELi256ENS3_8TiledMMAINS3_8MMA_AtomIJNS3_4SM904GMMA25MMA_64x16x16_F32F16F16_SSILNSF_5MajorE1ELSH_0ELNSF_7ScaleInE1ELSI_1EEEEEENS3_6LayoutINS4_IJNS5_ILi2EEENS5_ILi1EEESN_EEENS4_IJSN_NS5_ILi0EEESP_EEEEENS4_IJNS3_10UnderscoreESS_SS_EEEEELb1EEEEEvNT_6ParamsE,"",@"SHT_CUDA_INFO"
	.sectionflags	@""
	.align	4


	//----- nvinfo : EIATTR_CUDA_API_VERSION
	.align		4
        /*0000*/ 	.byte	0x04, 0x37
        /*0002*/ 	.short	(.L_1228 - .L_1227)
.L_1227:
        /*0004*/ 	.word	0x00000082


	//----- nvinfo : EIATTR_KPARAM_INFO
	.align		4
.L_1228:
        /*0008*/ 	.byte	0x04, 0x17
        /*000a*/ 	.short	(.L_1230 - .L_1229)
.L_1229:
        /*000c*/ 	.word	0x00000000
        /*0010*/ 	.short	0x0000
        /*0012*/ 	.short	0x0000
        /*0014*/ 	.byte	0x00, 0xf0, 0xc1, 0x01


	//----- nvinfo : EIATTR_SPARSE_MMA_MASK
	.align		4
.L_1230:
        /*0018*/ 	.byte	0x03, 0x50
        /*001a*/ 	.short	0x0000


	//----- nvinfo : EIATTR_MAXREG_COUNT
	.align		4
        /*001c*/ 	.byte	0x03, 0x1b
        /*001e*/ 	.short	0x0080


	//----- nvinfo : EIATTR_NUM_BARRIERS
	.align		4
        /*0020*/ 	.byte	0x02, 0x4c
        /*0022*/ 	.byte	0x01
	.zero		1


	//----- nvinfo : EIATTR_MERCURY_ISA_VERSION
	.align		4
        /*0024*/ 	.byte	0x03, 0x5f
        /*0026*/ 	.short	0x0101


	//----- nvinfo : EIATTR_MBARRIER_INSTR_OFFSETS
	.align		4
        /*0028*/ 	.byte	0x04, 0x39
        /*002a*/ 	.short	(.L_1232 - .L_1231)


	//   ....[0]....
.L_1231:
        /*002c*/ 	.word	0x00000490
        /*0030*/ 	.word	0x000000ff
        /*0034*/ 	.word	0x0000f000
        /*0038*/ 	.short	0x0100
        /*003a*/ 	.byte	0x06
	.zero		1


	//   ....[1]....
        /*003c*/ 	.word	0x000005a0
        /*0040*/ 	.word	0x00000002
        /*0044*/ 	.word	0x0000f000
        /*0048*/ 	.short	0x010a
        /*004a*/ 	.byte	0x3f
	.zero		1


	//----- nvinfo : EIATTR_NUM_MBARRIERS
	.align		4
.L_1232:
        /*004c*/ 	.byte	0x03, 0x38
        /*004e*/ 	.short	0x0001


	//----- nvinfo : EIATTR_EXIT_INSTR_OFFSETS
	.align		4
        /*0050*/ 	.byte	0x04, 0x1c
        /*0052*/ 	.short	(.L_1234 - .L_1233)


	//   ....[0]....
.L_1233:
        /*0054*/ 	.word	0x000001a0


	//   ....[1]....
        /*0058*/ 	.word	0x000013c0


	//   ....[2]....
        /*005c*/ 	.word	0x000014a0


	//----- nvinfo : EIATTR_MAX_THREADS
	.align		4
.L_1234:
        /*0060*/ 	.byte	0x04, 0x05
        /*0062*/ 	.short	(.L_1236 - .L_1235)
.L_1235:
        /*0064*/ 	.word	0x00000100
        /*0068*/ 	.word	0x00000001
        /*006c*/ 	.word	0x00000001


	//----- nvinfo : EIATTR_CRS_STACK_SIZE
	.align		4
.L_1236:
        /*0070*/ 	.byte	0x04, 0x1e
        /*0072*/ 	.short	(.L_1238 - .L_1237)
.L_1237:
        /*0074*/ 	.word	0x00000000


	//----- nvinfo : EIATTR_CBANK_PARAM_SIZE
	.align		4
.L_1238:
        /*0078*/ 	.byte	0x03, 0x19
        /*007a*/ 	.short	0x0070


	//----- nvinfo : EIATTR_PARAM_CBANK
	.align		4
        /*007c*/ 	.byte	0x04, 0x0a
        /*007e*/ 	.short	(.L_1240 - .L_1239)
	.align		4
.L_1239:
        /*0080*/ 	.word	index@(.nv.constant0._ZN7cutlass13device_kernelIN5flash32FlashAttnBwdPostprocessConvertdQIN4cute5tupleIJNS3_1CILi80EEENS5_ILi128EEEEEENS_6half_tEfNS_4arch4Sm90ELi256ENS3_8TiledMMAINS3_8MMA_AtomIJNS3_4SM904GMMA25MMA_64x16x16_F32F16F16_SSILNSF_5MajorE1ELSH_0ELNSF_7ScaleInE1ELSI_1EEEEEENS3_6LayoutINS4_IJNS5_ILi2EEENS5_ILi1EEESN_EEENS4_IJSN_NS5_ILi0EEESP_EEEEENS4_IJNS3_10UnderscoreESS_SS_EEEEELb1EEEEEvNT_6ParamsE)
        /*0084*/ 	.short	0x0210
        /*0086*/ 	.short	0x0070


	//----- nvinfo : EIATTR_SW_WAR
	.align		4
.L_1240:
        /*0088*/ 	.byte	0x04, 0x36
        /*008a*/ 	.short	(.L_1242 - .L_1241)
.L_1241:
        /*008c*/ 	.word	0x00000008
.L_1242:


//--------------------- .nv.info._ZN7cutlass13device_kernelIN5flash11enable_sm90INS1_16FlashAttnBwdSm90INS1_25CollectiveMainloopBwdSm90ILi2ELi2ELi2EN4cute5tupleIJNS5_1CILi1EEES8_S8_EEENS6_IJNS7_ILi80EEENS7_ILi128EEESB_EEENS_6half_tEfNS_4arch4Sm90ELb0ELb0ELb0ELb1ELb1ELb1ELb0ELb1ELi2ELi1ELi2ELi1ELb0EEENS1_24CollectiveEpilogueBwdGQAISC_fSF_Li256ELb1ELb1EEENS1_19SingleTileSchedulerILb1ELb0ELb0ELi128EEEEEEEEEvNT_6ParamsE --------------------------
	.section	.nv.info._ZN7cutlass13device_kernelIN5flash11enable_sm90INS1_16FlashAttnBwdSm90INS1_25CollectiveMainloopBwdSm90ILi2ELi2ELi2EN4cute5tupleIJNS5_1CILi1EEES8_S8_EEENS6_IJNS7_ILi80EEENS7_ILi128EEESB_EEENS_6half_tEfNS_4arch4Sm90ELb0ELb0ELb0ELb1ELb1ELb1ELb0ELb1ELi2ELi1ELi2ELi1ELb0EEENS1_24CollectiveEpilogueBwdGQAISC_fSF_Li256ELb1ELb1EEENS1_19SingleTileSchedulerILb1ELb0ELb0ELi128EEEEEEEEEvNT_6ParamsE,"",@"SHT_CUDA_INFO"
	.sectionflags	@""
	.align	4


	//----- nvinfo : EIATTR_CUDA_API_VERSION
	.align		4
        /*0000*/ 	.byte	0x04, 0x37
        /*0002*/ 	.short	(.L_1244 - .L_1243)
.L_1243:
        /*0004*/ 	.word	0x00000082


	//----- nvinfo : EIATTR_KPARAM_INFO
	.align		4
.L_1244:
        /*0008*/ 	.byte	0x04, 0x17
        /*000a*/ 	.short	(.L_1246 - .L_1245)
.L_1245:
        /*000c*/ 	.word	0x00000000
        /*0010*/ 	.short	0x0000
        /*0012*/ 	.short	0x0070
        /*0014*/ 	.byte	0x00, 0xf0, 0x01, 0x1a


	//----- nvinfo : EIATTR_SPARSE_MMA_MASK
	.align		4
.L_1246:
        /*0018*/ 	.byte	0x03, 0x50
        /*001a*/ 	.short	0x0000


	//----- nvinfo : EIATTR_MAXREG_COUNT
	.align		4
        /*001c*/ 	.byte	0x03, 0x1b
        /*001e*/ 	.short	0x00a8


	//----- nvinfo : EIATTR_NUM_BARRIERS
	.align		4
        /*0020*/ 	.byte	0x02, 0x4c
        /*0022*/ 	.byte	0x10
	.zero		1


	//----- nvinfo : EIATTR_EXTERNS
	.align		4
        /*0024*/ 	.byte	0x04, 0x0f
        /*0026*/ 	.short	(.L_1248 - .L_1247)


	//   ....[0]....
	.align		4
.L_1247:
        /*0028*/ 	.word	index@(__assertfail)


	//----- nvinfo : EIATTR_ANNOTATIONS
	.align		4
.L_1248:
        /*002c*/ 	.byte	0x04, 0x55
        /*002e*/ 	.short	(.L_1250 - .L_1249)


	//   ....[0]....
.L_1249:
        /* <DEDUP_REMOVED lines=13> */


	//----- nvinfo : EIATTR_MERCURY_ISA_VERSION
	.align		4
.L_1250:
        /*00f0*/ 	.byte	0x03, 0x5f
        /*00f2*/ 	.short	0x0101


	//----- nvinfo : EIATTR_INT_WARP_WIDE_INSTR_OFFSETS
	.align		4
        /*00f4*/ 	.byte	0x04, 0x31
        /*00f6*/ 	.short	(.L_1252 - .L_1251)


	//   ....[0]....
.L_1251:
        /*00f8*/ 	.word	0x00000180


	//   ....[1]....
        /*00fc*/ 	.word	0x00000240


	//   ....[2]....
        /*0100*/ 	.word	0x00008660


	//   ....[3]....
        /*0104*/ 	.word	0x00008ad0


	//   ....[4]....
        /*0108*/ 	.word	0x000090a0


	//   ....[5]....
        /*010c*/ 	.word	0x00009420


	//----- nvinfo : EIATTR_COOP_GROUP_MASK_REGIDS
	.align		4
.L_1252:
        /*0110*/ 	.byte	0x04, 0x29
        /*0112*/ 	.short	(.L_1254 - .L_1253)


	//   ....[0]....
.L_1253:
        /*0114*/ 	.word	0xffffffff


	//   ....[1]....
        /*0118*/ 	.word	0xffffffff


	//   ....[2]....
        /*011c*/ 	.word	0xffffffff


	//   ....[3]....
        /*0120*/ 	.word	0xffffffff


	//   ....[4]....
        /*0124*/ 	.word	0xffffffff


	//   ....[5]....
        /*0128*/ 	.word	0xffffffff


	//   ....[6]....
        /*012c*/ 	.word	0xffffffff


	//   ....[7]....
        /*0130*/ 	.word	0xffffffff


	//   ....[8]....
        /*0134*/ 	.word	0xffffffff


	//   ....[9]....
        /*0138*/ 	.word	0xffffffff


	//   ....[10]....
        /*013c*/ 	.word	0xffffffff


	//   ....[11]....
        /*0140*/ 	.word	0xffffffff


	//   ....[12]....
        /*0144*/ 	.word	0xffffffff


	//   ....[13]....
        /*0148*/ 	.word	0xffffffff


	//   ....[14]....
        /*014c*/ 	.word	0xffffffff


	//   ....[15]....
        /*0150*/ 	.word	0xffffffff


	//   ....[16]....
        /*0154*/ 	.word	0xffffffff


	//   ....[17]....
        /*0158*/ 	.word	0x0500000f


	//   ....[18]....
        /*015c*/ 	.word	0x0500000f


	//   ....[19]....
        /*0160*/ 	.word	0x0500000f


	//   ....[20]....
        /*0164*/ 	.word	0x0500000f


	//   ....[21]....
        /*0168*/ 	.word	0x0500000f


	//   ....[22]....
        /*016c*/ 	.word	0x0500000f


	//----- nvinfo : EIATTR_COOP_GROUP_INSTR_OFFSETS
	.align		4
.L_1254:
        /*0170*/ 	.byte	0x04, 0x28
        /*0172*/ 	.short	(.L_1256 - .L_1255)


	//   ....[0]....
.L_1255:
        /*0174*/ 	.word	0x00000060


	//   ....[1]....
        /*0178*/ 	.word	0x00000190


	//   ....[2]....
        /*017c*/ 	.word	0x00000220


	//   ....[3]....
        /*0180*/ 	.word	0x000003a0


	//   ....[4]....
        /*0184*/ 	.word	0x00000610


	//   ....[5]....
        /*0188*/ 	.word	0x00001370


	//   ....[6]....
        /*018c*/ 	.word	0x00007270


	//   ....[7]....
        /*0190*/ 	.word	0x00007400


	//   ....[8]....
        /*0194*/ 	.word	0x000076d0


	//   ....[9]....
        /*0198*/ 	.word	0x00007860


	//   ....[10]....
        /*019c*/ 	.word	0x00007970


	//   ....[11]....
        /*01a0*/ 	.word	0x00008300


	//   ....[12]....
        /*01a4*/ 	.word	0x00008590


	//   ....[13]....
        /*01a8*/ 	.word	0x000087d0


	//   ....[14]....
        /*01ac*/ 	.word	0x00008a00


	//   ....[15]....
        /*01b0*/ 	.word	0x00008cb0


	//   ....[16]....
        /*01b4*/ 	.word	0x00008fe0


	//   ....[17]....
        /*01b8*/ 	.word	0x0000b400


	//   ....[18]....
        /*01bc*/ 	.word	0x0000b580


	//   ....[19]....
        /*01c0*/ 	.word	0x0000b5f0


	//   ....[20]....
        /*01c4*/ 	.word	0x0000b660


	//   ....[21]....
        /*01c8*/ 	.word	0x0000b6d0


	//   ....[22]....
        /*01cc*/ 	.word	0x0000b740


	//----- nvinfo : EIATTR_REG_RECONFIG
	.align		4
.L_1256:
        /*01d0*/ 	.byte	0x01, 0x54
	.zero		2


	//----- nvinfo : EIATTR_SYSCALL_OFFSETS
	.align		4
        /*01d4*/ 	.byte	0x04, 0x46
        /*01d6*/ 	.short	(.L_1258 - .L_1257)


	//   ....[0]....
.L_1257:
        /*01d8*/ 	.word	0x00000fa0


	//   ....[1]....
        /*01dc*/ 	.word	0x00001090


	//   ....[2]....
        /*01e0*/ 	.word	0x00001200


	//   ....[3]....
        /*01e4*/ 	.word	0x000012f0


	//----- nvinfo : EIATTR_MBARRIER_INSTR_OFFSETS
	.align		4
.L_1258:
        /*01e8*/ 	.byte	0x04, 0x39
        /*01ea*/ 	.short	(.L_1260 - .L_1259)


	//   ....[0]....
.L_1259:
        /*01ec*/ 	.word	0x00000260
        /*01f0*/ 	.word	0x000000ff
        /*01f4*/ 	.word	0x00038800
        /*01f8*/ 	.short	0x0100
        /*01fa*/ 	.byte	0x06
	.zero		1


	//   ....[1]....
        /*01fc*/ 	.word	0x00000350
        /*0200*/ 	.word	0x000000ff
        /*0204*/ 	.word	0x00038810
        /*0208*/ 	.short	0x0100
        /*020a*/ 	.byte	0x08
	.zero		1


	//   ....[2]....
        /*020c*/ 	.word	0x00000360
        /*0210*/ 	.word	0x000000ff
        /*0214*/ 	.word	0x00038820
        /*0218*/ 	.short	0x0100
        /*021a*/ 	.byte	0x08
	.zero		1


	//   ....[3]....
        /*021c*/ 	.word	0x00000370
        /*0220*/ 	.word	0x000000ff
        /*0224*/ 	.word	0x00038818
        /*0228*/ 	.short	0x0100
        /*022a*/ 	.byte	0x08
	.zero		1


	//   ....[4]....
        /*022c*/ 	.word	0x00000380
        /*0230*/ 	.word	0x000000ff
        /*0234*/ 	.word	0x00038828
        /*0238*/ 	.short	0x0100
        /*023a*/ 	.byte	0x08
	.zero		1


	//   ....[5]....
        /*023c*/ 	.word	0x000004b0
        /*0240*/ 	.word	0x000000ff
        /*0244*/ 	.word	0x00038830
        /*0248*/ 	.short	0x0100
        /*024a*/ 	.byte	0x08
	.zero		1


	//   ....[6]....
        /*024c*/ 	.word	0x000004c0
        /*0250*/ 	.word	0x000000ff
        /*0254*/ 	.word	0x00038840
        /*0258*/ 	.short	0x0100
        /*025a*/ 	.byte	0x08
	.zero		1


	//   ....[7]....
        /*025c*/ 	.word	0x000004d0
        /*0260*/ 	.word	0x000000ff
        /*0264*/ 	.word	0x00038838
        /*0268*/ 	.short	0x0100
        /*026a*/ 	.byte	0x08
	.zero		1


	//   ....[8]....
        /*026c*/ 	.word	0x000004e0
        /*0270*/ 	.word	0x000000ff
        /*0274*/ 	.word	0x00038848
        /*0278*/ 	.short	0x0100
        /*027a*/ 	.byte	0x08
	.zero		1


	//   ....[9]....
        /*027c*/ 	.word	0x000013c0
        /*0280*/ 	.word	0x00000013
        /*0284*/ 	.word	0x00038800
        /*0288*/ 	.short	0x010a
        /*028a*/ 	.byte	0x3f
	.zero		1


	//   ....[10]....
        /*028c*/ 	.word	0x00001660
        /*0290*/ 	.word	0x00000013
        /*0294*/ 	.word	0x00038800
        /*0298*/ 	.short	0x010a
        /*029a*/ 	.byte	0x3f
	.zero		1


	//   ....[11]....
        /*029c*/ 	.word	0x00001c00
        /*02a0*/ 	.word	0x00000003
        /*02a4*/ 	.word	0x00038810
        /*02a8*/ 	.short	0x010a
        /*02aa*/ 	.byte	0x3f
	.zero		1


	//   ....[12]....
        /*02ac*/ 	.word	0x00001c40
        /*02b0*/ 	.word	0x00000003
        /*02b4*/ 	.word	0x00038810
        /*02b8*/ 	.short	0x010a
        /*02ba*/ 	.byte	0x3f
	.zero		1


	//   ....[13]....
        /*02bc*/ 	.word	0x00002e40
        /*02c0*/ 	.word	0x00000003
        /*02c4*/ 	.word	0x00038830
        /*02c8*/ 	.short	0x010a
        /*02ca*/ 	.byte	0x3f
	.zero		1


	//   ....[14]....
        /*02cc*/ 	.word	0x00002ec0
        /*02d0*/ 	.word	0x00000003
        /*02d4*/ 	.word	0x00038830
        /*02d8*/ 	.short	0x010a
        /*02da*/ 	.byte	0x3f
	.zero		1


	//   ....[15]....
        /*02dc*/ 	.word	0x00006350
        /*02e0*/ 	.word	0x00000005
        /*02e4*/ 	.word	0x00000000
        /*02e8*/ 	.short	0x0101
        /*02ea*/ 	.byte	0x3f
	.zero		1


	//   ....[16]....
        /*02ec*/ 	.word	0x000066c0
        /*02f0*/ 	.word	0x00000003
        /*02f4*/ 	.word	0x00000000
        /*02f8*/ 	.short	0x0101
        /*02fa*/ 	.byte	0x3f
	.zero		1


	//   ....[17]....
        /*02fc*/ 	.word	0x00009930
        /*0300*/ 	.word	0x0000000c
        /*0304*/ 	.word	0x00038820
        /*0308*/ 	.short	0x010a
        /*030a*/ 	.byte	0x3f
	.zero		1


	//   ....[18]....
        /*030c*/ 	.word	0x00009f30
        /*0310*/ 	.word	0x0000000c
        /*0314*/ 	.word	0x00038840
        /*0318*/ 	.short	0x010a
        /*031a*/ 	.byte	0x3f
	.zero		1


	//   ....[19]....
        /*031c*/ 	.word	0x0000a1e0
        /*0320*/ 	.word	0x0000000c
        /*0324*/ 	.word	0x00038828
        /*0328*/ 	.short	0x010a
        /*032a*/ 	.byte	0x3f
	.zero		1


	//   ....[20]....
        /*032c*/ 	.word	0x0000a410
        /*0330*/ 	.word	0x0000000c
        /*0334*/ 	.word	0x00038848
        /*0338*/ 	.short	0x010a
        /*033a*/ 	.byte	0x3f
	.zero		1


	//   ....[21]....
        /*033c*/ 	.word	0x0000a690
        /*0340*/ 	.word	0x0000000c
        /*0344*/ 	.word	0x00038820
        /*0348*/ 	.short	0x010a
        /*034a*/ 	.byte	0x3f
	.zero		1


	//   ....[22]....
        /*034c*/ 	.word	0x0000a920
        /*0350*/ 	.word	0x0000000c
        /*0354*/ 	.word	0x00038840
        /*0358*/ 	.short	0x010a
        /*035a*/ 	.byte	0x3f
	.zero		1


	//   ....[23]....
        /*035c*/ 	.word	0x0000aba0
        /*0360*/ 	.word	0x0000000c
        /*0364*/ 	.word	0x00038828
        /*0368*/ 	.short	0x010a
        /*036a*/ 	.byte	0x3f
	.zero		1


	//   ....[24]....
        /*036c*/ 	.word	0x0000ae00
        /*0370*/ 	.word	0x00000004
        /*0374*/ 	.word	0x00038840
        /*0378*/ 	.short	0x010a
        /*037a*/ 	.byte	0x3f
	.zero		1


	//   ....[25]....
        /*037c*/ 	.word	0x0000b280
        /*0380*/ 	.word	0x00000007
        /*0384*/ 	.word	0x00000000
        /*0388*/ 	.short	0x010a
        /*038a*/ 	.byte	0x3f
	.zero		1


	//   ....[26]....
        /*038c*/ 	.word	0x0000b2d0
        /*0390*/ 	.word	0x0000000b
        /*0394*/ 	.word	0x00000000
        /*0398*/ 	.short	0x010a
        /*039a*/ 	.byte	0x3f
	.zero		1


	//   ....[27]....
        /*039c*/ 	.word	0x0000b330
        /*03a0*/ 	.word	0x00000009
        /*03a4*/ 	.word	0x00000000
        /*03a8*/ 	.short	0x010a
        /*03aa*/ 	.byte	0x3f
	.zero		1


	//   ....[28]....
        /*03ac*/ 	.word	0x0000b360
        /*03b0*/ 	.word	0x00000003
        /*03b4*/ 	.word	0x00000000
        /*03b8*/ 	.short	0x010a
        /*03ba*/ 	.byte	0x3f
	.zero		1


	//   ....[29]....
        /*03bc*/ 	.word	0x0000b460
        /*03c0*/ 	.word	0x00000003
        /*03c4*/ 	.word	0x00038800
        /*03c8*/ 	.short	0x010a
        /*03ca*/ 	.byte	0x3f
	.zero		1


	//   ....[30]....
        /*03cc*/ 	.word	0x0000b4b0
        /*03d0*/ 	.word	0x00000003
        /*03d4*/ 	.word	0x00038810
        /*03d8*/ 	.short	0x010a
        /*03da*/ 	.byte	0x3f
	.zero		1


	//   ....[31]....
        /*03dc*/ 	.word	0x0000b500
        /*03e0*/ 	.word	0x00000003
        /*03e4*/ 	.word	0x00038830
        /*03e8*/ 	.short	0x010a
        /*03ea*/ 	.byte	0x3f
	.zero		1


	//   ....[32]....
        /*03ec*/ 	.word	0x0000b780
        /*03f0*/ 	.word	0x0000000c
        /*03f4*/ 	.word	0x00038820
        /*03f8*/ 	.short	0x010a
        /*03fa*/ 	.byte	0x3f
	.zero		1


	//   ....[33]....
        /*03fc*/ 	.word	0x0000b7d0
        /*0400*/ 	.word	0x0000000c
        /*0404*/ 	.word	0x00038840
        /*0408*/ 	.short	0x010a
        /*040a*/ 	.byte	0x3f
	.zero		1


	//   ....[34]....
        /*040c*/ 	.word	0x0000b820
        /*0410*/ 	.word	0x0000000c
        /*0414*/ 	.word	0x00038828
        /*0418*/ 	.short	0x010a
        /*041a*/ 	.byte	0x3f
	.zero		1


	//   ....[35]....
        /*041c*/ 	.word	0x0000b870
        /*0420*/ 	.word	0x0000000c
        /*0424*/ 	.word	0x00038848
        /*0428*/ 	.short	0x010a
        /*042a*/ 	.byte	0x3f
	.zero		1


	//   ....[36]....
        /*042c*/ 	.word	0x0000b8d0
        /*0430*/ 	.word	0x0000000c
        /*0434*/ 	.word	0x00038820
        /*0438*/ 	.short	0x010a
        /*043a*/ 	.byte	0x3f
	.zero		1


	//   ....[37]....
        /*043c*/ 	.word	0x0000b920
        /*0440*/ 	.word	0x0000000c
        /*0444*/ 	.word	0x00038840
        /*0448*/ 	.short	0x010a
        /*044a*/ 	.byte	0x3f
	.zero		1


	//   ....[38]....
        /*044c*/ 	.word	0x0000b970
        /*0450*/ 	.word	0x0000000c
        /*0454*/ 	.word	0x00038828
        /*0458*/ 	.short	0x010a
        /*045a*/ 	.byte	0x3f
	.zero		1


	//   ....[39]....
        /*045c*/ 	.word	0x0000b9c0
        /*0460*/ 	.word	0x00000004
        /*0464*/ 	.word	0x00038840
        /*0468*/ 	.short	0x010a
        /*046a*/ 	.byte	0x3f
	.zero		1


	//   ....[40]....
        /*046c*/ 	.word	0x0000baa0
        /*0470*/ 	.word	0x00000007
        /*0474*/ 	.word	0x00000000
        /*0478*/ 	.short	0x010a
        /*047a*/ 	.byte	0x3f
	.zero		1


	//   ....[41]....
        /*047c*/ 	.word	0x0000baf0
        /*0480*/ 	.word	0x0000000b
        /*0484*/ 	.word	0x00000000
        /*0488*/ 	.short	0x010a
        /*048a*/ 	.byte	0x3f
	.zero		1


	//   ....[42]....
        /*048c*/ 	.word	0x0000bb40
        /*0490*/ 	.word	0x00000009
        /*0494*/ 	.word	0x00000000
        /*0498*/ 	.short	0x010a
        /*049a*/ 	.byte	0x3f
	.zero		1


	//----- nvinfo : EIATTR_NUM_MBARRIERS
	.align		4
.L_1260:
        /*049c*/ 	.byte	0x03, 0x38
        /*049e*/ 	.short	0x0009


	//----- nvinfo : EIATTR_EXIT_INSTR_OFFSETS
	.align		4
        /*04a0*/ 	.byte	0x04, 0x1c
        /*04a2*/ 	.short	(.L_1262 - .L_1261)


	//   ....[0]....
.L_1261:
        /*04a4*/ 	.word	0x0000b3b0


	//----- nvinfo : EIATTR_MAX_THREADS
	.align		4
.L_1262:
        /*04a8*/ 	.byte	0x04, 0x05
        /*04aa*/ 	.short	(.L_1264 - .L_1263)
.L_1263:
        /*04ac*/ 	.word	0x00000180
        /*04b0*/ 	.word	0x00000001
        /*04b4*/ 	.word	0x00000001


	//----- nvinfo : EIATTR_CRS_STACK_SIZE
	.align		4
.L_1264:
        /*04b8*/ 	.byte	0x04, 0x1e
        /*04ba*/ 	.short	(.L_1266 - .L_1265)
.L_1265:
        /*04bc*/ 	.word	0x00000000


	//----- nvinfo : EIATTR_CBANK_PARAM_SIZE
	.align		4
.L_1266:
        /*04c0*/ 	.byte	0x03, 0x19
        /*04c2*/ 	.short	0x06f0


	//----- nvinfo : EIATTR_PARAM_CBANK
	.align		4
        /*04c4*/ 	.byte	0x04, 0x0a
        /*04c6*/ 	.short	(.L_1268 - .L_1267)
	.align		4
.L_1267:
        /*04c8*/ 	.word	index@(.nv.constant0._ZN7cutlass13device_kernelIN5flash11enable_sm90INS1_16FlashAttnBwdSm90INS1_25CollectiveMainloopBwdSm90ILi2ELi2ELi2EN4cute5tupleIJNS5_1CILi1EEES8_S8_EEENS6_IJNS7_ILi80EEENS7_ILi128EEESB_EEENS_6half_tEfNS_4arch4Sm90ELb0ELb0ELb0ELb1ELb1ELb1ELb0ELb1ELi2ELi1ELi2ELi1ELb0EEENS1_24CollectiveEpilogueBwdGQAISC_fSF_Li256ELb1ELb1EEENS1_19SingleTileSchedulerILb1ELb0ELb0ELi128EEEEEEEEEvNT_6ParamsE)
        /*04cc*/ 	.short	0x0210
        /*04ce*/ 	.short	0x06f0


	//----- nvinfo : EIATTR_SW_WAR
	.align		4
.L_1268:
        /*04d0*/ 	.byte	0x04, 0x36
        /*04d2*/ 	.short	(.L_1270 - .L_1269)
.L_1269:
        /*04d4*/ 	.word	0x00000008
.L_1270:


//--------------------- .nv.info._ZN7cutlass13device_kernelIN5flash22FlashAttnBwdPreprocessIN4cute5tupleIJNS3_1CILi80EEENS5_ILi128EEEEEENS_6half_tEfNS_4arch4Sm90ELb1ELb1EEEEEvNT_6ParamsE --------------------------
	.section	.nv.info._ZN7cutlass13device_kernelIN5flash22FlashAttnBwdPreprocessIN4cute5tupleIJNS3_1CILi80EEENS5_ILi128EEEEEENS_6half_tEfNS_4arch4Sm90ELb1ELb1EEEEEvNT_6ParamsE,"",@"SHT_CUDA_INFO"
	.sectionflags	@""
	.align	4


	//----- nvinfo : EIATTR_CUDA_API_VERSION
	.align		4
        /*0000*/ 	.byte	0x04, 0x37
        /*0002*/ 	.short	(.L_1272 - .L_1271)
.L_1271:
        /*0004*/ 	.word	0x00000082


	//----- nvinfo : EIATTR_KPARAM_INFO
	.align		4
.L_1272:
        /*0008*/ 	.byte	0x04, 0x17
        /*000a*/ 	.short	(.L_1274 - .L_1273)
.L_1273:
        /*000c*/ 	.word	0x00000000
        /*0010*/ 	.short	0x0000
        /*0012*/ 	.short	0x0000
        /*0014*/ 	.byte	0x00, 0xf0, 0xc1, 0x03


	//----- nvinfo : EIATTR_SPARSE_MMA_MASK
	.align		4
.L_1274:
        /*0018*/ 	.byte	0x03, 0x50
        /*001a*/ 	.short	0x0000


	//----- nvinfo : EIATTR_MAXREG_COUNT
	.align		4
        /*001c*/ 	.byte	0x03, 0x1b
        /*001e*/ 	.short	0x0080


	//----- nvinfo : EIATTR_MERCURY_ISA_VERSION
	.align		4
        /*0020*/ 	.byte	0x03, 0x5f
        /*0022*/ 	.short	0x0101


	//----- nvinfo : EIATTR_COOP_GROUP_MASK_REGIDS
	.align		4
        /*0024*/ 	.byte	0x04, 0x29
        /*0026*/ 	.short	(.L_1276 - .L_1275)


	//   ....[0]....
.L_1275:
        /*0028*/ 	.word	0xffffffff


	//   ....[1]....
        /*002c*/ 	.word	0xffffffff


	//   ....[2]....
        /*0030*/ 	.word	0xffffffff


	//   ....[3]....
        /*0034*/ 	.word	0xffffffff


	//   ....[4]....
        /*0038*/ 	.word	0xffffffff


	//   ....[5]....
        /*003c*/ 	.word	0xffffffff


	//   ....[6]....
        /*0040*/ 	.word	0xffffffff


	//   ....[7]....
        /*0044*/ 	.word	0xffffffff


	//   ....[8]....
        /*0048*/ 	.word	0xffffffff


	//   ....[9]....
        /*004c*/ 	.word	0xffffffff


	//   ....[10]....
        /*0050*/ 	.word	0xffffffff


	//   ....[11]....
        /*0054*/ 	.word	0xffffffff


	//   ....[12]....
        /*0058*/ 	.word	0xffffffff


	//   ....[13]....
        /*005c*/ 	.word	0xffffffff


	//   ....[14]....
        /*0060*/ 	.word	0xffffffff


	//   ....[15]....
        /*0064*/ 	.word	0xffffffff


	//   ....[16]....
        /*0068*/ 	.word	0xffffffff


	//   ....[17]....
        /*006c*/ 	.word	0xffffffff


	//   ....[18]....
        /*0070*/ 	.word	0xffffffff


	//   ....[19]....
        /*0074*/ 	.word	0xffffffff


	//----- nvinfo : EIATTR_COOP_GROUP_INSTR_OFFSETS
	.align		4
.L_1276:
        /*0078*/ 	.byte	0x04, 0x28
        /*007a*/ 	.short	(.L_1278 - .L_1277)


	//   ....[0]....
.L_1277:
        /*007c*/ 	.word	0x00001680


	//   ....[1]....
        /*0080*/ 	.word	0x00001690


	//   ....[2]....
        /*0084*/ 	.word	0x000016a0


	//   ....[3]....
        /*0088*/ 	.word	0x000016b0


	//   ....[4]....
        /*008c*/ 	.word	0x000016c0


	//   ....[5]....
        /*0090*/ 	.word	0x00001720


	//   ....[6]....
        /*0094*/ 	.word	0x00001730


	//   ....[7]....
        /*0098*/ 	.word	0x00001740


	//   ....[8]....
        /*009c*/ 	.word	0x00001750


	//   ....[9]....
        /*00a0*/ 	.word	0x00001760


	//   ....[10]....
        /*00a4*/ 	.word	0x000017c0


	//   ....[11]....
        /*00a8*/ 	.word	0x000017d0


	//   ....[12]....
        /*00ac*/ 	.word	0x000017e0


	//   ....[13]....
        /*00b0*/ 	.word	0x000017f0


	//   ....[14]....
        /*00b4*/ 	.word	0x00001800


	//   ....[15]....
        /*00b8*/ 	.word	0x00001860


	//   ....[16]....
        /*00bc*/ 	.word	0x00001890


	//   ....[17]....
        /*00c0*/ 	.word	0x000018a0


	//   ....[18]....
        /*00c4*/ 	.word	0x000018b0


	//   ....[19]....
        /*00c8*/ 	.word	0x000018c0


	//----- nvinfo : EIATTR_EXIT_INSTR_OFFSETS
	.align		4
.L_1278:
        /*00cc*/ 	.byte	0x04, 0x1c
        /*00ce*/ 	.short	(.L_1280 - .L_1279)


	//   ....[0]....
.L_1279:
        /*00d0*/ 	.word	0x000001c0


	//   ....[1]....
        /*00d4*/ 	.word	0x00001ff0


	//   ....[2]....
        /*00d8*/ 	.word	0x00002070


	//----- nvinfo : EIATTR_MAX_THREADS
	.align		4
.L_1280:
        /*00dc*/ 	.byte	0x04, 0x05
        /*00de*/ 	.short	(.L_1282 - .L_1281)
.L_1281:
        /*00e0*/ 	.word	0x00000100
        /*00e4*/ 	.word	0x00000001
        /*00e8*/ 	.word	0x00000001


	//----- nvinfo : EIATTR_CRS_STACK_SIZE
	.align		4
.L_1282:
        /*00ec*/ 	.byte	0x04, 0x1e
        /*00ee*/ 	.short	(.L_1284 - .L_1283)
.L_1283:
        /*00f0*/ 	.word	0x00000000


	//----- nvinfo : EIATTR_CBANK_PARAM_SIZE
	.align		4
.L_1284:
        /*00f4*/ 	.byte	0x03, 0x19
        /*00f6*/ 	.short	0x00f0


	//----- nvinfo : EIATTR_PARAM_CBANK
	.align		4
        /*00f8*/ 	.byte	0x04, 0x0a
        /*00fa*/ 	.short	(.L_1286 - .L_1285)
	.align		4
.L_1285:
        /*00fc*/ 	.word	index@(.nv.constant0._ZN7cutlass13device_kernelIN5flash22FlashAttnBwdPreprocessIN4cute5tupleIJNS3_1CILi80EEENS5_ILi128EEEEEENS_6half_tEfNS_4arch4Sm90ELb1ELb1EEEEEvNT_6ParamsE)
        /*0100*/ 	.short	0x0210
        /*0102*/ 	.short	0x00f0


	//----- nvinfo : EIATTR_SW_WAR
	.align		4
.L_1286:
        /*0104*/ 	.byte	0x04, 0x36
        /*0106*/ 	.short	(.L_1288 - .L_1287)
.L_1287:
        /*0108*/ 	.word	0x00000008
.L_1288:


//--------------------- .nv.info._ZN7cutlass13device_kernelIN5flash11enable_sm90INS1_16FlashAttnBwdSm90INS1_25CollectiveMainloopBwdSm90ILi2ELi2ELi2EN4cute5tupleIJNS5_1CILi1EEES8_S8_EEENS6_IJNS7_ILi64EEENS7_ILi128EEESB_EEENS_6half_tEfNS_4arch4Sm90ELb0ELb1ELb0ELb0ELb0ELb1ELb0ELb0ELi2ELi1ELi2ELi1ELb0EEENS1_21CollectiveEpilogueBwdISC_SD_SF_Li256ELb0ELb0ELi1EEENS1_19SingleTileSchedulerILb0ELb0ELb0ELi128EEEEEEEEEvNT_6ParamsE --------------------------
	.section	.nv.info._ZN7cutlass13device_kernelIN5flash11enable_sm90INS1_16FlashAttnBwdSm90INS1_25CollectiveMainloopBwdSm90ILi2ELi2ELi2EN4cute5tupleIJNS5_1CILi1EEES8_S8_EEENS6_IJNS7_ILi64EEENS7_ILi128EEESB_EEENS_6half_tEfNS_4arch4Sm90ELb0ELb1ELb0ELb0ELb0ELb1ELb0ELb0ELi2ELi1ELi2ELi1ELb0EEENS1_21CollectiveEpilogueBwdISC_SD_SF_Li256ELb0ELb0ELi1EEENS1_19SingleTileSchedulerILb0ELb0ELb0ELi128EEEEEEEEEvNT_6ParamsE,"",@"SHT_CUDA_INFO"
	.sectionflags	@""
	.align	4


	//----- nvinfo : EIATTR_CUDA_API_VERSION
	.align		4
        /*0000*/ 	.byte	0x04, 0x37
        /*0002*/ 	.short	(.L_1290 - .L_1289)
.L_1289:
        /*0004*/ 	.word	0x00000082


	//----- nvinfo : EIATTR_KPARAM_INFO
	.align		4
.L_1290:
        /*0008*/ 	.byte	0x04, 0x17
        /*000a*/ 	.short	(.L_1292 - .L_1291)
.L_1291:
        /*000c*/ 	.word	0x00000000
        /*0010*/ 	.short	0x0000
        /*0012*/ 	.short	0x0070
        /*0014*/ 	.byte	0x00, 0xf0, 0x01, 0x24


	//----- nvinfo : EIATTR_SPARSE_MMA_MASK
	.align		4
.L_1292:
        /*0018*/ 	.byte	0x03, 0x50
        /*001a*/ 	.short	0x0000


	//----- nvinfo : EIATTR_MAXREG_COUNT
	.align		4
        /*001c*/ 	.byte	0x03, 0x1b
        /*001e*/ 	.short	0x00a8


	//----- nvinfo : EIATTR_NUM_BARRIERS
	.align		4
        /*0020*/ 	.byte	0x02, 0x4c
        /*0022*/ 	.byte	0x10
	.zero		1


	//----- nvinfo : EIATTR_EXTERNS
	.align		4
        /*0024*/ 	.byte	0x04, 0x0f
        /*0026*/ 	.short	(.L_1294 - .L_1293)


	//   ....[0]....
	.align		4
.L_1293:
        /*0028*/ 	.word	index@(__assertfail)


	//----- nvinfo : EIATTR_ANNOTATIONS
	.align		4
.L_1294:
        /*002c*/ 	.byte	0x04, 0x55
        /*002e*/ 	.short	(.L_1296 - .L_1295)


	//   ....[0]....
.L_1295:
        /*0030*/ 	.word	0x00000001
        /*0034*/ 	.byte	0xf0, 0x7c, 0x00, 0x00, 0x01, 0x00, 0x00, 0x00, 0xe0, 0x7e, 0x00, 0x00, 0x01, 0x00, 0x00, 0x00
        /*0044*/ 	.byte	0xd0, 0x89, 0x00, 0x00, 0x01, 0x00, 0x00, 0x00, 0xf0, 0x89, 0x00, 0x00, 0x01, 0x00, 0x00, 0x00
        /*0054*/ 	.byte	0x90, 0x8e, 0x00, 0x00


	//----- nvinfo : EIATTR_MERCURY_ISA_VERSION
	.align		4
.L_1296:
        /*0058*/ 	.byte	0x03, 0x5f
        /*005a*/ 	.short	0x0101


	//----- nvinfo : EIATTR_INT_WARP_WIDE_INSTR_OFFSETS
	.align		4
        /*005c*/ 	.byte	0x04, 0x31
        /*005e*/ 	.short	(.L_1298 - .L_1297)


	//   ....[0]....
.L_1297:
        /*0060*/ 	.word	0x000001f0


	//   ....[1]....
        /*0064*/ 	.word	0x00000220


	//----- nvinfo : EIATTR_COOP_GROUP_MASK_REGIDS
	.align		4
.L_1298:
        /*0068*/ 	.byte	0x04, 0x29
        /*006a*/ 	.short	(.L_1300 - .L_1299)


	//   ....[0]....
.L_1299:
        /*006c*/ 	.word	0xffffffff


	//   ....[1]....
        /*0070*/ 	.word	0xffffffff


	//   ....[2]....
        /*0074*/ 	.word	0xffffffff


	//   ....[3]....
        /*0078*/ 	.word	0xffffffff


	//   ....[4]....
        /*007c*/ 	.word	0xffffffff


	//   ....[5]....
        /*0080*/ 	.word	0xffffffff


	//   ....[6]....
        /*0084*/ 	.word	0xffffffff


	//   ....[7]....
        /*0088*/ 	.word	0xffffffff


	//   ....[8]....
        /*008c*/ 	.word	0x0500000f


	//----- nvinfo : EIATTR_COOP_GROUP_INSTR_OFFSETS
	.align		4
.L_1300:
        /*0090*/ 	.byte	0x04, 0x28
        /*0092*/ 	.short	(.L_1302 - .L_1301)


	//   ....[0]....
.L_1301:
        /*0094*/ 	.word	0x00000070


	//   ....[1]....
        /*0098*/ 	.word	0x00000200


	//   ....[2]....
        /*009c*/ 	.word	0x00000250


	//   ....[3]....
        /*00a0*/ 	.word	0x00000440


	//   ....[4]....
        /*00a4*/ 	.word	0x00000660


	//   ....[5]....
        /*00a8*/ 	.word	0x000011d0


	//   ....[6]....
        /*00ac*/ 	.word	0x00004b90


	//   ....[7]....
        /*00b0*/ 	.word	0x000066e0


	//   ....[8]....
        /*00b4*/ 	.word	0x00009550


	//----- nvinfo : EIATTR_REG_RECONFIG
	.align		4
.L_1302:
        /*00b8*/ 	.byte	0x01, 0x54
	.zero		2


	//----- nvinfo : EIATTR_SYSCALL_OFFSETS
	.align		4
        /*00bc*/ 	.byte	0x04, 0x46
        /*00be*/ 	.short	(.L_1304 - .L_1303)


	//   ....[0]....
.L_1303:
        /*00c0*/ 	.word	0x00000e10


	//   ....[1]....
        /*00c4*/ 	.word	0x00000f00


	//   ....[2]....
        /*00c8*/ 	.word	0x00001060


	//   ....[3]....
        /*00cc*/ 	.word	0x00001150


	//   ....[4]....
        /*00d0*/ 	.word	0x00004500


	//   ....[5]....
        /*00d4*/ 	.word	0x00004640


	//   ....[6]....
        /*00d8*/ 	.word	0x00004760


	//   ....[7]....
        /*00dc*/ 	.word	0x00004880


	//----- nvinfo : EIATTR_MBARRIER_INSTR_OFFSETS
	.align		4
.L_1304:
        /*00e0*/ 	.byte	0x04, 0x39
        /*00e2*/ 	.short	(.L_1306 - .L_1305)


	//   ....[0]....
.L_1305:
        /*00e4*/ 	.word	0x000002f0
        /*00e8*/ 	.word	0x000000ff
        /*00ec*/ 	.word	0x00030800
        /*00f0*/ 	.short	0x0100
        /*00f2*/ 	.byte	0x06
	.zero		1


	//   ....[1]....
        /*00f4*/ 	.word	0x000003f0
        /*00f8*/ 	.word	0x000000ff
        /*00fc*/ 	.word	0x00030810
        /*0100*/ 	.short	0x0100
        /*0102*/ 	.byte	0x08
	.zero		1


	//   ....[2]....
        /*0104*/ 	.word	0x00000400
        /*0108*/ 	.word	0x000000ff
        /*010c*/ 	.word	0x00030820
        /*0110*/ 	.short	0x0100
        /*0112*/ 	.byte	0x08
	.zero		1


	//   ....[3]....
        /*0114*/ 	.word	0x00000410
        /*0118*/ 	.word	0x000000ff
        /*011c*/ 	.word	0x00030818
        /*0120*/ 	.short	0x0100
        /*0122*/ 	.byte	0x08
	.zero		1


	//   ....[4]....
        /*0124*/ 	.word	0x00000420
        /*0128*/ 	.word	0x000000ff
        /*012c*/ 	.word	0x00030828
        /*0130*/ 	.short	0x0100
        /*0132*/ 	.byte	0x08
	.zero		1


	//   ....[5]....
        /*0134*/ 	.word	0x00000550
        /*0138*/ 	.word	0x000000ff
        /*013c*/ 	.word	0x00030830
        /*0140*/ 	.short	0x0100
        /*0142*/ 	.byte	0x08
	.zero		1


	//   ....[6]....
        /*0144*/ 	.word	0x00000560
        /*0148*/ 	.word	0x000000ff
        /*014c*/ 	.word	0x00030840
        /*0150*/ 	.short	0x0100
        /*0152*/ 	.byte	0x08
	.zero		1


	//   ....[7]....
        /*0154*/ 	.word	0x00000570
        /*0158*/ 	.word	0x000000ff
        /*015c*/ 	.word	0x00030838
        /*0160*/ 	.short	0x0100
        /*0162*/ 	.byte	0x08
	.zero		1


	//   ....[8]....
        /*0164*/ 	.word	0x00000580
        /*0168*/ 	.word	0x000000ff
        /*016c*/ 	.word	0x00030848
        /*0170*/ 	.short	0x0100
        /*0172*/ 	.byte	0x08
	.zero		1


	//   ....[9]....
        /*0174*/ 	.word	0x00001200
        /*0178*/ 	.word	0x000000e5
        /*017c*/ 	.word	0x00030800
        /*0180*/ 	.short	0x010a
        /*0182*/ 	.byte	0x3f
	.zero		1


	//   ....[10]....
        /*0184*/ 	.word	0x00001330
        /*0188*/ 	.word	0x000000e5
        /*018c*/ 	.word	0x00030800
        /*0190*/ 	.short	0x010a
        /*0192*/ 	.byte	0x3f
	.zero		1


	//   ....[11]....
        /*0194*/ 	.word	0x000019c0
        /*0198*/ 	.word	0x00000000
        /*019c*/ 	.word	0x00030810
        /*01a0*/ 	.short	0x010a
        /*01a2*/ 	.byte	0x3f
	.zero		1


	//   ....[12]....
        /*01a4*/ 	.word	0x00001a00
        /*01a8*/ 	.word	0x00000000
        /*01ac*/ 	.word	0x00030810
        /*01b0*/ 	.short	0x010a
        /*01b2*/ 	.byte	0x3f
	.zero		1


	//   ....[13]....
        /*01b4*/ 	.word	0x00001f30
        /*01b8*/ 	.word	0x00000000
        /*01bc*/ 	.word	0x00030830
        /*01c0*/ 	.short	0x010a
        /*01c2*/ 	.byte	0x3f
	.zero		1


	//   ....[14]....
        /*01c4*/ 	.word	0x00001fb0
        /*01c8*/ 	.word	0x00000000
        /*01cc*/ 	.word	0x00030830
        /*01d0*/ 	.short	0x010a
        /*01d2*/ 	.byte	0x3f
	.zero		1


	//   ....[15]....
        /*01d4*/ 	.word	0x00003c10
        /*01d8*/ 	.word	0x00000005
        /*01dc*/ 	.word	0x00000000
        /*01e0*/ 	.short	0x0101
        /*01e2*/ 	.byte	0x3f
	.zero		1


	//   ....[16]....
        /*01e4*/ 	.word	0x00003f30
        /*01e8*/ 	.word	0x00000000
        /*01ec*/ 	.word	0x00000000
        /*01f0*/ 	.short	0x0101
        /*01f2*/ 	.byte	0x3f
	.zero		1


	//   ....[17]....
        /*01f4*/ 	.word	0x00007830
        /*01f8*/ 	.word	0x00000010
        /*01fc*/ 	.word	0x00030820
        /*0200*/ 	.short	0x010a
        /*0202*/ 	.byte	0x3f
	.zero		1


	//   ....[18]....
        /*0204*/ 	.word	0x00007f70
        /*0208*/ 	.word	0x00000010
        /*020c*/ 	.word	0x00030840
        /*0210*/ 	.short	0x010a
        /*0212*/ 	.byte	0x3f
	.zero		1


	//   ....[19]....
        /*0214*/ 	.word	0x00008210
        /*0218*/ 	.word	0x00000010
        /*021c*/ 	.word	0x00030828
        /*0220*/ 	.short	0x010a
        /*0222*/ 	.byte	0x3f
	.zero		1


	//   ....[20]....
        /*0224*/ 	.word	0x000084b0
        /*0228*/ 	.word	0x00000010
        /*022c*/ 	.word	0x00030848
        /*0230*/ 	.short	0x010a
        /*0232*/ 	.byte	0x3f
	.zero		1


	//   ....[21]....
        /*0234*/ 	.word	0x00008700
        /*0238*/ 	.word	0x00000010
        /*023c*/ 	.word	0x00030820
        /*0240*/ 	.short	0x010a
        /*0242*/ 	.byte	0x3f
	.zero		1


	//   ....[22]....
        /*0244*/ 	.word	0x00008a20
        /*0248*/ 	.word	0x00000010
        /*024c*/ 	.word	0x00030840
        /*0250*/ 	.short	0x010a
        /*0252*/ 	.byte	0x3f
	.zero		1


	//   ....[23]....
        /*0254*/ 	.word	0x00008c90
        /*0258*/ 	.word	0x00000010
        /*025c*/ 	.word	0x00030828
        /*0260*/ 	.short	0x010a
        /*0262*/ 	.byte	0x3f
	.zero		1


	//   ....[24]....
        /*0264*/ 	.word	0x00008f80
        /*0268*/ 	.word	0x00000003
        /*026c*/ 	.word	0x00030840
        /*0270*/ 	.short	0x010a
        /*0272*/ 	.byte	0x3f
	.zero		1


	//   ....[25]....
        /*0274*/ 	.word	0x000093c0
        /*0278*/ 	.word	0x00000006
        /*027c*/ 	.word	0x00000000
        /*0280*/ 	.short	0x010a
        /*0282*/ 	.byte	0x3f
	.zero		1


	//   ....[26]....
        /*0284*/ 	.word	0x00009420
        /*0288*/ 	.word	0x00000003
        /*028c*/ 	.word	0x00000000
        /*0290*/ 	.short	0x010a
        /*0292*/ 	.byte	0x3f
	.zero		1


	//   ....[27]....
        /*0294*/ 	.word	0x00009480
        /*0298*/ 	.word	0x00000000
        /*029c*/ 	.word	0x00000000
        /*02a0*/ 	.short	0x010a
        /*02a2*/ 	.byte	0x3f
	.zero		1


	//   ....[28]....
        /*02a4*/ 	.word	0x000094b0
        /*02a8*/ 	.word	0x00000003
        /*02ac*/ 	.word	0x00000000
        /*02b0*/ 	.short	0x010a
        /*02b2*/ 	.byte	0x3f
	.zero		1


	//   ....[29]....
        /*02b4*/ 	.word	0x00009580
        /*02b8*/ 	.word	0x000000e5
        /*02bc*/ 	.word	0x00030800
        /*02c0*/ 	.short	0x010a
        /*02c2*/ 	.byte	0x3f
	.zero		1


	//   ....[30]....
        /*02c4*/ 	.word	0x000095d0
        /*02c8*/ 	.word	0x00000000
        /*02cc*/ 	.word	0x00030810
        /*02d0*/ 	.short	0x010a
        /*02d2*/ 	.byte	0x3f
	.zero		1


	//   ....[31]....
        /*02d4*/ 	.word	0x00009620
        /*02d8*/ 	.word	0x00000000
        /*02dc*/ 	.word	0x00030830
        /*02e0*/ 	.short	0x010a
        /*02e2*/ 	.byte	0x3f
	.zero		1


	//   ....[32]....
        /*02e4*/ 	.word	0x00009670
        /*02e8*/ 	.word	0x00000010
        /*02ec*/ 	.word	0x00030820
        /*02f0*/ 	.short	0x010a
        /*02f2*/ 	.byte	0x3f
	.zero		1


	//   ....[33]....
        /*02f4*/ 	.word	0x000096c0
        /*02f8*/ 	.word	0x00000010
        /*02fc*/ 	.word	0x00030840
        /*0300*/ 	.short	0x010a
        /*0302*/ 	.byte	0x3f
	.zero		1


	//   ....[34]....
        /*0304*/ 	.word	0x00009710
        /*0308*/ 	.word	0x00000010
        /*030c*/ 	.word	0x00030828
        /*0310*/ 	.short	0x010a
        /*0312*/ 	.byte	0x3f
	.zero		1


	//   ....[35]....
        /*0314*/ 	.word	0x00009760
        /*0318*/ 	.word	0x00000010
        /*031c*/ 	.word	0x00030848
        /*0320*/ 	.short	0x010a
        /*0322*/ 	.byte	0x3f
	.zero		1


	//   ....[36]....
        /*0324*/ 	.word	0x000097c0
        /*0328*/ 	.word	0x00000010
        /*032c*/ 	.word	0x00030820
        /*0330*/ 	.short	0x010a
        /*0332*/ 	.byte	0x3f
	.zero		1


	//   ....[37]....
        /*0334*/ 	.word	0x00009810
        /*0338*/ 	.word	0x00000010
        /*033c*/ 	.word	0x00030840
        /*0340*/ 	.short	0x010a
        /*0342*/ 	.byte	0x3f
	.zero		1


	//   ....[38]....
        /*0344*/ 	.word	0x00009860
        /*0348*/ 	.word	0x00000010
        /*034c*/ 	.word	0x00030828
        /*0350*/ 	.short	0x010a
        /*0352*/ 	.byte	0x3f
	.zero		1


	//   ....[39]....
        /*0354*/ 	.word	0x000098b0
        /*0358*/ 	.word	0x00000003
        /*035c*/ 	.word	0x00030840
        /*0360*/ 	.short	0x010a
        /*0362*/ 	.byte	0x3f
	.zero		1


	//   ....[40]....
        /*0364*/ 	.word	0x00009980
        /*0368*/ 	.word	0x00000006
        /*036c*/ 	.word	0x00000000
        /*0370*/ 	.short	0x010a
        /*0372*/ 	.byte	0x3f
	.zero		1


	//   ....[41]....
        /*0374*/ 	.word	0x000099d0
        /*0378*/ 	.word	0x00000003
        /*037c*/ 	.word	0x00000000
        /*0380*/ 	.short	0x010a
        /*0382*/ 	.byte	0x3f
	.zero		1


	//   ....[42]....
        /*0384*/ 	.word	0x00009a20
        /*0388*/ 	.word	0x00000000
        /*038c*/ 	.word	0x00000000
        /*0390*/ 	.short	0x010a
        /*0392*/ 	.byte	0x3f
	.zero		1


	//----- nvinfo : EIATTR_NUM_MBARRIERS
	.align		4
.L_1306:
        /*0394*/ 	.byte	0x03, 0x38
        /*0396*/ 	.short	0x0009


	//----- nvinfo : EIATTR_EXIT_INSTR_OFFSETS
	.align		4
        /*0398*/ 	.byte	0x04, 0x1c
        /*039a*/ 	.short	(.L_1308 - .L_1307)


	//   ....[0]....
.L_1307:
        /*039c*/ 	.word	0x00009500


	//----- nvinfo : EIATTR_MAX_THREADS
	.align		4
.L_1308:
        /*03a0*/ 	.byte	0x04, 0x05
        /*03a2*/ 	.short	(.L_1310 - .L_1309)
.L_1309:
        /*03a4*/ 	.word	0x00000180
        /*03a8*/ 	.word	0x00000001
        /*03ac*/ 	.word	0x00000001


	//----- nvinfo : EIATTR_CRS_STACK_SIZE
	.align		4
.L_1310:
        /*03b0*/ 	.byte	0x04, 0x1e
        /*03b2*/ 	.short	(.L_1312 - .L_1311)
.L_1311:
        /*03b4*/ 	.word	0x00000000


	//----- nvinfo : EIATTR_CBANK_PARAM_SIZE
	.align		4
.L_1312:
        /*03b8*/ 	.byte	0x03, 0x19
        /*03ba*/ 	.short	0x0970


	//----- nvinfo : EIATTR_PARAM_CBANK
	.align		4
        /*03bc*/ 	.byte	0x04, 0x0a
        /*03be*/ 	.short	(.L_1314 - .L_1313)
	.align		4
.L_1313:
        /*03c0*/ 	.word	index@(.nv.constant0._ZN7cutlass13device_kernelIN5flash11enable_sm90INS1_16FlashAttnBwdSm90INS1_25CollectiveMainloopBwdSm90ILi2ELi2ELi2EN4cute5tupleIJNS5_1CILi1EEES8_S8_EEENS6_IJNS7_ILi64EEENS7_ILi128EEESB_EEENS_6half_tEfNS_4arch4Sm90ELb0ELb1ELb0ELb0ELb0ELb1ELb0ELb0ELi2ELi1ELi2ELi1ELb0EEENS1_21CollectiveEpilogueBwdISC_SD_SF_Li256ELb0ELb0ELi1EEENS1_19SingleTileSchedulerILb0ELb0ELb0ELi128EEEEEEEEEvNT_6ParamsE)
        /*03c4*/ 	.short	0x0210
        /*03c6*/ 	.short	0x0970


	//----- nvinfo : EIATTR_SW_WAR
	.align		4
.L_1314:
        /*03c8*/ 	.byte	0x04, 0x36
        /*03ca*/ 	.short	(.L_1316 - .L_1315)
.L_1315:
        /*03cc*/ 	.word	0x00000008
.L_1316:


//--------------------- .nv.info._ZN7cutlass13device_kernelIN5flash11enable_sm90INS1_16FlashAttnBwdSm90INS1_25CollectiveMainloopBwdSm90ILi2ELi2ELi2EN4cute5tupleIJNS5_1CILi1EEES8_S8_EEENS6_IJNS7_ILi64EEENS7_ILi128EEESB_EEENS_6half_tEfNS_4arch4Sm90ELb0ELb1ELb0ELb0ELb1ELb1ELb0ELb0ELi2ELi1ELi2ELi1ELb0EEENS1_21CollectiveEpilogueBwdISC_SD_SF_Li256ELb0ELb0ELi1EEENS1_19SingleTileSchedulerILb0ELb0ELb0ELi128EEEEEEEEEvNT_6ParamsE --------------------------
	.section	.nv.info._ZN7cutlass13device_kernelIN5flash11enable_sm90INS1_16FlashAttnBwdSm90INS1_25CollectiveMainloopBwdSm90ILi2ELi2ELi2EN4cute5tupleIJNS5_1CILi1EEES8_S8_EEENS6_IJNS7_ILi64EEENS7_ILi128EEESB_EEENS_6half_tEfNS_4arch4Sm90ELb0ELb1ELb0ELb0ELb1ELb1ELb0ELb0ELi2ELi1ELi2ELi1ELb0EEENS1_21CollectiveEpilogueBwdISC_SD_SF_Li256ELb0ELb0ELi1EEENS1_19SingleTileSchedulerILb0ELb0ELb0ELi128EEEEEEEEEvNT_6ParamsE,"",@"SHT_CUDA_INFO"
	.sectionflags	@""
	.align	4


	//----- nvinfo : EIATTR_CUDA_API_VERSION
	.align		4
        /*0000*/ 	.byte	0x04, 0x37
        /*0002*/ 	.short	(.L_1318 - .L_1317)
.L_1317:
        /*0004*/ 	.word	0x00000082


	//----- nvinfo : EIATTR_KPARAM_INFO
	.align		4
.L_1318:
        /*0008*/ 	.byte	0x04, 0x17
        /*000a*/ 	.short	(.L_1320 - .L_1319)
.L_1319:
        /*000c*/ 	.word	0x00000000
        /*0010*/ 	.short	0x0000
        /*0012*/ 	.short	0x0070
        /*0014*/ 	.byte	0x00, 0xf0, 0x01, 0x24


	//----- nvinfo : EIATTR_SPARSE_MMA_MASK
	.align		4
.L_1320:
        /*0018*/ 	.byte	0x03, 0x50
        /*001a*/ 	.short	0x0000


	//----- nvinfo : EIATTR_MAXREG_COUNT
	.align		4
        /*001c*/ 	.byte	0x03, 0x1b
        /*001e*/ 	.short	0x00a8


	//----- nvinfo : EIATTR_NUM_BARRIERS
	.align		4
        /*0020*/ 	.byte	0x02, 0x4c
        /*0022*/ 	.byte	0x10
	.zero		1


	//----- nvinfo : EIATTR_EXTERNS
	.align		4
        /*0024*/ 	.byte	0x04, 0x0f
        /*0026*/ 	.short	(.L_1322 - .L_1321)


	//   ....[0]....
	.align		4
.L_1321:
        /*0028*/ 	.word	index@(__assertfail)


	//----- nvinfo : EIATTR_ANNOTATIONS
	.align		4
.L_1322:
        /*002c*/ 	.byte	0x04, 0x55
        /*002e*/ 	.short	(.L_1324 - .L_1323)


	//   ....[0]....
.L_1323:
        /*0030*/ 	.word	0x00000001
        /*0034*/ 	.byte	0xf0, 0x8b, 0x00, 0x00, 0x01, 0x00, 0x00, 0x00, 0xe0, 0x8d, 0x00, 0x00, 0x01, 0x00, 0x00, 0x00
        /*0044*/ 	.byte	0xd0, 0x98, 0x00, 0x00, 0x01, 0x00, 0x00, 0x00, 0xf0, 0x98, 0x00, 0x00, 0x01, 0x00, 0x00, 0x00
        /*0054*/ 	.byte	0x90, 0x9d, 0x00, 0x00


	//----- nvinfo : EIATTR_MERCURY_ISA_VERSION
	.align		4
.L_1324:
        /*0058*/ 	.byte	0x03, 0x5f
        /*005a*/ 	.short	0x0101


	//----- nvinfo : EIATTR_INT_WARP_WIDE_INSTR_OFFSETS
	.align		4
        /*005c*/ 	.byte	0x04, 0x31
        /*005e*/ 	.short	(.L_1326 - .L_1325)


	//   ....[0]....
.L_1325:
        /*0060*/ 	.word	0x000001f0


	//   ....[1]....
        /*0064*/ 	.word	0x00000220


	//   ....[2]....
        /*0068*/ 	.word	0x00007040


	//   ....[3]....
        /*006c*/ 	.word	0x00007640


	//   ....[4]....
        /*0070*/ 	.word	0x00007af0


	//   ....[5]....
        /*0074*/ 	.word	0x00007dc0


	//   ....[6]....
        /*0078*/ 	.word	0x00008020


	//   ....[7]....
        /*007c*/ 	.word	0x000081b0


	//----- nvinfo : EIATTR_COOP_GROUP_MASK_REGIDS
	.align		4
.L_1326:
        /*0080*/ 	.byte	0x04, 0x29
        /*0082*/ 	.short	(.L_1328 - .L_1327)


	//   ....[0]....
.L_1327:
        /*0084*/ 	.word	0xffffffff


	//   ....[1]....
        /*0088*/ 	.word	0xffffffff


	//   ....[2]....
        /*008c*/ 	.word	0xffffffff


	//   ....[3]....
        /*0090*/ 	.word	0xffffffff


	//   ....[4]....
        /*0094*/ 	.word	0xffffffff


	//   ....[5]....
        /*0098*/ 	.word	0xffffffff


	//   ....[6]....
        /*009c*/ 	.word	0xffffffff


	//   ....[7]....
        /*00a0*/ 	.word	0xffffffff


	//   ....[8]....
        /*00a4*/ 	.word	0xffffffff


	//   ....[9]....
        /*00a8*/ 	.word	0xffffffff


	//   ....[10]....
        /*00ac*/ 	.word	0xffffffff


	//   ....[11]....
        /*00b0*/ 	.word	0xffffffff


	//   ....[12]....
        /*00b4*/ 	.word	0xffffffff


	//   ....[13]....
        /*00b8*/ 	.word	0xffffffff


	//   ....[14]....
        /*00bc*/ 	.word	0xffffffff


	//   ....[15]....
        /*00c0*/ 	.word	0xffffffff


	//   ....[16]....
        /*00c4*/ 	.word	0xffffffff


	//   ....[17]....
        /*00c8*/ 	.word	0x0500000f


	//   ....[18]....
        /*00cc*/ 	.word	0x0500000f


	//   ....[19]....
        /*00d0*/ 	.word	0x0500000f


	//   ....[20]....
        /*00d4*/ 	.word	0x0500000f


	//----- nvinfo : EIATTR_COOP_GROUP_INSTR_OFFSETS
	.align		4
.L_1328:
        /*00d8*/ 	.byte	0x04, 0x28
        /*00da*/ 	.short	(.L_1330 - .L_1329)


	//   ....[0]....
.L_1329:
        /*00dc*/ 	.word	0x00000070


	//   ....[1]....
        /*00e0*/ 	.word	0x00000200


	//   ....[2]....
        /*00e4*/ 	.word	0x00000250


	//   ....[3]....
        /*00e8*/ 	.word	0x00000440


	//   ....[4]....
        /*00ec*/ 	.word	0x00000670


	//   ....[5]....
        /*00f0*/ 	.word	0x000011e0


	//   ....[6]....
        /*00f4*/ 	.word	0x00004ba0


	//   ....[7]....
        /*00f8*/ 	.word	0x000066e0


	//   ....[8]....
        /*00fc*/ 	.word	0x00006c40


	//   ....[9]....
        /*0100*/ 	.word	0x00006f70


	//   ....[10]....
        /*0104*/ 	.word	0x000072c0


	//   ....[11]....
        /*0108*/ 	.word	0x00007570


	//   ....[12]....
        /*010c*/ 	.word	0x000077b0


	//   ....[13]....
        /*0110*/ 	.word	0x00007a20


	//   ....[14]....
        /*0114*/ 	.word	0x00007d00


	//   ....[15]....
        /*0118*/ 	.word	0x00007f20


	//   ....[16]....
        /*011c*/ 	.word	0x000080b0


	//   ....[17]....
        /*0120*/ 	.word	0x0000a450


	//   ....[18]....
        /*0124*/ 	.word	0x0000a5a0


	//   ....[19]....
        /*0128*/ 	.word	0x0000a610


	//   ....[20]....
        /*012c*/ 	.word	0x0000a680


	//----- nvinfo : EIATTR_REG_RECONFIG
	.align		4
.L_1330:
        /*0130*/ 	.byte	0x01, 0x54
	.zero		2


	//----- nvinfo : EIATTR_SYSCALL_OFFSETS
	.align		4
        /*0134*/ 	.byte	0x04, 0x46
        /*0136*/ 	.short	(.L_1332 - .L_1331)


	//   ....[0]....
.L_1331:
        /*0138*/ 	.word	0x00000e20


	//   ....[1]....
        /*013c*/ 	.word	0x00000f10


	//   ....[2]....
        /*0140*/ 	.word	0x00001070


	//   ....[3]....
        /*0144*/ 	.word	0x00001160


	//   ....[4]....
        /*0148*/ 	.word	0x00004510


	//   ....[5]....
        /*014c*/ 	.word	0x00004650


	//   ....[6]....
        /*0150*/ 	.word	0x00004770


	//   ....[7]....
        /*0154*/ 	.word	0x00004890


	//----- nvinfo : EIATTR_MBARRIER_INSTR_OFFSETS
	.align		4
.L_1332:
        /*0158*/ 	.byte	0x04, 0x39
        /*015a*/ 	.short	(.L_1334 - .L_1333)


	//   ....[0]....
.L_1333:
        /*015c*/ 	.word	0x000002f0
        /*0160*/ 	.word	0x000000ff
        /*0164*/ 	.word	0x00030800
        /*0168*/ 	.short	0x0100
        /*016a*/ 	.byte	0x06
	.zero		1


	//   ....[1]....
        /*016c*/ 	.word	0x000003f0
        /*0170*/ 	.word	0x000000ff
        /*0174*/ 	.word	0x00030810
        /*0178*/ 	.short	0x0100
        /*017a*/ 	.byte	0x08
	.zero		1


	//   ....[2]....
        /*017c*/ 	.word	0x00000400
        /*0180*/ 	.word	0x000000ff
        /*0184*/ 	.word	0x00030820
        /*0188*/ 	.short	0x0100
        /*018a*/ 	.byte	0x08
	.zero		1


	//   ....[3]....
        /*018c*/ 	.word	0x00000410
        /*0190*/ 	.word	0x000000ff
        /*0194*/ 	.word	0x00030818
        /*0198*/ 	.short	0x0100
        /*019a*/ 	.byte	0x08
	.zero		1


	//   ....[4]....
        /*019c*/ 	.word	0x00000420
        /*01a0*/ 	.word	0x000000ff
        /*01a4*/ 	.word	0x00030828
        /*01a8*/ 	.short	0x0100
        /*01aa*/ 	.byte	0x08
	.zero		1


	//   ....[5]....
        /*01ac*/ 	.word	0x00000550
        /*01b0*/ 	.word	0x000000ff
        /*01b4*/ 	.word	0x00030830
        /*01b8*/ 	.short	0x0100
        /*01ba*/ 	.byte	0x08
	.zero		1


	//   ....[6]....
        /*01bc*/ 	.word	0x00000560
        /*01c0*/ 	.word	0x000000ff
        /*01c4*/ 	.word	0x00030840
        /*01c8*/ 	.short	0x0100
        /*01ca*/ 	.byte	0x08
	.zero		1


	//   ....[7]....
        /*01cc*/ 	.word	0x00000570
        /*01d0*/ 	.word	0x000000ff
        /*01d4*/ 	.word	0x00030838
        /*01d8*/ 	.short	0x0100
        /*01da*/ 	.byte	0x08
	.zero		1


	//   ....[8]....
        /*01dc*/ 	.word	0x00000580
        /*01e0*/ 	.word	0x000000ff
        /*01e4*/ 	.word	0x00030848
        /*01e8*/ 	.short	0x0100
        /*01ea*/ 	.byte	0x08
	.zero		1


	//   ....[9]....
        /*01ec*/ 	.word	0x00001210
        /*01f0*/ 	.word	0x000000e7
        /*01f4*/ 	.word	0x00030800
        /*01f8*/ 	.short	0x010a
        /*01fa*/ 	.byte	0x3f
	.zero		1


	//   ....[10]....
        /*01fc*/ 	.word	0x00001340
        /*0200*/ 	.word	0x000000e7
        /*0204*/ 	.word	0x00030800
        /*0208*/ 	.short	0x010a
        /*020a*/ 	.byte	0x3f
	.zero		1


	//   ....[11]....
        /*020c*/ 	.word	0x000019d0
        /*0210*/ 	.word	0x00000000
        /*0214*/ 	.word	0x00030810
        /*0218*/ 	.short	0x010a
        /*021a*/ 	.byte	0x3f
	.zero		1


	//   ....[12]....
        /*021c*/ 	.word	0x00001a10
        /*0220*/ 	.word	0x00000000
        /*0224*/ 	.word	0x00030810
        /*0228*/ 	.short	0x010a
        /*022a*/ 	.byte	0x3f
	.zero		1


	//   ....[13]....
        /*022c*/ 	.word	0x00001f40
        /*0230*/ 	.word	0x00000000
        /*0234*/ 	.word	0x00030830
        /*0238*/ 	.short	0x010a
        /*023a*/ 	.byte	0x3f
	.zero		1


	//   ....[14]....
        /*023c*/ 	.word	0x00001fc0
        /*0240*/ 	.word	0x00000000
        /*0244*/ 	.word	0x00030830
        /*0248*/ 	.short	0x010a
        /*024a*/ 	.byte	0x3f
	.zero		1


	//   ....[15]....
        /*024c*/ 	.word	0x00003c20
        /*0250*/ 	.word	0x00000005
        /*0254*/ 	.word	0x00000000
        /*0258*/ 	.short	0x0101
        /*025a*/ 	.byte	0x3f
	.zero		1


	//   ....[16]....
        /*025c*/ 	.word	0x00003f50
        /*0260*/ 	.word	0x00000000
        /*0264*/ 	.word	0x00000000
        /*0268*/ 	.short	0x0101
        /*026a*/ 	.byte	0x3f
	.zero		1


	//   ....[17]....
        /*026c*/ 	.word	0x00008730
        /*0270*/ 	.word	0x00000010
        /*0274*/ 	.word	0x00030820
        /*0278*/ 	.short	0x010a
        /*027a*/ 	.byte	0x3f
	.zero		1


	//   ....[18]....
        /*027c*/ 	.word	0x00008e70
        /*0280*/ 	.word	0x00000010
        /*0284*/ 	.word	0x00030840
        /*0288*/ 	.short	0x010a
        /*028a*/ 	.byte	0x3f
	.zero		1


	//   ....[19]....
        /*028c*/ 	.word	0x00009110
        /*0290*/ 	.word	0x00000010
        /*0294*/ 	.word	0x00030828
        /*0298*/ 	.short	0x010a
        /*029a*/ 	.byte	0x3f
	.zero		1


	//   ....[20]....
        /*029c*/ 	.word	0x000093b0
        /*02a0*/ 	.word	0x00000010
        /*02a4*/ 	.word	0x00030848
        /*02a8*/ 	.short	0x010a
        /*02aa*/ 	.byte	0x3f
	.zero		1


	//   ....[21]....
        /*02ac*/ 	.word	0x00009600
        /*02b0*/ 	.word	0x00000010
        /*02b4*/ 	.word	0x00030820
        /*02b8*/ 	.short	0x010a
        /*02ba*/ 	.byte	0x3f
	.zero		1


	//   ....[22]....
        /*02bc*/ 	.word	0x00009920
        /*02c0*/ 	.word	0x00000010
        /*02c4*/ 	.word	0x00030840
        /*02c8*/ 	.short	0x010a
        /*02ca*/ 	.byte	0x3f
	.zero		1


	//   ....[23]....
        /*02cc*/ 	.word	0x00009b90
        /*02d0*/ 	.word	0x00000010
        /*02d4*/ 	.word	0x00030828
        /*02d8*/ 	.short	0x010a
        /*02da*/ 	.byte	0x3f
	.zero		1


	//   ....[24]....
        /*02dc*/ 	.word	0x00009e80
        /*02e0*/ 	.word	0x00000003
        /*02e4*/ 	.word	0x00030840
        /*02e8*/ 	.short	0x010a
        /*02ea*/ 	.byte	0x3f
	.zero		1


	//   ....[25]....
        /*02ec*/ 	.word	0x0000a2c0
        /*02f0*/ 	.word	0x00000006
        /*02f4*/ 	.word	0x00000000
        /*02f8*/ 	.short	0x010a
        /*02fa*/ 	.byte	0x3f
	.zero		1


	//   ....[26]....
        /*02fc*/ 	.word	0x0000a320
        /*0300*/ 	.word	0x00000003
        /*0304*/ 	.word	0x00000000
        /*0308*/ 	.short	0x010a
        /*030a*/ 	.byte	0x3f
	.zero		1


	//   ....[27]....
        /*030c*/ 	.word	0x0000a380
        /*0310*/ 	.word	0x00000000
        /*0314*/ 	.word	0x00000000
        /*0318*/ 	.short	0x010a
        /*031a*/ 	.byte	0x3f
	.zero		1


	//   ....[28]....
        /*031c*/ 	.word	0x0000a3b0
        /*0320*/ 	.word	0x00000003
        /*0324*/ 	.word	0x00000000
        /*0328*/ 	.short	0x010a
        /*032a*/ 	.byte	0x3f
	.zero		1


	//   ....[29]....
        /*032c*/ 	.word	0x0000a480
        /*0330*/ 	.word	0x000000e7
        /*0334*/ 	.word	0x00030800
        /*0338*/ 	.short	0x010a
        /*033a*/ 	.byte	0x3f
	.zero		1


	//   ....[30]....
        /*033c*/ 	.word	0x0000a4d0
        /*0340*/ 	.word	0x00000000
        /*0344*/ 	.word	0x00030810
        /*0348*/ 	.short	0x010a
        /*034a*/ 	.byte	0x3f
	.zero		1


	//   ....[31]....
        /*034c*/ 	.word	0x0000a520
        /*0350*/ 	.word	0x00000000
        /*0354*/ 	.word	0x00030830
        /*0358*/ 	.short	0x010a
        /*035a*/ 	.byte	0x3f
	.zero		1


	//   ....[32]....
        /*035c*/ 	.word	0x0000a6c0
        /*0360*/ 	.word	0x00000010
        /*0364*/ 	.word	0x00030820
        /*0368*/ 	.short	0x010a
        /*036a*/ 	.byte	0x3f
	.zero		1


	//   ....[33]....
        /*036c*/ 	.word	0x0000a710
        /*0370*/ 	.word	0x00000010
        /*0374*/ 	.word	0x00030840
        /*0378*/ 	.short	0x010a
        /*037a*/ 	.byte	0x3f
	.zero		1


	//   ....[34]....
        /*037c*/ 	.word	0x0000a760
        /*0380*/ 	.word	0x00000010
        /*0384*/ 	.word	0x00030828
        /*0388*/ 	.short	0x010a
        /*038a*/ 	.byte	0x3f
	.zero		1


	//   ....[35]....
        /*038c*/ 	.word	0x0000a7b0
        /*0390*/ 	.word	0x00000010
        /*0394*/ 	.word	0x00030848
        /*0398*/ 	.short	0x010a
        /*039a*/ 	.byte	0x3f
	.zero		1


	//   ....[36]....
        /*039c*/ 	.word	0x0000a810
        /*03a0*/ 	.word	0x00000010
        /*03a4*/ 	.word	0x00030820
        /*03a8*/ 	.short	0x010a
        /*03aa*/ 	.byte	0x3f
	.zero		1


	//   ....[37]....
        /*03ac*/ 	.word	0x0000a860
        /*03b0*/ 	.word	0x00000010
        /*03b4*/ 	.word	0x00030840
        /*03b8*/ 	.short	0x010a
        /*03ba*/ 	.byte	0x3f
	.zero		1


	//   ....[38]....
        /*03bc*/ 	.word	0x0000a8b0
        /*03c0*/ 	.word	0x00000010
        /*03c4*/ 	.word	0x00030828
        /*03c8*/ 	.short	0x010a
        /*03ca*/ 	.byte	0x3f
	.zero		1


	//   ....[39]....
        /*03cc*/ 	.word	0x0000a900
        /*03d0*/ 	.word	0x00000003
        /*03d4*/ 	.word	0x00030840
        /*03d8*/ 	.short	0x010a
        /*03da*/ 	.byte	0x3f
	.zero		1


	//   ....[40]....
        /*03dc*/ 	.word	0x0000a9d0
        /*03e0*/ 	.word	0x00000006
        /*03e4*/ 	.word	0x00000000
        /*03e8*/ 	.short	0x010a
        /*03ea*/ 	.byte	0x3f
	.zero		1


	//   ....[41]....
        /*03ec*/ 	.word	0x0000aa20
        /*03f0*/ 	.word	0x00000003
        /*03f4*/ 	.word	0x00000000
        /*03f8*/ 	.short	0x010a
        /*03fa*/ 	.byte	0x3f
	.zero		1


	//   ....[42]....
        /*03fc*/ 	.word	0x0000aa70
        /*0400*/ 	.word	0x00000000
        /*0404*/ 	.word	0x00000000
        /*0408*/ 	.short	0x010a
        /*040a*/ 	.byte	0x3f
	.zero		1


	//----- nvinfo : EIATTR_NUM_MBARRIERS
	.align		4
.L_1334:
        /*040c*/ 	.byte	0x03, 0x38
        /*040e*/ 	.short	0x0009


	//----- nvinfo : EIATTR_EXIT_INSTR_OFFSETS
	.align		4
        /*0410*/ 	.byte	0x04, 0x1c
        /*0412*/ 	.short	(.L_1336 - .L_1335)


	//   ....[0]....
.L_1335:
        /*0414*/ 	.word	0x0000a400


	//----- nvinfo : EIATTR_MAX_THREADS
	.align		4
.L_1336:
        /*0418*/ 	.byte	0x04, 0x05
        /*041a*/ 	.short	(.L_1338 - .L_1337)
.L_1337:
        /*041c*/ 	.word	0x00000180
        /*0420*/ 	.word	0x00000001
        /*0424*/ 	.word	0x00000001


	//----- nvinfo : EIATTR_CRS_STACK_SIZE
	.align		4
.L_1338:
        /*0428*/ 	.byte	0x04, 0x1e
        /*042a*/ 	.short	(.L_1340 - .L_1339)
.L_1339:
        /*042c*/ 	.word	0x00000000


	//----- nvinfo : EIATTR_CBANK_PARAM_SIZE
	.align		4
.L_1340:
        /*0430*/ 	.byte	0x03, 0x19
        /*0432*/ 	.short	0x0970


	//----- nvinfo : EIATTR_PARAM_CBANK
	.align		4
        /*0434*/ 	.byte	0x04, 0x0a
        /*0436*/ 	.short	(.L_1342 - .L_1341)
	.align		4
.L_1341:
        /*0438*/ 	.word	index@(.nv.constant0._ZN7cutlass13device_kernelIN5flash11enable_sm90INS1_16FlashAttnBwdSm90INS1_25CollectiveMainloopBwdSm90ILi2ELi2ELi2EN4cute5tupleIJNS5_1CILi1EEES8_S8_EEENS6_IJNS7_ILi64EEENS7_ILi128EEESB_EEENS_6half_tEfNS_4arch4Sm90ELb0ELb1ELb0ELb0ELb1ELb1ELb0ELb0ELi2ELi1ELi2ELi1ELb0EEENS1_21CollectiveEpilogueBwdISC_SD_SF_Li256ELb0ELb0ELi1EEENS1_19SingleTileSchedulerILb0ELb0ELb0ELi128EEEEEEEEEvNT_6ParamsE)
        /*043c*/ 	.short	0x0210
        /*043e*/ 	.short	0x0970


	//----- nvinfo : EIATTR_SW_WAR
	.align		4
.L_1342:
        /*0440*/ 	.byte	0x04, 0x36
        /*0442*/ 	.short	(.L_1344 - .L_1343)
.L_1343:
        /*0444*/ 	.word	0x00000008
.L_1344:


//--------------------- .nv.info._ZN7cutlass13device_kernelIN5flash11enable_sm90INS1_16FlashAttnBwdSm90INS1_25CollectiveMainloopBwdSm90ILi2ELi2ELi2EN4cute5tupleIJNS5_1CILi1EEES8_S8_EEENS6_IJNS7_ILi64EEENS7_ILi128EEESB_EEENS_6half_tEfNS_4arch4Sm90ELb0ELb1ELb0ELb0ELb0ELb1ELb0ELb0ELi2ELi1ELi2ELi1ELb0EEENS1_24CollectiveEpilogueBwdGQAISC_fSF_Li256ELb0ELb0EEENS1_19SingleTileSchedulerILb0ELb0ELb0ELi128EEEEEEEEEvNT_6ParamsE --------------------------
	.section	.nv.info._ZN7cutlass13device_kernelIN5flash11enable_sm90INS1_16FlashAttnBwdSm90INS1_25CollectiveMainloopBwdSm90ILi2ELi2ELi2EN4cute5tupleIJNS5_1CILi1EEES8_S8_EEENS6_IJNS7_ILi64EEENS7_ILi128EEESB_EEENS_6half_tEfNS_4arch4Sm90ELb0ELb1ELb0ELb0ELb0ELb1ELb0ELb0ELi2ELi1ELi2ELi1ELb0EEENS1_24CollectiveEpilogueBwdGQAISC_fSF_Li256ELb0ELb0EEENS1_19SingleTileSchedulerILb0ELb0ELb0ELi128EEEEEEEEEvNT_6ParamsE,"",@"SHT_CUDA_INFO"
	.sectionflags	@""
	.align	4


	//----- nvinfo : EIATTR_CUDA_API_VERSION
	.align		4
        /*0000*/ 	.byte	0x04, 0x37
        /*0002*/ 	.short	(.L_1346 - .L_1345)
.L_1345:
        /*0004*/ 	.word	0x00000082


	//----- nvinfo : EIATTR_KPARAM_INFO
	.align		4
.L_1346:
        /*0008*/ 	.byte	0x04, 0x17
        /*000a*/ 	.short	(.L_1348 - .L_1347)
.L_1347:
        /*000c*/ 	.word	0x00000000
        /*0010*/ 	.short	0x0000
        /*0012*/ 	.short	0x0070
        /*0014*/ 	.byte	0x00, 0xf0, 0x01, 0x1a


	//----- nvinfo : EIATTR_SPARSE_MMA_MASK
	.align		4
.L_1348:
        /*0018*/ 	.byte	0x03, 0x50
        /*001a*/ 	.short	0x0000


	//----- nvinfo : EIATTR_MAXREG_COUNT
	.align		4
        /*001c*/ 	.byte	0x03, 0x1b
        /*001e*/ 	.short	0x00a8


	//----- nvinfo : EIATTR_NUM_BARRIERS
	.align		4
        /*0020*/ 	.byte	0x02, 0x4c
        /*0022*/ 	.byte	0x10
	.zero		1


	//----- nvinfo : EIATTR_EXTERNS
	.align		4
        /*0024*/ 	.byte	0x04, 0x0f
        /*0026*/ 	.short	(.L_1350 - .L_1349)


	//   ....[0]....
	.align		4
.L_1349:
        /*0028*/ 	.word	index@(__assertfail)


	//----- nvinfo : EIATTR_ANNOTATIONS
	.align		4
.L_1350:
        /*002c*/ 	.byte	0x04, 0x55
        /*002e*/ 	.short	(.L_1352 - .L_1351)


	//   ....[0]....
.L_1351:
        /*0030*/ 	.word	0x00000001
        /*0034*/ 	.byte	0xd0, 0x61, 0x00, 0x00, 0x01, 0x00, 0x00, 0x00, 0xc0, 0x63, 0x00, 0x00, 0x01, 0x00, 0x00, 0x00
        /*0044*/ 	.byte	0xb0, 0x6e, 0x00, 0x00, 0x01, 0x00, 0x00, 0x00, 0xd0, 0x6e, 0x00, 0x00, 0x01, 0x00, 0x00, 0x00
        /*0054*/ 	.byte	0x70, 0x73, 0x00, 0x00


	//----- nvinfo : EIATTR_MERCURY_ISA_VERSION
	.align		4
.L_1352:
        /*0058*/ 	.byte	0x03, 0x5f
        /*005a*/ 	.short	0x0101


	//----- nvinfo : EIATTR_INT_WARP_WIDE_INSTR_OFFSETS
	.align		4
        /*005c*/ 	.byte	0x04, 0x31
        /*005e*/ 	.short	(.L_1354 - .L_1353)


	//   ....[0]....
.L_1353:
        /*0060*/ 	.word	0x00000190


	//   ....[1]....
        /*0064*/ 	.word	0x000001c0


	//----- nvinfo : EIATTR_COOP_GROUP_MASK_REGIDS
	.align		4
.L_1354:
        /*0068*/ 	.byte	0x04, 0x29
        /*006a*/ 	.short	(.L_1356 - .L_1355)


	//   ....[0]....
.L_1355:
        /*006c*/ 	.word	0xffffffff


	//   ....[1]....
        /*0070*/ 	.word	0xffffffff


	//   ....[2]....
        /*0074*/ 	.word	0xffffffff


	//   ....[3]....
        /*0078*/ 	.word	0xffffffff


	//   ....[4]....
        /*007c*/ 	.word	0xffffffff


	//   ....[5]....
        /*0080*/ 	.word	0xffffffff


	//   ....[6]....
        /*0084*/ 	.word	0xffffffff


	//   ....[7]....
        /*0088*/ 	.word	0x0500000f


	//----- nvinfo : EIATTR_COOP_GROUP_INSTR_OFFSETS
	.align		4
.L_1356:
        /*008c*/ 	.byte	0x04, 0x28
        /*008e*/ 	.short	(.L_1358 - .L_1357)


	//   ....[0]....
.L_1357:
        /*0090*/ 	.word	0x00000070


	//   ....[1]....
        /*0094*/ 	.word	0x000001a0


	//   ....[2]....
        /*0098*/ 	.word	0x000001f0


	//   ....[3]....
        /*009c*/ 	.word	0x000003e0


	//   ....[4]....
        /*00a0*/ 	.word	0x00000600


	//   ....[5]....
        /*00a4*/ 	.word	0x00001170


	//   ....[6]....
        /*00a8*/ 	.word	0x00004bc0


	//   ....[7]....
        /*00ac*/ 	.word	0x00007a30


	//----- nvinfo : EIATTR_REG_RECONFIG
	.align		4
.L_1358:
        /*00b0*/ 	.byte	0x01, 0x54
	.zero		2


	//----- nvinfo : EIATTR_SYSCALL_OFFSETS
	.align		4
        /*00b4*/ 	.byte	0x04, 0x46
        /*00b6*/ 	.short	(.L_1360 - .L_1359)


	//   ....[0]....
.L_1359:
        /*00b8*/ 	.word	0x00000db0


	//   ....[1]....
        /*00bc*/ 	.word	0x00000ea0


	//   ....[2]....
        /*00c0*/ 	.word	0x00001000


	//   ....[3]....
        /*00c4*/ 	.word	0x000010f0


	//----- nvinfo : EIATTR_MBARRIER_INSTR_OFFSETS
	.align		4
.L_1360:
        /*00c8*/ 	.byte	0x04, 0x39
        /*00ca*/ 	.short	(.L_1362 - .L_1361)


	//   ....[0]....
.L_1361:
        /*00cc*/ 	.word	0x00000290
        /*00d0*/ 	.word	0x000000ff
        /*00d4*/ 	.word	0x00030800
        /*00d8*/ 	.short	0x0100
        /*00da*/ 	.byte	0x06
	.zero		1


	//   ....[1]....
        /*00dc*/ 	.word	0x00000390
        /*00e0*/ 	.word	0x000000ff
        /*00e4*/ 	.word	0x00030810
        /*00e8*/ 	.short	0x0100
        /*00ea*/ 	.byte	0x08
	.zero		1


	//   ....[2]....
        /*00ec*/ 	.word	0x000003a0
        /*00f0*/ 	.word	0x000000ff
        /*00f4*/ 	.word	0x00030820
        /*00f8*/ 	.short	0x0100
        /*00fa*/ 	.byte	0x08
	.zero		1


	//   ....[3]....
        /*00fc*/ 	.word	0x000003b0
        /*0100*/ 	.word	0x000000ff
        /*0104*/ 	.word	0x00030818
        /*0108*/ 	.short	0x0100
        /*010a*/ 	.byte	0x08
	.zero		1


	//   ....[4]....
        /*010c*/ 	.word	0x000003c0
        /*0110*/ 	.word	0x000000ff
        /*0114*/ 	.word	0x00030828
        /*0118*/ 	.short	0x0100
        /*011a*/ 	.byte	0x08
	.zero		1


	//   ....[5]....
        /*011c*/ 	.word	0x000004f0
        /*0120*/ 	.word	0x000000ff
        /*0124*/ 	.word	0x00030830
        /*0128*/ 	.short	0x0100
        /*012a*/ 	.byte	0x08
	.zero		1


	//   ....[6]....
        /*012c*/ 	.word	0x00000500
        /*0130*/ 	.word	0x000000ff
        /*0134*/ 	.word	0x00030840
        /*0138*/ 	.short	0x0100
        /*013a*/ 	.byte	0x08
	.zero		1


	//   ....[7]....
        /*013c*/ 	.word	0x00000510
        /*0140*/ 	.word	0x000000ff
        /*0144*/ 	.word	0x00030838
        /*0148*/ 	.short	0x0100
        /*014a*/ 	.byte	0x08
	.zero		1


	//   ....[8]....
        /*014c*/ 	.word	0x00000520
        /*0150*/ 	.word	0x000000ff
        /*0154*/ 	.word	0x00030848
        /*0158*/ 	.short	0x0100
        /*015a*/ 	.byte	0x08
	.zero		1


	//   ....[9]....
        /*015c*/ 	.word	0x000011a0
        /*0160*/ 	.word	0x000000e5
        /*0164*/ 	.word	0x00030800
        /*0168*/ 	.short	0x010a
        /*016a*/ 	.byte	0x3f
	.zero		1


	//   ....[10]....
        /*016c*/ 	.word	0x000012d0
        /*0170*/ 	.word	0x000000e5
        /*0174*/ 	.word	0x00030800
        /*0178*/ 	.short	0x010a
        /*017a*/ 	.byte	0x3f
	.zero		1


	//   ....[11]....
        /*017c*/ 	.word	0x00001950
        /*0180*/ 	.word	0x00000000
        /*0184*/ 	.word	0x00030810
        /*0188*/ 	.short	0x010a
        /*018a*/ 	.byte	0x3f
	.zero		1


	//   ....[12]....
        /*018c*/ 	.word	0x00001990
        /*0190*/ 	.word	0x00000000
        /*0194*/ 	.word	0x00030810
        /*0198*/ 	.short	0x010a
        /*019a*/ 	.byte	0x3f
	.zero		1


	//   ....[13]....
        /*019c*/ 	.word	0x00001ec0
        /*01a0*/ 	.word	0x00000000
        /*01a4*/ 	.word	0x00030830
        /*01a8*/ 	.short	0x010a
        /*01aa*/ 	.byte	0x3f
	.zero		1


	//   ....[14]....
        /*01ac*/ 	.word	0x00001f40
        /*01b0*/ 	.word	0x00000000
        /*01b4*/ 	.word	0x00030830
        /*01b8*/ 	.short	0x010a
        /*01ba*/ 	.byte	0x3f
	.zero		1


	//   ....[15]....
        /*01bc*/ 	.word	0x00003ba0
        /*01c0*/ 	.word	0x00000005
        /*01c4*/ 	.word	0x00000000
        /*01c8*/ 	.short	0x0101
        /*01ca*/ 	.byte	0x3f
	.zero		1


	//   ....[16]....
        /*01cc*/ 	.word	0x00003ec0
        /*01d0*/ 	.word	0x00000000
        /*01d4*/ 	.word	0x00000000
        /*01d8*/ 	.short	0x0101
        /*01da*/ 	.byte	0x3f
	.zero		1


	//   ....[17]....
        /*01dc*/ 	.word	0x00005d10
        /*01e0*/ 	.word	0x00000010
        /*01e4*/ 	.word	0x00030820
        /*01e8*/ 	.short	0x010a
        /*01ea*/ 	.byte	0x3f
	.zero		1


	//   ....[18]....
        /*01ec*/ 	.word	0x00006450
        /*01f0*/ 	.word	0x00000010
        /*01f4*/ 	.word	0x00030840
        /*01f8*/ 	.short	0x010a
        /*01fa*/ 	.byte	0x3f
	.zero		1


	//   ....[19]....
        /*01fc*/ 	.word	0x000066f0
        /*0200*/ 	.word	0x00000010
        /*0204*/ 	.word	0x00030828
        /*0208*/ 	.short	0x010a
        /*020a*/ 	.byte	0x3f
	.zero		1


	//   ....[20]....
        /*020c*/ 	.word	0x00006990
        /*0210*/ 	.word	0x00000010
        /*0214*/ 	.word	0x00030848
        /*0218*/ 	.short	0x010a
        /*021a*/ 	.byte	0x3f
	.zero		1


	//   ....[21]....
        /*021c*/ 	.word	0x00006be0
        /*0220*/ 	.word	0x00000010
        /*0224*/ 	.word	0x00030820
        /*0228*/ 	.short	0x010a
        /*022a*/ 	.byte	0x3f
	.zero		1


	//   ....[22]....
        /*022c*/ 	.word	0x00006f00
        /*0230*/ 	.word	0x00000010
        /*0234*/ 	.word	0x00030840
        /*0238*/ 	.short	0x010a
        /*023a*/ 	.byte	0x3f
	.zero		1


	//   ....[23]....
        /*023c*/ 	.word	0x00007170
        /*0240*/ 	.word	0x00000010
        /*0244*/ 	.word	0x00030828
        /*0248*/ 	.short	0x010a
        /*024a*/ 	.byte	0x3f
	.zero		1


	//   ....[24]....
        /*024c*/ 	.word	0x00007460
        /*0250*/ 	.word	0x00000003
        /*0254*/ 	.word	0x00030840
        /*0258*/ 	.short	0x010a
        /*025a*/ 	.byte	0x3f
	.zero		1


	//   ....[25]....
        /*025c*/ 	.word	0x000078a0
        /*0260*/ 	.word	0x00000006
        /*0264*/ 	.word	0x00000000
        /*0268*/ 	.short	0x010a
        /*026a*/ 	.byte	0x3f
	.zero		1


	//   ....[26]....
        /*026c*/ 	.word	0x00007900
        /*0270*/ 	.word	0x00000003
        /*0274*/ 	.word	0x00000000
        /*0278*/ 	.short	0x010a
        /*027a*/ 	.byte	0x3f
	.zero		1


	//   ....[27]....
        /*027c*/ 	.word	0x00007960
        /*0280*/ 	.word	0x00000000
        /*0284*/ 	.word	0x00000000
        /*0288*/ 	.short	0x010a
        /*028a*/ 	.byte	0x3f
	.zero		1


	//   ....[28]....
        /*028c*/ 	.word	0x00007990
        /*0290*/ 	.word	0x00000003
        /*0294*/ 	.word	0x00000000
        /*0298*/ 	.short	0x010a
        /*029a*/ 	.byte	0x3f
	.zero		1


	//   ....[29]....
        /*029c*/ 	.word	0x00007a60
        /*02a0*/ 	.word	0x000000e5
        /*02a4*/ 	.word	0x00030800
        /*02a8*/ 	.short	0x010a
        /*02aa*/ 	.byte	0x3f
	.zero		1


	//   ....[30]....
        /*02ac*/ 	.word	0x00007ab0
        /*02b0*/ 	.word	0x00000000
        /*02b4*/ 	.word	0x00030810
        /*02b8*/ 	.short	0x010a
        /*02ba*/ 	.byte	0x3f
	.zero		1


	//   ....[31]....
        /*02bc*/ 	.word	0x00007b00
        /*02c0*/ 	.word	0x00000000
        /*02c4*/ 	.word	0x00030830
        /*02c8*/ 	.short	0x010a
        /*02ca*/ 	.byte	0x3f
	.zero		1


	//   ....[32]....
        /*02cc*/ 	.word	0x00007b50
        /*02d0*/ 	.word	0x00000010
        /*02d4*/ 	.word	0x00030820
        /*02d8*/ 	.short	0x010a
        /*02da*/ 	.byte	0x3f
	.zero		1


	//   ....[33]....
        /*02dc*/ 	.word	0x00007ba0
        /*02e0*/ 	.word	0x00000010
        /*02e4*/ 	.word	0x00030840
        /*02e8*/ 	.short	0x010a
        /*02ea*/ 	.byte	0x3f
	.zero		1


	//   ....[34]....
        /*02ec*/ 	.word	0x00007bf0
        /*02f0*/ 	.word	0x00000010
        /*02f4*/ 	.word	0x00030828
        /*02f8*/ 	.short	0x010a
        /*02fa*/ 	.byte	0x3f
	.zero		1


	//   ....[35]....
        /*02fc*/ 	.word	0x00007c40
        /*0300*/ 	.word	0x00000010
        /*0304*/ 	.word	0x00030848
        /*0308*/ 	.short	0x010a
        /*030a*/ 	.byte	0x3f
	.zero		1


	//   ....[36]....
        /*030c*/ 	.word	0x00007ca0
        /*0310*/ 	.word	0x00000010
        /*0314*/ 	.word	0x00030820
        /*0318*/ 	.short	0x010a
        /*031a*/ 	.byte	0x3f
	.zero		1


	//   ....[37]....
        /*031c*/ 	.word	0x00007cf0
        /*0320*/ 	.word	0x00000010
        /*0324*/ 	.word	0x00030840
        /*0328*/ 	.short	0x010a
        /*032a*/ 	.byte	0x3f
	.zero		1


	//   ....[38]....
        /*032c*/ 	.word	0x00007d40
        /*0330*/ 	.word	0x00000010
        /*0334*/ 	.word	0x00030828
        /*0338*/ 	.short	0x010a
        /*033a*/ 	.byte	0x3f
	.zero		1


	//   ....[39]....
        /*033c*/ 	.word	0x00007d90
        /*0340*/ 	.word	0x00000003
        /*0344*/ 	.word	0x00030840
        /*0348*/ 	.short	0x010a
        /*034a*/ 	.byte	0x3f
	.zero		1


	//   ....[40]....
        /*034c*/ 	.word	0x00007e60
        /*0350*/ 	.word	0x00000006
        /*0354*/ 	.word	0x00000000
        /*0358*/ 	.short	0x010a
        /*035a*/ 	.byte	0x3f
	.zero		1


	//   ....[41]....
        /*035c*/ 	.word	0x00007eb0
        /*0360*/ 	.word	0x00000003
        /*0364*/ 	.word	0x00000000
        /*0368*/ 	.short	0x010a
        /*036a*/ 	.byte	0x3f
	.zero		1


	//   ....[42]....
        /*036c*/ 	.word	0x00007f00
        /*0370*/ 	.word	0x00000000
        /*0374*/ 	.word	0x00000000
        /*0378*/ 	.short	0x010a
        /*037a*/ 	.byte	0x3f
	.zero		1


	//----- nvinfo : EIATTR_NUM_MBARRIERS
	.align		4
.L_1362:
        /*037c*/ 	.byte	0x03, 0x38
        /*037e*/ 	.short	0x0009


	//----- nvinfo : EIATTR_EXIT_INSTR_OFFSETS
	.align		4
        /*0380*/ 	.byte	0x04, 0x1c
        /*0382*/ 	.short	(.L_1364 - .L_1363)


	//   ....[0]....
.L_1363:
        /*0384*/ 	.word	0x000079e0


	//----- nvinfo : EIATTR_MAX_THREADS
	.align		4
.L_1364:
        /*0388*/ 	.byte	0x04, 0x05
        /*038a*/ 	.short	(.L_1366 - .L_1365)
.L_1365:
        /*038c*/ 	.word	0x00000180
        /*0390*/ 	.word	0x00000001
        /*0394*/ 	.word	0x00000001


	//----- nvinfo : EIATTR_CRS_STACK_SIZE
	.align		4
.L_1366:
        /*0398*/ 	.byte	0x04, 0x1e
        /*039a*/ 	.short	(.L_1368 - .L_1367)
.L_1367:
        /*039c*/ 	.word	0x00000000


	//----- nvinfo : EIATTR_CBANK_PARAM_SIZE
	.align		4
.L_1368:
        /*03a0*/ 	.byte	0x03, 0x19
        /*03a2*/ 	.short	0x06f0


	//----- nvinfo : EIATTR_PARAM_CBANK
	.align		4
        /*03a4*/ 	.byte	0x04, 0x0a
        /*03a6*/ 	.short	(.L_1370 - .L_1369)
	.align		4
.L_1369:
        /*03a8*/ 	.word	index@(.nv.constant0._ZN7cutlass13device_kernelIN5flash11enable_sm90INS1_16FlashAttnBwdSm90INS1_25CollectiveMainloopBwdSm90ILi2ELi2ELi2EN4cute5tupleIJNS5_1CILi1EEES8_S8_EEENS6_IJNS7_ILi64EEENS7_ILi128EEESB_EEENS_6half_tEfNS_4arch4Sm90ELb0ELb1ELb0ELb0ELb0ELb1ELb0ELb0ELi2ELi1ELi2ELi1ELb0EEENS1_24CollectiveEpilogueBwdGQAISC_fSF_Li256ELb0ELb0EEENS1_19SingleTileSchedulerILb0ELb0ELb0ELi128EEEEEEEEEvNT_6ParamsE)
        /*03ac*/ 	.short	0x0210
        /*03ae*/ 	.short	0x06f0


	//----- nvinfo : EIATTR_SW_WAR
	.align		4
.L_1370:
        /*03b0*/ 	.byte	0x04, 0x36
        /*03b2*/ 	.short	(.L_1372 - .L_1371)
.L_1371:
        /*03b4*/ 	.word	0x00000008
.L_1372:


//--------------------- .nv.info._ZN7cutlass13device_kernelIN5flash11enable_sm90INS1_16FlashAttnBwdSm90INS1_25CollectiveMainloopBwdSm90ILi2ELi2ELi2EN4cute5tupleIJNS5_1CILi1EEES8_S8_EEENS6_IJNS7_ILi64EEENS7_ILi128EEESB_EEENS_6half_tEfNS_4arch4Sm90ELb0ELb1ELb0ELb0ELb1ELb1ELb0ELb0ELi2ELi1ELi2ELi1ELb0EEENS1_24CollectiveEpilogueBwdGQAISC_fSF_Li256ELb0ELb1EEENS1_19SingleTileSchedulerILb0ELb0ELb0ELi128EEEEEEEEEvNT_6ParamsE --------------------------
	.section	.nv.info._ZN7cutlass13device_kernelIN5flash11enable_sm90INS1_16FlashAttnBwdSm90INS1_25CollectiveMainloopBwdSm90ILi2ELi2ELi2EN4cute5tupleIJNS5_1CILi1EEES8_S8_EEENS6_IJNS7_ILi64EEENS7_ILi128EEESB_EEENS_6half_tEfNS_4arch4Sm90ELb0ELb1ELb0ELb0ELb1ELb1ELb0ELb0ELi2ELi1ELi2ELi1ELb0EEENS1_24CollectiveEpilogueBwdGQAISC_fSF_Li256ELb0ELb1EEENS1_19SingleTileSchedulerILb0ELb0ELb0ELi128EEEEEEEEEvNT_6ParamsE,"",@"SHT_CUDA_INFO"
	.sectionflags	@""
	.align	4


	//----- nvinfo : EIATTR_CUDA_API_VERSION
	.align		4
        /*0000*/ 	.byte	0x04, 0x37
        /*0002*/ 	.short	(.L_1374 - .L_1373)
.L_1373:
        /*0004*/ 	.word	0x00000082


	//----- nvinfo : EIATTR_KPARAM_INFO
	.align		4
.L_1374:
        /*0008*/ 	.byte	0x04, 0x17
        /*000a*/ 	.short	(.L_1376 - .L_1375)
.L_1375:
        /*000c*/ 	.word	0x00000000
        /*0010*/ 	.short	0x0000
        /*0012*/ 	.short	0x0070
        /*0014*/ 	.byte	0x00, 0xf0, 0x01, 0x1a


	//----- nvinfo : EIATTR_SPARSE_MMA_MASK
	.align		4
.L_1376:
        /*0018*/ 	.byte	0x03, 0x50
        /*001a*/ 	.short	0x0000


	//----- nvinfo : EIATTR_MAXREG_COUNT
	.align		4
        /*001c*/ 	.byte	0x03, 0x1b
        /*001e*/ 	.short	0x00a8


	//----- nvinfo : EIATTR_NUM_BARRIERS
	.align		4
        /*0020*/ 	.byte	0x02, 0x4c
        /*0022*/ 	.byte	0x10
	.zero		1


	//----- nvinfo : EIATTR_EXTERNS
	.align		4
        /*0024*/ 	.byte	0x04, 0x0f
        /*0026*/ 	.short	(.L_1378 - .L_1377)


	//   ....[0]....
	.align		4
.L_1377:
        /*0028*/ 	.word	index@(__assertfail)


	//----- nvinfo : EIATTR_ANNOTATIONS
	.align		4
.L_1378:
        /*002c*/ 	.byte	0x04, 0x55
        /*002e*/ 	.short	(.L_1380 - .L_1379)


	//   ....[0]....
.L_1379:
        /*0030*/ 	.word	0x00000001
        /*0034*/ 	.byte	0xc0, 0x75, 0x00, 0x00, 0x01, 0x00, 0x00, 0x00, 0xb0, 0x77, 0x00, 0x00, 0x01, 0x00, 0x00, 0x00
        /*0044*/ 	.byte	0xa0, 0x82, 0x00, 0x00, 0x01, 0x00, 0x00, 0x00, 0xc0, 0x82, 0x00, 0x00, 0x01, 0x00, 0x00, 0x00
        /*0054*/ 	.byte	0x60, 0x87, 0x00, 0x00


	//----- nvinfo : EIATTR_MERCURY_ISA_VERSION
	.align		4
.L_1380:
        /*0058*/ 	.byte	0x03, 0x5f
        /*005a*/ 	.short	0x0101


	//----- nvinfo : EIATTR_INT_WARP_WIDE_INSTR_OFFSETS
	.align		4
        /*005c*/ 	.byte	0x04, 0x31
        /*005e*/ 	.short	(.L_1382 - .L_1381)


	//   ....[0]....
.L_1381:
        /*0060*/ 	.word	0x00000190


	//   ....[1]....
        /*0064*/ 	.word	0x000001c0


	//   ....[2]....
        /*0068*/ 	.word	0x00005a10


	//   ....[3]....
        /*006c*/ 	.word	0x00006010


	//   ....[4]....
        /*0070*/ 	.word	0x000064c0


	//   ....[5]....
        /*0074*/ 	.word	0x00006790


	//   ....[6]....
        /*0078*/ 	.word	0x000069f0


	//   ....[7]....
        /*007c*/ 	.word	0x00006b80


	//----- nvinfo : EIATTR_COOP_GROUP_MASK_REGIDS
	.align		4
.L_1382:
        /*0080*/ 	.byte	0x04, 0x29
        /*0082*/ 	.short	(.L_1384 - .L_1383)


	//   ....[0]....
.L_1383:
        /*0084*/ 	.word	0xffffffff


	//   ....[1]....
        /*0088*/ 	.word	0xffffffff


	//   ....[2]....
        /*008c*/ 	.word	0xffffffff


	//   ....[3]....
        /*0090*/ 	.word	0xffffffff


	//   ....[4]....
        /*0094*/ 	.word	0xffffffff


	//   ....[5]....
        /*0098*/ 	.word	0xffffffff


	//   ....[6]....
        /*009c*/ 	.word	0xffffffff


	//   ....[7]....
        /*00a0*/ 	.word	0xffffffff


	//   ....[8]....
        /*00a4*/ 	.word	0xffffffff


	//   ....[9]....
        /*00a8*/ 	.word	0xffffffff


	//   ....[10]....
        /*00ac*/ 	.word	0xffffffff


	//   ....[11]....
        /*00b0*/ 	.word	0xffffffff


	//   ....[12]....
        /*00b4*/ 	.word	0xffffffff


	//   ....[13]....
        /*00b8*/ 	.word	0xffffffff


	//   ....[14]....
        /*00bc*/ 	.word	0xffffffff


	//   ....[15]....
        /*00c0*/ 	.word	0xffffffff


	//   ....[16]....
        /*00c4*/ 	.word	0xffffffff


	//   ....[17]....
        /*00c8*/ 	.word	0xffffffff


	//   ....[18]....
        /*00cc*/ 	.word	0xffffffff


	//   ....[19]....
        /*00d0*/ 	.word	0xffffffff


	//   ....[20]....
        /*00d4*/ 	.word	0x0500000f


	//   ....[21]....
        /*00d8*/ 	.word	0x0500000f


	//   ....[22]....
        /*00dc*/ 	.word	0x0500000f


	//   ....[23]....
        /*00e0*/ 	.word	0x0500000f


	//   ....[24]....
        /*00e4*/ 	.word	0x0500000f


	//   ....[25]....
        /*00e8*/ 	.word	0x0500000f


	//----- nvinfo : EIATTR_COOP_GROUP_INSTR_OFFSETS
	.align		4
.L_1384:
        /*00ec*/ 	.byte	0x04, 0x28
        /*00ee*/ 	.short	(.L_1386 - .L_1385)


	//   ....[0]....
.L_1385:
        /*00f0*/ 	.word	0x00000070


	//   ....[1]....
        /*00f4*/ 	.word	0x000001a0


	//   ....[2]....
        /*00f8*/ 	.word	0x000001f0


	//   ....[3]....
        /*00fc*/ 	.word	0x000003e0


	//   ....[4]....
        /*0100*/ 	.word	0x00000610


	//   ....[5]....
        /*0104*/ 	.word	0x00001180


	//   ....[6]....
        /*0108*/ 	.word	0x00004990


	//   ....[7]....
        /*010c*/ 	.word	0x00004b10


	//   ....[8]....
        /*0110*/ 	.word	0x00004e00


	//   ....[9]....
        /*0114*/ 	.word	0x00004f90


	//   ....[10]....
        /*0118*/ 	.word	0x000050b0


	//   ....[11]....
        /*011c*/ 	.word	0x00005610


	//   ....[12]....
        /*0120*/ 	.word	0x00005940


	//   ....[13]....
        /*0124*/ 	.word	0x00005c90


	//   ....[14]....
        /*0128*/ 	.word	0x00005f40


	//   ....[15]....
        /*012c*/ 	.word	0x00006180


	//   ....[16]....
        /*0130*/ 	.word	0x000063f0


	//   ....[17]....
        /*0134*/ 	.word	0x000066d0


	//   ....[18]....
        /*0138*/ 	.word	0x000068f0


	//   ....[19]....
        /*013c*/ 	.word	0x00006a80


	//   ....[20]....
        /*0140*/ 	.word	0x00008e20


	//   ....[21]....
        /*0144*/ 	.word	0x00008f70


	//   ....[22]....
        /*0148*/ 	.word	0x00008fe0


	//   ....[23]....
        /*014c*/ 	.word	0x00009050


	//   ....[24]....
        /*0150*/ 	.word	0x000090c0


	//   ....[25]....
        /*0154*/ 	.word	0x00009130


	//----- nvinfo : EIATTR_REG_RECONFIG
	.align		4
.L_1386:
        /*0158*/ 	.byte	0x01, 0x54
	.zero		2


	//----- nvinfo : EIATTR_SYSCALL_OFFSETS
	.align		4
        /*015c*/ 	.byte	0x04, 0x46
        /*015e*/ 	.short	(.L_1388 - .L_1387)


	//   ....[0]....
.L_1387:
        /*0160*/ 	.word	0x00000dc0


	//   ....[1]....
        /*0164*/ 	.word	0x00000eb0


	//   ....[2]....
        /*0168*/ 	.word	0x00001010


	//   ....[3]....
        /*016c*/ 	.word	0x00001100


	//----- nvinfo : EIATTR_MBARRIER_INSTR_OFFSETS
	.align		4
.L_1388:
        /*0170*/ 	.byte	0x04, 0x39
        /*0172*/ 	.short	(.L_1390 - .L_1389)


	//   ....[0]....
.L_1389:
        /*0174*/ 	.word	0x00000290
        /*0178*/ 	.word	0x000000ff
        /*017c*/ 	.word	0x00030800
        /*0180*/ 	.short	0x0100
        /*0182*/ 	.byte	0x06
	.zero		1


	//   ....[1]....
        /*0184*/ 	.word	0x00000390
        /*0188*/ 	.word	0x000000ff
        /*018c*/ 	.word	0x00030810
        /*0190*/ 	.short	0x0100
        /*0192*/ 	.byte	0x08
	.zero		1


	//   ....[2]....
        /*0194*/ 	.word	0x000003a0
        /*0198*/ 	.word	0x000000ff
        /*019c*/ 	.word	0x00030820
        /*01a0*/ 	.short	0x0100
        /*01a2*/ 	.byte	0x08
	.zero		1


	//   ....[3]....
        /*01a4*/ 	.word	0x000003b0
        /*01a8*/ 	.word	0x000000ff
        /*01ac*/ 	.word	0x00030818
        /*01b0*/ 	.short	0x0100
        /*01b2*/ 	.byte	0x08
	.zero		1


	//   ....[4]....
        /*01b4*/ 	.word	0x000003c0
        /*01b8*/ 	.word	0x000000ff
        /*01bc*/ 	.word	0x00030828
        /*01c0*/ 	.short	0x0100
        /*01c2*/ 	.byte	0x08
	.zero		1


	//   ....[5]....
        /*01c4*/ 	.word	0x000004f0
        /*01c8*/ 	.word	0x000000ff
        /*01cc*/ 	.word	0x00030830
        /*01d0*/ 	.short	0x0100
        /*01d2*/ 	.byte	0x08
	.zero		1


	//   ....[6]....
        /*01d4*/ 	.word	0x00000500
        /*01d8*/ 	.word	0x000000ff
        /*01dc*/ 	.word	0x00030840
        /*01e0*/ 	.short	0x0100
        /*01e2*/ 	.byte	0x08
	.zero		1


	//   ....[7]....
        /*01e4*/ 	.word	0x00000510
        /*01e8*/ 	.word	0x000000ff
        /*01ec*/ 	.word	0x00030838
        /*01f0*/ 	.short	0x0100
        /*01f2*/ 	.byte	0x08
	.zero		1


	//   ....[8]....
        /*01f4*/ 	.word	0x00000520
        /*01f8*/ 	.word	0x000000ff
        /*01fc*/ 	.word	0x00030848
        /*0200*/ 	.short	0x0100
        /*0202*/ 	.byte	0x08
	.zero		1


	//   ....[9]....
        /*0204*/ 	.word	0x000011b0
        /*0208*/ 	.word	0x000000e7
        /*020c*/ 	.word	0x00030800
        /*0210*/ 	.short	0x010a
        /*0212*/ 	.byte	0x3f
	.zero		1


	//   ....[10]....
        /*0214*/ 	.word	0x000012e0
        /*0218*/ 	.word	0x000000e7
        /*021c*/ 	.word	0x00030800
        /*0220*/ 	.short	0x010a
        /*0222*/ 	.byte	0x3f
	.zero		1


	//   ....[11]....
        /*0224*/ 	.word	0x00001960
        /*0228*/ 	.word	0x00000000
        /*022c*/ 	.word	0x00030810
        /*0230*/ 	.short	0x010a
        /*0232*/ 	.byte	0x3f
	.zero		1


	//   ....[12]....
        /*0234*/ 	.word	0x000019a0
        /*0238*/ 	.word	0x00000000
        /*023c*/ 	.word	0x00030810
        /*0240*/ 	.short	0x010a
        /*0242*/ 	.byte	0x3f
	.zero		1


	//   ....[13]....
        /*0244*/ 	.word	0x00001ed0
        /*0248*/ 	.word	0x00000000
        /*024c*/ 	.word	0x00030830
        /*0250*/ 	.short	0x010a
        /*0252*/ 	.byte	0x3f
	.zero		1


	//   ....[14]....
        /*0254*/ 	.word	0x00001f50
        /*0258*/ 	.word	0x00000000
        /*025c*/ 	.word	0x00030830
        /*0260*/ 	.short	0x010a
        /*0262*/ 	.byte	0x3f
	.zero		1


	//   ....[15]....
        /*0264*/ 	.word	0x00003bb0
        /*0268*/ 	.word	0x00000005
        /*026c*/ 	.word	0x00000000
        /*0270*/ 	.short	0x0101
        /*0272*/ 	.byte	0x3f
	.zero		1


	//   ....[16]....
        /*0274*/ 	.word	0x00003ee0
        /*0278*/ 	.word	0x00000000
        /*027c*/ 	.word	0x00000000
        /*0280*/ 	.short	0x0101
        /*0282*/ 	.byte	0x3f
	.zero		1


	//   ....[17]....
        /*0284*/ 	.word	0x00007100
        /*0288*/ 	.word	0x00000010
        /*028c*/ 	.word	0x00030820
        /*0290*/ 	.short	0x010a
        /*0292*/ 	.byte	0x3f
	.zero		1


	//   ....[18]....
        /*0294*/ 	.word	0x00007840
        /*0298*/ 	.word	0x00000010
        /*029c*/ 	.word	0x00030840
        /*02a0*/ 	.short	0x010a
        /*02a2*/ 	.byte	0x3f
	.zero		1


	//   ....[19]....
        /*02a4*/ 	.word	0x00007ae0
        /*02a8*/ 	.word	0x00000010
        /*02ac*/ 	.word	0x00030828
        /*02b0*/ 	.short	0x010a
        /*02b2*/ 	.byte	0x3f
	.zero		1


	//   ....[20]....
        /*02b4*/ 	.word	0x00007d80
        /*02b8*/ 	.word	0x00000010
        /*02bc*/ 	.word	0x00030848
        /*02c0*/ 	.short	0x010a
        /*02c2*/ 	.byte	0x3f
	.zero		1


	//   ....[21]....
        /*02c4*/ 	.word	0x00007fd0
        /*02c8*/ 	.word	0x00000010
        /*02cc*/ 	.word	0x00030820
        /*02d0*/ 	.short	0x010a
        /*02d2*/ 	.byte	0x3f
	.zero		1


	//   ....[22]....
        /*02d4*/ 	.word	0x000082f0
        /*02d8*/ 	.word	0x00000010
        /*02dc*/ 	.word	0x00030840
        /*02e0*/ 	.short	0x010a
        /*02e2*/ 	.byte	0x3f
	.zero		1


	//   ....[23]....
        /*02e4*/ 	.word	0x00008560
        /*02e8*/ 	.word	0x00000010
        /*02ec*/ 	.word	0x00030828
        /*02f0*/ 	.short	0x010a
        /*02f2*/ 	.byte	0x3f
	.zero		1


	//   ....[24]....
        /*02f4*/ 	.word	0x00008850
        /*02f8*/ 	.word	0x00000003
        /*02fc*/ 	.word	0x00030840
        /*0300*/ 	.short	0x010a
        /*0302*/ 	.byte	0x3f
	.zero		1


	//   ....[25]....
        /*0304*/ 	.word	0x00008c90
        /*0308*/ 	.word	0x00000006
        /*030c*/ 	.word	0x00000000
        /*0310*/ 	.short	0x010a
        /*0312*/ 	.byte	0x3f
	.zero		1


	//   ....[26]....
        /*0314*/ 	.word	0x00008cf0
        /*0318*/ 	.word	0x00000003
        /*031c*/ 	.word	0x00000000
        /*0320*/ 	.short	0x010a
        /*0322*/ 	.byte	0x3f
	.zero		1


	//   ....[27]....
        /*0324*/ 	.word	0x00008d50
        /*0328*/ 	.word	0x00000000
        /*032c*/ 	.word	0x00000000
        /*0330*/ 	.short	0x010a
        /*0332*/ 	.byte	0x3f
	.zero		1


	//   ....[28]....
        /*0334*/ 	.word	0x00008d80
        /*0338*/ 	.word	0x00000003
        /*033c*/ 	.word	0x00000000
        /*0340*/ 	.short	0x010a
        /*0342*/ 	.byte	0x3f
	.zero		1


	//   ....[29]....
        /*0344*/ 	.word	0x00008e50
        /*0348*/ 	.word	0x000000e7
        /*034c*/ 	.word	0x00030800
        /*0350*/ 	.short	0x010a
        /*0352*/ 	.byte	0x3f
	.zero		1


	//   ....[30]....
        /*0354*/ 	.word	0x00008ea0
        /*0358*/ 	.word	0x00000000
        /*035c*/ 	.word	0x00030810
        /*0360*/ 	.short	0x010a
        /*0362*/ 	.byte	0x3f
	.zero		1


	//   ....[31]....
        /*0364*/ 	.word	0x00008ef0
        /*0368*/ 	.word	0x00000000
        /*036c*/ 	.word	0x00030830
        /*0370*/ 	.short	0x010a
        /*0372*/ 	.byte	0x3f
	.zero		1


	//   ....[32]....
        /*0374*/ 	.word	0x00009170
        /*0378*/ 	.word	0x00000010
        /*037c*/ 	.word	0x00030820
        /*0380*/ 	.short	0x010a
        /*0382*/ 	.byte	0x3f
	.zero		1


	//   ....[33]....
        /*0384*/ 	.word	0x000091c0
        /*0388*/ 	.word	0x00000010
        /*038c*/ 	.word	0x00030840
        /*0390*/ 	.short	0x010a
        /*0392*/ 	.byte	0x3f
	.zero		1


	//   ....[34]....
        /*0394*/ 	.word	0x00009210
        /*0398*/ 	.word	0x00000010
        /*039c*/ 	.word	0x00030828
        /*03a0*/ 	.short	0x010a
        /*03a2*/ 	.byte	0x3f
	.zero		1


	//   ....[35]....
        /*03a4*/ 	.word	0x00009260
        /*03a8*/ 	.word	0x00000010
        /*03ac*/ 	.word	0x00030848
        /*03b0*/ 	.short	0x010a
        /*03b2*/ 	.byte	0x3f
	.zero		1


	//   ....[36]....
        /*03b4*/ 	.word	0x000092c0
        /*03b8*/ 	.word	0x00000010
        /*03bc*/ 	.word	0x00030820
        /*03c0*/ 	.short	0x010a
        /*03c2*/ 	.byte	0x3f
	.zero		1


	//   ....[37]....
        /*03c4*/ 	.word	0x00009310
        /*03c8*/ 	.word	0x00000010
        /*03cc*/ 	.word	0x00030840
        /*03d0*/ 	.short	0x010a
        /*03d2*/ 	.byte	0x3f
	.zero		1


	//   ....[38]....
        /*03d4*/ 	.word	0x00009360
        /*03d8*/ 	.word	0x00000010
        /*03dc*/ 	.word	0x00030828
        /*03e0*/ 	.short	0x010a
        /*03e2*/ 	.byte	0x3f
	.zero		1


	//   ....[39]....
        /*03e4*/ 	.word	0x000093b0
        /*03e8*/ 	.word	0x00000003
        /*03ec*/ 	.word	0x00030840
        /*03f0*/ 	.short	0x010a
        /*03f2*/ 	.byte	0x3f
	.zero		1


	//   ....[40]....
        /*03f4*/ 	.word	0x00009480
        /*03f8*/ 	.word	0x00000006
        /*03fc*/ 	.word	0x00000000
        /*0400*/ 	.short	0x010a
        /*0402*/ 	.byte	0x3f
	.zero		1


	//   ....[41]....
        /*0404*/ 	.word	0x000094d0
        /*0408*/ 	.word	0x00000003
        /*040c*/ 	.word	0x00000000
        /*0410*/ 	.short	0x010a
        /*0412*/ 	.byte	0x3f
	.zero		1


	//   ....[42]....
        /*0414*/ 	.word	0x00009520
        /*0418*/ 	.word	0x00000000
        /*041c*/ 	.word	0x00000000
        /*0420*/ 	.short	0x010a
        /*0422*/ 	.byte	0x3f
	.zero		1


	//----- nvinfo : EIATTR_NUM_MBARRIERS
	.align		4
.L_1390:
        /*0424*/ 	.byte	0x03, 0x38
        /*0426*/ 	.short	0x0009


	//----- nvinfo : EIATTR_EXIT_INSTR_OFFSETS
	.align		4
        /*0428*/ 	.byte	0x04, 0x1c
        /*042a*/ 	.short	(.L_1392 - .L_1391)


	//   ....[0]....
.L_1391:
        /*042c*/ 	.word	0x00008dd0


	//----- nvinfo : EIATTR_MAX_THREADS
	.align		4
.L_1392:
        /*0430*/ 	.byte	0x04, 0x05
        /*0432*/ 	.short	(.L_1394 - .L_1393)
.L_1393:
        /*0434*/ 	.word	0x00000180
        /*0438*/ 	.word	0x00000001
        /*043c*/ 	.word	0x00000001


	//----- nvinfo : EIATTR_CRS_STACK_SIZE
	.align		4
.L_1394:
        /*0440*/ 	.byte	0x04, 0x1e
        /*0442*/ 	.short	(.L_1396 - .L_1395)
.L_1395:
        /*0444*/ 	.word	0x00000000


	//----- nvinfo : EIATTR_CBANK_PARAM_SIZE
	.align		4
.L_1396:
        /*0448*/ 	.byte	0x03, 0x19
        /*044a*/ 	.short	0x06f0


	//----- nvinfo : EIATTR_PARAM_CBANK
	.align		4
        /*044c*/ 	.byte	0x04, 0x0a
        /*044e*/ 	.short	(.L_1398 - .L_1397)
	.align		4
.L_1397:
        /*0450*/ 	.word	index@(.nv.constant0._ZN7cutlass13device_kernelIN5flash11enable_sm90INS1_16FlashAttnBwdSm90INS1_25CollectiveMainloopBwdSm90ILi2ELi2ELi2EN4cute5tupleIJNS5_1CILi1EEES8_S8_EEENS6_IJNS7_ILi64EEENS7_ILi128EEESB_EEENS_6half_tEfNS_4arch4Sm90ELb0ELb1ELb0ELb0ELb1ELb1ELb0ELb0ELi2ELi1ELi2ELi1ELb0EEENS1_24CollectiveEpilogueBwdGQAISC_fSF_Li256ELb0ELb1EEENS1_19SingleTileSchedulerILb0ELb0ELb0ELi128EEEEEEEEEvNT_6ParamsE)
        /*0454*/ 	.short	0x0210
        /*0456*/ 	.short	0x06f0


	//----- nvinfo : EIATTR_SW_WAR
	.align		4
.L_1398:
        /*0458*/ 	.byte	0x04, 0x36
        /*045a*/ 	.short	(.L_1400 - .L_1399)
.L_1399:
        /*045c*/ 	.word	0x00000008
.L_1400:


//--------------------- .nv.info._ZN7cutlass13device_kernelIN5flash11enable_sm90INS1_16FlashAttnBwdSm90INS1_25CollectiveMainloopBwdSm90ILi2ELi2ELi2EN4cute5tupleIJNS5_1CILi1EEES8_S8_EEENS6_IJNS7_ILi64EEENS7_ILi128EEESB_EEENS_6half_tEfNS_4arch4Sm90ELb0ELb1ELb0ELb1ELb0ELb1ELb0ELb0ELi2ELi1ELi2ELi1ELb0EEENS1_21CollectiveEpilogueBwdISC_SD_SF_Li256ELb1ELb0ELi1EEENS1_19SingleTileSchedulerILb1ELb0ELb0ELi128EEEEEEEEEvNT_6ParamsE --------------------------
	.section	.nv.info._ZN7cutlass13device_kernelIN5flash11enable_sm90INS1_16FlashAttnBwdSm90INS1_25CollectiveMainloopBwdSm90ILi2ELi2ELi2EN4cute5tupleIJNS5_1CILi1EEES8_S8_EEENS6_IJNS7_ILi64EEENS7_ILi128EEESB_EEENS_6half_tEfNS_4arch4Sm90ELb0ELb1ELb0ELb1ELb0ELb1ELb0ELb0ELi2ELi1ELi2ELi1ELb0EEENS1_21CollectiveEpilogueBwdISC_SD_SF_Li256ELb1ELb0ELi1EEENS1_19SingleTileSchedulerILb1ELb0ELb0ELi128EEEEEEEEEvNT_6ParamsE,"",@"SHT_CUDA_INFO"
	.sectionflags	@""
	.align	4


	//----- nvinfo : EIATTR_CUDA_API_VERSION
	.align		4
        /*0000*/ 	.byte	0x04, 0x37
        /*0002*/ 	.short	(.L_1402 - .L_1401)
.L_1401:
        /*0004*/ 	.word	0x00000082


	//----- nvinfo : EIATTR_KPARAM_INFO
	.align		4
.L_1402:
        /*0008*/ 	.byte	0x04, 0x17
        /*000a*/ 	.short	(.L_1404 - .L_1403)
.L_1403:
        /*000c*/ 	.word	0x00000000
        /*0010*/ 	.short	0x0000
        /*0012*/ 	.short	0x0070
        /*0014*/ 	.byte	0x00, 0xf0, 0x01, 0x1a


	//----- nvinfo : EIATTR_SPARSE_MMA_MASK
	.align		4
.L_1404:
        /*0018*/ 	.byte	0x03, 0x50
        /*001a*/ 	.short	0x0000


	//----- nvinfo : EIATTR_MAXREG_COUNT
	.align		4
        /*001c*/ 	.byte	0x03, 0x1b
        /*001e*/ 	.short	0x00a8


	//----- nvinfo : EIATTR_NUM_BARRIERS
	.align		4
        /*0020*/ 	.byte	0x02, 0x4c
        /*0022*/ 	.byte	0x10
	.zero		1


	//----- nvinfo : EIATTR_EXTERNS
	.align		4
        /*0024*/ 	.byte	0x04, 0x0f
        /*0026*/ 	.short	(.L_1406 - .L_1405)


	//   ....[0]....
	.align		4
.L_1405:
        /*0028*/ 	.word	index@(__assertfail)


	//----- nvinfo : EIATTR_ANNOTATIONS
	.align		4
.L_1406:
        /*002c*/ 	.byte	0x04, 0x55
        /*002e*/ 	.short	(.L_1408 - .L_1407)


	//   ....[0]....
.L_1407:
        /*0030*/ 	.word	0x00000001
        /*0034*/ 	.byte	0xc0, 0xa0, 0x00, 0x00, 0x01, 0x00, 0x00, 0x00, 0x60, 0xa2, 0x00, 0x00, 0x01, 0x00, 0x00, 0x00
        /*0044*/ 	.byte	0xe0, 0xad, 0x00, 0x00, 0x01, 0x00, 0x00, 0x00, 0x00, 0xae, 0x00, 0x00, 0x01, 0x00, 0x00, 0x00
        /*0054*/ 	.byte	0x70, 0xb1, 0x00, 0x00


	//----- nvinfo : EIATTR_MERCURY_ISA_VERSION
	.align		4
.L_1408:
        /*0058*/ 	.byte	0x03, 0x5f
        /*005a*/ 	.short	0x0101


	//----- nvinfo : EIATTR_INT_WARP_WIDE_INSTR_OFFSETS
	.align		4
        /*005c*/ 	.byte	0x04, 0x31
        /*005e*/ 	.short	(.L_1410 - .L_1409)


	//   ....[0]....
.L_1409:
        /*0060*/ 	.word	0x00000190


	//   ....[1]....
        /*0064*/ 	.word	0x000001c0


	//----- nvinfo : EIATTR_COOP_GROUP_MASK_REGIDS
	.align		4
.L_1410:
        /*0068*/ 	.byte	0x04, 0x29
        /*006a*/ 	.short	(.L_1412 - .L_1411)


	//   ....[0]....
.L_1411:
        /*006c*/ 	.word	0xffffffff


	//   ....[1]....
        /*0070*/ 	.word	0xffffffff


	//   ....[2]....
        /*0074*/ 	.word	0xffffffff


	//   ....[3]....
        /*0078*/ 	.word	0xffffffff


	//   ....[4]....
        /*007c*/ 	.word	0xffffffff


	//   ....[5]....
        /*0080*/ 	.word	0xffffffff


	//   ....[6]....
        /*0084*/ 	.word	0xffffffff


	//   ....[7]....
        /*0088*/ 	.word	0x0500000f


	//----- nvinfo : EIATTR_COOP_GROUP_INSTR_OFFSETS
	.align		4
.L_1412:
        /*008c*/ 	.byte	0x04, 0x28
        /*008e*/ 	.short	(.L_1414 - .L_1413)


	//   ....[0]....
.L_1413:
        /*0090*/ 	.word	0x00000070


	//   ....[1]....
        /*0094*/ 	.word	0x000001a0


	//   ....[2]....
        /*0098*/ 	.word	0x000001f0


	//   ....[3]....
        /*009c*/ 	.word	0x000003e0


	//   ....[4]....
        /*00a0*/ 	.word	0x00000620


	//   ....[5]....
        /*00a4*/ 	.word	0x00001640


	//   ....[6]....
        /*00a8*/ 	.word	0x00007e30


	//   ....[7]....
        /*00ac*/ 	.word	0x0000b9c0


	//----- nvinfo : EIATTR_REG_RECONFIG
	.align		4
.L_1414:
        /*00b0*/ 	.byte	0x01, 0x54
	.zero		2


	//----- nvinfo : EIATTR_SYSCALL_OFFSETS
	.align		4
        /*00b4*/ 	.byte	0x04, 0x46
        /*00b6*/ 	.short	(.L_1416 - .L_1415)


	//   ....[0]....
.L_1415:
        /*00b8*/ 	.word	0x00001280


	//   ....[1]....
        /*00bc*/ 	.word	0x00001370


	//   ....[2]....
        /*00c0*/ 	.word	0x000014d0


	//   ....[3]....
        /*00c4*/ 	.word	0x000015c0


	//----- nvinfo : EIATTR_MBARRIER_INSTR_OFFSETS
	.align		4
.L_1416:
        /*00c8*/ 	.byte	0x04, 0x39
        /*00ca*/ 	.short	(.L_1418 - .L_1417)


	//   ....[0]....
.L_1417:
        /*00cc*/ 	.word	0x00000290
        /*00d0*/ 	.word	0x000000ff
        /*00d4*/ 	.word	0x00030800
        /*00d8*/ 	.short	0x0100
        /*00da*/ 	.byte	0x06
	.zero		1


	//   ....[1]....
        /*00dc*/ 	.word	0x00000390
        /*00e0*/ 	.word	0x000000ff
        /*00e4*/ 	.word	0x00030810
        /*00e8*/ 	.short	0x0100
        /*00ea*/ 	.byte	0x08
	.zero		1


	//   ....[2]....
        /*00ec*/ 	.word	0x000003a0
        /*00f0*/ 	.word	0x000000ff
        /*00f4*/ 	.word	0x00030820
        /*00f8*/ 	.short	0x0100
        /*00fa*/ 	.byte	0x08
	.zero		1


	//   ....[3]....
        /*00fc*/ 	.word	0x000003b0
        /*0100*/ 	.word	0x000000ff
        /*0104*/ 	.word	0x00030818
        /*0108*/ 	.short	0x0100
        /*010a*/ 	.byte	0x08
	.zero		1


	//   ....[4]....
        /*010c*/ 	.word	0x000003c0
        /*0110*/ 	.word	0x000000ff
        /*0114*/ 	.word	0x00030828
        /*0118*/ 	.short	0x0100
        /*011a*/ 	.byte	0x08
	.zero		1


	//   ....[5]....
        /*011c*/ 	.word	0x000004f0
        /*0120*/ 	.word	0x000000ff
        /*0124*/ 	.word	0x00030830
        /*0128*/ 	.short	0x0100
        /*012a*/ 	.byte	0x08
	.zero		1


	//   ....[6]....
        /*012c*/ 	.word	0x00000500
        /*0130*/ 	.word	0x000000ff
        /*0134*/ 	.word	0x00030840
        /*0138*/ 	.short	0x0100
        /*013a*/ 	.byte	0x08
	.zero		1


	//   ....[7]....
        /*013c*/ 	.word	0x00000510
        /*0140*/ 	.word	0x000000ff
        /*0144*/ 	.word	0x00030838
        /*0148*/ 	.short	0x0100
        /*014a*/ 	.byte	0x08
	.zero		1


	//   ....[8]....
        /*014c*/ 	.word	0x00000520
        /*0150*/ 	.word	0x000000ff
        /*0154*/ 	.word	0x00030848
        /*0158*/ 	.short	0x0100
        /*015a*/ 	.byte	0x08
	.zero		1


	//   ....[9]....
        /*015c*/ 	.word	0x00001670
        /*0160*/ 	.word	0x000000e7
        /*0164*/ 	.word	0x00030800
        /*0168*/ 	.short	0x010a
        /*016a*/ 	.byte	0x3f
	.zero		1


	//   ....[10]....
        /*016c*/ 	.word	0x000017a0
        /*0170*/ 	.word	0x000000e7
        /*0174*/ 	.word	0x00030800
        /*0178*/ 	.short	0x010a
        /*017a*/ 	.byte	0x3f
	.zero		1


	//   ....[11]....
        /*017c*/ 	.word	0x00001e00
        /*0180*/ 	.word	0x00000000
        /*0184*/ 	.word	0x00030810
        /*0188*/ 	.short	0x010a
        /*018a*/ 	.byte	0x3f
	.zero		1


	//   ....[12]....
        /*018c*/ 	.word	0x00001e40
        /*0190*/ 	.word	0x00000000
        /*0194*/ 	.word	0x00030810
        /*0198*/ 	.short	0x010a
        /*019a*/ 	.byte	0x3f
	.zero		1


	//   ....[13]....
        /*019c*/ 	.word	0x00002370
        /*01a0*/ 	.word	0x00000000
        /*01a4*/ 	.word	0x00030830
        /*01a8*/ 	.short	0x010a
        /*01aa*/ 	.byte	0x3f
	.zero		1


	//   ....[14]....
        /*01ac*/ 	.word	0x000023f0
        /*01b0*/ 	.word	0x00000000
        /*01b4*/ 	.word	0x00030830
        /*01b8*/ 	.short	0x010a
        /*01ba*/ 	.byte	0x3f
	.zero		1


	//   ....[15]....
        /*01bc*/ 	.word	0x00004040
        /*01c0*/ 	.word	0x00000005
        /*01c4*/ 	.word	0x00000000
        /*01c8*/ 	.short	0x0101
        /*01ca*/ 	.byte	0x3f
	.zero		1


	//   ....[16]....
        /*01cc*/ 	.word	0x00004370
        /*01d0*/ 	.word	0x00000000
        /*01d4*/ 	.word	0x00000000
        /*01d8*/ 	.short	0x0101
        /*01da*/ 	.byte	0x3f
	.zero		1


	//   ....[17]....
        /*01dc*/ 	.word	0x00009bb0
        /*01e0*/ 	.word	0x0000000f
        /*01e4*/ 	.word	0x00030820
        /*01e8*/ 	.short	0x010a
        /*01ea*/ 	.byte	0x3f
	.zero		1


	//   ....[18]....
        /*01ec*/ 	.word	0x0000a2e0
        /*01f0*/ 	.word	0x0000000f
        /*01f4*/ 	.word	0x00030840
        /*01f8*/ 	.short	0x010a
        /*01fa*/ 	.byte	0x3f
	.zero		1


	//   ....[19]....
        /*01fc*/ 	.word	0x0000a5b0
        /*0200*/ 	.word	0x0000000f
        /*0204*/ 	.word	0x00030828
        /*0208*/ 	.short	0x010a
        /*020a*/ 	.byte	0x3f
	.zero		1


	//   ....[20]....
        /*020c*/ 	.word	0x0000a880
        /*0210*/ 	.word	0x0000000f
        /*0214*/ 	.word	0x00030848
        /*0218*/ 	.short	0x010a
        /*021a*/ 	.byte	0x3f
	.zero		1


	//   ....[21]....
        /*021c*/ 	.word	0x0000aaf0
        /*0220*/ 	.word	0x0000000f
        /*0224*/ 	.word	0x00030820
        /*0228*/ 	.short	0x010a
        /*022a*/ 	.byte	0x3f
	.zero		1


	//   ....[22]....
        /*022c*/ 	.word	0x0000ae30
        /*0230*/ 	.word	0x0000000f
        /*0234*/ 	.word	0x00030840
        /*0238*/ 	.short	0x010a
        /*023a*/ 	.byte	0x3f
	.zero		1


	//   ....[23]....
        /*023c*/ 	.word	0x0000b0d0
        /*0240*/ 	.word	0x0000000f
        /*0244*/ 	.word	0x00030828
        /*0248*/ 	.short	0x010a
        /*024a*/ 	.byte	0x3f
	.zero		1


	//   ....[24]....
        /*024c*/ 	.word	0x0000b3e0
        /*0250*/ 	.word	0x00000003
        /*0254*/ 	.word	0x00030840
        /*0258*/ 	.short	0x010a
        /*025a*/ 	.byte	0x3f
	.zero		1


	//   ....[25]....
        /*025c*/ 	.word	0x0000b840
        /*0260*/ 	.word	0x00000007
        /*0264*/ 	.word	0x00000000
        /*0268*/ 	.short	0x010a
        /*026a*/ 	.byte	0x3f
	.zero		1


	//   ....[26]....
        /*026c*/ 	.word	0x0000b890
        /*0270*/ 	.word	0x00000003
        /*0274*/ 	.word	0x00000000
        /*0278*/ 	.short	0x010a
        /*027a*/ 	.byte	0x3f
	.zero		1


	//   ....[27]....
        /*027c*/ 	.word	0x0000b8f0
        /*0280*/ 	.word	0x00000005
        /*0284*/ 	.word	0x00000000
        /*0288*/ 	.short	0x010a
        /*028a*/ 	.byte	0x3f
	.zero		1


	//   ....[28]....
        /*028c*/ 	.word	0x0000b920
        /*0290*/ 	.word	0x00000003
        /*0294*/ 	.word	0x00000000
        /*0298*/ 	.short	0x010a
        /*029a*/ 	.byte	0x3f
	.zero		1


	//   ....[29]....
        /*029c*/ 	.word	0x0000b9f0
        /*02a0*/ 	.word	0x000000e7
        /*02a4*/ 	.word	0x00030800
        /*02a8*/ 	.short	0x010a
        /*02aa*/ 	.byte	0x3f
	.zero		1


	//   ....[30]....
        /*02ac*/ 	.word	0x0000ba40
        /*02b0*/ 	.word	0x00000000
        /*02b4*/ 	.word	0x00030810
        /*02b8*/ 	.short	0x010a
        /*02ba*/ 	.byte	0x3f
	.zero		1


	//   ....[31]....
        /*02bc*/ 	.word	0x0000ba90
        /*02c0*/ 	.word	0x00000000
        /*02c4*/ 	.word	0x00030830
        /*02c8*/ 	.short	0x010a
        /*02ca*/ 	.byte	0x3f
	.zero		1


	//   ....[32]....
        /*02cc*/ 	.word	0x0000bae0
        /*02d0*/ 	.word	0x0000000f
        /*02d4*/ 	.word	0x00030820
        /*02d8*/ 	.short	0x010a
        /*02da*/ 	.byte	0x3f
	.zero		1


	//   ....[33]....
        /*02dc*/ 	.word	0x0000bb30
        /*02e0*/ 	.word	0x0000000f
        /*02e4*/ 	.word	0x00030840
        /*02e8*/ 	.short	0x010a
        /*02ea*/ 	.byte	0x3f
	.zero		1


	//   ....[34]....
        /*02ec*/ 	.word	0x0000bb80
        /*02f0*/ 	.word	0x0000000f
        /*02f4*/ 	.word	0x00030828
        /*02f8*/ 	.short	0x010a
        /*02fa*/ 	.byte	0x3f
	.zero		1


	//   ....[35]....
        /*02fc*/ 	.word	0x0000bbd0
        /*0300*/ 	.word	0x0000000f
        /*0304*/ 	.word	0x00030848
        /*0308*/ 	.short	0x010a
        /*030a*/ 	.byte	0x3f
	.zero		1


	//   ....[36]....
        /*030c*/ 	.word	0x0000bc30
        /*0310*/ 	.word	0x0000000f
        /*0314*/ 	.word	0x00030820
        /*0318*/ 	.short	0x010a
        /*031a*/ 	.byte	0x3f
	.zero		1


	//   ....[37]....
        /*031c*/ 	.word	0x0000bc80
        /*0320*/ 	.word	0x0000000f
        /*0324*/ 	.word	0x00030840
        /*0328*/ 	.short	0x010a
        /*032a*/ 	.byte	0x3f
	.zero		1


	//   ....[38]....
        /*032c*/ 	.word	0x0000bcd0
        /*0330*/ 	.word	0x0000000f
        /*0334*/ 	.word	0x00030828
        /*0338*/ 	.short	0x010a
        /*033a*/ 	.byte	0x3f
	.zero		1


	//   ....[39]....
        /*033c*/ 	.word	0x0000bd20
        /*0340*/ 	.word	0x00000003
        /*0344*/ 	.word	0x00030840
        /*0348*/ 	.short	0x010a
        /*034a*/ 	.byte	0x3f
	.zero		1


	//   ....[40]....
        /*034c*/ 	.word	0x0000bdf0
        /*0350*/ 	.word	0x00000007
        /*0354*/ 	.word	0x00000000
        /*0358*/ 	.short	0x010a
        /*035a*/ 	.byte	0x3f
	.zero		1


	//   ....[41]....
        /*035c*/ 	.word	0x0000be40
        /*0360*/ 	.word	0x00000003
        /*0364*/ 	.word	0x00000000
        /*0368*/ 	.short	0x010a
        /*036a*/ 	.byte	0x3f
	.zero		1


	//   ....[42]....
        /*036c*/ 	.word	0x0000be90
        /*0370*/ 	.word	0x00000005
        /*0374*/ 	.word	0x00000000
        /*0378*/ 	.short	0x010a
        /*037a*/ 	.byte	0x3f
	.zero		1


	//----- nvinfo : EIATTR_NUM_MBARRIERS
	.align		4
.L_1418:
        /*037c*/ 	.byte	0x03, 0x38
        /*037e*/ 	.short	0x0009


	//----- nvinfo : EIATTR_EXIT_INSTR_OFFSETS
	.align		4
        /*0380*/ 	.byte	0x04, 0x1c
        /*0382*/ 	.short	(.L_1420 - .L_1419)


	//   ....[0]....
.L_1419:
        /*0384*/ 	.word	0x0000b970


	//----- nvinfo : EIATTR_MAX_THREADS
	.align		4
.L_1420:
        /*0388*/ 	.byte	0x04, 0x05
        /*038a*/ 	.short	(.L_1422 - .L_1421)
.L_1421:
        /*038c*/ 	.word	0x00000180
        /*0390*/ 	.word	0x00000001
        /*0394*/ 	.word	0x00000001


	//----- nvinfo : EIATTR_CRS_STACK_SIZE
	.align		4
.L_1422:
        /*0398*/ 	.byte	0x04, 0x1e
        /*039a*/ 	.short	(.L_1424 - .L_1423)
.L_1423:
        /*039c*/ 	.word	0x00000000


	//----- nvinfo : EIATTR_CBANK_PARAM_SIZE
	.align		4
.L_1424:
        /*03a0*/ 	.byte	0x03, 0x19
        /*03a2*/ 	.short	0x06f0


	//----- nvinfo : EIATTR_PARAM_CBANK
	.align		4
        /*03a4*/ 	.byte	0x04, 0x0a
        /*03a6*/ 	.short	(.L_1426 - .L_1425)
	.align		4
.L_1425:
        /*03a8*/ 	.word	index@(.nv.constant0._ZN7cutlass13device_kernelIN5flash11enable_sm90INS1_16FlashAttnBwdSm90INS1_25CollectiveMainloopBwdSm90ILi2ELi2ELi2EN4cute5tupleIJNS5_1CILi1EEES8_S8_EEENS6_IJNS7_ILi64EEENS7_ILi128EEESB_EEENS_6half_tEfNS_4arch4Sm90ELb0ELb1ELb0ELb1ELb0ELb1ELb0ELb0ELi2ELi1ELi2ELi1ELb0EEENS1_21CollectiveEpilogueBwdISC_SD_SF_Li256ELb1ELb0ELi1EEENS1_19SingleTileSchedulerILb1ELb0ELb0ELi128EEEEEEEEEvNT_6ParamsE)
        /*03ac*/ 	.short	0x0210
        /*03ae*/ 	.short	0x06f0


	//----- nvinfo : EIATTR_SW_WAR
	.align		4
.L_1426:
        /*03b0*/ 	.byte	0x04, 0x36
        /*03b2*/ 	.short	(.L_1428 - .L_1427)
.L_1427:
        /*03b4*/ 	.word	0x00000008
.L_1428:


//--------------------- .nv.info._ZN7cutlass13device_kernelIN5flash11enable_sm90INS1_16FlashAttnBwdSm90INS1_25CollectiveMainloopBwdSm90ILi2ELi2ELi2EN4cute5tupleIJNS5_1CILi1EEES8_S8_EEENS6_IJNS7_ILi64EEENS7_ILi128EEESB_EEENS_6half_tEfNS_4arch4Sm90ELb0ELb1ELb0ELb1ELb1ELb1ELb0ELb0ELi2ELi1ELi2ELi1ELb0EEENS1_21CollectiveEpilogueBwdISC_SD_SF_Li256ELb1ELb0ELi1EEENS1_19SingleTileSchedulerILb1ELb0ELb0ELi128EEEEEEEEEvNT_6ParamsE --------------------------
	.section	.nv.info._ZN7cutlass13device_kernelIN5flash11enable_sm90INS1_16FlashAttnBwdSm90INS1_25CollectiveMainloopBwdSm90ILi2ELi2ELi2EN4cute5tupleIJNS5_1CILi1EEES8_S8_EEENS6_IJNS7_ILi64EEENS7_ILi128EEESB_EEENS_6half_tEfNS_4arch4Sm90ELb0ELb1ELb0ELb1ELb1ELb1ELb0ELb0ELi2ELi1ELi2ELi1ELb0EEENS1_21CollectiveEpilogueBwdISC_SD_SF_Li256ELb1ELb0ELi1EEENS1_19SingleTileSchedulerILb1ELb0ELb0ELi128EEEEEEEEEvNT_6ParamsE,"",@"SHT_CUDA_INFO"
	.sectionflags	@""
	.align	4


	//----- nvinfo : EIATTR_CUDA_API_VERSION
	.align		4
        /*0000*/ 	.byte	0x04, 0x37
        /*0002*/ 	.short	(.L_1430 - .L_1429)
.L_1429:
        /*0004*/ 	.word	0x00000082


	//----- nvinfo : EIATTR_KPARAM_INFO
	.align		4
.L_1430:
        /*0008*/ 	.byte	0x04, 0x17
        /*000a*/ 	.short	(.L_1432 - .L_1431)
.L_1431:
        /*000c*/ 	.word	0x00000000
        /*0010*/ 	.short	0x0000
        /*0012*/ 	.short	0x0070
        /*0014*/ 	.byte	0x00, 0xf0, 0x01, 0x1a


	//----- nvinfo : EIATTR_SPARSE_MMA_MASK
	.align		4
.L_1432:
        /*0018*/ 	.byte	0x03, 0x50
        /*001a*/ 	.short	0x0000


	//----- nvinfo : EIATTR_MAXREG_COUNT
	.align		4
        /*001c*/ 	.byte	0x03, 0x1b
        /*001e*/ 	.short	0x00a8


	//----- nvinfo : EIATTR_NUM_BARRIERS
	.align		4
        /*0020*/ 	.byte	0x02, 0x4c
        /*0022*/ 	.byte	0x10
	.zero		1


	//----- nvinfo : EIATTR_EXTERNS
	.align		4
        /*0024*/ 	.byte	0x04, 0x0f
        /*0026*/ 	.short	(.L_1434 - .L_1433)


	//   ....[0]....
	.align		4
.L_1433:
        /*0028*/ 	.word	index@(__assertfail)


	//----- nvinfo : EIATTR_ANNOTATIONS
	.align		4
.L_1434:
        /*002c*/ 	.byte	0x04, 0x55
        /*002e*/ 	.short	(.L_1436 - .L_1435)


	//   ....[0]....
.L_1435:
        /*0030*/ 	.word	0x00000001
        /*0034*/ 	.byte	0xd0, 0xaf, 0x00, 0x00, 0x01, 0x00, 0x00, 0x00, 0x70, 0xb1, 0x00, 0x00, 0x01, 0x00, 0x00, 0x00
        /*0044*/ 	.byte	0xf0, 0xbc, 0x00, 0x00, 0x01, 0x00, 0x00, 0x00, 0x10, 0xbd, 0x00, 0x00, 0x01, 0x00, 0x00, 0x00
        /*0054*/ 	.byte	0x80, 0xc0, 0x00, 0x00


	//----- nvinfo : EIATTR_MERCURY_ISA_VERSION
	.align		4
.L_1436:
        /*0058*/ 	.byte	0x03, 0x5f
        /*005a*/ 	.short	0x0101


	//----- nvinfo : EIATTR_INT_WARP_WIDE_INSTR_OFFSETS
	.align		4
        /*005c*/ 	.byte	0x04, 0x31
        /*005e*/ 	.short	(.L_1438 - .L_1437)


	//   ....[0]....
.L_1437:
        /*0060*/ 	.word	0x00000190


	//   ....[1]....
        /*0064*/ 	.word	0x000001c0


	//   ....[2]....
        /*0068*/ 	.word	0x00008d10


	//   ....[3]....
        /*006c*/ 	.word	0x00009360


	//   ....[4]....
        /*0070*/ 	.word	0x00009810


	//   ....[5]....
        /*0074*/ 	.word	0x00009ad0


	//   ....[6]....
        /*0078*/ 	.word	0x00009d30


	//   ....[7]....
        /*007c*/ 	.word	0x00009ec0


	//----- nvinfo : EIATTR_COOP_GROUP_MASK_REGIDS
	.align		4
.L_1438:
        /*0080*/ 	.byte	0x04, 0x29
        /*0082*/ 	.short	(.L_1440 - .L_1439)


	//   ....[0]....
.L_1439:
        /*0084*/ 	.word	0xffffffff


	//   ....[1]....
        /*0088*/ 	.word	0xffffffff


	//   ....[2]....
        /*008c*/ 	.word	0xffffffff


	//   ....[3]....
        /*0090*/ 	.word	0xffffffff


	//   ....[4]....
        /*0094*/ 	.word	0xffffffff


	//   ....[5]....
        /*0098*/ 	.word	0xffffffff


	//   ....[6]....
        /*009c*/ 	.word	0xffffffff


	//   ....[7]....
        /*00a0*/ 	.word	0xffffffff


	//   ....[8]....
        /*00a4*/ 	.word	0xffffffff


	//   ....[9]....
        /*00a8*/ 	.word	0xffffffff


	//   ....[10]....
        /*00ac*/ 	.word	0xffffffff


	//   ....[11]....
        /*00b0*/ 	.word	0xffffffff


	//   ....[12]....
        /*00b4*/ 	.word	0xffffffff


	//   ....[13]....
        /*00b8*/ 	.word	0xffffffff


	//   ....[14]....
        /*00bc*/ 	.word	0xffffffff


	//   ....[15]....
        /*00c0*/ 	.word	0xffffffff


	//   ....[16]....
        /*00c4*/ 	.word	0x0500000f


	//   ....[17]....
        /*00c8*/ 	.word	0x0500000f


	//   ....[18]....
        /*00cc*/ 	.word	0x0500000f


	//   ....[19]....
        /*00d0*/ 	.word	0x0500000f


	//----- nvinfo : EIATTR_COOP_GROUP_INSTR_OFFSETS
	.align		4
.L_1440:
        /*00d4*/ 	.byte	0x04, 0x28
        /*00d6*/ 	.short	(.L_1442 - .L_1441)


	//   ....[0]....
.L_1441:
        /*00d8*/ 	.word	0x00000070


	//   ....[1]....
        /*00dc*/ 	.word	0x000001a0


	//   ....[2]....
        /*00e0*/ 	.word	0x000001f0


	//   ....[3]....
        /*00e4*/ 	.word	0x000003e0


	//   ....[4]....
        /*00e8*/ 	.word	0x00000620


	//   ....[5]....
        /*00ec*/ 	.word	0x00001640


	//   ....[6]....
        /*00f0*/ 	.word	0x00007e30


	//   ....[7]....
        /*00f4*/ 	.word	0x00008910


	//   ....[8]....
        /*00f8*/ 	.word	0x00008c40


	//   ....[9]....
        /*00fc*/ 	.word	0x00008fc0


	//   ....[10]....
        /*0100*/ 	.word	0x00009290


	//   ....[11]....
        /*0104*/ 	.word	0x000094d0


	//   ....[12]....
        /*0108*/ 	.word	0x00009740


	//   ....[13]....
        /*010c*/ 	.word	0x00009a10


	//   ....[14]....
        /*0110*/ 	.word	0x00009c30


	//   ....[15]....
        /*0114*/ 	.word	0x00009dc0


	//   ....[16]....
        /*0118*/ 	.word	0x0000c8d0


	//   ....[17]....
        /*011c*/ 	.word	0x0000ca20


	//   ....[18]....
        /*0120*/ 	.word	0x0000ca90


	//   ....[19]....
        /*0124*/ 	.word	0x0000cb00


	//----- nvinfo : EIATTR_REG_RECONFIG
	.align		4
.L_1442:
        /*0128*/ 	.byte	0x01, 0x54
	.zero		2


	//----- nvinfo : EIATTR_SYSCALL_OFFSETS
	.align		4
        /*012c*/ 	.byte	0x04, 0x46
        /*012e*/ 	.short	(.L_1444 - .L_1443)


	//   ....[0]....
.L_1443:
        /*0130*/ 	.word	0x00001280


	//   ....[1]....
        /*0134*/ 	.word	0x00001370


	//   ....[2]....
        /*0138*/ 	.word	0x000014d0


	//   ....[3]....
        /*013c*/ 	.word	0x000015c0


	//----- nvinfo : EIATTR_MBARRIER_INSTR_OFFSETS
	.align		4
.L_1444:
        /*0140*/ 	.byte	0x04, 0x39
        /*0142*/ 	.short	(.L_1446 - .L_1445)


	//   ....[0]....
.L_1445:
        /*0144*/ 	.word	0x00000290
        /*0148*/ 	.word	0x000000ff
        /*014c*/ 	.word	0x00030800
        /*0150*/ 	.short	0x0100
        /*0152*/ 	.byte	0x06
	.zero		1


	//   ....[1]....
        /*0154*/ 	.word	0x00000390
        /*0158*/ 	.word	0x000000ff
        /*015c*/ 	.word	0x00030810
        /*0160*/ 	.short	0x0100
        /*0162*/ 	.byte	0x08
	.zero		1


	//   ....[2]....
        /*0164*/ 	.word	0x000003a0
        /*0168*/ 	.word	0x000000ff
        /*016c*/ 	.word	0x00030820
        /*0170*/ 	.short	0x0100
        /*0172*/ 	.byte	0x08
	.zero		1


	//   ....[3]....
        /*0174*/ 	.word	0x000003b0
        /*0178*/ 	.word	0x000000ff
        /*017c*/ 	.word	0x00030818
        /*0180*/ 	.short	0x0100
        /*0182*/ 	.byte	0x08
	.zero		1


	//   ....[4]....
        /*0184*/ 	.word	0x000003c0
        /*0188*/ 	.word	0x000000ff
        /*018c*/ 	.word	0x00030828
        /*0190*/ 	.short	0x0100
        /*0192*/ 	.byte	0x08
	.zero		1


	//   ....[5]....
        /*0194*/ 	.word	0x000004f0
        /*0198*/ 	.word	0x000000ff
        /*019c*/ 	.word	0x00030830
        /*01a0*/ 	.short	0x0100
        /*01a2*/ 	.byte	0x08
	.zero		1


	//   ....[6]....
        /*01a4*/ 	.word	0x00000500
        /*01a8*/ 	.word	0x000000ff
        /*01ac*/ 	.word	0x00030840
        /*01b0*/ 	.short	0x0100
        /*01b2*/ 	.byte	0x08
	.zero		1


	//   ....[7]....
        /*01b4*/ 	.word	0x00000510
        /*01b8*/ 	.word	0x000000ff
        /*01bc*/ 	.word	0x00030838
        /*01c0*/ 	.short	0x0100
        /*01c2*/ 	.byte	0x08
	.zero		1


	//   ....[8]....
        /*01c4*/ 	.word	0x00000520
        /*01c8*/ 	.word	0x000000ff
        /*01cc*/ 	.word	0x00030848
        /*01d0*/ 	.short	0x0100
        /*01d2*/ 	.byte	0x08
	.zero		1


	//   ....[9]....
        /*01d4*/ 	.word	0x00001670
        /*01d8*/ 	.word	0x000000e7
        /*01dc*/ 	.word	0x00030800
        /*01e0*/ 	.short	0x010a
        /*01e2*/ 	.byte	0x3f
	.zero		1


	//   ....[10]....
        /*01e4*/ 	.word	0x000017a0
        /*01e8*/ 	.word	0x000000e7
        /*01ec*/ 	.word	0x00030800
        /*01f0*/ 	.short	0x010a
        /*01f2*/ 	.byte	0x3f
	.zero		1


	//   ....[11]....
        /*01f4*/ 	.word	0x00001e00
        /*01f8*/ 	.word	0x00000000
        /*01fc*/ 	.word	0x00030810
        /*0200*/ 	.short	0x010a
        /*0202*/ 	.byte	0x3f
	.zero		1


	//   ....[12]....
        /*0204*/ 	.word	0x00001e40
        /*0208*/ 	.word	0x00000000
        /*020c*/ 	.word	0x00030810
        /*0210*/ 	.short	0x010a
        /*0212*/ 	.byte	0x3f
	.zero		1


	//   ....[13]....
        /*0214*/ 	.word	0x00002370
        /*0218*/ 	.word	0x00000000
        /*021c*/ 	.word	0x00030830
        /*0220*/ 	.short	0x010a
        /*0222*/ 	.byte	0x3f
	.zero		1


	//   ....[14]....
        /*0224*/ 	.word	0x000023f0
        /*0228*/ 	.word	0x00000000
        /*022c*/ 	.word	0x00030830
        /*0230*/ 	.short	0x010a
        /*0232*/ 	.byte	0x3f
	.zero		1


	//   ....[15]....
        /*0234*/ 	.word	0x00004040
        /*0238*/ 	.word	0x00000005
        /*023c*/ 	.word	0x00000000
        /*0240*/ 	.short	0x0101
        /*0242*/ 	.byte	0x3f
	.zero		1


	//   ....[16]....
        /*0244*/ 	.word	0x00004370
        /*0248*/ 	.word	0x00000000
        /*024c*/ 	.word	0x00000000
        /*0250*/ 	.short	0x0101
        /*0252*/ 	.byte	0x3f
	.zero		1


	//   ....[17]....
        /*0254*/ 	.word	0x0000aac0
        /*0258*/ 	.word	0x0000000f
        /*025c*/ 	.word	0x00030820
        /*0260*/ 	.short	0x010a
        /*0262*/ 	.byte	0x3f
	.zero		1


	//   ....[18]....
        /*0264*/ 	.word	0x0000b1f0
        /*0268*/ 	.word	0x0000000f
        /*026c*/ 	.word	0x00030840
        /*0270*/ 	.short	0x010a
        /*0272*/ 	.byte	0x3f
	.zero		1


	//   ....[19]....
        /*0274*/ 	.word	0x0000b4c0
        /*0278*/ 	.word	0x0000000f
        /*027c*/ 	.word	0x00030828
        /*0280*/ 	.short	0x010a
        /*0282*/ 	.byte	0x3f
	.zero		1


	//   ....[20]....
        /*0284*/ 	.word	0x0000b790
        /*0288*/ 	.word	0x0000000f
        /*028c*/ 	.word	0x00030848
        /*0290*/ 	.short	0x010a
        /*0292*/ 	.byte	0x3f
	.zero		1


	//   ....[21]....
        /*0294*/ 	.word	0x0000ba00
        /*0298*/ 	.word	0x0000000f
        /*029c*/ 	.word	0x00030820
        /*02a0*/ 	.short	0x010a
        /*02a2*/ 	.byte	0x3f
	.zero		1


	//   ....[22]....
        /*02a4*/ 	.word	0x0000bd40
        /*02a8*/ 	.word	0x0000000f
        /*02ac*/ 	.word	0x00030840
        /*02b0*/ 	.short	0x010a
        /*02b2*/ 	.byte	0x3f
	.zero		1


	//   ....[23]....
        /*02b4*/ 	.word	0x0000bfe0
        /*02b8*/ 	.word	0x0000000f
        /*02bc*/ 	.word	0x00030828
        /*02c0*/ 	.short	0x010a
        /*02c2*/ 	.byte	0x3f
	.zero		1


	//   ....[24]....
        /*02c4*/ 	.word	0x0000c2f0
        /*02c8*/ 	.word	0x00000003
        /*02cc*/ 	.word	0x00030840
        /*02d0*/ 	.short	0x010a
        /*02d2*/ 	.byte	0x3f
	.zero		1


	//   ....[25]....
        /*02d4*/ 	.word	0x0000c750
        /*02d8*/ 	.word	0x00000007
        /*02dc*/ 	.word	0x00000000
        /*02e0*/ 	.short	0x010a
        /*02e2*/ 	.byte	0x3f
	.zero		1


	//   ....[26]....
        /*02e4*/ 	.word	0x0000c7a0
        /*02e8*/ 	.word	0x00000003
        /*02ec*/ 	.word	0x00000000
        /*02f0*/ 	.short	0x010a
        /*02f2*/ 	.byte	0x3f
	.zero		1


	//   ....[27]....
        /*02f4*/ 	.word	0x0000c800
        /*02f8*/ 	.word	0x00000005
        /*02fc*/ 	.word	0x00000000
        /*0300*/ 	.short	0x010a
        /*0302*/ 	.byte	0x3f
	.zero		1


	//   ....[28]....
        /*0304*/ 	.word	0x0000c830
        /*0308*/ 	.word	0x00000003
        /*030c*/ 	.word	0x00000000
        /*0310*/ 	.short	0x010a
        /*0312*/ 	.byte	0x3f
	.zero		1


	//   ....[29]....
        /*0314*/ 	.word	0x0000c900
        /*0318*/ 	.word	0x000000e7
        /*031c*/ 	.word	0x00030800
        /*0320*/ 	.short	0x010a
        /*0322*/ 	.byte	0x3f
	.zero		1


	//   ....[30]....
        /*0324*/ 	.word	0x0000c950
        /*0328*/ 	.word	0x00000000
        /*032c*/ 	.word	0x00030810
        /*0330*/ 	.short	0x010a
        /*0332*/ 	.byte	0x3f
	.zero		1


	//   ....[31]....
        /*0334*/ 	.word	0x0000c9a0
        /*0338*/ 	.word	0x00000000
        /*033c*/ 	.word	0x00030830
        /*0340*/ 	.short	0x010a
        /*0342*/ 	.byte	0x3f
	.zero		1


	//   ....[32]....
        /*0344*/ 	.word	0x0000cb40
        /*0348*/ 	.word	0x0000000f
        /*034c*/ 	.word	0x00030820
        /*0350*/ 	.short	0x010a
        /*0352*/ 	.byte	0x3f
	.zero		1


	//   ....[33]....
        /*0354*/ 	.word	0x0000cb90
        /*0358*/ 	.word	0x0000000f
        /*035c*/ 	.word	0x00030840
        /*0360*/ 	.short	0x010a
        /*0362*/ 	.byte	0x3f
	.zero		1


	//   ....[34]....
        /*0364*/ 	.word	0x0000cbe0
        /*0368*/ 	.word	0x0000000f
        /*036c*/ 	.word	0x00030828
        /*0370*/ 	.short	0x010a
        /*0372*/ 	.byte	0x3f
	.zero		1


	//   ....[35]....
        /*0374*/ 	.word	0x0000cc30
        /*0378*/ 	.word	0x0000000f
        /*037c*/ 	.word	0x00030848
        /*0380*/ 	.short	0x010a
        /*0382*/ 	.byte	0x3f
	.zero		1


	//   ....[36]....
        /*0384*/ 	.word	0x0000cc90
        /*0388*/ 	.word	0x0000000f
        /*038c*/ 	.word	0x00030820
        /*0390*/ 	.short	0x010a
        /*0392*/ 	.byte	0x3f
	.zero		1


	//   ....[37]....
        /*0394*/ 	.word	0x0000cce0
        /*0398*/ 	.word	0x0000000f
        /*039c*/ 	.word	0x00030840
        /*03a0*/ 	.short	0x010a
        /*03a2*/ 	.byte	0x3f
	.zero		1


	//   ....[38]....
        /*03a4*/ 	.word	0x0000cd30
        /*03a8*/ 	.word	0x0000000f
        /*03ac*/ 	.word	0x00030828
        /*03b0*/ 	.short	0x010a
        /*03b2*/ 	.byte	0x3f
	.zero		1


	//   ....[39]....
        /*03b4*/ 	.word	0x0000cd80
        /*03b8*/ 	.word	0x00000003
        /*03bc*/ 	.word	0x00030840
        /*03c0*/ 	.short	0x010a
        /*03c2*/ 	.byte	0x3f
	.zero		1


	//   ....[40]....
        /*03c4*/ 	.word	0x0000ce50
        /*03c8*/ 	.word	0x00000007
        /*03cc*/ 	.word	0x00000000
        /*03d0*/ 	.short	0x010a
        /*03d2*/ 	.byte	0x3f
	.zero		1


	//   ....[41]....
        /*03d4*/ 	.word	0x0000cea0
        /*03d8*/ 	.word	0x00000003
        /*03dc*/ 	.word	0x00000000
        /*03e0*/ 	.short	0x010a
        /*03e2*/ 	.byte	0x3f
	.zero		1


	//   ....[42]....
        /*03e4*/ 	.word	0x0000cef0
        /*03e8*/ 	.word	0x00000005
        /*03ec*/ 	.word	0x00000000
        /*03f0*/ 	.short	0x010a
        /*03f2*/ 	.byte	0x3f
	.zero		1


	//----- nvinfo : EIATTR_NUM_MBARRIERS
	.align		4
.L_1446:
        /*03f4*/ 	.byte	0x03, 0x38
        /*03f6*/ 	.short	0x0009


	//----- nvinfo : EIATTR_EXIT_INSTR_OFFSETS
	.align		4
        /*03f8*/ 	.byte	0x04, 0x1c
        /*03fa*/ 	.short	(.L_1448 - .L_1447)


	//   ....[0]....
.L_1447:
        /*03fc*/ 	.word	0x0000c880


	//----- nvinfo : EIATTR_MAX_THREADS
	.align		4
.L_1448:
        /*0400*/ 	.byte	0x04, 0x05
        /*0402*/ 	.short	(.L_1450 - .L_1449)
.L_1449:
        /*0404*/ 	.word	0x00000180
        /*0408*/ 	.word	0x00000001
        /*040c*/ 	.word	0x00000001


	//----- nvinfo : EIATTR_CRS_STACK_SIZE
	.align		4
.L_1450:
        /*0410*/ 	.byte	0x04, 0x1e
        /*0412*/ 	.short	(.L_1452 - .L_1451)
.L_1451:
        /*0414*/ 	.word	0x00000000


	//----- nvinfo : EIATTR_CBANK_PARAM_SIZE
	.align		4
.L_1452:
        /*0418*/ 	.byte	0x03, 0x19
        /*041a*/ 	.short	0x06f0


	//----- nvinfo : EIATTR_PARAM_CBANK
	.align		4
        /*041c*/ 	.byte	0x04, 0x0a
        /*041e*/ 	.short	(.L_1454 - .L_1453)
	.align		4
.L_1453:
        /*0420*/ 	.word	index@(.nv.constant0._ZN7cutlass13device_kernelIN5flash11enable_sm90INS1_16FlashAttnBwdSm90INS1_25CollectiveMainloopBwdSm90ILi2ELi2ELi2EN4cute5tupleIJNS5_1CILi1EEES8_S8_EEENS6_IJNS7_ILi64EEENS7_ILi128EEESB_EEENS_6half_tEfNS_4arch4Sm90ELb0ELb1ELb0ELb1ELb1ELb1ELb0ELb0ELi2ELi1ELi2ELi1ELb0EEENS1_21CollectiveEpilogueBwdISC_SD_SF_Li256ELb1ELb0ELi1EEENS1_19SingleTileSchedulerILb1ELb0ELb0ELi128EEEEEEEEEvNT_6ParamsE)
        /*0424*/ 	.short	0x0210
        /*0426*/ 	.short	0x06f0


	//----- nvinfo : EIATTR_SW_WAR
	.align		4
.L_1454:
        /*0428*/ 	.byte	0x04, 0x36
        /*042a*/ 	.short	(.L_1456 - .L_1455)
.L_1455:
        /*042c*/ 	.word	0x00000008
.L_1456:


//--------------------- .nv.info._ZN7cutlass13device_kernelIN5flash11enable_sm90INS1_16FlashAttnBwdSm90INS1_25CollectiveMainloopBwdSm90ILi2ELi2ELi2EN4cute5tupleIJNS5_1CILi1EEES8_S8_EEENS6_IJNS7_ILi64EEENS7_ILi128EEESB_EEENS_6half_tEfNS_4arch4Sm90ELb0ELb1ELb0ELb1ELb0ELb1ELb0ELb0ELi2ELi1ELi2ELi1ELb0EEENS1_24CollectiveEpilogueBwdGQAISC_fSF_Li256ELb1ELb0EEENS1_19SingleTileSchedulerILb1ELb0ELb0ELi128EEEEEEEEEvNT_6ParamsE --------------------------
	.section	.nv.info._ZN7cutlass13device_kernelIN5flash11enable_sm90INS1_16FlashAttnBwdSm90INS1_25CollectiveMainloopBwdSm90ILi2ELi2ELi2EN4cute5tupleIJNS5_1CILi1EEES8_S8_EEENS6_IJNS7_ILi64EEENS7_ILi128EEESB_EEENS_6half_tEfNS_4arch4Sm90ELb0ELb1ELb0ELb1ELb0ELb1ELb0ELb0ELi2ELi1ELi2ELi1ELb0EEENS1_24CollectiveEpilogueBwdGQAISC_fSF_Li256ELb1ELb0EEENS1_19SingleTileSchedulerILb1ELb0ELb0ELi128EEEEEEEEEvNT_6ParamsE,"",@"SHT_CUDA_INFO"
	.sectionflags	@""
	.align	4


	//----- nvinfo : EIATTR_CUDA_API_VERSION
	.align		4
        /*0000*/ 	.byte	0x04, 0x37
        /*0002*/ 	.short	(.L_1458 - .L_1457)
.L_1457:
        /*0004*/ 	.word	0x00000082


	//----- nvinfo : EIATTR_KPARAM_INFO
	.align		4
.L_1458:
        /*0008*/ 	.byte	0x04, 0x17
        /*000a*/ 	.short	(.L_1460 - .L_1459)
.L_1459:
        /*000c*/ 	.word	0x00000000
        /*0010*/ 	.short	0x0000
        /*0012*/ 	.short	0x0070
        /*0014*/ 	.byte	0x00, 0xf0, 0x01, 0x1a


	//----- nvinfo : EIATTR_SPARSE_MMA_MASK
	.align		4
.L_1460:
        /*0018*/ 	.byte	0x03, 0x50
        /*001a*/ 	.short	0x0000


	//----- nvinfo : EIATTR_MAXREG_COUNT
	.align		4
        /*001c*/ 	.byte	0x03, 0x1b
        /*001e*/ 	.short	0x00a8


	//----- nvinfo : EIATTR_NUM_BARRIERS
	.align		4
        /*0020*/ 	.byte	0x02, 0x4c
        /*0022*/ 	.byte	0x10
	.zero		1


	//----- nvinfo : EIATTR_EXTERNS
	.align		4
        /*0024*/ 	.byte	0x04, 0x0f
        /*0026*/ 	.short	(.L_1462 - .L_1461)


	//   ....[0]....
	.align		4
.L_1461:
        /*0028*/ 	.word	index@(__assertfail)


	//----- nvinfo : EIATTR_ANNOTATIONS
	.align		4
.L_1462:
        /*002c*/ 	.byte	0x04, 0x55
        /*002e*/ 	.short	(.L_1464 - .L_1463)


	//   ....[0]....
.L_1463:
        /*0030*/ 	.word	0x00000001
        /*0034*/ 	.byte	0x00, 0x74, 0x00, 0x00, 0x01, 0x00, 0x00, 0x00, 0xa0, 0x75, 0x00, 0x00, 0x01, 0x00, 0x00, 0x00
        /*0044*/ 	.byte	0x20, 0x81, 0x00, 0x00, 0x01, 0x00, 0x00, 0x00, 0x40, 0x81, 0x00, 0x00, 0x01, 0x00, 0x00, 0x00
        /*0054*/ 	.byte	0xb0, 0x84, 0x00, 0x00


	//----- nvinfo : EIATTR_MERCURY_ISA_VERSION
	.align		4
.L_1464:
        /*0058*/ 	.byte	0x03, 0x5f
        /*005a*/ 	.short	0x0101


	//----- nvinfo : EIATTR_INT_WARP_WIDE_INSTR_OFFSETS
	.align		4
        /*005c*/ 	.byte	0x04, 0x31
        /*005e*/ 	.short	(.L_1466 - .L_1465)


	//   ....[0]....
.L_1465:
        /*0060*/ 	.word	0x00000190


	//   ....[1]....
        /*0064*/ 	.word	0x000001c0


	//----- nvinfo : EIATTR_COOP_GROUP_MASK_REGIDS
	.align		4
.L_1466:
        /*0068*/ 	.byte	0x04, 0x29
        /*006a*/ 	.short	(.L_1468 - .L_1467)


	//   ....[0]....
.L_1467:
        /*006c*/ 	.word	0xffffffff


	//   ....[1]....
        /*0070*/ 	.word	0xffffffff


	//   ....[2]....
        /*0074*/ 	.word	0xffffffff


	//   ....[3]....
        /*0078*/ 	.word	0xffffffff


	//   ....[4]....
        /*007c*/ 	.word	0xffffffff


	//   ....[5]....
        /*0080*/ 	.word	0xffffffff


	//   ....[6]....
        /*0084*/ 	.word	0xffffffff


	//   ....[7]....
        /*0088*/ 	.word	0x0500000f


	//----- nvinfo : EIATTR_COOP_GROUP_INSTR_OFFSETS
	.align		4
.L_1468:
        /*008c*/ 	.byte	0x04, 0x28
        /*008e*/ 	.short	(.L_1470 - .L_1469)


	//   ....[0]....
.L_1469:
        /*0090*/ 	.word	0x00000070


	//   ....[1]....
        /*0094*/ 	.word	0x000001a0


	//   ....[2]....
        /*0098*/ 	.word	0x000001f0


	//   ....[3]....
        /*009c*/ 	.word	0x000003e0


	//   ....[4]....
        /*00a0*/ 	.word	0x00000620


	//   ....[5]....
        /*00a4*/ 	.word	0x00001620


	//   ....[6]....
        /*00a8*/ 	.word	0x00005170


	//   ....[7]....
        /*00ac*/ 	.word	0x00008d00


	//----- nvinfo : EIATTR_REG_RECONFIG
	.align		4
.L_1470:
        /*00b0*/ 	.byte	0x01, 0x54
	.zero		2


	//----- nvinfo : EIATTR_SYSCALL_OFFSETS
	.align		4
        /*00b4*/ 	.byte	0x04, 0x46
        /*00b6*/ 	.short	(.L_1472 - .L_1471)


	//   ....[0]....
.L_1471:
        /*00b8*/ 	.word	0x00001260


	//   ....[1]....
        /*00bc*/ 	.word	0x00001350


	//   ....[2]....
        /*00c0*/ 	.word	0x000014b0


	//   ....[3]....
        /*00c4*/ 	.word	0x000015a0


	//----- nvinfo : EIATTR_MBARRIER_INSTR_OFFSETS
	.align		4
.L_1472:
        /*00c8*/ 	.byte	0x04, 0x39
        /*00ca*/ 	.short	(.L_1474 - .L_1473)


	//   ....[0]....
.L_1473:
        /*00cc*/ 	.word	0x00000290
        /*00d0*/ 	.word	0x000000ff
        /*00d4*/ 	.word	0x00030800
        /*00d8*/ 	.short	0x0100
        /*00da*/ 	.byte	0x06
	.zero		1


	//   ....[1]....
        /*00dc*/ 	.word	0x00000390
        /*00e0*/ 	.word	0x000000ff
        /*00e4*/ 	.word	0x00030810
        /*00e8*/ 	.short	0x0100
        /*00ea*/ 	.byte	0x08
	.zero		1


	//   ....[2]....
        /*00ec*/ 	.word	0x000003a0
        /*00f0*/ 	.word	0x000000ff
        /*00f4*/ 	.word	0x00030820
        /*00f8*/ 	.short	0x0100
        /*00fa*/ 	.byte	0x08
	.zero		1


	//   ....[3]....
        /*00fc*/ 	.word	0x000003b0
        /*0100*/ 	.word	0x000000ff
        /*0104*/ 	.word	0x00030818
        /*0108*/ 	.short	0x0100
        /*010a*/ 	.byte	0x08
	.zero		1


	//   ....[4]....
        /*010c*/ 	.word	0x000003c0
        /*0110*/ 	.word	0x000000ff
        /*0114*/ 	.word	0x00030828
        /*0118*/ 	.short	0x0100
        /*011a*/ 	.byte	0x08
	.zero		1


	//   ....[5]....
        /*011c*/ 	.word	0x000004f0
        /*0120*/ 	.word	0x000000ff
        /*0124*/ 	.word	0x00030830
        /*0128*/ 	.short	0x0100
        /*012a*/ 	.byte	0x08
	.zero		1


	//   ....[6]....
        /*012c*/ 	.word	0x00000500
        /*0130*/ 	.word	0x000000ff
        /*0134*/ 	.word	0x00030840
        /*0138*/ 	.short	0x0100
        /*013a*/ 	.byte	0x08
	.zero		1


	//   ....[7]....
        /*013c*/ 	.word	0x00000510
        /*0140*/ 	.word	0x000000ff
        /*0144*/ 	.word	0x00030838
        /*0148*/ 	.short	0x0100
        /*014a*/ 	.byte	0x08
	.zero		1


	//   ....[8]....
        /*014c*/ 	.word	0x00000520
        /*0150*/ 	.word	0x000000ff
        /*0154*/ 	.word	0x00030848
        /*0158*/ 	.short	0x0100
        /*015a*/ 	.byte	0x08
	.zero		1


	//   ....[9]....
        /*015c*/ 	.word	0x00001650
        /*0160*/ 	.word	0x000000e7
        /*0164*/ 	.word	0x00030800
        /*0168*/ 	.short	0x010a
        /*016a*/ 	.byte	0x3f
	.zero		1


	//   ....[10]....
        /*016c*/ 	.word	0x00001780
        /*0170*/ 	.word	0x000000e7
        /*0174*/ 	.word	0x00030800
        /*0178*/ 	.short	0x010a
        /*017a*/ 	.byte	0x3f
	.zero		1


	//   ....[11]....
        /*017c*/ 	.word	0x00001de0
        /*0180*/ 	.word	0x00000000
        /*0184*/ 	.word	0x00030810
        /*0188*/ 	.short	0x010a
        /*018a*/ 	.byte	0x3f
	.zero		1


	//   ....[12]....
        /*018c*/ 	.word	0x00001e20
        /*0190*/ 	.word	0x00000000
        /*0194*/ 	.word	0x00030810
        /*0198*/ 	.short	0x010a
        /*019a*/ 	.byte	0x3f
	.zero		1


	//   ....[13]....
        /*019c*/ 	.word	0x00002350
        /*01a0*/ 	.word	0x00000000
        /*01a4*/ 	.word	0x00030830
        /*01a8*/ 	.short	0x010a
        /*01aa*/ 	.byte	0x3f
	.zero		1


	//   ....[14]....
        /*01ac*/ 	.word	0x000023d0
        /*01b0*/ 	.word	0x00000000
        /*01b4*/ 	.word	0x00030830
        /*01b8*/ 	.short	0x010a
        /*01ba*/ 	.byte	0x3f
	.zero		1


	//   ....[15]....
        /*01bc*/ 	.word	0x00004020
        /*01c0*/ 	.word	0x00000005
        /*01c4*/ 	.word	0x00000000
        /*01c8*/ 	.short	0x0101
        /*01ca*/ 	.byte	0x3f
	.zero		1


	//   ....[16]....
        /*01cc*/ 	.word	0x00004350
        /*01d0*/ 	.word	0x00000000
        /*01d4*/ 	.word	0x00000000
        /*01d8*/ 	.short	0x0101
        /*01da*/ 	.byte	0x3f
	.zero		1


	//   ....[17]....
        /*01dc*/ 	.word	0x00006ef0
        /*01e0*/ 	.word	0x0000000f
        /*01e4*/ 	.word	0x00030820
        /*01e8*/ 	.short	0x010a
        /*01ea*/ 	.byte	0x3f
	.zero		1


	//   ....[18]....
        /*01ec*/ 	.word	0x00007620
        /*01f0*/ 	.word	0x0000000f
        /*01f4*/ 	.word	0x00030840
        /*01f8*/ 	.short	0x010a
        /*01fa*/ 	.byte	0x3f
	.zero		1


	//   ....[19]....
        /*01fc*/ 	.word	0x000078f0
        /*0200*/ 	.word	0x0000000f
        /*0204*/ 	.word	0x00030828
        /*0208*/ 	.short	0x010a
        /*020a*/ 	.byte	0x3f
	.zero		1


	//   ....[20]....
        /*020c*/ 	.word	0x00007bc0
        /*0210*/ 	.word	0x0000000f
        /*0214*/ 	.word	0x00030848
        /*0218*/ 	.short	0x010a
        /*021a*/ 	.byte	0x3f
	.zero		1


	//   ....[21]....
        /*021c*/ 	.word	0x00007e30
        /*0220*/ 	.word	0x0000000f
        /*0224*/ 	.word	0x00030820
        /*0228*/ 	.short	0x010a
        /*022a*/ 	.byte	0x3f
	.zero		1


	//   ....[22]....
        /*022c*/ 	.word	0x00008170
        /*0230*/ 	.word	0x0000000f
        /*0234*/ 	.word	0x00030840
        /*0238*/ 	.short	0x010a
        /*023a*/ 	.byte	0x3f
	.zero		1


	//   ....[23]....
        /*023c*/ 	.word	0x00008410
        /*0240*/ 	.word	0x0000000f
        /*0244*/ 	.word	0x00030828
        /*0248*/ 	.short	0x010a
        /*024a*/ 	.byte	0x3f
	.zero		1


	//   ....[24]....
        /*024c*/ 	.word	0x00008720
        /*0250*/ 	.word	0x00000003
        /*0254*/ 	.word	0x00030840
        /*0258*/ 	.short	0x010a
        /*025a*/ 	.byte	0x3f
	.zero		1


	//   ....[25]....
        /*025c*/ 	.word	0x00008b80
        /*0260*/ 	.word	0x00000007
        /*0264*/ 	.word	0x00000000
        /*0268*/ 	.short	0x010a
        /*026a*/ 	.byte	0x3f
	.zero		1


	//   ....[26]....
        /*026c*/ 	.word	0x00008bd0
        /*0270*/ 	.word	0x00000003
        /*0274*/ 	.word	0x00000000
        /*0278*/ 	.short	0x010a
        /*027a*/ 	.byte	0x3f
	.zero		1


	//   ....[27]....
        /*027c*/ 	.word	0x00008c30
        /*0280*/ 	.word	0x00000005
        /*0284*/ 	.word	0x00000000
        /*0288*/ 	.short	0x010a
        /*028a*/ 	.byte	0x3f
	.zero		1


	//   ....[28]....
        /*028c*/ 	.word	0x00008c60
        /*0290*/ 	.word	0x00000003
        /*0294*/ 	.word	0x00000000
        /*0298*/ 	.short	0x010a
        /*029a*/ 	.byte	0x3f
	.zero		1


	//   ....[29]....
        /*029c*/ 	.word	0x00008d30
        /*02a0*/ 	.word	0x000000e7
        /*02a4*/ 	.word	0x00030800
        /*02a8*/ 	.short	0x010a
        /*02aa*/ 	.byte	0x3f
	.zero		1


	//   ....[30]....
        /*02ac*/ 	.word	0x00008d80
        /*02b0*/ 	.word	0x00000000
        /*02b4*/ 	.word	0x00030810
        /*02b8*/ 	.short	0x010a
        /*02ba*/ 	.byte	0x3f
	.zero		1


	//   ....[31]....
        /*02bc*/ 	.word	0x00008dd0
        /*02c0*/ 	.word	0x00000000
        /*02c4*/ 	.word	0x00030830
        /*02c8*/ 	.short	0x010a
        /*02ca*/ 	.byte	0x3f
	.zero		1


	//   ....[32]....
        /*02cc*/ 	.word	0x00008e20
        /*02d0*/ 	.word	0x0000000f
        /*02d4*/ 	.word	0x00030820
        /*02d8*/ 	.short	0x010a
        /*02da*/ 	.byte	0x3f
	.zero		1


	//   ....[33]....
        /*02dc*/ 	.word	0x00008e70
        /*02e0*/ 	.word	0x0000000f
        /*02e4*/ 	.word	0x00030840
        /*02e8*/ 	.short	0x010a
        /*02ea*/ 	.byte	0x3f
	.zero		1


	//   ....[34]....
        /*02ec*/ 	.word	0x00008ec0
        /*02f0*/ 	.word	0x0000000f
        /*02f4*/ 	.word	0x00030828
        /*02f8*/ 	.short	0x010a
        /*02fa*/ 	.byte	0x3f
	.zero		1


	//   ....[35]....
        /*02fc*/ 	.word	0x00008f10
        /*0300*/ 	.word	0x0000000f
        /*0304*/ 	.word	0x00030848
        /*0308*/ 	.short	0x010a
        /*030a*/ 	.byte	0x3f
	.zero		1


	//   ....[36]....
        /*030c*/ 	.word	0x00008f70
        /*0310*/ 	.word	0x0000000f
        /*0314*/ 	.word	0x00030820
        /*0318*/ 	.short	0x010a
        /*031a*/ 	.byte	0x3f
	.zero		1


	//   ....[37]....
        /*031c*/ 	.word	0x00008fc0
        /*0320*/ 	.word	0x0000000f
        /*0324*/ 	.word	0x00030840
        /*0328*/ 	.short	0x010a
        /*032a*/ 	.byte	0x3f
	.zero		1


	//   ....[38]....
        /*032c*/ 	.word	0x00009010
        /*0330*/ 	.word	0x0000000f
        /*0334*/ 	.word	0x00030828
        /*0338*/ 	.short	0x010a
        /*033a*/ 	.byte	0x3f
	.zero		1


	//   ....[39]....
        /*033c*/ 	.word	0x00009060
        /*0340*/ 	.word	0x00000003
        /*0344*/ 	.word	0x00030840
        /*0348*/ 	.short	0x010a
        /*034a*/ 	.byte	0x3f
	.zero		1


	//   ....[40]....
        /*034c*/ 	.word	0x00009130
        /*0350*/ 	.word	0x00000007
        /*0354*/ 	.word	0x00000000
        /*0358*/ 	.short	0x010a
        /*035a*/ 	.byte	0x3f
	.zero		1


	//   ....[41]....
        /*035c*/ 	.word	0x00009180
        /*0360*/ 	.word	0x00000003
        /*0364*/ 	.word	0x00000000
        /*0368*/ 	.short	0x010a
        /*036a*/ 	.byte	0x3f
	.zero		1


	//   ....[42]....
        /*036c*/ 	.word	0x000091d0
        /*0370*/ 	.word	0x00000005
        /*0374*/ 	.word	0x00000000
        /*0378*/ 	.short	0x010a
        /*037a*/ 	.byte	0x3f
	.zero		1


	//----- nvinfo : EIATTR_NUM_MBARRIERS
	.align		4
.L_1474:
        /*037c*/ 	.byte	0x03, 0x38
        /*037e*/ 	.short	0x0009


	//----- nvinfo : EIATTR_EXIT_INSTR_OFFSETS
	.align		4
        /*0380*/ 	.byte	0x04, 0x1c
        /*0382*/ 	.short	(.L_1476 - .L_1475)


	//   ....[0]....
.L_1475:
        /*0384*/ 	.word	0x00008cb0


	//----- nvinfo : EIATTR_MAX_THREADS
	.align		4
.L_1476:
        /*0388*/ 	.byte	0x04, 0x05
        /*038a*/ 	.short	(.L_1478 - .L_1477)
.L_1477:
        /*038c*/ 	.word	0x00000180
        /*0390*/ 	.word	0x00000001
        /*0394*/ 	.word	0x00000001


	//----- nvinfo : EIATTR_CRS_STACK_SIZE
	.align		4
.L_1478:
        /*0398*/ 	.byte	0x04, 0x1e
        /*039a*/ 	.short	(.L_1480 - .L_1479)
.L_1479:
        /*039c*/ 	.word	0x00000000


	//----- nvinfo : EIATTR_CBANK_PARAM_SIZE
	.align		4
.L_1480:
        /*03a0*/ 	.byte	0x03, 0x19
        /*03a2*/ 	.short	0x06f0


	//----- nvinfo : EIATTR_PARAM_CBANK
	.align		4
        /*03a4*/ 	.byte	0x04, 0x0a
        /*03a6*/ 	.short	(.L_1482 - .L_1481)
	.align		4
.L_1481:
        /*03a8*/ 	.word	index@(.nv.constant0._ZN7cutlass13device_kernelIN5flash11enable_sm90INS1_16FlashAttnBwdSm90INS1_25CollectiveMainloopBwdSm90ILi2ELi2ELi2EN4cute5tupleIJNS5_1CILi1EEES8_S8_EEENS6_IJNS7_ILi64EEENS7_ILi128EEESB_EEENS_6half_tEfNS_4arch4Sm90ELb0ELb1ELb0ELb1ELb0ELb1ELb0ELb0ELi2ELi1ELi2ELi1ELb0EEENS1_24CollectiveEpilogueBwdGQAISC_fSF_Li256ELb1ELb0EEENS1_19SingleTileSchedulerILb1ELb0ELb0ELi128EEEEEEEEEvNT_6ParamsE)
        /*03ac*/ 	.short	0x0210
        /*03ae*/ 	.short	0x06f0


	//----- nvinfo : EIATTR_SW_WAR
	.align		4
.L_1482:
        /*03b0*/ 	.byte	0x04, 0x36
        /*03b2*/ 	.short	(.L_1484 - .L_1483)
.L_1483:
        /*03b4*/ 	.word	0x00000008
.L_1484:


//--------------------- .nv.info._ZN7cutlass13device_kernelIN5flash11enable_sm90INS1_16FlashAttnBwdSm90INS1_25CollectiveMainloopBwdSm90ILi2ELi2ELi2EN4cute5tupleIJNS5_1CILi1EEES8_S8_EEENS6_IJNS7_ILi64EEENS7_ILi128EEESB_EEENS_6half_tEfNS_4arch4Sm90ELb0ELb1ELb0ELb1ELb1ELb1ELb0ELb0ELi2ELi1ELi2ELi1ELb0EEENS1_24CollectiveEpilogueBwdGQAISC_fSF_Li256ELb1ELb1EEENS1_19SingleTileSchedulerILb1ELb0ELb0ELi128EEEEEEEEEvNT_6ParamsE --------------------------
	.section	.nv.info._ZN7cutlass13device_kernelIN5flash11enable_sm90INS1_16FlashAttnBwdSm90INS1_25CollectiveMainloopBwdSm90ILi2ELi2ELi2EN4cute5tupleIJNS5_1CILi1EEES8_S8_EEENS6_IJNS7_ILi64EEENS7_ILi128EEESB_EEENS_6half_tEfNS_4arch4Sm90ELb0ELb1ELb0ELb1ELb1ELb1ELb0ELb0ELi2ELi1ELi2ELi1ELb0EEENS1_24CollectiveEpilogueBwdGQAISC_fSF_Li256ELb1ELb1EEENS1_19SingleTileSchedulerILb1ELb0ELb0ELi128EEEEEEEEEvNT_6ParamsE,"",@"SHT_CUDA_INFO"
	.sectionflags	@""
	.align	4


	//----- nvinfo : EIATTR_CUDA_API_VERSION
	.align		4
        /*0000*/ 	.byte	0x04, 0x37
        /*0002*/ 	.short	(.L_1486 - .L_1485)
.L_1485:
        /*0004*/ 	.word	0x00000082


	//----- nvinfo : EIATTR_KPARAM_INFO
	.align		4
.L_1486:
        /*0008*/ 	.byte	0x04, 0x17
        /*000a*/ 	.short	(.L_1488 - .L_1487)
.L_1487:
        /*000c*/ 	.word	0x00000000
        /*0010*/ 	.short	0x0000
        /*0012*/ 	.short	0x0070
        /*0014*/ 	.byte	0x00, 0xf0, 0x01, 0x1a


	//----- nvinfo : EIATTR_SPARSE_MMA_MASK
	.align		4
.L_1488:
        /*0018*/ 	.byte	0x03, 0x50
        /*001a*/ 	.short	0x0000


	//----- nvinfo : EIATTR_MAXREG_COUNT
	.align		4
        /*001c*/ 	.byte	0x03, 0x1b
        /*001e*/ 	.short	0x00a8


	//----- nvinfo : EIATTR_NUM_BARRIERS
	.align		4
        /*0020*/ 	.byte	0x02, 0x4c
        /*0022*/ 	.byte	0x10
	.zero		1


	//----- nvinfo : EIATTR_EXTERNS
	.align		4
        /*0024*/ 	.byte	0x04, 0x0f
        /*0026*/ 	.short	(.L_1490 - .L_1489)


	//   ....[0]....
	.align		4
.L_1489:
        /*0028*/ 	.word	index@(__assertfail)


	//----- nvinfo : EIATTR_ANNOTATIONS
	.align		4
.L_1490:
        /*002c*/ 	.byte	0x04, 0x55
        /*002e*/ 	.short	(.L_1492 - .L_1491)


	//   ....[0]....
.L_1491:
        /*0030*/ 	.word	0x00000001
        /*0034*/ 	.byte	0x30, 0x88, 0x00, 0x00, 0x01, 0x00, 0x00, 0x00, 0xd0, 0x89, 0x00, 0x00, 0x01, 0x00, 0x00, 0x00
        /*0044*/ 	.byte	0x50, 0x95, 0x00, 0x00, 0x01, 0x00, 0x00, 0x00, 0x70, 0x95, 0x00, 0x00, 0x01, 0x00, 0x00, 0x00
        /*0054*/ 	.byte	0xe0, 0x98, 0x00, 0x00


	//----- nvinfo : EIATTR_MERCURY_ISA_VERSION
	.align		4
.L_1492:
        /*0058*/ 	.byte	0x03, 0x5f
        /*005a*/ 	.short	0x0101


	//----- nvinfo : EIATTR_INT_WARP_WIDE_INSTR_OFFSETS
	.align		4
        /*005c*/ 	.byte	0x04, 0x31
        /*005e*/ 	.short	(.L_1494 - .L_1493)


	//   ....[0]....
.L_1493:
        /*0060*/ 	.word	0x00000190


	//   ....[1]....
        /*0064*/ 	.word	0x000001c0


	//   ....[2]....
        /*0068*/ 	.word	0x00006550


	//   ....[3]....
        /*006c*/ 	.word	0x00006bb0


	//   ....[4]....
        /*0070*/ 	.word	0x00007060


	//   ....[5]....
        /*0074*/ 	.word	0x00007330


	//   ....[6]....
        /*0078*/ 	.word	0x00007590


	//   ....[7]....
        /*007c*/ 	.word	0x00007720


	//----- nvinfo : EIATTR_COOP_GROUP_MASK_REGIDS
	.align		4
.L_1494:
        /*0080*/ 	.byte	0x04, 0x29
        /*0082*/ 	.short	(.L_1496 - .L_1495)


	//   ....[0]....
.L_1495:
        /*0084*/ 	.word	0xffffffff


	//   ....[1]....
        /*0088*/ 	.word	0xffffffff


	//   ....[2]....
        /*008c*/ 	.word	0xffffffff


	//   ....[3]....
        /*0090*/ 	.word	0xffffffff


	//   ....[4]....
        /*0094*/ 	.word	0xffffffff


	//   ....[5]....
        /*0098*/ 	.word	0xffffffff


	//   ....[6]....
        /*009c*/ 	.word	0xffffffff


	//   ....[7]....
        /*00a0*/ 	.word	0xffffffff


	//   ....[8]....
        /*00a4*/ 	.word	0xffffffff


	//   ....[9]....
        /*00a8*/ 	.word	0xffffffff


	//   ....[10]....
        /*00ac*/ 	.word	0xffffffff


	//   ....[11]....
        /*00b0*/ 	.word	0xffffffff


	//   ....[12]....
        /*00b4*/ 	.word	0xffffffff


	//   ....[13]....
        /*00b8*/ 	.word	0xffffffff


	//   ....[14]....
        /*00bc*/ 	.word	0xffffffff


	//   ....[15]....
        /*00c0*/ 	.word	0xffffffff


	//   ....[16]....
        /*00c4*/ 	.word	0xffffffff


	//   ....[17]....
        /*00c8*/ 	.word	0xffffffff


	//   ....[18]....
        /*00cc*/ 	.word	0xffffffff


	//   ....[19]....
        /*00d0*/ 	.word	0xffffffff


	//   ....[20]....
        /*00d4*/ 	.word	0x0500000f


	//   ....[21]....
        /*00d8*/ 	.word	0x0500000f


	//   ....[22]....
        /*00dc*/ 	.word	0x0500000f


	//   ....[23]....
        /*00e0*/ 	.word	0x0500000f


	//   ....[24]....
        /*00e4*/ 	.word	0x0500000f


	//   ....[25]....
        /*00e8*/ 	.word	0x0500000f


	//----- nvinfo : EIATTR_COOP_GROUP_INSTR_OFFSETS
	.align		4
.L_1496:
        /*00ec*/ 	.byte	0x04, 0x28
        /*00ee*/ 	.short	(.L_1498 - .L_1497)


	//   ....[0]....
.L_1497:
        /*00f0*/ 	.word	0x00000070


	//   ....[1]....
        /*00f4*/ 	.word	0x000001a0


	//   ....[2]....
        /*00f8*/ 	.word	0x000001f0


	//   ....[3]....
        /*00fc*/ 	.word	0x000003e0


	//   ....[4]....
        /*0100*/ 	.word	0x00000620


	//   ....[5]....
        /*0104*/ 	.word	0x00001620


	//   ....[6]....
        /*0108*/ 	.word	0x00004f40


	//   ....[7]....
        /*010c*/ 	.word	0x000050d0


	//   ....[8]....
        /*0110*/ 	.word	0x000053c0


	//   ....[9]....
        /*0114*/ 	.word	0x00005550


	//   ....[10]....
        /*0118*/ 	.word	0x00005660


	//   ....[11]....
        /*011c*/ 	.word	0x00006150


	//   ....[12]....
        /*0120*/ 	.word	0x00006480


	//   ....[13]....
        /*0124*/ 	.word	0x00006810


	//   ....[14]....
        /*0128*/ 	.word	0x00006ae0


	//   ....[15]....
        /*012c*/ 	.word	0x00006d20


	//   ....[16]....
        /*0130*/ 	.word	0x00006f90


	//   ....[17]....
        /*0134*/ 	.word	0x00007270


	//   ....[18]....
        /*0138*/ 	.word	0x00007490


	//   ....[19]....
        /*013c*/ 	.word	0x00007620


	//   ....[20]....
        /*0140*/ 	.word	0x0000a130


	//   ....[21]....
        /*0144*/ 	.word	0x0000a280


	//   ....[22]....
        /*0148*/ 	.word	0x0000a2f0


	//   ....[23]....
        /*014c*/ 	.word	0x0000a360


	//   ....[24]....
        /*0150*/ 	.word	0x0000a3d0


	//   ....[25]....
        /*0154*/ 	.word	0x0000a440


	//----- nvinfo : EIATTR_REG_RECONFIG
	.align		4
.L_1498:
        /*0158*/ 	.byte	0x01, 0x54
	.zero		2


	//----- nvinfo : EIATTR_SYSCALL_OFFSETS
	.align		4
        /*015c*/ 	.byte	0x04, 0x46
        /*015e*/ 	.short	(.L_1500 - .L_1499)


	//   ....[0]....
.L_1499:
        /*0160*/ 	.word	0x00001260


	//   ....[1]....
        /*0164*/ 	.word	0x00001350


	//   ....[2]....
        /*0168*/ 	.word	0x000014b0


	//   ....[3]....
        /*016c*/ 	.word	0x000015a0


	//----- nvinfo : EIATTR_MBARRIER_INSTR_OFFSETS
	.align		4
.L_1500:
        /*0170*/ 	.byte	0x04, 0x39
        /*0172*/ 	.short	(.L_1502 - .L_1501)


	//   ....[0]....
.L_1501:
        /*0174*/ 	.word	0x00000290
        /*0178*/ 	.word	0x000000ff
        /*017c*/ 	.word	0x00030800
        /*0180*/ 	.short	0x0100
        /*0182*/ 	.byte	0x06
	.zero		1


	//   ....[1]....
        /*0184*/ 	.word	0x00000390
        /*0188*/ 	.word	0x000000ff
        /*018c*/ 	.word	0x00030810
        /*0190*/ 	.short	0x0100
        /*0192*/ 	.byte	0x08
	.zero		1


	//   ....[2]....
        /*0194*/ 	.word	0x000003a0
        /*0198*/ 	.word	0x000000ff
        /*019c*/ 	.word	0x00030820
        /*01a0*/ 	.short	0x0100
        /*01a2*/ 	.byte	0x08
	.zero		1


	//   ....[3]....
        /*01a4*/ 	.word	0x000003b0
        /*01a8*/ 	.word	0x000000ff
        /*01ac*/ 	.word	0x00030818
        /*01b0*/ 	.short	0x0100
        /*01b2*/ 	.byte	0x08
	.zero		1


	//   ....[4]....
        /*01b4*/ 	.word	0x000003c0
        /*01b8*/ 	.word	0x000000ff
        /*01bc*/ 	.word	0x00030828
        /*01c0*/ 	.short	0x0100
        /*01c2*/ 	.byte	0x08
	.zero		1


	//   ....[5]....
        /*01c4*/ 	.word	0x000004f0
        /*01c8*/ 	.word	0x000000ff
        /*01cc*/ 	.word	0x00030830
        /*01d0*/ 	.short	0x0100
        /*01d2*/ 	.byte	0x08
	.zero		1


	//   ....[6]....
        /*01d4*/ 	.word	0x00000500
        /*01d8*/ 	.word	0x000000ff
        /*01dc*/ 	.word	0x00030840
        /*01e0*/ 	.short	0x0100
        /*01e2*/ 	.byte	0x08
	.zero		1


	//   ....[7]....
        /*01e4*/ 	.word	0x00000510
        /*01e8*/ 	.word	0x000000ff
        /*01ec*/ 	.word	0x00030838
        /*01f0*/ 	.short	0x0100
        /*01f2*/ 	.byte	0x08
	.zero		1


	//   ....[8]....
        /*01f4*/ 	.word	0x00000520
        /*01f8*/ 	.word	0x000000ff
        /*01fc*/ 	.word	0x00030848
        /*0200*/ 	.short	0x0100
        /*0202*/ 	.byte	0x08
	.zero		1


	//   ....[9]....
        /*0204*/ 	.word	0x00001650
        /*0208*/ 	.word	0x000000e7
        /*020c*/ 	.word	0x00030800
        /*0210*/ 	.short	0x010a
        /*0212*/ 	.byte	0x3f
	.zero		1


	//   ....[10]....
        /*0214*/ 	.word	0x00001780
        /*0218*/ 	.word	0x000000e7
        /*021c*/ 	.word	0x00030800
        /*0220*/ 	.short	0x010a
        /*0222*/ 	.byte	0x3f
	.zero		1


	//   ....[11]....
        /*0224*/ 	.word	0x00001de0
        /*0228*/ 	.word	0x00000000
        /*022c*/ 	.word	0x00030810
        /*0230*/ 	.short	0x010a
        /*0232*/ 	.byte	0x3f
	.zero		1


	//   ....[12]....
        /*0234*/ 	.word	0x00001e20
        /*0238*/ 	.word	0x00000000
        /*023c*/ 	.word	0x00030810
        /*0240*/ 	.short	0x010a
        /*0242*/ 	.byte	0x3f
	.zero		1


	//   ....[13]....
        /*0244*/ 	.word	0x00002350
        /*0248*/ 	.word	0x00000000
        /*024c*/ 	.word	0x00030830
        /*0250*/ 	.short	0x010a
        /*0252*/ 	.byte	0x3f
	.zero		1


	//   ....[14]....
        /*0254*/ 	.word	0x000023d0
        /*0258*/ 	.word	0x00000000
        /*025c*/ 	.word	0x00030830
        /*0260*/ 	.short	0x010a
        /*0262*/ 	.byte	0x3f
	.zero		1


	//   ....[15]....
        /*0264*/ 	.word	0x00004020
        /*0268*/ 	.word	0x00000005
        /*026c*/ 	.word	0x00000000
        /*0270*/ 	.short	0x0101
        /*0272*/ 	.byte	0x3f
	.zero		1


	//   ....[16]....
        /*0274*/ 	.word	0x00004350
        /*0278*/ 	.word	0x00000000
        /*027c*/ 	.word	0x00000000
        /*0280*/ 	.short	0x0101
        /*0282*/ 	.byte	0x3f
	.zero		1


	//   ....[17]....
        /*0284*/ 	.word	0x00008320
        /*0288*/ 	.word	0x0000000f
        /*028c*/ 	.word	0x00030820
        /*0290*/ 	.short	0x010a
        /*0292*/ 	.byte	0x3f
	.zero		1


	//   ....[18]....
        /*0294*/ 	.word	0x00008a50
        /*0298*/ 	.word	0x0000000f
        /*029c*/ 	.word	0x00030840
        /*02a0*/ 	.short	0x010a
        /*02a2*/ 	.byte	0x3f
	.zero		1


	//   ....[19]....
        /*02a4*/ 	.word	0x00008d20
        /*02a8*/ 	.word	0x0000000f
        /*02ac*/ 	.word	0x00030828
        /*02b0*/ 	.short	0x010a
        /*02b2*/ 	.byte	0x3f
	.zero		1


	//   ....[20]....
        /*02b4*/ 	.word	0x00008ff0
        /*02b8*/ 	.word	0x0000000f
        /*02bc*/ 	.word	0x00030848
        /*02c0*/ 	.short	0x010a
        /*02c2*/ 	.byte	0x3f
	.zero		1


	//   ....[21]....
        /*02c4*/ 	.word	0x00009260
        /*02c8*/ 	.word	0x0000000f
        /*02cc*/ 	.word	0x00030820
        /*02d0*/ 	.short	0x010a
        /*02d2*/ 	.byte	0x3f
	.zero		1


	//   ....[22]....
        /*02d4*/ 	.word	0x000095a0
        /*02d8*/ 	.word	0x0000000f
        /*02dc*/ 	.word	0x00030840
        /*02e0*/ 	.short	0x010a
        /*02e2*/ 	.byte	0x3f
	.zero		1


	//   ....[23]....
        /*02e4*/ 	.word	0x00009840
        /*02e8*/ 	.word	0x0000000f
        /*02ec*/ 	.word	0x00030828
        /*02f0*/ 	.short	0x010a
        /*02f2*/ 	.byte	0x3f
	.zero		1


	//   ....[24]....
        /*02f4*/ 	.word	0x00009b50
        /*02f8*/ 	.word	0x00000003
        /*02fc*/ 	.word	0x00030840
        /*0300*/ 	.short	0x010a
        /*0302*/ 	.byte	0x3f
	.zero		1


	//   ....[25]....
        /*0304*/ 	.word	0x00009fb0
        /*0308*/ 	.word	0x00000007
        /*030c*/ 	.word	0x00000000
        /*0310*/ 	.short	0x010a
        /*0312*/ 	.byte	0x3f
	.zero		1


	//   ....[26]....
        /*0314*/ 	.word	0x0000a000
        /*0318*/ 	.word	0x00000003
        /*031c*/ 	.word	0x00000000
        /*0320*/ 	.short	0x010a
        /*0322*/ 	.byte	0x3f
	.zero		1


	//   ....[27]....
        /*0324*/ 	.word	0x0000a060
        /*0328*/ 	.word	0x00000005
        /*032c*/ 	.word	0x00000000
        /*0330*/ 	.short	0x010a
        /*0332*/ 	.byte	0x3f
	.zero		1


	//   ....[28]....
        /*0334*/ 	.word	0x0000a090
        /*0338*/ 	.word	0x00000003
        /*033c*/ 	.word	0x00000000
        /*0340*/ 	.short	0x010a
        /*0342*/ 	.byte	0x3f
	.zero		1


	//   ....[29]....
        /*0344*/ 	.word	0x0000a160
        /*0348*/ 	.word	0x000000e7
        /*034c*/ 	.word	0x00030800
        /*0350*/ 	.short	0x010a
        /*0352*/ 	.byte	0x3f
	.zero		1


	//   ....[30]....
        /*0354*/ 	.word	0x0000a1b0
        /*0358*/ 	.word	0x00000000
        /*035c*/ 	.word	0x00030810
        /*0360*/ 	.short	0x010a
        /*0362*/ 	.byte	0x3f
	.zero		1


	//   ....[31]....
        /*0364*/ 	.word	0x0000a200
        /*0368*/ 	.word	0x00000000
        /*036c*/ 	.word	0x00030830
        /*0370*/ 	.short	0x010a
        /*0372*/ 	.byte	0x3f
	.zero		1


	//   ....[32]....
        /*0374*/ 	.word	0x0000a480
        /*0378*/ 	.word	0x0000000f
        /*037c*/ 	.word	0x00030820
        /*0380*/ 	.short	0x010a
        /*0382*/ 	.byte	0x3f
	.zero		1


	//   ....[33]....
        /*0384*/ 	.word	0x0000a4d0
        /*0388*/ 	.word	0x0000000f
        /*038c*/ 	.word	0x00030840
        /*0390*/ 	.short	0x010a
        /*0392*/ 	.byte	0x3f
	.zero		1


	//   ....[34]....
        /*0394*/ 	.word	0x0000a520
        /*0398*/ 	.word	0x0000000f
        /*039c*/ 	.word	0x00030828
        /*03a0*/ 	.short	0x010a
        /*03a2*/ 	.byte	0x3f
	.zero		1


	//   ....[35]....
        /*03a4*/ 	.word	0x0000a570
        /*03a8*/ 	.word	0x0000000f
        /*03ac*/ 	.word	0x00030848
        /*03b0*/ 	.short	0x010a
        /*03b2*/ 	.byte	0x3f
	.zero		1


	//   ....[36]....
        /*03b4*/ 	.word	0x0000a5d0
        /*03b8*/ 	.word	0x0000000f
        /*03bc*/ 	.word	0x00030820
        /*03c0*/ 	.short	0x010a
        /*03c2*/ 	.byte	0x3f
	.zero		1


	//   ....[37]....
        /*03c4*/ 	.word	0x0000a620
        /*03c8*/ 	.word	0x0000000f
        /*03cc*/ 	.word	0x00030840
        /*03d0*/ 	.short	0x010a
        /*03d2*/ 	.byte	0x3f
	.zero		1


	//   ....[38]....
        /*03d4*/ 	.word	0x0000a670
        /*03d8*/ 	.word	0x0000000f
        /*03dc*/ 	.word	0x00030828
        /*03e0*/ 	.short	0x010a
        /*03e2*/ 	.byte	0x3f
	.zero		1


	//   ....[39]....
        /*03e4*/ 	.word	0x0000a6c0
        /*03e8*/ 	.word	0x00000003
        /*03ec*/ 	.word	0x00030840
        /*03f0*/ 	.short	0x010a
        /*03f2*/ 	.byte	0x3f
	.zero		1


	//   ....[40]....
        /*03f4*/ 	.word	0x0000a790
        /*03f8*/ 	.word	0x00000007
        /*03fc*/ 	.word	0x00000000
        /*0400*/ 	.short	0x010a
        /*0402*/ 	.byte	0x3f
	.zero		1


	//   ....[41]....
        /*0404*/ 	.word	0x0000a7e0
        /*0408*/ 	.word	0x00000003
        /*040c*/ 	.word	0x00000000
        /*0410*/ 	.short	0x010a
        /*0412*/ 	.byte	0x3f
	.zero		1


	//   ....[42]....
        /*0414*/ 	.word	0x0000a830
        /*0418*/ 	.word	0x00000005
        /*041c*/ 	.word	0x00000000
        /*0420*/ 	.short	0x010a
        /*0422*/ 	.byte	0x3f
	.zero		1


	//----- nvinfo : EIATTR_NUM_MBARRIERS
	.align		4
.L_1502:
        /*0424*/ 	.byte	0x03, 0x38
        /*0426*/ 	.short	0x0009


	//----- nvinfo : EIATTR_EXIT_INSTR_OFFSETS
	.align		4
        /*0428*/ 	.byte	0x04, 0x1c
        /*042a*/ 	.short	(.L_1504 - .L_1503)


	//   ....[0]....
.L_1503:
        /*042c*/ 	.word	0x0000a0e0


	//----- nvinfo : EIATTR_MAX_THREADS
	.align		4
.L_1504:
        /*0430*/ 	.byte	0x04, 0x05
        /*0432*/ 	.short	(.L_1506 - .L_1505)
.L_1505:
        /*0434*/ 	.word	0x00000180
        /*0438*/ 	.word	0x00000001
        /*043c*/ 	.word	0x00000001


	//----- nvinfo : EIATTR_CRS_STACK_SIZE
	.align		4
.L_1506:
        /*0440*/ 	.byte	0x04, 0x1e
        /*0442*/ 	.short	(.L_1508 - .L_1507)
.L_1507:
        /*0444*/ 	.word	0x00000000


	//----- nvinfo : EIATTR_CBANK_PARAM_SIZE
	.align		4
.L_1508:
        /*0448*/ 	.byte	0x03, 0x19
        /*044a*/ 	.short	0x06f0


	//----- nvinfo : EIATTR_PARAM_CBANK
	.align		4
        /*044c*/ 	.byte	0x04, 0x0a
        /*044e*/ 	.short	(.L_1510 - .L_1509)
	.align		4
.L_1509:
        /*0450*/ 	.word	index@(.nv.constant0._ZN7cutlass13device_kernelIN5flash11enable_sm90INS1_16FlashAttnBwdSm90INS1_25CollectiveMainloopBwdSm90ILi2ELi2ELi2EN4cute5tupleIJNS5_1CILi1EEES8_S8_EEENS6_IJNS7_ILi64EEENS7_ILi128EEESB_EEENS_6half_tEfNS_4arch4Sm90ELb0ELb1ELb0ELb1ELb1ELb1ELb0ELb0ELi2ELi1ELi2ELi1ELb0EEENS1_24CollectiveEpilogueBwdGQAISC_fSF_Li256ELb1ELb1EEENS1_19SingleTileSchedulerILb1ELb0ELb0ELi128EEEEEEEEEvNT_6ParamsE)
        /*0454*/ 	.short	0x0210
        /*0456*/ 	.short	0x06f0


	//----- nvinfo : EIATTR_SW_WAR
	.align		4
.L_1510:
        /*0458*/ 	.byte	0x04, 0x36
        /*045a*/ 	.short	(.L_1512 - .L_1511)
.L_1511:
        /*045c*/ 	.word	0x00000008
.L_1512:


//--------------------- .nv.info._ZN7cutlass13device_kernelIN5flash11enable_sm90INS1_16FlashAttnBwdSm90INS1_25CollectiveMainloopBwdSm90ILi2ELi2ELi2EN4cute5tupleIJNS5_1CILi1EEES8_S8_EEENS6_IJNS7_ILi64EEENS7_ILi128EEESB_EEENS_6half_tEfNS_4arch4Sm90ELb1ELb0ELb0ELb0ELb0ELb1ELb0ELb0ELi2ELi1ELi2ELi1ELb0EEENS1_21CollectiveEpilogueBwdISC_SD_SF_Li256ELb0ELb0ELi1EEENS1_25SingleTileBwdLPTSchedulerILb0ELi128ELb0EEEEEEEEEvNT_6ParamsE --------------------------
	.section	.nv.info._ZN7cutlass13device_kernelIN5flash11enable_sm90INS1_16FlashAttnBwdSm90INS1_25CollectiveMainloopBwdSm90ILi2ELi2ELi2EN4cute5tupleIJNS5_1CILi1EEES8_S8_EEENS6_IJNS7_ILi64EEENS7_ILi128EEESB_EEENS_6half_tEfNS_4arch4Sm90ELb1ELb0ELb0ELb0ELb0ELb1ELb0ELb0ELi2ELi1ELi2ELi1ELb0EEENS1_21CollectiveEpilogueBwdISC_SD_SF_Li256ELb0ELb0ELi1EEENS1_25SingleTileBwdLPTSchedulerILb0ELi128ELb0EEEEEEEEEvNT_6ParamsE,"",@"SHT_CUDA_INFO"
	.sectionflags	@""
	.align	4


	//----- nvinfo : EIATTR_CUDA_API_VERSION
	.align		4
        /*0000*/ 	.byte	0x04, 0x37
        /*0002*/ 	.short	(.L_1514 - .L_1513)
.L_1513:
        /*0004*/ 	.word	0x00000082


	//----- nvinfo : EIATTR_KPARAM_INFO
	.align		4
.L_1514:
        /*0008*/ 	.byte	0x04, 0x17
        /*000a*/ 	.short	(.L_1516 - .L_1515)
.L_1515:
        /*000c*/ 	.word	0x00000000
        /*0010*/ 	.short	0x0000
        /*0012*/ 	.short	0x0070
        /*0014*/ 	.byte	0x00, 0xf0, 0x01, 0x24


	//----- nvinfo : EIATTR_SPARSE_MMA_MASK
	.align		4
.L_1516:
        /*0018*/ 	.byte	0x03, 0x50
        /*001a*/ 	.short	0x0000


	//----- nvinfo : EIATTR_MAXREG_COUNT
	.align		4
        /*001c*/ 	.byte	0x03, 0x1b
        /*001e*/ 	.short	0x00a8


	//----- nvinfo : EIATTR_NUM_BARRIERS
	.align		4
        /*0020*/ 	.byte	0x02, 0x4c
        /*0022*/ 	.byte	0x10
	.zero		1


	//----- nvinfo : EIATTR_EXTERNS
	.align		4
        /*0024*/ 	.byte	0x04, 0x0f
        /*0026*/ 	.short	(.L_1518 - .L_1517)


	//   ....[0]....
	.align		4
.L_1517:
        /*0028*/ 	.word	index@(__assertfail)


	//----- nvinfo : EIATTR_ANNOTATIONS
	.align		4
.L_1518:
        /*002c*/ 	.byte	0x04, 0x55
        /*002e*/ 	.short	(.L_1520 - .L_1519)


	//   ....[0]....
.L_1519:
        /*0030*/ 	.word	0x00000001
        /*0034*/ 	.byte	0x60, 0x80, 0x00, 0x00, 0x01, 0x00, 0x00, 0x00, 0x50, 0x8b, 0x00, 0x00


	//----- nvinfo : EIATTR_MERCURY_ISA_VERSION
	.align		4
.L_1520:
        /*0040*/ 	.byte	0x03, 0x5f
        /*0042*/ 	.short	0x0101


	//----- nvinfo : EIATTR_INT_WARP_WIDE_INSTR_OFFSETS
	.align		4
        /*0044*/ 	.byte	0x04, 0x31
        /*0046*/ 	.short	(.L_1522 - .L_1521)


	//   ....[0]....
.L_1521:
        /*0048*/ 	.word	0x000001f0


	//   ....[1]....
        /*004c*/ 	.word	0x00000220


	//----- nvinfo : EIATTR_COOP_GROUP_MASK_REGIDS
	.align		4
.L_1522:
        /*0050*/ 	.byte	0x04, 0x29
        /*0052*/ 	.short	(.L_1524 - .L_1523)


	//   ....[0]....
.L_1523:
        /*0054*/ 	.word	0xffffffff


	//   ....[1]....
        /*0058*/ 	.word	0xffffffff


	//   ....[2]....
        /*005c*/ 	.word	0xffffffff


	//   ....[3]....
        /*0060*/ 	.word	0xffffffff


	//   ....[4]....
        /*0064*/ 	.word	0xffffffff


	//   ....[5]....
        /*0068*/ 	.word	0xffffffff


	//   ....[6]....
        /*006c*/ 	.word	0xffffffff


	//   ....[7]....
        /*0070*/ 	.word	0xffffffff


	//   ....[8]....
        /*0074*/ 	.word	0x0500000f


	//----- nvinfo : EIATTR_COOP_GROUP_INSTR_OFFSETS
	.align		4
.L_1524:
        /*0078*/ 	.byte	0x04, 0x28
        /*007a*/ 	.short	(.L_1526 - .L_1525)


	//   ....[0]....
.L_1525:
        /*007c*/ 	.word	0x00000070


	//   ....[1]....
        /*0080*/ 	.word	0x00000200


	//   ....[2]....
        /*0084*/ 	.word	0x00000250


	//   ....[3]....
        /*0088*/ 	.word	0x00000440


	//   ....[4]....
        /*008c*/ 	.word	0x00000680


	//   ....[5]....
        /*0090*/ 	.word	0x00001360


	//   ....[6]....
        /*0094*/ 	.word	0x00004a80


	//   ....[7]....
        /*0098*/ 	.word	0x00006570


	//   ....[8]....
        /*009c*/ 	.word	0x00009710


	//----- nvinfo : EIATTR_REG_RECONFIG
	.align		4
.L_1526:
        /*00a0*/ 	.byte	0x01, 0x54
	.zero		2


	//----- nvinfo : EIATTR_SYSCALL_OFFSETS
	.align		4
        /*00a4*/ 	.byte	0x04, 0x46
        /*00a6*/ 	.short	(.L_1528 - .L_1527)


	//   ....[0]....
.L_1527:
        /*00a8*/ 	.word	0x00000fa0


	//   ....[1]....
        /*00ac*/ 	.word	0x00001090


	//   ....[2]....
        /*00b0*/ 	.word	0x000011f0


	//   ....[3]....
        /*00b4*/ 	.word	0x000012e0


	//   ....[4]....
        /*00b8*/ 	.word	0x000043f0


	//   ....[5]....
        /*00bc*/ 	.word	0x00004530


	//   ....[6]....
        /*00c0*/ 	.word	0x00004650


	//   ....[7]....
        /*00c4*/ 	.word	0x00004770


	//----- nvinfo : EIATTR_MBARRIER_INSTR_OFFSETS
	.align		4
.L_1528:
        /*00c8*/ 	.byte	0x04, 0x39
        /*00ca*/ 	.short	(.L_1530 - .L_1529)


	//   ....[0]....
.L_1529:
        /*00cc*/ 	.word	0x000002f0
        /*00d0*/ 	.word	0x000000ff
        /*00d4*/ 	.word	0x00030800
        /*00d8*/ 	.short	0x0100
        /*00da*/ 	.byte	0x06
	.zero		1


	//   ....[1]....
        /*00dc*/ 	.word	0x000003f0
        /*00e0*/ 	.word	0x000000ff
        /*00e4*/ 	.word	0x00030810
        /*00e8*/ 	.short	0x0100
        /*00ea*/ 	.byte	0x08
	.zero		1


	//   ....[2]....
        /*00ec*/ 	.word	0x00000400
        /*00f0*/ 	.word	0x000000ff
        /*00f4*/ 	.word	0x00030820
        /*00f8*/ 	.short	0x0100
        /*00fa*/ 	.byte	0x08
	.zero		1


	//   ....[3]....
        /*00fc*/ 	.word	0x00000410
        /*0100*/ 	.word	0x000000ff
        /*0104*/ 	.word	0x00030818
        /*0108*/ 	.short	0x0100
        /*010a*/ 	.byte	0x08
	.zero		1


	//   ....[4]....
        /*010c*/ 	.word	0x00000420
        /*0110*/ 	.word	0x000000ff
        /*0114*/ 	.word	0x00030828
        /*0118*/ 	.short	0x0100
        /*011a*/ 	.byte	0x08
	.zero		1


	//   ....[5]....
        /*011c*/ 	.word	0x00000550
        /*0120*/ 	.word	0x000000ff
        /*0124*/ 	.word	0x00030830
        /*0128*/ 	.short	0x0100
        /*012a*/ 	.byte	0x08
	.zero		1


	//   ....[6]....
        /*012c*/ 	.word	0x00000560
        /*0130*/ 	.word	0x000000ff
        /*0134*/ 	.word	0x00030840
        /*0138*/ 	.short	0x0100
        /*013a*/ 	.byte	0x08
	.zero		1


	//   ....[7]....
        /*013c*/ 	.word	0x00000570
        /*0140*/ 	.word	0x000000ff
        /*0144*/ 	.word	0x00030838
        /*0148*/ 	.short	0x0100
        /*014a*/ 	.byte	0x08
	.zero		1


	//   ....[8]....
        /*014c*/ 	.word	0x00000580
        /*0150*/ 	.word	0x000000ff
        /*0154*/ 	.word	0x00030848
        /*0158*/ 	.short	0x0100
        /*015a*/ 	.byte	0x08
	.zero		1


	//   ....[9]....
        /*015c*/ 	.word	0x000013a0
        /*0160*/ 	.word	0x000000e4
        /*0164*/ 	.word	0x00030800
        /*0168*/ 	.short	0x010a
        /*016a*/ 	.byte	0x3f
	.zero		1


	//   ....[10]....
        /*016c*/ 	.word	0x00001440
        /*0170*/ 	.word	0x000000e4
        /*0174*/ 	.word	0x00030800
        /*0178*/ 	.short	0x010a
        /*017a*/ 	.byte	0x3f
	.zero		1


	//   ....[11]....
        /*017c*/ 	.word	0x00001b30
        /*0180*/ 	.word	0x00000000
        /*0184*/ 	.word	0x00030810
        /*0188*/ 	.short	0x010a
        /*018a*/ 	.byte	0x3f
	.zero		1


	//   ....[12]....
        /*018c*/ 	.word	0x00001b70
        /*0190*/ 	.word	0x00000000
        /*0194*/ 	.word	0x00030810
        /*0198*/ 	.short	0x010a
        /*019a*/ 	.byte	0x3f
	.zero		1


	//   ....[13]....
        /*019c*/ 	.word	0x000020a0
        /*01a0*/ 	.word	0x00000000
        /*01a4*/ 	.word	0x00030830
        /*01a8*/ 	.short	0x010a
        /*01aa*/ 	.byte	0x3f
	.zero		1


	//   ....[14]....
        /*01ac*/ 	.word	0x00002120
        /*01b0*/ 	.word	0x00000000
        /*01b4*/ 	.word	0x00030830
        /*01b8*/ 	.short	0x010a
        /*01ba*/ 	.byte	0x3f
	.zero		1


	//   ....[15]....
        /*01bc*/ 	.word	0x00003b00
        /*01c0*/ 	.word	0x00000006
        /*01c4*/ 	.word	0x00000000
        /*01c8*/ 	.short	0x0101
        /*01ca*/ 	.byte	0x3f
	.zero		1


	//   ....[16]....
        /*01cc*/ 	.word	0x00003e30
        /*01d0*/ 	.word	0x00000000
        /*01d4*/ 	.word	0x00000000
        /*01d8*/ 	.short	0x0101
        /*01da*/ 	.byte	0x3f
	.zero		1


	//   ....[17]....
        /*01dc*/ 	.word	0x000079c0
        /*01e0*/ 	.word	0x00000010
        /*01e4*/ 	.word	0x00030820
        /*01e8*/ 	.short	0x010a
        /*01ea*/ 	.byte	0x3f
	.zero		1


	//   ....[18]....
        /*01ec*/ 	.word	0x000080f0
        /*01f0*/ 	.word	0x00000010
        /*01f4*/ 	.word	0x00030840
        /*01f8*/ 	.short	0x010a
        /*01fa*/ 	.byte	0x3f
	.zero		1


	//   ....[19]....
        /*01fc*/ 	.word	0x00008390
        /*0200*/ 	.word	0x00000010
        /*0204*/ 	.word	0x00030828
        /*0208*/ 	.short	0x010a
        /*020a*/ 	.byte	0x3f
	.zero		1


	//   ....[20]....
        /*020c*/ 	.word	0x00008630
        /*0210*/ 	.word	0x00000010
        /*0214*/ 	.word	0x00030848
        /*0218*/ 	.short	0x010a
        /*021a*/ 	.byte	0x3f
	.zero		1


	//   ....[21]....
        /*021c*/ 	.word	0x00008880
        /*0220*/ 	.word	0x00000010
        /*0224*/ 	.word	0x00030820
        /*0228*/ 	.short	0x010a
        /*022a*/ 	.byte	0x3f
	.zero		1


	//   ....[22]....
        /*022c*/ 	.word	0x00008bb0
        /*0230*/ 	.word	0x00000010
        /*0234*/ 	.word	0x00030840
        /*0238*/ 	.short	0x010a
        /*023a*/ 	.byte	0x3f
	.zero		1


	//   ....[23]....
        /*023c*/ 	.word	0x00008e20
        /*0240*/ 	.word	0x00000010
        /*0244*/ 	.word	0x00030828
        /*0248*/ 	.short	0x010a
        /*024a*/ 	.byte	0x3f
	.zero		1


	//   ....[24]....
        /*024c*/ 	.word	0x00009140
        /*0250*/ 	.word	0x00000003
        /*0254*/ 	.word	0x00030840
        /*0258*/ 	.short	0x010a
        /*025a*/ 	.byte	0x3f
	.zero		1


	//   ....[25]....
        /*025c*/ 	.word	0x00009580
        /*0260*/ 	.word	0x00000006
        /*0264*/ 	.word	0x00000000
        /*0268*/ 	.short	0x010a
        /*026a*/ 	.byte	0x3f
	.zero		1


	//   ....[26]....
        /*026c*/ 	.word	0x000095e0
        /*0270*/ 	.word	0x00000003
        /*0274*/ 	.word	0x00000000
        /*0278*/ 	.short	0x010a
        /*027a*/ 	.byte	0x3f
	.zero		1


	//   ....[27]....
        /*027c*/ 	.word	0x00009640
        /*0280*/ 	.word	0x00000000
        /*0284*/ 	.word	0x00000000
        /*0288*/ 	.short	0x010a
        /*028a*/ 	.byte	0x3f
	.zero		1


	//   ....[28]....
        /*028c*/ 	.word	0x00009670
        /*0290*/ 	.word	0x00000003
        /*0294*/ 	.word	0x00000000
        /*0298*/ 	.short	0x010a
        /*029a*/ 	.byte	0x3f
	.zero		1


	//   ....[29]....
        /*029c*/ 	.word	0x00009740
        /*02a0*/ 	.word	0x000000e4
        /*02a4*/ 	.word	0x00030800
        /*02a8*/ 	.short	0x010a
        /*02aa*/ 	.byte	0x3f
	.zero		1


	//   ....[30]....
        /*02ac*/ 	.word	0x00009790
        /*02b0*/ 	.word	0x00000000
        /*02b4*/ 	.word	0x00030810
        /*02b8*/ 	.short	0x010a
        /*02ba*/ 	.byte	0x3f
	.zero		1


	//   ....[31]....
        /*02bc*/ 	.word	0x000097e0
        /*02c0*/ 	.word	0x00000000
        /*02c4*/ 	.word	0x00030830
        /*02c8*/ 	.short	0x010a
        /*02ca*/ 	.byte	0x3f
	.zero		1


	//   ....[32]....
        /*02cc*/ 	.word	0x00009830
        /*02d0*/ 	.word	0x00000010
        /*02d4*/ 	.word	0x00030820
        /*02d8*/ 	.short	0x010a
        /*02da*/ 	.byte	0x3f
	.zero		1


	//   ....[33]....
        /*02dc*/ 	.word	0x00009880
        /*02e0*/ 	.word	0x00000010
        /*02e4*/ 	.word	0x00030840
        /*02e8*/ 	.short	0x010a
        /*02ea*/ 	.byte	0x3f
	.zero		1


	//   ....[34]....
        /*02ec*/ 	.word	0x000098d0
        /*02f0*/ 	.word	0x00000010
        /*02f4*/ 	.word	0x00030828
        /*02f8*/ 	.short	0x010a
        /*02fa*/ 	.byte	0x3f
	.zero		1


	//   ....[35]....
        /*02fc*/ 	.word	0x00009920
        /*0300*/ 	.word	0x00000010
        /*0304*/ 	.word	0x00030848
        /*0308*/ 	.short	0x010a
        /*030a*/ 	.byte	0x3f
	.zero		1


	//   ....[36]....
        /*030c*/ 	.word	0x00009980
        /*0310*/ 	.word	0x00000010
        /*0314*/ 	.word	0x00030820
        /*0318*/ 	.short	0x010a
        /*031a*/ 	.byte	0x3f
	.zero		1


	//   ....[37]....
        /*031c*/ 	.word	0x000099d0
        /*0320*/ 	.word	0x00000010
        /*0324*/ 	.word	0x00030840
        /*0328*/ 	.short	0x010a
        /*032a*/ 	.byte	0x3f
	.zero		1


	//   ....[38]....
        /*032c*/ 	.word	0x00009a20
        /*0330*/ 	.word	0x00000010
        /*0334*/ 	.word	0x00030828
        /*0338*/ 	.short	0x010a
        /*033a*/ 	.byte	0x3f
	.zero		1


	//   ....[39]....
        /*033c*/ 	.word	0x00009a70
        /*0340*/ 	.word	0x00000003
        /*0344*/ 	.word	0x00030840
        /*0348*/ 	.short	0x010a
        /*034a*/ 	.byte	0x3f
	.zero		1


	//   ....[40]....
        /*034c*/ 	.word	0x00009b40
        /*0350*/ 	.word	0x00000006
        /*0354*/ 	.word	0x00000000
        /*0358*/ 	.short	0x010a
        /*035a*/ 	.byte	0x3f
	.zero		1


	//   ....[41]....
        /*035c*/ 	.word	0x00009b90
        /*0360*/ 	.word	0x00000003
        /*0364*/ 	.word	0x00000000
        /*0368*/ 	.short	0x010a
        /*036a*/ 	.byte	0x3f
	.zero		1


	//   ....[42]....
        /*036c*/ 	.word	0x00009be0
        /*0370*/ 	.word	0x00000000
        /*0374*/ 	.word	0x00000000
        /*0378*/ 	.short	0x010a
        /*037a*/ 	.byte	0x3f
	.zero		1


	//----- nvinfo : EIATTR_NUM_MBARRIERS
	.align		4
.L_1530:
        /*037c*/ 	.byte	0x03, 0x38
        /*037e*/ 	.short	0x0009


	//----- nvinfo : EIATTR_EXIT_INSTR_OFFSETS
	.align		4
        /*0380*/ 	.byte	0x04, 0x1c
        /*0382*/ 	.short	(.L_1532 - .L_1531)


	//   ....[0]....
.L_1531:
        /*0384*/ 	.word	0x000096c0


	//----- nvinfo : EIATTR_MAX_THREADS
	.align		4
.L_1532:
        /*0388*/ 	.byte	0x04, 0x05
        /*038a*/ 	.short	(.L_1534 - .L_1533)
.L_1533:
        /*038c*/ 	.word	0x00000180
        /*0390*/ 	.word	0x00000001
        /*0394*/ 	.word	0x00000001


	//----- nvinfo : EIATTR_CRS_STACK_SIZE
	.align		4
.L_1534:
        /*0398*/ 	.byte	0x04, 0x1e
        /*039a*/ 	.short	(.L_1536 - .L_1535)
.L_1535:
        /*039c*/ 	.word	0x00000000


	//----- nvinfo : EIATTR_CBANK_PARAM_SIZE
	.align		4
.L_1536:
        /*03a0*/ 	.byte	0x03, 0x19
        /*03a2*/ 	.short	0x0970


	//----- nvinfo : EIATTR_PARAM_CBANK
	.align		4
        /*03a4*/ 	.byte	0x04, 0x0a
        /*03a6*/ 	.short	(.L_1538 - .L_1537)
	.align		4
.L_1537:
        /*03a8*/ 	.word	index@(.nv.constant0._ZN7cutlass13device_kernelIN5flash11enable_sm90INS1_16FlashAttnBwdSm90INS1_25CollectiveMainloopBwdSm90ILi2ELi2ELi2EN4cute5tupleIJNS5_1CILi1EEES8_S8_EEENS6_IJNS7_ILi64EEENS7_ILi128EEESB_EEENS_6half_tEfNS_4arch4Sm90ELb1ELb0ELb0ELb0ELb0ELb1ELb0ELb0ELi2ELi1ELi2ELi1ELb0EEENS1_21CollectiveEpilogueBwdISC_SD_SF_Li256ELb0ELb0ELi1EEENS1_25SingleTileBwdLPTSchedulerILb0ELi128ELb0EEEEEEEEEvNT_6ParamsE)
        /*03ac*/ 	.short	0x0210
        /*03ae*/ 	.short	0x0970


	//----- nvinfo : EIATTR_SW_WAR
	.align		4
.L_1538:
        /*03b0*/ 	.byte	0x04, 0x36
        /*03b2*/ 	.short	(.L_1540 - .L_1539)
.L_1539:
        /*03b4*/ 	.word	0x00000008
.L_1540:


//--------------------- .nv.info._ZN7cutlass13device_kernelIN5flash11enable_sm90INS1_16FlashAttnBwdSm90INS1_25CollectiveMainloopBwdSm90ILi2ELi2ELi2EN4cute5tupleIJNS5_1CILi1EEES8_S8_EEENS6_IJNS7_ILi64EEENS7_ILi128EEESB_EEENS_6half_tEfNS_4arch4Sm90ELb1ELb0ELb0ELb0ELb1ELb1ELb0ELb0ELi2ELi1ELi2ELi1ELb0EEENS1_21CollectiveEpilogueBwdISC_SD_SF_Li256ELb0ELb0ELi1EEENS1_25SingleTileBwdLPTSchedulerILb0ELi128ELb1EEEEEEEEEvNT_6ParamsE --------------------------
	.section	.nv.info._ZN7cutlass13device_kernelIN5flash11enable_sm90INS1_16FlashAttnBwdSm90INS1_25CollectiveMainloopBwdSm90ILi2ELi2ELi2EN4cute5tupleIJNS5_1CILi1EEES8_S8_EEENS6_IJNS7_ILi64EEENS7_ILi128EEESB_EEENS_6half_tEfNS_4arch4Sm90ELb1ELb0ELb0ELb0ELb1ELb1ELb0ELb0ELi2ELi1ELi2ELi1ELb0EEENS1_21CollectiveEpilogueBwdISC_SD_SF_Li256ELb0ELb0ELi1EEENS1_25SingleTileBwdLPTSchedulerILb0ELi128ELb1EEEEEEEEEvNT_6ParamsE,"",@"SHT_CUDA_INFO"
	.sectionflags	@""
	.align	4


	//----- nvinfo : EIATTR_CUDA_API_VERSION
	.align		4
        /*0000*/ 	.byte	0x04, 0x37
        /*0002*/ 	.short	(.L_1542 - .L_1541)
.L_1541:
        /*0004*/ 	.word	0x00000082


	//----- nvinfo : EIATTR_KPARAM_INFO
	.align		4
.L_1542:
        /*0008*/ 	.byte	0x04, 0x17
        /*000a*/ 	.short	(.L_1544 - .L_1543)
.L_1543:
        /*000c*/ 	.word	0x00000000
        /*0010*/ 	.short	0x0000
        /*0012*/ 	.short	0x0070
        /*0014*/ 	.byte	0x00, 0xf0, 0x01, 0x24


	//----- nvinfo : EIATTR_SPARSE_MMA_MASK
	.align		4
.L_1544:
        /*0018*/ 	.byte	0x03, 0x50
        /*001a*/ 	.short	0x0000


	//----- nvinfo : EIATTR_MAXREG_COUNT
	.align		4
        /*001c*/ 	.byte	0x03, 0x1b
        /*001e*/ 	.short	0x00a8


	//----- nvinfo : EIATTR_NUM_BARRIERS
	.align		4
        /*0020*/ 	.byte	0x02, 0x4c
        /*0022*/ 	.byte	0x10
	.zero		1


	//----- nvinfo : EIATTR_EXTERNS
	.align		4
        /*0024*/ 	.byte	0x04, 0x0f
        /*0026*/ 	.short	(.L_1546 - .L_1545)


	//   ....[0]....
	.align		4
.L_1545:
        /*0028*/ 	.word	index@(__assertfail)


	//----- nvinfo : EIATTR_ANNOTATIONS
	.align		4
.L_1546:
        /*002c*/ 	.byte	0x04, 0x55
        /*002e*/ 	.short	(.L_1548 - .L_1547)


	//   ....[0]....
.L_1547:
        /*0030*/ 	.word	0x00000001
        /*0034*/ 	.byte	0xf0, 0x8a, 0x00, 0x00, 0x01, 0x00, 0x00, 0x00, 0xe0, 0x95, 0x00, 0x00


	//----- nvinfo : EIATTR_MERCURY_ISA_VERSION
	.align		4
.L_1548:
        /*0040*/ 	.byte	0x03, 0x5f
        /*0042*/ 	.short	0x0101


	//----- nvinfo : EIATTR_INT_WARP_WIDE_INSTR_OFFSETS
	.align		4
        /*0044*/ 	.byte	0x04, 0x31
        /*0046*/ 	.short	(.L_1550 - .L_1549)


	//   ....[0]....
.L_1549:
        /*0048*/ 	.word	0x000001f0


	//   ....[1]....
        /*004c*/ 	.word	0x00000220


	//   ....[2]....
        /*0050*/ 	.word	0x000071c0


	//   ....[3]....
        /*0054*/ 	.word	0x00007830


	//   ....[4]....
        /*0058*/ 	.word	0x00007d60


	//----- nvinfo : EIATTR_COOP_GROUP_MASK_REGIDS
	.align		4
.L_1550:
        /*005c*/ 	.byte	0x04, 0x29
        /*005e*/ 	.short	(.L_1552 - .L_1551)


	//   ....[0]....
.L_1551:
        /*0060*/ 	.word	0xffffffff


	//   ....[1]....
        /*0064*/ 	.word	0xffffffff


	//   ....[2]....
        /*0068*/ 	.word	0xffffffff


	//   ....[3]....
        /*006c*/ 	.word	0xffffffff


	//   ....[4]....
        /*0070*/ 	.word	0xffffffff


	//   ....[5]....
        /*0074*/ 	.word	0xffffffff


	//   ....[6]....
        /*0078*/ 	.word	0xffffffff


	//   ....[7]....
        /*007c*/ 	.word	0xffffffff


	//   ....[8]....
        /*0080*/ 	.word	0xffffffff


	//   ....[9]....
        /*0084*/ 	.word	0xffffffff


	//   ....[10]....
        /*0088*/ 	.word	0xffffffff


	//   ....[11]....
        /*008c*/ 	.word	0xffffffff


	//   ....[12]....
        /*0090*/ 	.word	0xffffffff


	//   ....[13]....
        /*0094*/ 	.word	0xffffffff


	//   ....[14]....
        /*0098*/ 	.word	0x0500000f


	//   ....[15]....
        /*009c*/ 	.word	0x0500000f


	//   ....[16]....
        /*00a0*/ 	.word	0x0500000f


	//   ....[17]....
        /*00a4*/ 	.word	0x0500000f


	//----- nvinfo : EIATTR_COOP_GROUP_INSTR_OFFSETS
	.align		4
.L_1552:
        /*00a8*/ 	.byte	0x04, 0x28
        /*00aa*/ 	.short	(.L_1554 - .L_1553)


	//   ....[0]....
.L_1553:
        /*00ac*/ 	.word	0x00000070


	//   ....[1]....
        /*00b0*/ 	.word	0x00000200


	//   ....[2]....
        /*00b4*/ 	.word	0x00000250


	//   ....[3]....
        /*00b8*/ 	.word	0x00000440


	//   ....[4]....
        /*00bc*/ 	.word	0x00000690


	//   ....[5]....
        /*00c0*/ 	.word	0x000013a0


	//   ....[6]....
        /*00c4*/ 	.word	0x00004ac0


	//   ....[7]....
        /*00c8*/ 	.word	0x000065f0


	//   ....[8]....
        /*00cc*/ 	.word	0x00006dc0


	//   ....[9]....
        /*00d0*/ 	.word	0x000070f0


	//   ....[10]....
        /*00d4*/ 	.word	0x000074b0


	//   ....[11]....
        /*00d8*/ 	.word	0x00007760


	//   ....[12]....
        /*00dc*/ 	.word	0x00007a20


	//   ....[13]....
        /*00e0*/ 	.word	0x00007c90


	//   ....[14]....
        /*00e4*/ 	.word	0x0000a1a0


	//   ....[15]....
        /*00e8*/ 	.word	0x0000a2f0


	//   ....[16]....
        /*00ec*/ 	.word	0x0000a360


	//   ....[17]....
        /*00f0*/ 	.word	0x0000a3d0


	//----- nvinfo : EIATTR_REG_RECONFIG
	.align		4
.L_1554:
        /*00f4*/ 	.byte	0x01, 0x54
	.zero		2


	//----- nvinfo : EIATTR_SYSCALL_OFFSETS
	.align		4
        /*00f8*/ 	.byte	0x04, 0x46
        /*00fa*/ 	.short	(.L_1556 - .L_1555)


	//   ....[0]....
.L_1555:
        /*00fc*/ 	.word	0x00000fe0


	//   ....[1]....
        /*0100*/ 	.word	0x000010d0


	//   ....[2]....
        /*0104*/ 	.word	0x00001230


	//   ....[3]....
        /*0108*/ 	.word	0x00001320


	//   ....[4]....
        /*010c*/ 	.word	0x00004430


	//   ....[5]....
        /*0110*/ 	.word	0x00004570


	//   ....[6]....
        /*0114*/ 	.word	0x00004690


	//   ....[7]....
        /*0118*/ 	.word	0x000047b0


	//----- nvinfo : EIATTR_MBARRIER_INSTR_OFFSETS
	.align		4
.L_1556:
        /*011c*/ 	.byte	0x04, 0x39
        /*011e*/ 	.short	(.L_1558 - .L_1557)


	//   ....[0]....
.L_1557:
        /*0120*/ 	.word	0x000002f0
        /*0124*/ 	.word	0x000000ff
        /*0128*/ 	.word	0x00030800
        /*012c*/ 	.short	0x0100
        /*012e*/ 	.byte	0x06
	.zero		1


	//   ....[1]....
        /*0130*/ 	.word	0x000003f0
        /*0134*/ 	.word	0x000000ff
        /*0138*/ 	.word	0x00030810
        /*013c*/ 	.short	0x0100
        /*013e*/ 	.byte	0x08
	.zero		1


	//   ....[2]....
        /*0140*/ 	.word	0x00000400
        /*0144*/ 	.word	0x000000ff
        /*0148*/ 	.word	0x00030820
        /*014c*/ 	.short	0x0100
        /*014e*/ 	.byte	0x08
	.zero		1


	//   ....[3]....
        /*0150*/ 	.word	0x00000410
        /*0154*/ 	.word	0x000000ff
        /*0158*/ 	.word	0x00030818
        /*015c*/ 	.short	0x0100
        /*015e*/ 	.byte	0x08
	.zero		1


	//   ....[4]....
        /*0160*/ 	.word	0x00000420
        /*0164*/ 	.word	0x000000ff
        /*0168*/ 	.word	0x00030828
        /*016c*/ 	.short	0x0100
        /*016e*/ 	.byte	0x08
	.zero		1


	//   ....[5]....
        /*0170*/ 	.word	0x00000550
        /*0174*/ 	.word	0x000000ff
        /*0178*/ 	.word	0x00030830
        /*017c*/ 	.short	0x0100
        /*017e*/ 	.byte	0x08
	.zero		1


	//   ....[6]....
        /*0180*/ 	.word	0x00000560
        /*0184*/ 	.word	0x000000ff
        /*0188*/ 	.word	0x00030840
        /*018c*/ 	.short	0x0100
        /*018e*/ 	.byte	0x08
	.zero		1


	//   ....[7]....
        /*0190*/ 	.word	0x00000570
        /*0194*/ 	.word	0x000000ff
        /*0198*/ 	.word	0x00030838
        /*019c*/ 	.short	0x0100
        /*019e*/ 	.byte	0x08
	.zero		1


	//   ....[8]....
        /*01a0*/ 	.word	0x00000580
        /*01a4*/ 	.word	0x000000ff
        /*01a8*/ 	.word	0x00030848
        /*01ac*/ 	.short	0x0100
        /*01ae*/ 	.byte	0x08
	.zero		1


	//   ....[9]....
        /*01b0*/ 	.word	0x000013e0
        /*01b4*/ 	.word	0x000000e4
        /*01b8*/ 	.word	0x00030800
        /*01bc*/ 	.short	0x010a
        /*01be*/ 	.byte	0x3f
	.zero		1


	//   ....[10]....
        /*01c0*/ 	.word	0x00001480
        /*01c4*/ 	.word	0x000000e4
        /*01c8*/ 	.word	0x00030800
        /*01cc*/ 	.short	0x010a
        /*01ce*/ 	.byte	0x3f
	.zero		1


	//   ....[11]....
        /*01d0*/ 	.word	0x00001b70
        /*01d4*/ 	.word	0x00000000
        /*01d8*/ 	.word	0x00030810
        /*01dc*/ 	.short	0x010a
        /*01de*/ 	.byte	0x3f
	.zero		1


	//   ....[12]....
        /*01e0*/ 	.word	0x00001bb0
        /*01e4*/ 	.word	0x00000000
        /*01e8*/ 	.word	0x00030810
        /*01ec*/ 	.short	0x010a
        /*01ee*/ 	.byte	0x3f
	.zero		1


	//   ....[13]....
        /*01f0*/ 	.word	0x000020e0
        /*01f4*/ 	.word	0x00000000
        /*01f8*/ 	.word	0x00030830
        /*01fc*/ 	.short	0x010a
        /*01fe*/ 	.byte	0x3f
	.zero		1


	//   ....[14]....
        /*0200*/ 	.word	0x00002160
        /*0204*/ 	.word	0x00000000
        /*0208*/ 	.word	0x00030830
        /*020c*/ 	.short	0x010a
        /*020e*/ 	.byte	0x3f
	.zero		1


	//   ....[15]....
        /*0210*/ 	.word	0x00003b40
        /*0214*/ 	.word	0x00000006
        /*0218*/ 	.word	0x00000000
        /*021c*/ 	.short	0x0101
        /*021e*/ 	.byte	0x3f
	.zero		1


	//   ....[16]....
        /*0220*/ 	.word	0x00003e70
        /*0224*/ 	.word	0x00000000
        /*0228*/ 	.word	0x00000000
        /*022c*/ 	.short	0x0101
        /*022e*/ 	.byte	0x3f
	.zero		1


	//   ....[17]....
        /*0230*/ 	.word	0x00008450
        /*0234*/ 	.word	0x00000010
        /*0238*/ 	.word	0x00030820
        /*023c*/ 	.short	0x010a
        /*023e*/ 	.byte	0x3f
	.zero		1


	//   ....[18]....
        /*0240*/ 	.word	0x00008b80
        /*0244*/ 	.word	0x00000010
        /*0248*/ 	.word	0x00030840
        /*024c*/ 	.short	0x010a
        /*024e*/ 	.byte	0x3f
	.zero		1


	//   ....[19]....
        /*0250*/ 	.word	0x00008e20
        /*0254*/ 	.word	0x00000010
        /*0258*/ 	.word	0x00030828
        /*025c*/ 	.short	0x010a
        /*025e*/ 	.byte	0x3f
	.zero		1


	//   ....[20]....
        /*0260*/ 	.word	0x000090c0
        /*0264*/ 	.word	0x00000010
        /*0268*/ 	.word	0x00030848
        /*026c*/ 	.short	0x010a
        /*026e*/ 	.byte	0x3f
	.zero		1


	//   ....[21]....
        /*0270*/ 	.word	0x00009310
        /*0274*/ 	.word	0x00000010
        /*0278*/ 	.word	0x00030820
        /*027c*/ 	.short	0x010a
        /*027e*/ 	.byte	0x3f
	.zero		1


	//   ....[22]....
        /*0280*/ 	.word	0x00009640
        /*0284*/ 	.word	0x00000010
        /*0288*/ 	.word	0x00030840
        /*028c*/ 	.short	0x010a
        /*028e*/ 	.byte	0x3f
	.zero		1


	//   ....[23]....
        /*0290*/ 	.word	0x000098b0
        /*0294*/ 	.word	0x00000010
        /*0298*/ 	.word	0x00030828
        /*029c*/ 	.short	0x010a
        /*029e*/ 	.byte	0x3f
	.zero		1


	//   ....[24]....
        /*02a0*/ 	.word	0x00009bd0
        /*02a4*/ 	.word	0x00000003
        /*02a8*/ 	.word	0x00030840
        /*02ac*/ 	.short	0x010a
        /*02ae*/ 	.byte	0x3f
	.zero		1


	//   ....[25]....
        /*02b0*/ 	.word	0x0000a010
        /*02b4*/ 	.word	0x00000006
        /*02b8*/ 	.word	0x00000000
        /*02bc*/ 	.short	0x010a
        /*02be*/ 	.byte	0x3f
	.zero		1


	//   ....[26]....
        /*02c0*/ 	.word	0x0000a070
        /*02c4*/ 	.word	0x00000003
        /*02c8*/ 	.word	0x00000000
        /*02cc*/ 	.short	0x010a
        /*02ce*/ 	.byte	0x3f
	.zero		1


	//   ....[27]....
        /*02d0*/ 	.word	0x0000a0d0
        /*02d4*/ 	.word	0x00000000
        /*02d8*/ 	.word	0x00000000
        /*02dc*/ 	.short	0x010a
        /*02de*/ 	.byte	0x3f
	.zero		1


	//   ....[28]....
        /*02e0*/ 	.word	0x0000a100
        /*02e4*/ 	.word	0x00000003
        /*02e8*/ 	.word	0x00000000
        /*02ec*/ 	.short	0x010a
        /*02ee*/ 	.byte	0x3f
	.zero		1


	//   ....[29]....
        /*02f0*/ 	.word	0x0000a1d0
        /*02f4*/ 	.word	0x000000e4
        /*02f8*/ 	.word	0x00030800
        /*02fc*/ 	.short	0x010a
        /*02fe*/ 	.byte	0x3f
	.zero		1


	//   ....[30]....
        /*0300*/ 	.word	0x0000a220
        /*0304*/ 	.word	0x00000000
        /*0308*/ 	.word	0x00030810
        /*030c*/ 	.short	0x010a
        /*030e*/ 	.byte	0x3f
	.zero		1


	//   ....[31]....
        /*0310*/ 	.word	0x0000a270
        /*0314*/ 	.word	0x00000000
        /*0318*/ 	.word	0x00030830
        /*031c*/ 	.short	0x010a
        /*031e*/ 	.byte	0x3f
	.zero		1


	//   ....[32]....
        /*0320*/ 	.word	0x0000a410
        /*0324*/ 	.word	0x00000010
        /*0328*/ 	.word	0x00030820
        /*032c*/ 	.short	0x010a
        /*032e*/ 	.byte	0x3f
	.zero		1


	//   ....[33]....
        /*0330*/ 	.word	0x0000a460
        /*0334*/ 	.word	0x00000010
        /*0338*/ 	.word	0x00030840
        /*033c*/ 	.short	0x010a
        /*033e*/ 	.byte	0x3f
	.zero		1


	//   ....[34]....
        /*0340*/ 	.word	0x0000a4b0
        /*0344*/ 	.word	0x00000010
        /*0348*/ 	.word	0x00030828
        /*034c*/ 	.short	0x010a
        /*034e*/ 	.byte	0x3f
	.zero		1


	//   ....[35]....
        /*0350*/ 	.word	0x0000a500
        /*0354*/ 	.word	0x00000010
        /*0358*/ 	.word	0x00030848
        /*035c*/ 	.short	0x010a
        /*035e*/ 	.byte	0x3f
	.zero		1


	//   ....[36]....
        /*0360*/ 	.word	0x0000a560
        /*0364*/ 	.word	0x00000010
        /*0368*/ 	.word	0x00030820
        /*036c*/ 	.short	0x010a
        /*036e*/ 	.byte	0x3f
	.zero		1


	//   ....[37]....
        /*0370*/ 	.word	0x0000a5b0
        /*0374*/ 	.word	0x00000010
        /*0378*/ 	.word	0x00030840
        /*037c*/ 	.short	0x010a
        /*037e*/ 	.byte	0x3f
	.zero		1


	//   ....[38]....
        /*0380*/ 	.word	0x0000a600
        /*0384*/ 	.word	0x00000010
        /*0388*/ 	.word	0x00030828
        /*038c*/ 	.short	0x010a
        /*038e*/ 	.byte	0x3f
	.zero		1


	//   ....[39]....
        /*0390*/ 	.word	0x0000a650
        /*0394*/ 	.word	0x00000003
        /*0398*/ 	.word	0x00030840
        /*039c*/ 	.short	0x010a
        /*039e*/ 	.byte	0x3f
	.zero		1


	//   ....[40]....
        /*03a0*/ 	.word	0x0000a720
        /*03a4*/ 	.word	0x00000006
        /*03a8*/ 	.word	0x00000000
        /*03ac*/ 	.short	0x010a
        /*03ae*/ 	.byte	0x3f
	.zero		1


	//   ....[41]....
        /*03b0*/ 	.word	0x0000a770
        /*03b4*/ 	.word	0x00000003
        /*03b8*/ 	.word	0x00000000
        /*03bc*/ 	.short	0x010a
        /*03be*/ 	.byte	0x3f
	.zero		1


	//   ....[42]....
        /*03c0*/ 	.word	0x0000a7c0
        /*03c4*/ 	.word	0x00000000
        /*03c8*/ 	.word	0x00000000
        /*03cc*/ 	.short	0x010a
        /*03ce*/ 	.byte	0x3f
	.zero		1


	//----- nvinfo : EIATTR_NUM_MBARRIERS
	.align		4
.L_1558:
        /*03d0*/ 	.byte	0x03, 0x38
        /*03d2*/ 	.short	0x0009


	//----- nvinfo : EIATTR_EXIT_INSTR_OFFSETS
	.align		4
        /*03d4*/ 	.byte	0x04, 0x1c
        /*03d6*/ 	.short	(.L_1560 - .L_1559)


	//   ....[0]....
.L_1559:
        /*03d8*/ 	.word	0x0000a150


	//----- nvinfo : EIATTR_MAX_THREADS
	.align		4
.L_1560:
        /*03dc*/ 	.byte	0x04, 0x05
        /*03de*/ 	.short	(.L_1562 - .L_1561)
.L_1561:
        /*03e0*/ 	.word	0x00000180
        /*03e4*/ 	.word	0x00000001
        /*03e8*/ 	.word	0x00000001


	//----- nvinfo : EIATTR_CRS_STACK_SIZE
	.align		4
.L_1562:
        /*03ec*/ 	.byte	0x04, 0x1e
        /*03ee*/ 	.short	(.L_1564 - .L_1563)
.L_1563:
        /*03f0*/ 	.word	0x00000000


	//----- nvinfo : EIATTR_CBANK_PARAM_SIZE
	.align		4
.L_1564:
        /*03f4*/ 	.byte	0x03, 0x19
        /*03f6*/ 	.short	0x0970


	//----- nvinfo : EIATTR_PARAM_CBANK
	.align		4
        /*03f8*/ 	.byte	0x04, 0x0a
        /*03fa*/ 	.short	(.L_1566 - .L_1565)
	.align		4
.L_1565:
        /*03fc*/ 	.word	index@(.nv.constant0._ZN7cutlass13device_kernelIN5flash11enable_sm90INS1_16FlashAttnBwdSm90INS1_25CollectiveMainloopBwdSm90ILi2ELi2ELi2EN4cute5tupleIJNS5_1CILi1EEES8_S8_EEENS6_IJNS7_ILi64EEENS7_ILi128EEESB_EEENS_6half_tEfNS_4arch4Sm90ELb1ELb0ELb0ELb0ELb1ELb1ELb0ELb0ELi2ELi1ELi2ELi1ELb0EEENS1_21CollectiveEpilogueBwdISC_SD_SF_Li256ELb0ELb0ELi1EEENS1_25SingleTileBwdLPTSchedulerILb0ELi128ELb1EEEEEEEEEvNT_6ParamsE)
        /*0400*/ 	.short	0x0210
        /*0402*/ 	.short	0x0970


	//----- nvinfo : EIATTR_SW_WAR
	.align		4
.L_1566:
        /*0404*/ 	.byte	0x04, 0x36
        /*0406*/ 	.short	(.L_1568 - .L_1567)
.L_1567:
        /*0408*/ 	.word	0x00000008
.L_1568:


//--------------------- .nv.info._ZN7cutlass13device_kernelIN5flash11enable_sm90INS1_16FlashAttnBwdSm90INS1_25CollectiveMainloopBwdSm90ILi2ELi2ELi2EN4cute5tupleIJNS5_1CILi1EEES8_S8_EEENS6_IJNS7_ILi64EEENS7_ILi128EEESB_EEENS_6half_tEfNS_4arch4Sm90ELb1ELb0ELb0ELb0ELb0ELb1ELb0ELb0ELi2ELi1ELi2ELi1ELb0EEENS1_24CollectiveEpilogueBwdGQAISC_fSF_Li256ELb0ELb0EEENS1_25SingleTileBwdLPTSchedulerILb0ELi128ELb0EEEEEEEEEvNT_6ParamsE --------------------------
	.section	.nv.info._ZN7cutlass13device_kernelIN5flash11enable_sm90INS1_16FlashAttnBwdSm90INS1_25CollectiveMainloopBwdSm90ILi2ELi2ELi2EN4cute5tupleIJNS5_1CILi1EEES8_S8_EEENS6_IJNS7_ILi64EEENS7_ILi128EEESB_EEENS_6half_tEfNS_4arch4Sm90ELb1ELb0ELb0ELb0ELb0ELb1ELb0ELb0ELi2ELi1ELi2ELi1ELb0EEENS1_24CollectiveEpilogueBwdGQAISC_fSF_Li256ELb0ELb0EEENS1_25SingleTileBwdLPTSchedulerILb0ELi128ELb0EEEEEEEEEvNT_6ParamsE,"",@"SHT_CUDA_INFO"
	.sectionflags	@""
	.align	4


	//----- nvinfo : EIATTR_CUDA_API_VERSION
	.align		4
        /*0000*/ 	.byte	0x04, 0x37
        /*0002*/ 	.short	(.L_1570 - .L_1569)
.L_1569:
        /*0004*/ 	.word	0x00000082


	//----- nvinfo : EIATTR_KPARAM_INFO
	.align		4
.L_1570:
        /*0008*/ 	.byte	0x04, 0x17
        /*000a*/ 	.short	(.L_1572 - .L_1571)
.L_1571:
        /*000c*/ 	.word	0x00000000
        /*0010*/ 	.short	0x0000
        /*0012*/ 	.short	0x0070
        /*0014*/ 	.byte	0x00, 0xf0, 0x01, 0x1c


	//----- nvinfo : EIATTR_SPARSE_MMA_MASK
	.align		4
.L_1572:
        /*0018*/ 	.byte	0x03, 0x50
        /*001a*/ 	.short	0x0000


	//----- nvinfo : EIATTR_MAXREG_COUNT
	.align		4
        /*001c*/ 	.byte	0x03, 0x1b
        /*001e*/ 	.short	0x00a8


	//----- nvinfo : EIATTR_NUM_BARRIERS
	.align		4
        /*0020*/ 	.byte	0x02, 0x4c
        /*0022*/ 	.byte	0x10
	.zero		1


	//----- nvinfo : EIATTR_EXTERNS
	.align		4
        /*0024*/ 	.byte	0x04, 0x0f
        /*0026*/ 	.short	(.L_1574 - .L_1573)


	//   ....[0]....
	.align		4
.L_1573:
        /*0028*/ 	.word	index@(__assertfail)


	//----- nvinfo : EIATTR_ANNOTATIONS
	.align		4
.L_1574:
        /*002c*/ 	.byte	0x04, 0x55
        /*002e*/ 	.short	(.L_1576 - .L_1575)


	//   ....[0]....
.L_1575:
        /*0030*/ 	.word	0x00000001
        /*0034*/ 	.byte	0x60, 0x65, 0x00, 0x00, 0x01, 0x00, 0x00, 0x00, 0x50, 0x70, 0x00, 0x00


	//----- nvinfo : EIATTR_MERCURY_ISA_VERSION
	.align		4
.L_1576:
        /*0040*/ 	.byte	0x03, 0x5f
        /*0042*/ 	.short	0x0101


	//----- nvinfo : EIATTR_INT_WARP_WIDE_INSTR_OFFSETS
	.align		4
        /*0044*/ 	.byte	0x04, 0x31
        /*0046*/ 	.short	(.L_1578 - .L_1577)


	//   ....[0]....
.L_1577:
        /*0048*/ 	.word	0x00000190


	//   ....[1]....
        /*004c*/ 	.word	0x000001c0


	//----- nvinfo : EIATTR_COOP_GROUP_MASK_REGIDS
	.align		4
.L_1578:
        /*0050*/ 	.byte	0x04, 0x29
        /*0052*/ 	.short	(.L_1580 - .L_1579)


	//   ....[0]....
.L_1579:
        /*0054*/ 	.word	0xffffffff


	//   ....[1]....
        /*0058*/ 	.word	0xffffffff


	//   ....[2]....
        /*005c*/ 	.word	0xffffffff


	//   ....[3]....
        /*0060*/ 	.word	0xffffffff


	//   ....[4]....
        /*0064*/ 	.word	0xffffffff


	//   ....[5]....
        /*0068*/ 	.word	0xffffffff


	//   ....[6]....
        /*006c*/ 	.word	0xffffffff


	//   ....[7]....
        /*0070*/ 	.word	0x0500000f


	//----- nvinfo : EIATTR_COOP_GROUP_INSTR_OFFSETS
	.align		4
.L_1580:
        /*0074*/ 	.byte	0x04, 0x28
        /*0076*/ 	.short	(.L_1582 - .L_1581)


	//   ....[0]....
.L_1581:
        /*0078*/ 	.word	0x00000070


	//   ....[1]....
        /*007c*/ 	.word	0x000001a0


	//   ....[2]....
        /*0080*/ 	.word	0x000001f0


	//   ....[3]....
        /*0084*/ 	.word	0x000003e0


	//   ....[4]....
        /*0088*/ 	.word	0x00000620


	//   ....[5]....
        /*008c*/ 	.word	0x00001300


	//   ....[6]....
        /*0090*/ 	.word	0x00004a70


	//   ....[7]....
        /*0094*/ 	.word	0x00007c10


	//----- nvinfo : EIATTR_REG_RECONFIG
	.align		4
.L_1582:
        /*0098*/ 	.byte	0x01, 0x54
	.zero		2


	//----- nvinfo : EIATTR_SYSCALL_OFFSETS
	.align		4
        /*009c*/ 	.byte	0x04, 0x46
        /*009e*/ 	.short	(.L_1584 - .L_1583)


	//   ....[0]....
.L_1583:
        /*00a0*/ 	.word	0x00000f40


	//   ....[1]....
        /*00a4*/ 	.word	0x00001030


	//   ....[2]....
        /*00a8*/ 	.word	0x00001190


	//   ....[3]....
        /*00ac*/ 	.word	0x00001280


	//----- nvinfo : EIATTR_MBARRIER_INSTR_OFFSETS
	.align		4
.L_1584:
        /*00b0*/ 	.byte	0x04, 0x39
        /*00b2*/ 	.short	(.L_1586 - .L_1585)


	//   ....[0]....
.L_1585:
        /*00b4*/ 	.word	0x00000290
        /*00b8*/ 	.word	0x000000ff
        /*00bc*/ 	.word	0x00030800
        /*00c0*/ 	.short	0x0100
        /*00c2*/ 	.byte	0x06
	.zero		1


	//   ....[1]....
        /*00c4*/ 	.word	0x00000390
        /*00c8*/ 	.word	0x000000ff
        /*00cc*/ 	.word	0x00030810
        /*00d0*/ 	.short	0x0100
        /*00d2*/ 	.byte	0x08
	.zero		1


	//   ....[2]....
        /*00d4*/ 	.word	0x000003a0
        /*00d8*/ 	.word	0x000000ff
        /*00dc*/ 	.word	0x00030820
        /*00e0*/ 	.short	0x0100
        /*00e2*/ 	.byte	0x08
	.zero		1


	//   ....[3]....
        /*00e4*/ 	.word	0x000003b0
        /*00e8*/ 	.word	0x000000ff
        /*00ec*/ 	.word	0x00030818
        /*00f0*/ 	.short	0x0100
        /*00f2*/ 	.byte	0x08
	.zero		1


	//   ....[4]....
        /*00f4*/ 	.word	0x000003c0
        /*00f8*/ 	.word	0x000000ff
        /*00fc*/ 	.word	0x00030828
        /*0100*/ 	.short	0x0100
        /*0102*/ 	.byte	0x08
	.zero		1


	//   ....[5]....
        /*0104*/ 	.word	0x000004f0
        /*0108*/ 	.word	0x000000ff
        /*010c*/ 	.word	0x00030830
        /*0110*/ 	.short	0x0100
        /*0112*/ 	.byte	0x08
	.zero		1


	//   ....[6]....
        /*0114*/ 	.word	0x00000500
        /*0118*/ 	.word	0x000000ff
        /*011c*/ 	.word	0x00030840
        /*0120*/ 	.short	0x0100
        /*0122*/ 	.byte	0x08
	.zero		1


	//   ....[7]....
        /*0124*/ 	.word	0x00000510
        /*0128*/ 	.word	0x000000ff
        /*012c*/ 	.word	0x00030838
        /*0130*/ 	.short	0x0100
        /*0132*/ 	.byte	0x08
	.zero		1


	//   ....[8]....
        /*0134*/ 	.word	0x00000520
        /*0138*/ 	.word	0x000000ff
        /*013c*/ 	.word	0x00030848
        /*0140*/ 	.short	0x0100
        /*0142*/ 	.byte	0x08
	.zero		1


	//   ....[9]....
        /*0144*/ 	.word	0x00001340
        /*0148*/ 	.word	0x000000e4
        /*014c*/ 	.word	0x00030800
        /*0150*/ 	.short	0x010a
        /*0152*/ 	.byte	0x3f
	.zero		1


	//   ....[10]....
        /*0154*/ 	.word	0x000013e0
        /*0158*/ 	.word	0x000000e4
        /*015c*/ 	.word	0x00030800
        /*0160*/ 	.short	0x010a
        /*0162*/ 	.byte	0x3f
	.zero		1


	//   ....[11]....
        /*0164*/ 	.word	0x00001ac0
        /*0168*/ 	.word	0x00000000
        /*016c*/ 	.word	0x00030810
        /*0170*/ 	.short	0x010a
        /*0172*/ 	.byte	0x3f
	.zero		1


	//   ....[12]....
        /*0174*/ 	.word	0x00001b00
        /*0178*/ 	.word	0x00000000
        /*017c*/ 	.word	0x00030810
        /*0180*/ 	.short	0x010a
        /*0182*/ 	.byte	0x3f
	.zero		1


	//   ....[13]....
        /*0184*/ 	.word	0x00002030
        /*0188*/ 	.word	0x00000000
        /*018c*/ 	.word	0x00030830
        /*0190*/ 	.short	0x010a
        /*0192*/ 	.byte	0x3f
	.zero		1


	//   ....[14]....
        /*0194*/ 	.word	0x000020b0
        /*0198*/ 	.word	0x00000000
        /*019c*/ 	.word	0x00030830
        /*01a0*/ 	.short	0x010a
        /*01a2*/ 	.byte	0x3f
	.zero		1


	//   ....[15]....
        /*01a4*/ 	.word	0x00003a90
        /*01a8*/ 	.word	0x00000006
        /*01ac*/ 	.word	0x00000000
        /*01b0*/ 	.short	0x0101
        /*01b2*/ 	.byte	0x3f
	.zero		1


	//   ....[16]....
        /*01b4*/ 	.word	0x00003dc0
        /*01b8*/ 	.word	0x00000000
        /*01bc*/ 	.word	0x00000000
        /*01c0*/ 	.short	0x0101
        /*01c2*/ 	.byte	0x3f
	.zero		1


	//   ....[17]....
        /*01c4*/ 	.word	0x00005ec0
        /*01c8*/ 	.word	0x00000010
        /*01cc*/ 	.word	0x00030820
        /*01d0*/ 	.short	0x010a
        /*01d2*/ 	.byte	0x3f
	.zero		1


	//   ....[18]....
        /*01d4*/ 	.word	0x000065f0
        /*01d8*/ 	.word	0x00000010
        /*01dc*/ 	.word	0x00030840
        /*01e0*/ 	.short	0x010a
        /*01e2*/ 	.byte	0x3f
	.zero		1


	//   ....[19]....
        /*01e4*/ 	.word	0x00006890
        /*01e8*/ 	.word	0x00000010
        /*01ec*/ 	.word	0x00030828
        /*01f0*/ 	.short	0x010a
        /*01f2*/ 	.byte	0x3f
	.zero		1


	//   ....[20]....
        /*01f4*/ 	.word	0x00006b30
        /*01f8*/ 	.word	0x00000010
        /*01fc*/ 	.word	0x00030848
        /*0200*/ 	.short	0x010a
        /*0202*/ 	.byte	0x3f
	.zero		1


	//   ....[21]....
        /*0204*/ 	.word	0x00006d80
        /*0208*/ 	.word	0x00000010
        /*020c*/ 	.word	0x00030820
        /*0210*/ 	.short	0x010a
        /*0212*/ 	.byte	0x3f
	.zero		1


	//   ....[22]....
        /*0214*/ 	.word	0x000070b0
        /*0218*/ 	.word	0x00000010
        /*021c*/ 	.word	0x00030840
        /*0220*/ 	.short	0x010a
        /*0222*/ 	.byte	0x3f
	.zero		1


	//   ....[23]....
        /*0224*/ 	.word	0x00007320
        /*0228*/ 	.word	0x00000010
        /*022c*/ 	.word	0x00030828
        /*0230*/ 	.short	0x010a
        /*0232*/ 	.byte	0x3f
	.zero		1


	//   ....[24]....
        /*0234*/ 	.word	0x00007640
        /*0238*/ 	.word	0x00000003
        /*023c*/ 	.word	0x00030840
        /*0240*/ 	.short	0x010a
        /*0242*/ 	.byte	0x3f
	.zero		1


	//   ....[25]....
        /*0244*/ 	.word	0x00007a80
        /*0248*/ 	.word	0x00000006
        /*024c*/ 	.word	0x00000000
        /*0250*/ 	.short	0x010a
        /*0252*/ 	.byte	0x3f
	.zero		1


	//   ....[26]....
        /*0254*/ 	.word	0x00007ae0
        /*0258*/ 	.word	0x00000003
        /*025c*/ 	.word	0x00000000
        /*0260*/ 	.short	0x010a
        /*0262*/ 	.byte	0x3f
	.zero		1


	//   ....[27]....
        /*0264*/ 	.word	0x00007b40
        /*0268*/ 	.word	0x00000000
        /*026c*/ 	.word	0x00000000
        /*0270*/ 	.short	0x010a
        /*0272*/ 	.byte	0x3f
	.zero		1


	//   ....[28]....
        /*0274*/ 	.word	0x00007b70
        /*0278*/ 	.word	0x00000003
        /*027c*/ 	.word	0x00000000
        /*0280*/ 	.short	0x010a
        /*0282*/ 	.byte	0x3f
	.zero		1


	//   ....[29]....
        /*0284*/ 	.word	0x00007c40
        /*0288*/ 	.word	0x000000e4
        /*028c*/ 	.word	0x00030800
        /*0290*/ 	.short	0x010a
        /*0292*/ 	.byte	0x3f
	.zero		1


	//   ....[30]....
        /*0294*/ 	.word	0x00007c90
        /*0298*/ 	.word	0x00000000
        /*029c*/ 	.word	0x00030810
        /*02a0*/ 	.short	0x010a
        /*02a2*/ 	.byte	0x3f
	.zero		1


	//   ....[31]....
        /*02a4*/ 	.word	0x00007ce0
        /*02a8*/ 	.word	0x00000000
        /*02ac*/ 	.word	0x00030830
        /*02b0*/ 	.short	0x010a
        /*02b2*/ 	.byte	0x3f
	.zero		1


	//   ....[32]....
        /*02b4*/ 	.word	0x00007d30
        /*02b8*/ 	.word	0x00000010
        /*02bc*/ 	.word	0x00030820
        /*02c0*/ 	.short	0x010a
        /*02c2*/ 	.byte	0x3f
	.zero		1


	//   ....[33]....
        /*02c4*/ 	.word	0x00007d80
        /*02c8*/ 	.word	0x00000010
        /*02cc*/ 	.word	0x00030840
        /*02d0*/ 	.short	0x010a
        /*02d2*/ 	.byte	0x3f
	.zero		1


	//   ....[34]....
        /*02d4*/ 	.word	0x00007dd0
        /*02d8*/ 	.word	0x00000010
        /*02dc*/ 	.word	0x00030828
        /*02e0*/ 	.short	0x010a
        /*02e2*/ 	.byte	0x3f
	.zero		1


	//   ....[35]....
        /*02e4*/ 	.word	0x00007e20
        /*02e8*/ 	.word	0x00000010
        /*02ec*/ 	.word	0x00030848
        /*02f0*/ 	.short	0x010a
        /*02f2*/ 	.byte	0x3f
	.zero		1


	//   ....[36]....
        /*02f4*/ 	.word	0x00007e80
        /*02f8*/ 	.word	0x00000010
        /*02fc*/ 	.word	0x00030820
        /*0300*/ 	.short	0x010a
        /*0302*/ 	.byte	0x3f
	.zero		1


	//   ....[37]....
        /*0304*/ 	.word	0x00007ed0
        /*0308*/ 	.word	0x00000010
        /*030c*/ 	.word	0x00030840
        /*0310*/ 	.short	0x010a
        /*0312*/ 	.byte	0x3f
	.zero		1


	//   ....[38]....
        /*0314*/ 	.word	0x00007f20
        /*0318*/ 	.word	0x00000010
        /*031c*/ 	.word	0x00030828
        /*0320*/ 	.short	0x010a
        /*0322*/ 	.byte	0x3f
	.zero		1


	//   ....[39]....
        /*0324*/ 	.word	0x00007f70
        /*0328*/ 	.word	0x00000003
        /*032c*/ 	.word	0x00030840
        /*0330*/ 	.short	0x010a
        /*0332*/ 	.byte	0x3f
	.zero		1


	//   ....[40]....
        /*0334*/ 	.word	0x00008040
        /*0338*/ 	.word	0x00000006
        /*033c*/ 	.word	0x00000000
        /*0340*/ 	.short	0x010a
        /*0342*/ 	.byte	0x3f
	.zero		1


	//   ....[41]....
        /*0344*/ 	.word	0x00008090
        /*0348*/ 	.word	0x00000003
        /*034c*/ 	.word	0x00000000
        /*0350*/ 	.short	0x010a
        /*0352*/ 	.byte	0x3f
	.zero		1


	//   ....[42]....
        /*0354*/ 	.word	0x000080e0
        /*0358*/ 	.word	0x00000000
        /*035c*/ 	.word	0x00000000
        /*0360*/ 	.short	0x010a
        /*0362*/ 	.byte	0x3f
	.zero		1


	//----- nvinfo : EIATTR_NUM_MBARRIERS
	.align		4
.L_1586:
        /*0364*/ 	.byte	0x03, 0x38
        /*0366*/ 	.short	0x0009


	//----- nvinfo : EIATTR_EXIT_INSTR_OFFSETS
	.align		4
        /*0368*/ 	.byte	0x04, 0x1c
        /*036a*/ 	.short	(.L_1588 - .L_1587)


	//   ....[0]....
.L_1587:
        /*036c*/ 	.word	0x00007bc0


	//----- nvinfo : EIATTR_MAX_THREADS
	.align		4
.L_1588:
        /*0370*/ 	.byte	0x04, 0x05
        /*0372*/ 	.short	(.L_1590 - .L_1589)
.L_1589:
        /*0374*/ 	.word	0x00000180
        /*0378*/ 	.word	0x00000001
        /*037c*/ 	.word	0x00000001


	//----- nvinfo : EIATTR_CRS_STACK_SIZE
	.align		4
.L_1590:
        /*0380*/ 	.byte	0x04, 0x1e
        /*0382*/ 	.short	(.L_1592 - .L_1591)
.L_1591:
        /*0384*/ 	.word	0x00000000


	//----- nvinfo : EIATTR_CBANK_PARAM_SIZE
	.align		4
.L_1592:
        /*0388*/ 	.byte	0x03, 0x19
        /*038a*/ 	.short	0x0770


	//----- nvinfo : EIATTR_PARAM_CBANK
	.align		4
        /*038c*/ 	.byte	0x04, 0x0a
        /*038e*/ 	.short	(.L_1594 - .L_1593)
	.align		4
.L_1593:
        /*0390*/ 	.word	index@(.nv.constant0._ZN7cutlass13device_kernelIN5flash11enable_sm90INS1_16FlashAttnBwdSm90INS1_25CollectiveMainloopBwdSm90ILi2ELi2ELi2EN4cute5tupleIJNS5_1CILi1EEES8_S8_EEENS6_IJNS7_ILi64EEENS7_ILi128EEESB_EEENS_6half_tEfNS_4arch4Sm90ELb1ELb0ELb0ELb0ELb0ELb1ELb0ELb0ELi2ELi1ELi2ELi1ELb0EEENS1_24CollectiveEpilogueBwdGQAISC_fSF_Li256ELb0ELb0EEENS1_25SingleTileBwdLPTSchedulerILb0ELi128ELb0EEEEEEEEEvNT_6ParamsE)
        /*0394*/ 	.short	0x0210
        /*0396*/ 	.short	0x0770


	//----- nvinfo : EIATTR_SW_WAR
	.align		4
.L_1594:
        /*0398*/ 	.byte	0x04, 0x36
        /*039a*/ 	.short	(.L_1596 - .L_1595)
.L_1595:
        /*039c*/ 	.word	0x00000008
.L_1596:


//--------------------- .nv.info._ZN7cutlass13device_kernelIN5flash11enable_sm90INS1_16FlashAttnBwdSm90INS1_25CollectiveMainloopBwdSm90ILi2ELi2ELi2EN4cute5tupleIJNS5_1CILi1EEES8_S8_EEENS6_IJNS7_ILi64EEENS7_ILi128EEESB_EEENS_6half_tEfNS_4arch4Sm90ELb1ELb0ELb0ELb0ELb1ELb1ELb0ELb0ELi2ELi1ELi2ELi1ELb0EEENS1_24CollectiveEpilogueBwdGQAISC_fSF_Li256ELb0ELb1EEENS1_25SingleTileBwdLPTSchedulerILb0ELi128ELb1EEEEEEEEEvNT_6ParamsE --------------------------
	.section	.nv.info._ZN7cutlass13device_kernelIN5flash11enable_sm90INS1_16FlashAttnBwdSm90INS1_25CollectiveMainloopBwdSm90ILi2ELi2ELi2EN4cute5tupleIJNS5_1CILi1EEES8_S8_EEENS6_IJNS7_ILi64EEENS7_ILi128EEESB_EEENS_6half_tEfNS_4arch4Sm90ELb1ELb0ELb0ELb0ELb1ELb1ELb0ELb0ELi2ELi1ELi2ELi1ELb0EEENS1_24CollectiveEpilogueBwdGQAISC_fSF_Li256ELb0ELb1EEENS1_25SingleTileBwdLPTSchedulerILb0ELi128ELb1EEEEEEEEEvNT_6ParamsE,"",@"SHT_CUDA_INFO"
	.sectionflags	@""
	.align	4


	//----- nvinfo : EIATTR_CUDA_API_VERSION
	.align		4
        /*0000*/ 	.byte	0x04, 0x37
        /*0002*/ 	.short	(.L_1598 - .L_1597)
.L_1597:
        /*0004*/ 	.word	0x00000082


	//----- nvinfo : EIATTR_KPARAM_INFO
	.align		4
.L_1598:
        /*0008*/ 	.byte	0x04, 0x17
        /*000a*/ 	.short	(.L_1600 - .L_1599)
.L_1599:
        /*000c*/ 	.word	0x00000000
        /*0010*/ 	.short	0x0000
        /*0012*/ 	.short	0x0070
        /*0014*/ 	.byte	0x00, 0xf0, 0x01, 0x1c


	//----- nvinfo : EIATTR_SPARSE_MMA_MASK
	.align		4
.L_1600:
        /*0018*/ 	.byte	0x03, 0x50
        /*001a*/ 	.short	0x0000


	//----- nvinfo : EIATTR_MAXREG_COUNT
	.align		4
        /*001c*/ 	.byte	0x03, 0x1b
        /*001e*/ 	.short	0x00a8


	//----- nvinfo : EIATTR_NUM_BARRIERS
	.align		4
        /*0020*/ 	.byte	0x02, 0x4c
        /*0022*/ 	.byte	0x10
	.zero		1


	//----- nvinfo : EIATTR_EXTERNS
	.align		4
        /*0024*/ 	.byte	0x04, 0x0f
        /*0026*/ 	.short	(.L_1602 - .L_1601)


	//   ....[0]....
	.align		4
.L_1601:
        /*0028*/ 	.word	index@(__assertfail)


	//----- nvinfo : EIATTR_ANNOTATIONS
	.align		4
.L_1602:
        /*002c*/ 	.byte	0x04, 0x55
        /*002e*/ 	.short	(.L_1604 - .L_1603)


	//   ....[0]....
.L_1603:
        /*0030*/ 	.word	0x00000001
        /*0034*/ 	.byte	0xc0, 0x74, 0x00, 0x00, 0x01, 0x00, 0x00, 0x00, 0xb0, 0x7f, 0x00, 0x00


	//----- nvinfo : EIATTR_MERCURY_ISA_VERSION
	.align		4
.L_1604:
        /*0040*/ 	.byte	0x03, 0x5f
        /*0042*/ 	.short	0x0101


	//----- nvinfo : EIATTR_INT_WARP_WIDE_INSTR_OFFSETS
	.align		4
        /*0044*/ 	.byte	0x04, 0x31
        /*0046*/ 	.short	(.L_1606 - .L_1605)


	//   ....[0]....
.L_1605:
        /*0048*/ 	.word	0x00000190


	//   ....[1]....
        /*004c*/ 	.word	0x000001c0


	//   ....[2]....
        /*0050*/ 	.word	0x00005b90


	//   ....[3]....
        /*0054*/ 	.word	0x00006200


	//   ....[4]....
        /*0058*/ 	.word	0x00006730


	//----- nvinfo : EIATTR_COOP_GROUP_MASK_REGIDS
	.align		4
.L_1606:
        /*005c*/ 	.byte	0x04, 0x29
        /*005e*/ 	.short	(.L_1608 - .L_1607)


	//   ....[0]....
.L_1607:
        /*0060*/ 	.word	0xffffffff


	//   ....[1]....
        /*0064*/ 	.word	0xffffffff


	//   ....[2]....
        /*0068*/ 	.word	0xffffffff


	//   ....[3]....
        /*006c*/ 	.word	0xffffffff


	//   ....[4]....
        /*0070*/ 	.word	0xffffffff


	//   ....[5]....
        /*0074*/ 	.word	0xffffffff


	//   ....[6]....
        /*0078*/ 	.word	0xffffffff


	//   ....[7]....
        /*007c*/ 	.word	0xffffffff


	//   ....[8]....
        /*0080*/ 	.word	0xffffffff


	//   ....[9]....
        /*0084*/ 	.word	0xffffffff


	//   ....[10]....
        /*0088*/ 	.word	0xffffffff


	//   ....[11]....
        /*008c*/ 	.word	0xffffffff


	//   ....[12]....
        /*0090*/ 	.word	0xffffffff


	//   ....[13]....
        /*0094*/ 	.word	0xffffffff


	//   ....[14]....
        /*0098*/ 	.word	0xffffffff


	//   ....[15]....
        /*009c*/ 	.word	0xffffffff


	//   ....[16]....
        /*00a0*/ 	.word	0xffffffff


	//   ....[17]....
        /*00a4*/ 	.word	0x0500000f


	//   ....[18]....
        /*00a8*/ 	.word	0x0500000f


	//   ....[19]....
        /*00ac*/ 	.word	0x0500000f


	//   ....[20]....
        /*00b0*/ 	.word	0x0500000f


	//   ....[21]....
        /*00b4*/ 	.word	0x0500000f


	//   ....[22]....
        /*00b8*/ 	.word	0x0500000f


	//----- nvinfo : EIATTR_COOP_GROUP_INSTR_OFFSETS
	.align		4
.L_1608:
        /*00bc*/ 	.byte	0x04, 0x28
        /*00be*/ 	.short	(.L_1610 - .L_1609)


	//   ....[0]....
.L_1609:
        /*00c0*/ 	.word	0x00000070


	//   ....[1]....
        /*00c4*/ 	.word	0x000001a0


	//   ....[2]....
        /*00c8*/ 	.word	0x000001f0


	//   ....[3]....
        /*00cc*/ 	.word	0x000003e0


	//   ....[4]....
        /*00d0*/ 	.word	0x00000630


	//   ....[5]....
        /*00d4*/ 	.word	0x00001340


	//   ....[6]....
        /*00d8*/ 	.word	0x000048b0


	//   ....[7]....
        /*00dc*/ 	.word	0x00004a30


	//   ....[8]....
        /*00e0*/ 	.word	0x00004d20


	//   ....[9]....
        /*00e4*/ 	.word	0x00004eb0


	//   ....[10]....
        /*00e8*/ 	.word	0x00004fc0


	//   ....[11]....
        /*00ec*/ 	.word	0x00005790


	//   ....[12]....
        /*00f0*/ 	.word	0x00005ac0


	//   ....[13]....
        /*00f4*/ 	.word	0x00005e80


	//   ....[14]....
        /*00f8*/ 	.word	0x00006130


	//   ....[15]....
        /*00fc*/ 	.word	0x000063f0


	//   ....[16]....
        /*0100*/ 	.word	0x00006660


	//   ....[17]....
        /*0104*/ 	.word	0x00008b70


	//   ....[18]....
        /*0108*/ 	.word	0x00008cc0


	//   ....[19]....
        /*010c*/ 	.word	0x00008d30


	//   ....[20]....
        /*0110*/ 	.word	0x00008da0


	//   ....[21]....
        /*0114*/ 	.word	0x00008e10


	//   ....[22]....
        /*0118*/ 	.word	0x00008e80


	//----- nvinfo : EIATTR_REG_RECONFIG
	.align		4
.L_1610:
        /*011c*/ 	.byte	0x01, 0x54
	.zero		2


	//----- nvinfo : EIATTR_SYSCALL_OFFSETS
	.align		4
        /*0120*/ 	.byte	0x04, 0x46
        /*0122*/ 	.short	(.L_1612 - .L_1611)


	//   ....[0]....
.L_1611:
        /*0124*/ 	.word	0x00000f80


	//   ....[1]....
        /*0128*/ 	.word	0x00001070


	//   ....[2]....
        /*012c*/ 	.word	0x000011d0


	//   ....[3]....
        /*0130*/ 	.word	0x000012c0


	//----- nvinfo : EIATTR_MBARRIER_INSTR_OFFSETS
	.align		4
.L_1612:
        /*0134*/ 	.byte	0x04, 0x39
        /*0136*/ 	.short	(.L_1614 - .L_1613)


	//   ....[0]....
.L_1613:
        /*0138*/ 	.word	0x00000290
        /*013c*/ 	.word	0x000000ff
        /*0140*/ 	.word	0x00030800
        /*0144*/ 	.short	0x0100
        /*0146*/ 	.byte	0x06
	.zero		1


	//   ....[1]....
        /*0148*/ 	.word	0x00000390
        /*014c*/ 	.word	0x000000ff
        /*0150*/ 	.word	0x00030810
        /*0154*/ 	.short	0x0100
        /*0156*/ 	.byte	0x08
	.zero		1


	//   ....[2]....
        /*0158*/ 	.word	0x000003a0
        /*015c*/ 	.word	0x000000ff
        /*0160*/ 	.word	0x00030820
        /*0164*/ 	.short	0x0100
        /*0166*/ 	.byte	0x08
	.zero		1


	//   ....[3]....
        /*0168*/ 	.word	0x000003b0
        /*016c*/ 	.word	0x000000ff
        /*0170*/ 	.word	0x00030818
        /*0174*/ 	.short	0x0100
        /*0176*/ 	.byte	0x08
	.zero		1


	//   ....[4]....
        /*0178*/ 	.word	0x000003c0
        /*017c*/ 	.word	0x000000ff
        /*0180*/ 	.word	0x00030828
        /*0184*/ 	.short	0x0100
        /*0186*/ 	.byte	0x08
	.zero		1


	//   ....[5]....
        /*0188*/ 	.word	0x000004f0
        /*018c*/ 	.word	0x000000ff
        /*0190*/ 	.word	0x00030830
        /*0194*/ 	.short	0x0100
        /*0196*/ 	.byte	0x08
	.zero		1


	//   ....[6]....
        /*0198*/ 	.word	0x00000500
        /*019c*/ 	.word	0x000000ff
        /*01a0*/ 	.word	0x00030840
        /*01a4*/ 	.short	0x0100
        /*01a6*/ 	.byte	0x08
	.zero		1


	//   ....[7]....
        /*01a8*/ 	.word	0x00000510
        /*01ac*/ 	.word	0x000000ff
        /*01b0*/ 	.word	0x00030838
        /*01b4*/ 	.short	0x0100
        /*01b6*/ 	.byte	0x08
	.zero		1


	//   ....[8]....
        /*01b8*/ 	.word	0x00000520
        /*01bc*/ 	.word	0x000000ff
        /*01c0*/ 	.word	0x00030848
        /*01c4*/ 	.short	0x0100
        /*01c6*/ 	.byte	0x08
	.zero		1


	//   ....[9]....
        /*01c8*/ 	.word	0x00001380
        /*01cc*/ 	.word	0x000000e4
        /*01d0*/ 	.word	0x00030800
        /*01d4*/ 	.short	0x010a
        /*01d6*/ 	.byte	0x3f
	.zero		1


	//   ....[10]....
        /*01d8*/ 	.word	0x00001420
        /*01dc*/ 	.word	0x000000e4
        /*01e0*/ 	.word	0x00030800
        /*01e4*/ 	.short	0x010a
        /*01e6*/ 	.byte	0x3f
	.zero		1


	//   ....[11]....
        /*01e8*/ 	.word	0x00001b00
        /*01ec*/ 	.word	0x00000000
        /*01f0*/ 	.word	0x00030810
        /*01f4*/ 	.short	0x010a
        /*01f6*/ 	.byte	0x3f
	.zero		1


	//   ....[12]....
        /*01f8*/ 	.word	0x00001b40
        /*01fc*/ 	.word	0x00000000
        /*0200*/ 	.word	0x00030810
        /*0204*/ 	.short	0x010a
        /*0206*/ 	.byte	0x3f
	.zero		1


	//   ....[13]....
        /*0208*/ 	.word	0x00002070
        /*020c*/ 	.word	0x00000000
        /*0210*/ 	.word	0x00030830
        /*0214*/ 	.short	0x010a
        /*0216*/ 	.byte	0x3f
	.zero		1


	//   ....[14]....
        /*0218*/ 	.word	0x000020f0
        /*021c*/ 	.word	0x00000000
        /*0220*/ 	.word	0x00030830
        /*0224*/ 	.short	0x010a
        /*0226*/ 	.byte	0x3f
	.zero		1


	//   ....[15]....
        /*0228*/ 	.word	0x00003ad0
        /*022c*/ 	.word	0x00000006
        /*0230*/ 	.word	0x00000000
        /*0234*/ 	.short	0x0101
        /*0236*/ 	.byte	0x3f
	.zero		1


	//   ....[16]....
        /*0238*/ 	.word	0x00003e00
        /*023c*/ 	.word	0x00000000
        /*0240*/ 	.word	0x00000000
        /*0244*/ 	.short	0x0101
        /*0246*/ 	.byte	0x3f
	.zero		1


	//   ....[17]....
        /*0248*/ 	.word	0x00006e20
        /*024c*/ 	.word	0x00000010
        /*0250*/ 	.word	0x00030820
        /*0254*/ 	.short	0x010a
        /*0256*/ 	.byte	0x3f
	.zero		1


	//   ....[18]....
        /*0258*/ 	.word	0x00007550
        /*025c*/ 	.word	0x00000010
        /*0260*/ 	.word	0x00030840
        /*0264*/ 	.short	0x010a
        /*0266*/ 	.byte	0x3f
	.zero		1


	//   ....[19]....
        /*0268*/ 	.word	0x000077f0
        /*026c*/ 	.word	0x00000010
        /*0270*/ 	.word	0x00030828
        /*0274*/ 	.short	0x010a
        /*0276*/ 	.byte	0x3f
	.zero		1


	//   ....[20]....
        /*0278*/ 	.word	0x00007a90
        /*027c*/ 	.word	0x00000010
        /*0280*/ 	.word	0x00030848
        /*0284*/ 	.short	0x010a
        /*0286*/ 	.byte	0x3f
	.zero		1


	//   ....[21]....
        /*0288*/ 	.word	0x00007ce0
        /*028c*/ 	.word	0x00000010
        /*0290*/ 	.word	0x00030820
        /*0294*/ 	.short	0x010a
        /*0296*/ 	.byte	0x3f
	.zero		1


	//   ....[22]....
        /*0298*/ 	.word	0x00008010
        /*029c*/ 	.word	0x00000010
        /*02a0*/ 	.word	0x00030840
        /*02a4*/ 	.short	0x010a
        /*02a6*/ 	.byte	0x3f
	.zero		1


	//   ....[23]....
        /*02a8*/ 	.word	0x00008280
        /*02ac*/ 	.word	0x00000010
        /*02b0*/ 	.word	0x00030828
        /*02b4*/ 	.short	0x010a
        /*02b6*/ 	.byte	0x3f
	.zero		1


	//   ....[24]....
        /*02b8*/ 	.word	0x000085a0
        /*02bc*/ 	.word	0x00000003
        /*02c0*/ 	.word	0x00030840
        /*02c4*/ 	.short	0x010a
        /*02c6*/ 	.byte	0x3f
	.zero		1


	//   ....[25]....
        /*02c8*/ 	.word	0x000089e0
        /*02cc*/ 	.word	0x00000006
        /*02d0*/ 	.word	0x00000000
        /*02d4*/ 	.short	0x010a
        /*02d6*/ 	.byte	0x3f
	.zero		1


	//   ....[26]....
        /*02d8*/ 	.word	0x00008a40
        /*02dc*/ 	.word	0x00000003
        /*02e0*/ 	.word	0x00000000
        /*02e4*/ 	.short	0x010a
        /*02e6*/ 	.byte	0x3f
	.zero		1


	//   ....[27]....
        /*02e8*/ 	.word	0x00008aa0
        /*02ec*/ 	.word	0x00000000
        /*02f0*/ 	.word	0x00000000
        /*02f4*/ 	.short	0x010a
        /*02f6*/ 	.byte	0x3f
	.zero		1


	//   ....[28]....
        /*02f8*/ 	.word	0x00008ad0
        /*02fc*/ 	.word	0x00000003
        /*0300*/ 	.word	0x00000000
        /*0304*/ 	.short	0x010a
        /*0306*/ 	.byte	0x3f
	.zero		1


	//   ....[29]....
        /*0308*/ 	.word	0x00008ba0
        /*030c*/ 	.word	0x000000e4
        /*0310*/ 	.word	0x00030800
        /*0314*/ 	.short	0x010a
        /*0316*/ 	.byte	0x3f
	.zero		1


	//   ....[30]....
        /*0318*/ 	.word	0x00008bf0
        /*031c*/ 	.word	0x00000000
        /*0320*/ 	.word	0x00030810
        /*0324*/ 	.short	0x010a
        /*0326*/ 	.byte	0x3f
	.zero		1


	//   ....[31]....
        /*0328*/ 	.word	0x00008c40
        /*032c*/ 	.word	0x00000000
        /*0330*/ 	.word	0x00030830
        /*0334*/ 	.short	0x010a
        /*0336*/ 	.byte	0x3f
	.zero		1


	//   ....[32]....
        /*0338*/ 	.word	0x00008ec0
        /*033c*/ 	.word	0x00000010
        /*0340*/ 	.word	0x00030820
        /*0344*/ 	.short	0x010a
        /*0346*/ 	.byte	0x3f
	.zero		1


	//   ....[33]....
        /*0348*/ 	.word	0x00008f10
        /*034c*/ 	.word	0x00000010
        /*0350*/ 	.word	0x00030840
        /*0354*/ 	.short	0x010a
        /*0356*/ 	.byte	0x3f
	.zero		1


	//   ....[34]....
        /*0358*/ 	.word	0x00008f60
        /*035c*/ 	.word	0x00000010
        /*0360*/ 	.word	0x00030828
        /*0364*/ 	.short	0x010a
        /*0366*/ 	.byte	0x3f
	.zero		1


	//   ....[35]....
        /*0368*/ 	.word	0x00008fb0
        /*036c*/ 	.word	0x00000010
        /*0370*/ 	.word	0x00030848
        /*0374*/ 	.short	0x010a
        /*0376*/ 	.byte	0x3f
	.zero		1


	//   ....[36]....
        /*0378*/ 	.word	0x00009010
        /*037c*/ 	.word	0x00000010
        /*0380*/ 	.word	0x00030820
        /*0384*/ 	.short	0x010a
        /*0386*/ 	.byte	0x3f
	.zero		1


	//   ....[37]....
        /*0388*/ 	.word	0x00009060
        /*038c*/ 	.word	0x00000010
        /*0390*/ 	.word	0x00030840
        /*0394*/ 	.short	0x010a
        /*0396*/ 	.byte	0x3f
	.zero		1


	//   ....[38]....
        /*0398*/ 	.word	0x000090b0
        /*039c*/ 	.word	0x00000010
        /*03a0*/ 	.word	0x00030828
        /*03a4*/ 	.short	0x010a
        /*03a6*/ 	.byte	0x3f
	.zero		1


	//   ....[39]....
        /*03a8*/ 	.word	0x00009100
        /*03ac*/ 	.word	0x00000003
        /*03b0*/ 	.word	0x00030840
        /*03b4*/ 	.short	0x010a
        /*03b6*/ 	.byte	0x3f
	.zero		1


	//   ....[40]....
        /*03b8*/ 	.word	0x000091d0
        /*03bc*/ 	.word	0x00000006
        /*03c0*/ 	.word	0x00000000
        /*03c4*/ 	.short	0x010a
        /*03c6*/ 	.byte	0x3f
	.zero		1


	//   ....[41]....
        /*03c8*/ 	.word	0x00009220
        /*03cc*/ 	.word	0x00000003
        /*03d0*/ 	.word	0x00000000
        /*03d4*/ 	.short	0x010a
        /*03d6*/ 	.byte	0x3f
	.zero		1


	//   ....[42]....
        /*03d8*/ 	.word	0x00009270
        /*03dc*/ 	.word	0x00000000
        /*03e0*/ 	.word	0x00000000
        /*03e4*/ 	.short	0x010a
        /*03e6*/ 	.byte	0x3f
	.zero		1


	//----- nvinfo : EIATTR_NUM_MBARRIERS
	.align		4
.L_1614:
        /*03e8*/ 	.byte	0x03, 0x38
        /*03ea*/ 	.short	0x0009


	//----- nvinfo : EIATTR_EXIT_INSTR_OFFSETS
	.align		4
        /*03ec*/ 	.byte	0x04, 0x1c
        /*03ee*/ 	.short	(.L_1616 - .L_1615)


	//   ....[0]....
.L_1615:
        /*03f0*/ 	.word	0x00008b20


	//----- nvinfo : EIATTR_MAX_THREADS
	.align		4
.L_1616:
        /*03f4*/ 	.byte	0x04, 0x05
        /*03f6*/ 	.short	(.L_1618 - .L_1617)
.L_1617:
        /*03f8*/ 	.word	0x00000180
        /*03fc*/ 	.word	0x00000001
        /*0400*/ 	.word	0x00000001


	//----- nvinfo : EIATTR_CRS_STACK_SIZE
	.align		4
.L_1618:
        /*0404*/ 	.byte	0x04, 0x1e
        /*0406*/ 	.short	(.L_1620 - .L_1619)
.L_1619:
        /*0408*/ 	.word	0x00000000


	//----- nvinfo : EIATTR_CBANK_PARAM_SIZE
	.align		4
.L_1620:
        /*040c*/ 	.byte	0x03, 0x19
        /*040e*/ 	.short	0x0770


	//----- nvinfo : EIATTR_PARAM_CBANK
	.align		4
        /*0410*/ 	.byte	0x04, 0x0a
        /*0412*/ 	.short	(.L_1622 - .L_1621)
	.align		4
.L_1621:
        /*0414*/ 	.word	index@(.nv.constant0._ZN7cutlass13device_kernelIN5flash11enable_sm90INS1_16FlashAttnBwdSm90INS1_25CollectiveMainloopBwdSm90ILi2ELi2ELi2EN4cute5tupleIJNS5_1CILi1EEES8_S8_EEENS6_IJNS7_ILi64EEENS7_ILi128EEESB_EEENS_6half_tEfNS_4arch4Sm90ELb1ELb0ELb0ELb0ELb1ELb1ELb0ELb0ELi2ELi1ELi2ELi1ELb0EEENS1_24CollectiveEpilogueBwdGQAISC_fSF_Li256ELb0ELb1EEENS1_25SingleTileBwdLPTSchedulerILb0ELi128ELb1EEEEEEEEEvNT_6ParamsE)
        /*0418*/ 	.short	0x0210
        /*041a*/ 	.short	0x0770


	//----- nvinfo : EIATTR_SW_WAR
	.align		4
.L_1622:
        /*041c*/ 	.byte	0x04, 0x36
        /*041e*/ 	.short	(.L_1624 - .L_1623)
.L_1623:
        /*0420*/ 	.word	0x00000008
.L_1624:


//--------------------- .nv.info._ZN7cutlass13device_kernelIN5flash22FlashAttnBwdPreprocessIN4cute5tupleIJNS3_1CILi64EEENS5_ILi128EEEEEENS_6half_tEfNS_4arch4Sm90ELb1ELb0EEEEEvNT_6ParamsE --------------------------
	.section	.nv.info._ZN7cutlass13device_kernelIN5flash22FlashAttnBwdPreprocessIN4cute5tupleIJNS3_1CILi64EEENS5_ILi128EEEEEENS_6half_tEfNS_4arch4Sm90ELb1ELb0EEEEEvNT_6ParamsE,"",@"SHT_CUDA_INFO"
	.sectionflags	@""
	.align	4


	//----- nvinfo : EIATTR_CUDA_API_VERSION
	.align		4
        /*0000*/ 	.byte	0x04, 0x37
        /*0002*/ 	.short	(.L_1626 - .L_1625)
.L_1625:
        /*0004*/ 	.word	0x00000082


	//----- nvinfo : EIATTR_KPARAM_INFO
	.align		4
.L_1626:
        /*0008*/ 	.byte	0x04, 0x17
        /*000a*/ 	.short	(.L_1628 - .L_1627)
.L_1627:
        /*000c*/ 	.word	0x00000000
        /*0010*/ 	.short	0x0000
        /*0012*/ 	.short	0x0000
        /*0014*/ 	.byte	0x00, 0xf0, 0xc1, 0x03


	//----- nvinfo : EIATTR_SPARSE_MMA_MASK
	.align		4
.L_1628:
        /*0018*/ 	.byte	0x03, 0x50
        /*001a*/ 	.short	0x0000


	//----- nvinfo : EIATTR_MAXREG_COUNT
	.align		4
        /*001c*/ 	.byte	0x03, 0x1b
        /*001e*/ 	.short	0x0080


	//----- nvinfo : EIATTR_MERCURY_ISA_VERSION
	.align		4
        /*0020*/ 	.byte	0x03, 0x5f
        /*0022*/ 	.short	0x0101


	//----- nvinfo : EIATTR_COOP_GROUP_MASK_REGIDS
	.align		4
        /*0024*/ 	.byte	0x04, 0x29
        /*0026*/ 	.short	(.L_1630 - .L_1629)


	//   ....[0]....
.L_1629:
        /*0028*/ 	.word	0xffffffff


	//   ....[1]....
        /*002c*/ 	.word	0xffffffff


	//   ....[2]....
        /*0030*/ 	.word	0xffffffff


	//   ....[3]....
        /*0034*/ 	.word	0xffffffff


	//   ....[4]....
        /*0038*/ 	.word	0xffffffff


	//   ....[5]....
        /*003c*/ 	.word	0xffffffff


	//   ....[6]....
        /*0040*/ 	.word	0xffffffff


	//   ....[7]....
        /*0044*/ 	.word	0xffffffff


	//   ....[8]....
        /*0048*/ 	.word	0xffffffff


	//   ....[9]....
        /*004c*/ 	.word	0xffffffff


	//   ....[10]....
        /*0050*/ 	.word	0xffffffff


	//   ....[11]....
        /*0054*/ 	.word	0xffffffff


	//   ....[12]....
        /*0058*/ 	.word	0xffffffff


	//   ....[13]....
        /*005c*/ 	.word	0xffffffff


	//   ....[14]....
        /*0060*/ 	.word	0xffffffff


	//   ....[15]....
        /*0064*/ 	.word	0xffffffff


	//----- nvinfo : EIATTR_COOP_GROUP_INSTR_OFFSETS
	.align		4
.L_1630:
        /*0068*/ 	.byte	0x04, 0x28
        /*006a*/ 	.short	(.L_1632 - .L_1631)


	//   ....[0]....
.L_1631:
        /*006c*/ 	.word	0x00001120


	//   ....[1]....
        /*0070*/ 	.word	0x00001130


	//   ....[2]....
        /*0074*/ 	.word	0x00001140


	//   ....[3]....
        /*0078*/ 	.word	0x00001150


	//   ....[4]....
        /*007c*/ 	.word	0x000011a0


	//   ....[5]....
        /*0080*/ 	.word	0x000011b0


	//   ....[6]....
        /*0084*/ 	.word	0x000011c0


	//   ....[7]....
        /*0088*/ 	.word	0x000011d0


	//   ....[8]....
        /*008c*/ 	.word	0x00001220


	//   ....[9]....
        /*0090*/ 	.word	0x00001230


	//   ....[10]....
        /*0094*/ 	.word	0x00001240


	//   ....[11]....
        /*0098*/ 	.word	0x00001250


	//   ....[12]....
        /*009c*/ 	.word	0x000012a0


	//   ....[13]....
        /*00a0*/ 	.word	0x000012c0


	//   ....[14]....
        /*00a4*/ 	.word	0x000012d0


	//   ....[15]....
        /*00a8*/ 	.word	0x000012f0


	//----- nvinfo : EIATTR_EXIT_INSTR_OFFSETS
	.align		4
.L_1632:
        /*00ac*/ 	.byte	0x04, 0x1c
        /*00ae*/ 	.short	(.L_1634 - .L_1633)


	//   ....[0]....
.L_1633:
        /*00b0*/ 	.word	0x000018b0


	//   ....[1]....
        /*00b4*/ 	.word	0x00001930


	//----- nvinfo : EIATTR_MAX_THREADS
	.align		4
.L_1634:
        /*00b8*/ 	.byte	0x04, 0x05
        /*00ba*/ 	.short	(.L_1636 - .L_1635)
.L_1635:
        /*00bc*/ 	.word	0x00000100
        /*00c0*/ 	.word	0x00000001
        /*00c4*/ 	.word	0x00000001


	//----- nvinfo : EIATTR_CRS_STACK_SIZE
	.align		4
.L_1636:
        /*00c8*/ 	.byte	0x04, 0x1e
        /*00ca*/ 	.short	(.L_1638 - .L_1637)
.L_1637:
        /*00cc*/ 	.word	0x00000000


	//----- nvinfo : EIATTR_CBANK_PARAM_SIZE
	.align		4
.L_1638:
        /*00d0*/ 	.byte	0x03, 0x19
        /*00d2*/ 	.short	0x00f0


	//----- nvinfo : EIATTR_PARAM_CBANK
	.align		4
        /*00d4*/ 	.byte	0x04, 0x0a
        /*00d6*/ 	.short	(.L_1640 - .L_1639)
	.align		4
.L_1639:
        /*00d8*/ 	.word	index@(.nv.constant0._ZN7cutlass13device_kernelIN5flash22FlashAttnBwdPreprocessIN4cute5tupleIJNS3_1CILi64EEENS5_ILi128EEEEEENS_6half_tEfNS_4arch4Sm90ELb1ELb0EEEEEvNT_6ParamsE)
        /*00dc*/ 	.short	0x0210
        /*00de*/ 	.short	0x00f0


	//----- nvinfo : EIATTR_SW_WAR
	.align		4
.L_1640:
        /*00e0*/ 	.byte	0x04, 0x36
        /*00e2*/ 	.short	(.L_1642 - .L_1641)
.L_1641:
        /*00e4*/ 	.word	0x00000008
.L_1642:


//--------------------- .nv.info._ZN7cutlass13device_kernelIN5flash11enable_sm90INS1_16FlashAttnBwdSm90INS1_25CollectiveMainloopBwdSm90ILi2ELi2ELi2EN4cute5tupleIJNS5_1CILi1EEES8_S8_EEENS6_IJNS7_ILi64EEENS7_ILi128EEESB_EEENS_6half_tEfNS_4arch4Sm90ELb1ELb0ELb0ELb1ELb0ELb1ELb0ELb0ELi2ELi1ELi2ELi1ELb0EEENS1_21CollectiveEpilogueBwdISC_SD_SF_Li256ELb1ELb0ELi1EEENS1_25SingleTileBwdLPTSchedulerILb1ELi128ELb0EEEEEEEEEvNT_6ParamsE --------------------------
	.section	.nv.info._ZN7cutlass13device_kernelIN5flash11enable_sm90INS1_16FlashAttnBwdSm90INS1_25CollectiveMainloopBwdSm90ILi2ELi2ELi2EN4cute5tupleIJNS5_1CILi1EEES8_S8_EEENS6_IJNS7_ILi64EEENS7_ILi128EEESB_EEENS_6half_tEfNS_4arch4Sm90ELb1ELb0ELb0ELb1ELb0ELb1ELb0ELb0ELi2ELi1ELi2ELi1ELb0EEENS1_21CollectiveEpilogueBwdISC_SD_SF_Li256ELb1ELb0ELi1EEENS1_25SingleTileBwdLPTSchedulerILb1ELi128ELb0EEEEEEEEEvNT_6ParamsE,"",@"SHT_CUDA_INFO"
	.sectionflags	@""
	.align	4


	//----- nvinfo : EIATTR_CUDA_API_VERSION
	.align		4
        /*0000*/ 	.byte	0x04, 0x37
        /*0002*/ 	.short	(.L_1644 - .L_1643)
.L_1643:
        /*0004*/ 	.word	0x00000082


	//----- nvinfo : EIATTR_KPARAM_INFO
	.align		4
.L_1644:
        /*0008*/ 	.byte	0x04, 0x17
        /*000a*/ 	.short	(.L_1646 - .L_1645)
.L_1645:
        /*000c*/ 	.word	0x00000000
        /*0010*/ 	.short	0x0000
        /*0012*/ 	.short	0x0070
        /*0014*/ 	.byte	0x00, 0xf0, 0x01, 0x1a


	//----- nvinfo : EIATTR_SPARSE_MMA_MASK
	.align		4
.L_1646:
        /*0018*/ 	.byte	0x03, 0x50
        /*001a*/ 	.short	0x0000


	//----- nvinfo : EIATTR_MAXREG_COUNT
	.align		4
        /*001c*/ 	.byte	0x03, 0x1b
        /*001e*/ 	.short	0x00a8


	//----- nvinfo : EIATTR_NUM_BARRIERS
	.align		4
        /*0020*/ 	.byte	0x02, 0x4c
        /*0022*/ 	.byte	0x10
	.zero		1


	//----- nvinfo : EIATTR_EXTERNS
	.align		4
        /*0024*/ 	.byte	0x04, 0x0f
        /*0026*/ 	.short	(.L_1648 - .L_1647)


	//   ....[0]....
	.align		4
.L_1647:
        /*0028*/ 	.word	index@(__assertfail)


	//----- nvinfo : EIATTR_ANNOTATIONS
	.align		4
.L_1648:
        /*002c*/ 	.byte	0x04, 0x55
        /*002e*/ 	.short	(.L_1650 - .L_1649)


	//   ....[0]....
.L_1649:
        /*0030*/ 	.word	0x00000001
        /*0034*/ 	.byte	0xb0, 0xa2, 0x00, 0x00, 0x01, 0x00, 0x00, 0x00, 0xb0, 0xa5, 0x00, 0x00, 0x01, 0x00, 0x00, 0x00
        /*0044*/ 	.byte	0x10, 0xb1, 0x00, 0x00, 0x01, 0x00, 0x00, 0x00, 0x30, 0xb1, 0x00, 0x00, 0x01, 0x00, 0x00, 0x00
        /*0054*/ 	.byte	0xa0, 0xb4, 0x00, 0x00


	//----- nvinfo : EIATTR_MERCURY_ISA_VERSION
	.align		4
.L_1650:
        /*0058*/ 	.byte	0x03, 0x5f
        /*005a*/ 	.short	0x0101


	//----- nvinfo : EIATTR_INT_WARP_WIDE_INSTR_OFFSETS
	.align		4
        /*005c*/ 	.byte	0x04, 0x31
        /*005e*/ 	.short	(.L_1652 - .L_1651)


	//   ....[0]....
.L_1651:
        /*0060*/ 	.word	0x00000190


	//   ....[1]....
        /*0064*/ 	.word	0x000001c0


	//----- nvinfo : EIATTR_COOP_GROUP_MASK_REGIDS
	.align		4
.L_1652:
        /*0068*/ 	.byte	0x04, 0x29
        /*006a*/ 	.short	(.L_1654 - .L_1653)


	//   ....[0]....
.L_1653:
        /*006c*/ 	.word	0xffffffff


	//   ....[1]....
        /*0070*/ 	.word	0xffffffff


	//   ....[2]....
        /*0074*/ 	.word	0xffffffff


	//   ....[3]....
        /*0078*/ 	.word	0xffffffff


	//   ....[4]....
        /*007c*/ 	.word	0xffffffff


	//   ....[5]....
        /*0080*/ 	.word	0xffffffff


	//   ....[6]....
        /*0084*/ 	.word	0xffffffff


	//   ....[7]....
        /*0088*/ 	.word	0x0500000f


	//----- nvinfo : EIATTR_COOP_GROUP_INSTR_OFFSETS
	.align		4
.L_1654:
        /*008c*/ 	.byte	0x04, 0x28
        /*008e*/ 	.short	(.L_1656 - .L_1655)


	//   ....[0]....
.L_1655:
        /*0090*/ 	.word	0x00000070


	//   ....[1]....
        /*0094*/ 	.word	0x000001a0


	//   ....[2]....
        /*0098*/ 	.word	0x000001f0


	//   ....[3]....
        /*009c*/ 	.word	0x000003e0


	//   ....[4]....
        /*00a0*/ 	.word	0x00000630


	//   ....[5]....
        /*00a4*/ 	.word	0x00001840


	//   ....[6]....
        /*00a8*/ 	.word	0x00007de0


	//   ....[7]....
        /*00ac*/ 	.word	0x0000bcf0


	//----- nvinfo : EIATTR_REG_RECONFIG
	.align		4
.L_1656:
        /*00b0*/ 	.byte	0x01, 0x54
	.zero		2


	//----- nvinfo : EIATTR_SYSCALL_OFFSETS
	.align		4
        /*00b4*/ 	.byte	0x04, 0x46
        /*00b6*/ 	.short	(.L_1658 - .L_1657)


	//   ....[0]....
.L_1657:
        /*00b8*/ 	.word	0x00001480


	//   ....[1]....
        /*00bc*/ 	.word	0x00001570


	//   ....[2]....
        /*00c0*/ 	.word	0x000016d0


	//   ....[3]....
        /*00c4*/ 	.word	0x000017c0


	//----- nvinfo : EIATTR_MBARRIER_INSTR_OFFSETS
	.align		4
.L_1658:
        /*00c8*/ 	.byte	0x04, 0x39
        /*00ca*/ 	.short	(.L_1660 - .L_1659)


	//   ....[0]....
.L_1659:
        /*00cc*/ 	.word	0x00000290
        /*00d0*/ 	.word	0x000000ff
        /*00d4*/ 	.word	0x00030800
        /*00d8*/ 	.short	0x0100
        /*00da*/ 	.byte	0x06
	.zero		1


	//   ....[1]....
        /*00dc*/ 	.word	0x00000390
        /*00e0*/ 	.word	0x000000ff
        /*00e4*/ 	.word	0x00030810
        /*00e8*/ 	.short	0x0100
        /*00ea*/ 	.byte	0x08
	.zero		1


	//   ....[2]....
        /*00ec*/ 	.word	0x000003a0
        /*00f0*/ 	.word	0x000000ff
        /*00f4*/ 	.word	0x00030820
        /*00f8*/ 	.short	0x0100
        /*00fa*/ 	.byte	0x08
	.zero		1


	//   ....[3]....
        /*00fc*/ 	.word	0x000003b0
        /*0100*/ 	.word	0x000000ff
        /*0104*/ 	.word	0x00030818
        /*0108*/ 	.short	0x0100
        /*010a*/ 	.byte	0x08
	.zero		1


	//   ....[4]....
        /*010c*/ 	.word	0x000003c0
        /*0110*/ 	.word	0x000000ff
        /*0114*/ 	.word	0x00030828
        /*0118*/ 	.short	0x0100
        /*011a*/ 	.byte	0x08
	.zero		1


	//   ....[5]....
        /*011c*/ 	.word	0x000004f0
        /*0120*/ 	.word	0x000000ff
        /*0124*/ 	.word	0x00030830
        /*0128*/ 	.short	0x0100
        /*012a*/ 	.byte	0x08
	.zero		1


	//   ....[6]....
        /*012c*/ 	.word	0x00000500
        /*0130*/ 	.word	0x000000ff
        /*0134*/ 	.word	0x00030840
        /*0138*/ 	.short	0x0100
        /*013a*/ 	.byte	0x08
	.zero		1


	//   ....[7]....
        /*013c*/ 	.word	0x00000510
        /*0140*/ 	.word	0x000000ff
        /*0144*/ 	.word	0x00030838
        /*0148*/ 	.short	0x0100
        /*014a*/ 	.byte	0x08
	.zero		1


	//   ....[8]....
        /*014c*/ 	.word	0x00000520
        /*0150*/ 	.word	0x000000ff
        /*0154*/ 	.word	0x00030848
        /*0158*/ 	.short	0x0100
        /*015a*/ 	.byte	0x08
	.zero		1


	//   ....[9]....
        /*015c*/ 	.word	0x00001880
        /*0160*/ 	.word	0x000000e4
        /*0164*/ 	.word	0x00030800
        /*0168*/ 	.short	0x010a
        /*016a*/ 	.byte	0x3f
	.zero		1


	//   ....[10]....
        /*016c*/ 	.word	0x00001920
        /*0170*/ 	.word	0x000000e4
        /*0174*/ 	.word	0x00030800
        /*0178*/ 	.short	0x010a
        /*017a*/ 	.byte	0x3f
	.zero		1


	//   ....[11]....
        /*017c*/ 	.word	0x00001ff0
        /*0180*/ 	.word	0x00000000
        /*0184*/ 	.word	0x00030810
        /*0188*/ 	.short	0x010a
        /*018a*/ 	.byte	0x3f
	.zero		1


	//   ....[12]....
        /*018c*/ 	.word	0x00002030
        /*0190*/ 	.word	0x00000000
        /*0194*/ 	.word	0x00030810
        /*0198*/ 	.short	0x010a
        /*019a*/ 	.byte	0x3f
	.zero		1


	//   ....[13]....
        /*019c*/ 	.word	0x00002560
        /*01a0*/ 	.word	0x00000000
        /*01a4*/ 	.word	0x00030830
        /*01a8*/ 	.short	0x010a
        /*01aa*/ 	.byte	0x3f
	.zero		1


	//   ....[14]....
        /*01ac*/ 	.word	0x000025e0
        /*01b0*/ 	.word	0x00000000
        /*01b4*/ 	.word	0x00030830
        /*01b8*/ 	.short	0x010a
        /*01ba*/ 	.byte	0x3f
	.zero		1


	//   ....[15]....
        /*01bc*/ 	.word	0x00003fb0
        /*01c0*/ 	.word	0x00000006
        /*01c4*/ 	.word	0x00000000
        /*01c8*/ 	.short	0x0101
        /*01ca*/ 	.byte	0x3f
	.zero		1


	//   ....[16]....
        /*01cc*/ 	.word	0x000042e0
        /*01d0*/ 	.word	0x00000000
        /*01d4*/ 	.word	0x00000000
        /*01d8*/ 	.short	0x0101
        /*01da*/ 	.byte	0x3f
	.zero		1


	//   ....[17]....
        /*01dc*/ 	.word	0x00009f30
        /*01e0*/ 	.word	0x0000000f
        /*01e4*/ 	.word	0x00030820
        /*01e8*/ 	.short	0x010a
        /*01ea*/ 	.byte	0x3f
	.zero		1


	//   ....[18]....
        /*01ec*/ 	.word	0x0000a610
        /*01f0*/ 	.word	0x0000000f
        /*01f4*/ 	.word	0x00030840
        /*01f8*/ 	.short	0x010a
        /*01fa*/ 	.byte	0x3f
	.zero		1


	//   ....[19]....
        /*01fc*/ 	.word	0x0000a8e0
        /*0200*/ 	.word	0x0000000f
        /*0204*/ 	.word	0x00030828
        /*0208*/ 	.short	0x010a
        /*020a*/ 	.byte	0x3f
	.zero		1


	//   ....[20]....
        /*020c*/ 	.word	0x0000abb0
        /*0210*/ 	.word	0x0000000f
        /*0214*/ 	.word	0x00030848
        /*0218*/ 	.short	0x010a
        /*021a*/ 	.byte	0x3f
	.zero		1


	//   ....[21]....
        /*021c*/ 	.word	0x0000ae20
        /*0220*/ 	.word	0x0000000f
        /*0224*/ 	.word	0x00030820
        /*0228*/ 	.short	0x010a
        /*022a*/ 	.byte	0x3f
	.zero		1


	//   ....[22]....
        /*022c*/ 	.word	0x0000b160
        /*0230*/ 	.word	0x0000000f
        /*0234*/ 	.word	0x00030840
        /*0238*/ 	.short	0x010a
        /*023a*/ 	.byte	0x3f
	.zero		1


	//   ....[23]....
        /*023c*/ 	.word	0x0000b400
        /*0240*/ 	.word	0x0000000f
        /*0244*/ 	.word	0x00030828
        /*0248*/ 	.short	0x010a
        /*024a*/ 	.byte	0x3f
	.zero		1


	//   ....[24]....
        /*024c*/ 	.word	0x0000b710
        /*0250*/ 	.word	0x00000003
        /*0254*/ 	.word	0x00030840
        /*0258*/ 	.short	0x010a
        /*025a*/ 	.byte	0x3f
	.zero		1


	//   ....[25]....
        /*025c*/ 	.word	0x0000bb70
        /*0260*/ 	.word	0x00000007
        /*0264*/ 	.word	0x00000000
        /*0268*/ 	.short	0x010a
        /*026a*/ 	.byte	0x3f
	.zero		1


	//   ....[26]....
        /*026c*/ 	.word	0x0000bbc0
        /*0270*/ 	.word	0x00000003
        /*0274*/ 	.word	0x00000000
        /*0278*/ 	.short	0x010a
        /*027a*/ 	.byte	0x3f
	.zero		1


	//   ....[27]....
        /*027c*/ 	.word	0x0000bc20
        /*0280*/ 	.word	0x00000005
        /*0284*/ 	.word	0x00000000
        /*0288*/ 	.short	0x010a
        /*028a*/ 	.byte	0x3f
	.zero		1


	//   ....[28]....
        /*028c*/ 	.word	0x0000bc50
        /*0290*/ 	.word	0x00000003
        /*0294*/ 	.word	0x00000000
        /*0298*/ 	.short	0x010a
        /*029a*/ 	.byte	0x3f
	.zero		1


	//   ....[29]....
        /*029c*/ 	.word	0x0000bd20
        /*02a0*/ 	.word	0x000000e4
        /*02a4*/ 	.word	0x00030800
        /*02a8*/ 	.short	0x010a
        /*02aa*/ 	.byte	0x3f
	.zero		1


	//   ....[30]....
        /*02ac*/ 	.word	0x0000bd70
        /*02b0*/ 	.word	0x00000000
        /*02b4*/ 	.word	0x00030810
        /*02b8*/ 	.short	0x010a
        /*02ba*/ 	.byte	0x3f
	.zero		1


	//   ....[31]....
        /*02bc*/ 	.word	0x0000bdc0
        /*02c0*/ 	.word	0x00000000
        /*02c4*/ 	.word	0x00030830
        /*02c8*/ 	.short	0x010a
        /*02ca*/ 	.byte	0x3f
	.zero		1


	//   ....[32]....
        /*02cc*/ 	.word	0x0000be10
        /*02d0*/ 	.word	0x0000000f
        /*02d4*/ 	.word	0x00030820
        /*02d8*/ 	.short	0x010a
        /*02da*/ 	.byte	0x3f
	.zero		1


	//   ....[33]....
        /*02dc*/ 	.word	0x0000be60
        /*02e0*/ 	.word	0x0000000f
        /*02e4*/ 	.word	0x00030840
        /*02e8*/ 	.short	0x010a
        /*02ea*/ 	.byte	0x3f
	.zero		1


	//   ....[34]....
        /*02ec*/ 	.word	0x0000beb0
        /*02f0*/ 	.word	0x0000000f
        /*02f4*/ 	.word	0x00030828
        /*02f8*/ 	.short	0x010a
        /*02fa*/ 	.byte	0x3f
	.zero		1


	//   ....[35]....
        /*02fc*/ 	.word	0x0000bf00
        /*0300*/ 	.word	0x0000000f
        /*0304*/ 	.word	0x00030848
        /*0308*/ 	.short	0x010a
        /*030a*/ 	.byte	0x3f
	.zero		1


	//   ....[36]....
        /*030c*/ 	.word	0x0000bf60
        /*0310*/ 	.word	0x0000000f
        /*0314*/ 	.word	0x00030820
        /*0318*/ 	.short	0x010a
        /*031a*/ 	.byte	0x3f
	.zero		1


	//   ....[37]....
        /*031c*/ 	.word	0x0000bfb0
        /*0320*/ 	.word	0x0000000f
        /*0324*/ 	.word	0x00030840
        /*0328*/ 	.short	0x010a
        /*032a*/ 	.byte	0x3f
	.zero		1


	//   ....[38]....
        /*032c*/ 	.word	0x0000c000
        /*0330*/ 	.word	0x0000000f
        /*0334*/ 	.word	0x00030828
        /*0338*/ 	.short	0x010a
        /*033a*/ 	.byte	0x3f
	.zero		1


	//   ....[39]....
        /*033c*/ 	.word	0x0000c050
        /*0340*/ 	.word	0x00000003
        /*0344*/ 	.word	0x00030840
        /*0348*/ 	.short	0x010a
        /*034a*/ 	.byte	0x3f
	.zero		1


	//   ....[40]....
        /*034c*/ 	.word	0x0000c120
        /*0350*/ 	.word	0x00000007
        /*0354*/ 	.word	0x00000000
        /*0358*/ 	.short	0x010a
        /*035a*/ 	.byte	0x3f
	.zero		1


	//   ....[41]....
        /*035c*/ 	.word	0x0000c170
        /*0360*/ 	.word	0x00000003
        /*0364*/ 	.word	0x00000000
        /*0368*/ 	.short	0x010a
        /*036a*/ 	.byte	0x3f
	.zero		1


	//   ....[42]....
        /*036c*/ 	.word	0x0000c1c0
        /*0370*/ 	.word	0x00000005
        /*0374*/ 	.word	0x00000000
        /*0378*/ 	.short	0x010a
        /*037a*/ 	.byte	0x3f
	.zero		1


	//----- nvinfo : EIATTR_NUM_MBARRIERS
	.align		4
.L_1660:
        /*037c*/ 	.byte	0x03, 0x38
        /*037e*/ 	.short	0x0009


	//----- nvinfo : EIATTR_EXIT_INSTR_OFFSETS
	.align		4
        /*0380*/ 	.byte	0x04, 0x1c
        /*0382*/ 	.short	(.L_1662 - .L_1661)


	//   ....[0]....
.L_1661:
        /*0384*/ 	.word	0x0000bca0


	//----- nvinfo : EIATTR_MAX_THREADS
	.align		4
.L_1662:
        /*0388*/ 	.byte	0x04, 0x05
        /*038a*/ 	.short	(.L_1664 - .L_1663)
.L_1663:
        /*038c*/ 	.word	0x00000180
        /*0390*/ 	.word	0x00000001
        /*0394*/ 	.word	0x00000001


	//----- nvinfo : EIATTR_CRS_STACK_SIZE
	.align		4
.L_1664:
        /*0398*/ 	.byte	0x04, 0x1e
        /*039a*/ 	.short	(.L_1666 - .L_1665)
.L_1665:
        /*039c*/ 	.word	0x00000000


	//----- nvinfo : EIATTR_CBANK_PARAM_SIZE
	.align		4
.L_1666:
        /*03a0*/ 	.byte	0x03, 0x19
        /*03a2*/ 	.short	0x06f0


	//----- nvinfo : EIATTR_PARAM_CBANK
	.align		4
        /*03a4*/ 	.byte	0x04, 0x0a
        /*03a6*/ 	.short	(.L_1668 - .L_1667)
	.align		4
.L_1667:
        /*03a8*/ 	.word	index@(.nv.constant0._ZN7cutlass13device_kernelIN5flash11enable_sm90INS1_16FlashAttnBwdSm90INS1_25CollectiveMainloopBwdSm90ILi2ELi2ELi2EN4cute5tupleIJNS5_1CILi1EEES8_S8_EEENS6_IJNS7_ILi64EEENS7_ILi128EEESB_EEENS_6half_tEfNS_4arch4Sm90ELb1ELb0ELb0ELb1ELb0ELb1ELb0ELb0ELi2ELi1ELi2ELi1ELb0EEENS1_21CollectiveEpilogueBwdISC_SD_SF_Li256ELb1ELb0ELi1EEENS1_25SingleTileBwdLPTSchedulerILb1ELi128ELb0EEEEEEEEEvNT_6ParamsE)
        /*03ac*/ 	.short	0x0210
        /*03ae*/ 	.short	0x06f0


	//----- nvinfo : EIATTR_SW_WAR
	.align		4
.L_1668:
        /*03b0*/ 	.byte	0x04, 0x36
        /*03b2*/ 	.short	(.L_1670 - .L_1669)
.L_1669:
        /*03b4*/ 	.word	0x00000008
.L_1670:


//--------------------- .nv.info._ZN7cutlass13device_kernelIN5flash11enable_sm90INS1_16FlashAttnBwdSm90INS1_25CollectiveMainloopBwdSm90ILi2ELi2ELi2EN4cute5tupleIJNS5_1CILi1EEES8_S8_EEENS6_IJNS7_ILi64EEENS7_ILi128EEESB_EEENS_6half_tEfNS_4arch4Sm90ELb1ELb0ELb0ELb1ELb1ELb1ELb0ELb0ELi2ELi1ELi2ELi1ELb0EEENS1_21CollectiveEpilogueBwdISC_SD_SF_Li256ELb1ELb0ELi1EEENS1_25SingleTileBwdLPTSchedulerILb1ELi128ELb1EEEEEEEEEvNT_6ParamsE --------------------------
	.section	.nv.info._ZN7cutlass13device_kernelIN5flash11enable_sm90INS1_16FlashAttnBwdSm90INS1_25CollectiveMainloopBwdSm90ILi2ELi2ELi2EN4cute5tupleIJNS5_1CILi1EEES8_S8_EEENS6_IJNS7_ILi64EEENS7_ILi128EEESB_EEENS_6half_tEfNS_4arch4Sm90ELb1ELb0ELb0ELb1ELb1ELb1ELb0ELb0ELi2ELi1ELi2ELi1ELb0EEENS1_21CollectiveEpilogueBwdISC_SD_SF_Li256ELb1ELb0ELi1EEENS1_25SingleTileBwdLPTSchedulerILb1ELi128ELb1EEEEEEEEEvNT_6ParamsE,"",@"SHT_CUDA_INFO"
	.sectionflags	@""
	.align	4


	//----- nvinfo : EIATTR_CUDA_API_VERSION
	.align		4
        /*0000*/ 	.byte	0x04, 0x37
        /*0002*/ 	.short	(.L_1672 - .L_1671)
.L_1671:
        /*0004*/ 	.word	0x00000082


	//----- nvinfo : EIATTR_KPARAM_INFO
	.align		4
.L_1672:
        /*0008*/ 	.byte	0x04, 0x17
        /*000a*/ 	.short	(.L_1674 - .L_1673)
.L_1673:
        /*000c*/ 	.word	0x00000000
        /*0010*/ 	.short	0x0000
        /*0012*/ 	.short	0x0070
        /*0014*/ 	.byte	0x00, 0xf0, 0x01, 0x1a


	//----- nvinfo : EIATTR_SPARSE_MMA_MASK
	.align		4
.L_1674:
        /*0018*/ 	.byte	0x03, 0x50
        /*001a*/ 	.short	0x0000


	//----- nvinfo : EIATTR_MAXREG_COUNT
	.align		4
        /*001c*/ 	.byte	0x03, 0x1b
        /*001e*/ 	.short	0x00a8


	//----- nvinfo : EIATTR_NUM_BARRIERS
	.align		4
        /*0020*/ 	.byte	0x02, 0x4c
        /*0022*/ 	.byte	0x10
	.zero		1


	//----- nvinfo : EIATTR_EXTERNS
	.align		4
        /*0024*/ 	.byte	0x04, 0x0f
        /*0026*/ 	.short	(.L_1676 - .L_1675)


	//   ....[0]....
	.align		4
.L_1675:
        /*0028*/ 	.word	index@(__assertfail)


	//----- nvinfo : EIATTR_ANNOTATIONS
	.align		4
.L_1676:
        /*002c*/ 	.byte	0x04, 0x55
        /*002e*/ 	.short	(.L_1678 - .L_1677)


	//   ....[0]....
.L_1677:
        /*0030*/ 	.word	0x00000001
        /*0034*/ 	.byte	0xd0, 0xab, 0x00, 0x00, 0x01, 0x00, 0x00, 0x00, 0xd0, 0xae, 0x00, 0x00, 0x01, 0x00, 0x00, 0x00
        /*0044*/ 	.byte	0x30, 0xba, 0x00, 0x00, 0x01, 0x00, 0x00, 0x00, 0x50, 0xba, 0x00, 0x00, 0x01, 0x00, 0x00, 0x00
        /*0054*/ 	.byte	0xc0, 0xbd, 0x00, 0x00


	//----- nvinfo : EIATTR_MERCURY_ISA_VERSION
	.align		4
.L_1678:
        /*0058*/ 	.byte	0x03, 0x5f
        /*005a*/ 	.short	0x0101


	//----- nvinfo : EIATTR_INT_WARP_WIDE_INSTR_OFFSETS
	.align		4
        /*005c*/ 	.byte	0x04, 0x31
        /*005e*/ 	.short	(.L_1680 - .L_1679)


	//   ....[0]....
.L_1679:
        /*0060*/ 	.word	0x00000190


	//   ....[1]....
        /*0064*/ 	.word	0x000001c0


	//   ....[2]....
        /*0068*/ 	.word	0x00008fb0


	//   ....[3]....
        /*006c*/ 	.word	0x00009660


	//   ....[4]....
        /*0070*/ 	.word	0x00009b90


	//----- nvinfo : EIATTR_COOP_GROUP_MASK_REGIDS
	.align		4
.L_1680:
        /*0074*/ 	.byte	0x04, 0x29
        /*0076*/ 	.short	(.L_1682 - .L_1681)


	//   ....[0]....
.L_1681:
        /*0078*/ 	.word	0xffffffff


	//   ....[1]....
        /*007c*/ 	.word	0xffffffff


	//   ....[2]....
        /*0080*/ 	.word	0xffffffff


	//   ....[3]....
        /*0084*/ 	.word	0xffffffff


	//   ....[4]....
        /*0088*/ 	.word	0xffffffff


	//   ....[5]....
        /*008c*/ 	.word	0xffffffff


	//   ....[6]....
        /*0090*/ 	.word	0xffffffff


	//   ....[7]....
        /*0094*/ 	.word	0xffffffff


	//   ....[8]....
        /*0098*/ 	.word	0xffffffff


	//   ....[9]....
        /*009c*/ 	.word	0xffffffff


	//   ....[10]....
        /*00a0*/ 	.word	0xffffffff


	//   ....[11]....
        /*00a4*/ 	.word	0xffffffff


	//   ....[12]....
        /*00a8*/ 	.word	0xffffffff


	//   ....[13]....
        /*00ac*/ 	.word	0x0500000f


	//   ....[14]....
        /*00b0*/ 	.word	0x0500000f


	//   ....[15]....
        /*00b4*/ 	.word	0x0500000f


	//   ....[16]....
        /*00b8*/ 	.word	0x0500000f


	//----- nvinfo : EIATTR_COOP_GROUP_INSTR_OFFSETS
	.align		4
.L_1682:
        /*00bc*/ 	.byte	0x04, 0x28
        /*00be*/ 	.short	(.L_1684 - .L_1683)


	//   ....[0]....
.L_1683:
        /*00c0*/ 	.word	0x00000070


	//   ....[1]....
        /*00c4*/ 	.word	0x000001a0


	//   ....[2]....
        /*00c8*/ 	.word	0x000001f0


	//   ....[3]....
        /*00cc*/ 	.word	0x000003e0


	//   ....[4]....
        /*00d0*/ 	.word	0x00000630


	//   ....[5]....
        /*00d4*/ 	.word	0x00001860


	//   ....[6]....
        /*00d8*/ 	.word	0x00007e00


	//   ....[7]....
        /*00dc*/ 	.word	0x00008bb0


	//   ....[8]....
        /*00e0*/ 	.word	0x00008ee0


	//   ....[9]....
        /*00e4*/ 	.word	0x000092e0


	//   ....[10]....
        /*00e8*/ 	.word	0x00009590


	//   ....[11]....
        /*00ec*/ 	.word	0x00009850


	//   ....[12]....
        /*00f0*/ 	.word	0x00009ac0


	//   ....[13]....
        /*00f4*/ 	.word	0x0000c610


	//   ....[14]....
        /*00f8*/ 	.word	0x0000c760


	//   ....[15]....
        /*00fc*/ 	.word	0x0000c7d0


	//   ....[16]....
        /*0100*/ 	.word	0x0000c840


	//----- nvinfo : EIATTR_REG_RECONFIG
	.align		4
.L_1684:
        /*0104*/ 	.byte	0x01, 0x54
	.zero		2


	//----- nvinfo : EIATTR_SYSCALL_OFFSETS
	.align		4
        /*0108*/ 	.byte	0x04, 0x46
        /*010a*/ 	.short	(.L_1686 - .L_1685)


	//   ....[0]....
.L_1685:
        /*010c*/ 	.word	0x000014a0


	//   ....[1]....
        /*0110*/ 	.word	0x00001590


	//   ....[2]....
        /*0114*/ 	.word	0x000016f0


	//   ....[3]....
        /*0118*/ 	.word	0x000017e0


	//----- nvinfo : EIATTR_MBARRIER_INSTR_OFFSETS
	.align		4
.L_1686:
        /*011c*/ 	.byte	0x04, 0x39
        /*011e*/ 	.short	(.L_1688 - .L_1687)


	//   ....[0]....
.L_1687:
        /*0120*/ 	.word	0x00000290
        /*0124*/ 	.word	0x000000ff
        /*0128*/ 	.word	0x00030800
        /*012c*/ 	.short	0x0100
        /*012e*/ 	.byte	0x06
	.zero		1


	//   ....[1]....
        /*0130*/ 	.word	0x00000390
        /*0134*/ 	.word	0x000000ff
        /*0138*/ 	.word	0x00030810
        /*013c*/ 	.short	0x0100
        /*013e*/ 	.byte	0x08
	.zero		1


	//   ....[2]....
        /*0140*/ 	.word	0x000003a0
        /*0144*/ 	.word	0x000000ff
        /*0148*/ 	.word	0x00030820
        /*014c*/ 	.short	0x0100
        /*014e*/ 	.byte	0x08
	.zero		1


	//   ....[3]....
        /*0150*/ 	.word	0x000003b0
        /*0154*/ 	.word	0x000000ff
        /*0158*/ 	.word	0x00030818
        /*015c*/ 	.short	0x0100
        /*015e*/ 	.byte	0x08
	.zero		1


	//   ....[4]....
        /*0160*/ 	.word	0x000003c0
        /*0164*/ 	.word	0x000000ff
        /*0168*/ 	.word	0x00030828
        /*016c*/ 	.short	0x0100
        /*016e*/ 	.byte	0x08
	.zero		1


	//   ....[5]....
        /*0170*/ 	.word	0x000004f0
        /*0174*/ 	.word	0x000000ff
        /*0178*/ 	.word	0x00030830
        /*017c*/ 	.short	0x0100
        /*017e*/ 	.byte	0x08
	.zero		1


	//   ....[6]....
        /*0180*/ 	.word	0x00000500
        /*0184*/ 	.word	0x000000ff
        /*0188*/ 	.word	0x00030840
        /*018c*/ 	.short	0x0100
        /*018e*/ 	.byte	0x08
	.zero		1


	//   ....[7]....
        /*0190*/ 	.word	0x00000510
        /*0194*/ 	.word	0x000000ff
        /*0198*/ 	.word	0x00030838
        /*019c*/ 	.short	0x0100
        /*019e*/ 	.byte	0x08
	.zero		1


	//   ....[8]....
        /*01a0*/ 	.word	0x00000520
        /*01a4*/ 	.word	0x000000ff
        /*01a8*/ 	.word	0x00030848
        /*01ac*/ 	.short	0x0100
        /*01ae*/ 	.byte	0x08
	.zero		1


	//   ....[9]....
        /*01b0*/ 	.word	0x000018a0
        /*01b4*/ 	.word	0x000000e4
        /*01b8*/ 	.word	0x00030800
        /*01bc*/ 	.short	0x010a
        /*01be*/ 	.byte	0x3f
	.zero		1


	//   ....[10]....
        /*01c0*/ 	.word	0x00001940
        /*01c4*/ 	.word	0x000000e4
        /*01c8*/ 	.word	0x00030800
        /*01cc*/ 	.short	0x010a
        /*01ce*/ 	.byte	0x3f
	.zero		1


	//   ....[11]....
        /*01d0*/ 	.word	0x00002010
        /*01d4*/ 	.word	0x00000000
        /*01d8*/ 	.word	0x00030810
        /*01dc*/ 	.short	0x010a
        /*01de*/ 	.byte	0x3f
	.zero		1


	//   ....[12]....
        /*01e0*/ 	.word	0x00002050
        /*01e4*/ 	.word	0x00000000
        /*01e8*/ 	.word	0x00030810
        /*01ec*/ 	.short	0x010a
        /*01ee*/ 	.byte	0x3f
	.zero		1


	//   ....[13]....
        /*01f0*/ 	.word	0x00002580
        /*01f4*/ 	.word	0x00000000
        /*01f8*/ 	.word	0x00030830
        /*01fc*/ 	.short	0x010a
        /*01fe*/ 	.byte	0x3f
	.zero		1


	//   ....[14]....
        /*0200*/ 	.word	0x00002600
        /*0204*/ 	.word	0x00000000
        /*0208*/ 	.word	0x00030830
        /*020c*/ 	.short	0x010a
        /*020e*/ 	.byte	0x3f
	.zero		1


	//   ....[15]....
        /*0210*/ 	.word	0x00003fd0
        /*0214*/ 	.word	0x00000006
        /*0218*/ 	.word	0x00000000
        /*021c*/ 	.short	0x0101
        /*021e*/ 	.byte	0x3f
	.zero		1


	//   ....[16]....
        /*0220*/ 	.word	0x00004300
        /*0224*/ 	.word	0x00000000
        /*0228*/ 	.word	0x00000000
        /*022c*/ 	.short	0x0101
        /*022e*/ 	.byte	0x3f
	.zero		1


	//   ....[17]....
        /*0230*/ 	.word	0x0000a850
        /*0234*/ 	.word	0x0000000f
        /*0238*/ 	.word	0x00030820
        /*023c*/ 	.short	0x010a
        /*023e*/ 	.byte	0x3f
	.zero		1


	//   ....[18]....
        /*0240*/ 	.word	0x0000af30
        /*0244*/ 	.word	0x0000000f
        /*0248*/ 	.word	0x00030840
        /*024c*/ 	.short	0x010a
        /*024e*/ 	.byte	0x3f
	.zero		1


	//   ....[19]....
        /*0250*/ 	.word	0x0000b200
        /*0254*/ 	.word	0x0000000f
        /*0258*/ 	.word	0x00030828
        /*025c*/ 	.short	0x010a
        /*025e*/ 	.byte	0x3f
	.zero		1


	//   ....[20]....
        /*0260*/ 	.word	0x0000b4d0
        /*0264*/ 	.word	0x0000000f
        /*0268*/ 	.word	0x00030848
        /*026c*/ 	.short	0x010a
        /*026e*/ 	.byte	0x3f
	.zero		1


	//   ....[21]....
        /*0270*/ 	.word	0x0000b740
        /*0274*/ 	.word	0x0000000f
        /*0278*/ 	.word	0x00030820
        /*027c*/ 	.short	0x010a
        /*027e*/ 	.byte	0x3f
	.zero		1


	//   ....[22]....
        /*0280*/ 	.word	0x0000ba80
        /*0284*/ 	.word	0x0000000f
        /*0288*/ 	.word	0x00030840
        /*028c*/ 	.short	0x010a
        /*028e*/ 	.byte	0x3f
	.zero		1


	//   ....[23]....
        /*0290*/ 	.word	0x0000bd20
        /*0294*/ 	.word	0x0000000f
        /*0298*/ 	.word	0x00030828
        /*029c*/ 	.short	0x010a
        /*029e*/ 	.byte	0x3f
	.zero		1


	//   ....[24]....
        /*02a0*/ 	.word	0x0000c030
        /*02a4*/ 	.word	0x00000003
        /*02a8*/ 	.word	0x00030840
        /*02ac*/ 	.short	0x010a
        /*02ae*/ 	.byte	0x3f
	.zero		1


	//   ....[25]....
        /*02b0*/ 	.word	0x0000c490
        /*02b4*/ 	.word	0x00000007
        /*02b8*/ 	.word	0x00000000
        /*02bc*/ 	.short	0x010a
        /*02be*/ 	.byte	0x3f
	.zero		1


	//   ....[26]....
        /*02c0*/ 	.word	0x0000c4e0
        /*02c4*/ 	.word	0x00000003
        /*02c8*/ 	.word	0x00000000
        /*02cc*/ 	.short	0x010a
        /*02ce*/ 	.byte	0x3f
	.zero		1


	//   ....[27]....
        /*02d0*/ 	.word	0x0000c540
        /*02d4*/ 	.word	0x00000005
        /*02d8*/ 	.word	0x00000000
        /*02dc*/ 	.short	0x010a
        /*02de*/ 	.byte	0x3f
	.zero		1


	//   ....[28]....
        /*02e0*/ 	.word	0x0000c570
        /*02e4*/ 	.word	0x00000003
        /*02e8*/ 	.word	0x00000000
        /*02ec*/ 	.short	0x010a
        /*02ee*/ 	.byte	0x3f
	.zero		1


	//   ....[29]....
        /*02f0*/ 	.word	0x0000c640
        /*02f4*/ 	.word	0x000000e4
        /*02f8*/ 	.word	0x00030800
        /*02fc*/ 	.short	0x010a
        /*02fe*/ 	.byte	0x3f
	.zero		1


	//   ....[30]....
        /*0300*/ 	.word	0x0000c690
        /*0304*/ 	.word	0x00000000
        /*0308*/ 	.word	0x00030810
        /*030c*/ 	.short	0x010a
        /*030e*/ 	.byte	0x3f
	.zero		1


	//   ....[31]....
        /*0310*/ 	.word	0x0000c6e0
        /*0314*/ 	.word	0x00000000
        /*0318*/ 	.word	0x00030830
        /*031c*/ 	.short	0x010a
        /*031e*/ 	.byte	0x3f
	.zero		1


	//   ....[32]....
        /*0320*/ 	.word	0x0000c880
        /*0324*/ 	.word	0x0000000f
        /*0328*/ 	.word	0x00030820
        /*032c*/ 	.short	0x010a
        /*032e*/ 	.byte	0x3f
	.zero		1


	//   ....[33]....
        /*0330*/ 	.word	0x0000c8d0
        /*0334*/ 	.word	0x0000000f
        /*0338*/ 	.word	0x00030840
        /*033c*/ 	.short	0x010a
        /*033e*/ 	.byte	0x3f
	.zero		1


	//   ....[34]....
        /*0340*/ 	.word	0x0000c920
        /*0344*/ 	.word	0x0000000f
        /*0348*/ 	.word	0x00030828
        /*034c*/ 	.short	0x010a
        /*034e*/ 	.byte	0x3f
	.zero		1


	//   ....[35]....
        /*0350*/ 	.word	0x0000c970
        /*0354*/ 	.word	0x0000000f
        /*0358*/ 	.word	0x00030848
        /*035c*/ 	.short	0x010a
        /*035e*/ 	.byte	0x3f
	.zero		1


	//   ....[36]....
        /*0360*/ 	.word	0x0000c9d0
        /*0364*/ 	.word	0x0000000f
        /*0368*/ 	.word	0x00030820
        /*036c*/ 	.short	0x010a
        /*036e*/ 	.byte	0x3f
	.zero		1


	//   ....[37]....
        /*0370*/ 	.word	0x0000ca20
        /*0374*/ 	.word	0x0000000f
        /*0378*/ 	.word	0x00030840
        /*037c*/ 	.short	0x010a
        /*037e*/ 	.byte	0x3f
	.zero		1


	//   ....[38]....
        /*0380*/ 	.word	0x0000ca70
        /*0384*/ 	.word	0x0000000f
        /*0388*/ 	.word	0x00030828
        /*038c*/ 	.short	0x010a
        /*038e*/ 	.byte	0x3f
	.zero		1


	//   ....[39]....
        /*0390*/ 	.word	0x0000cac0
        /*0394*/ 	.word	0x00000003
        /*0398*/ 	.word	0x00030840
        /*039c*/ 	.short	0x010a
        /*039e*/ 	.byte	0x3f
	.zero		1


	//   ....[40]....
        /*03a0*/ 	.word	0x0000cb90
        /*03a4*/ 	.word	0x00000007
        /*03a8*/ 	.word	0x00000000
        /*03ac*/ 	.short	0x010a
        /*03ae*/ 	.byte	0x3f
	.zero		1


	//   ....[41]....
        /*03b0*/ 	.word	0x0000cbe0
        /*03b4*/ 	.word	0x00000003
        /*03b8*/ 	.word	0x00000000
        /*03bc*/ 	.short	0x010a
        /*03be*/ 	.byte	0x3f
	.zero		1


	//   ....[42]....
        /*03c0*/ 	.word	0x0000cc30
        /*03c4*/ 	.word	0x00000005
        /*03c8*/ 	.word	0x00000000
        /*03cc*/ 	.short	0x010a
        /*03ce*/ 	.byte	0x3f
	.zero		1


	//----- nvinfo : EIATTR_NUM_MBARRIERS
	.align		4
.L_1688:
        /*03d0*/ 	.byte	0x03, 0x38
        /*03d2*/ 	.short	0x0009


	//----- nvinfo : EIATTR_EXIT_INSTR_OFFSETS
	.align		4
        /*03d4*/ 	.byte	0x04, 0x1c
        /*03d6*/ 	.short	(.L_1690 - .L_1689)


	//   ....[0]....
.L_1689:
        /*03d8*/ 	.word	0x0000c5c0


	//----- nvinfo : EIATTR_MAX_THREADS
	.align		4
.L_1690:
        /*03dc*/ 	.byte	0x04, 0x05
        /*03de*/ 	.short	(.L_1692 - .L_1691)
.L_1691:
        /*03e0*/ 	.word	0x00000180
        /*03e4*/ 	.word	0x00000001
        /*03e8*/ 	.word	0x00000001


	//----- nvinfo : EIATTR_CRS_STACK_SIZE
	.align		4
.L_1692:
        /*03ec*/ 	.byte	0x04, 0x1e
        /*03ee*/ 	.short	(.L_1694 - .L_1693)
.L_1693:
        /*03f0*/ 	.word	0x00000000


	//----- nvinfo : EIATTR_CBANK_PARAM_SIZE
	.align		4
.L_1694:
        /*03f4*/ 	.byte	0x03, 0x19
        /*03f6*/ 	.short	0x06f0


	//----- nvinfo : EIATTR_PARAM_CBANK
	.align		4
        /*03f8*/ 	.byte	0x04, 0x0a
        /*03fa*/ 	.short	(.L_1696 - .L_1695)
	.align		4
.L_1695:
        /*03fc*/ 	.word	index@(.nv.constant0._ZN7cutlass13device_kernelIN5flash11enable_sm90INS1_16FlashAttnBwdSm90INS1_25CollectiveMainloopBwdSm90ILi2ELi2ELi2EN4cute5tupleIJNS5_1CILi1EEES8_S8_EEENS6_IJNS7_ILi64EEENS7_ILi128EEESB_EEENS_6half_tEfNS_4arch4Sm90ELb1ELb0ELb0ELb1ELb1ELb1ELb0ELb0ELi2ELi1ELi2ELi1ELb0EEENS1_21CollectiveEpilogueBwdISC_SD_SF_Li256ELb1ELb0ELi1EEENS1_25SingleTileBwdLPTSchedulerILb1ELi128ELb1EEEEEEEEEvNT_6ParamsE)
        /*0400*/ 	.short	0x0210
        /*0402*/ 	.short	0x06f0


	//----- nvinfo : EIATTR_SW_WAR
	.align		4
.L_1696:
        /*0404*/ 	.byte	0x04, 0x36
        /*0406*/ 	.short	(.L_1698 - .L_1697)
.L_1697:
        /*0408*/ 	.word	0x00000008
.L_1698:


//--------------------- .nv.info._ZN7cutlass13device_kernelIN5flash11enable_sm90INS1_16FlashAttnBwdSm90INS1_25CollectiveMainloopBwdSm90ILi2ELi2ELi2EN4cute5tupleIJNS5_1CILi1EEES8_S8_EEENS6_IJNS7_ILi64EEENS7_ILi128EEESB_EEENS_6half_tEfNS_4arch4Sm90ELb1ELb0ELb0ELb1ELb0ELb1ELb0ELb0ELi2ELi1ELi2ELi1ELb0EEENS1_24CollectiveEpilogueBwdGQAISC_fSF_Li256ELb1ELb0EEENS1_25SingleTileBwdLPTSchedulerILb1ELi128ELb0EEEEEEEEEvNT_6ParamsE --------------------------
	.section	.nv.info._ZN7cutlass13device_kernelIN5flash11enable_sm90INS1_16FlashAttnBwdSm90INS1_25CollectiveMainloopBwdSm90ILi2ELi2ELi2EN4cute5tupleIJNS5_1CILi1EEES8_S8_EEENS6_IJNS7_ILi64EEENS7_ILi128EEESB_EEENS_6half_tEfNS_4arch4Sm90ELb1ELb0ELb0ELb1ELb0ELb1ELb0ELb0ELi2ELi1ELi2ELi1ELb0EEENS1_24CollectiveEpilogueBwdGQAISC_fSF_Li256ELb1ELb0EEENS1_25SingleTileBwdLPTSchedulerILb1ELi128ELb0EEEEEEEEEvNT_6ParamsE,"",@"SHT_CUDA_INFO"
	.sectionflags	@""
	.align	4


	//----- nvinfo : EIATTR_CUDA_API_VERSION
	.align		4
        /*0000*/ 	.byte	0x04, 0x37
        /*0002*/ 	.short	(.L_1700 - .L_1699)
.L_1699:
        /*0004*/ 	.word	0x00000082


	//----- nvinfo : EIATTR_KPARAM_INFO
	.align		4
.L_1700:
        /*0008*/ 	.byte	0x04, 0x17
        /*000a*/ 	.short	(.L_1702 - .L_1701)
.L_1701:
        /*000c*/ 	.word	0x00000000
        /*0010*/ 	.short	0x0000
        /*0012*/ 	.short	0x0070
        /*0014*/ 	.byte	0x00, 0xf0, 0x01, 0x1c


	//----- nvinfo : EIATTR_SPARSE_MMA_MASK
	.align		4
.L_1702:
        /*0018*/ 	.byte	0x03, 0x50
        /*001a*/ 	.short	0x0000


	//----- nvinfo : EIATTR_MAXREG_COUNT
	.align		4
        /*001c*/ 	.byte	0x03, 0x1b
        /*001e*/ 	.short	0x00a8


	//----- nvinfo : EIATTR_NUM_BARRIERS
	.align		4
        /*0020*/ 	.byte	0x02, 0x4c
        /*0022*/ 	.byte	0x10
	.zero		1


	//----- nvinfo : EIATTR_EXTERNS
	.align		4
        /*0024*/ 	.byte	0x04, 0x0f
        /*0026*/ 	.short	(.L_1704 - .L_1703)


	//   ....[0]....
	.align		4
.L_1703:
        /*0028*/ 	.word	index@(__assertfail)


	//----- nvinfo : EIATTR_ANNOTATIONS
	.align		4
.L_1704:
        /*002c*/ 	.byte	0x04, 0x55
        /*002e*/ 	.short	(.L_1706 - .L_1705)


	//   ....[0]....
.L_1705:
        /*0030*/ 	.word	0x00000001
        /*0034*/ 	.byte	0x90, 0x75, 0x00, 0x00, 0x01, 0x00, 0x00, 0x00, 0x90, 0x78, 0x00, 0x00, 0x01, 0x00, 0x00, 0x00
        /*0044*/ 	.byte	0xf0, 0x83, 0x00, 0x00, 0x01, 0x00, 0x00, 0x00, 0x10, 0x84, 0x00, 0x00, 0x01, 0x00, 0x00, 0x00
        /*0054*/ 	.byte	0x80, 0x87, 0x00, 0x00


	//----- nvinfo : EIATTR_MERCURY_ISA_VERSION
	.align		4
.L_1706:
        /*0058*/ 	.byte	0x03, 0x5f
        /*005a*/ 	.short	0x0101


	//----- nvinfo : EIATTR_INT_WARP_WIDE_INSTR_OFFSETS
	.align		4
        /*005c*/ 	.byte	0x04, 0x31
        /*005e*/ 	.short	(.L_1708 - .L_1707)


	//   ....[0]....
.L_1707:
        /*0060*/ 	.word	0x00000190


	//   ....[1]....
        /*0064*/ 	.word	0x000001c0


	//----- nvinfo : EIATTR_COOP_GROUP_MASK_REGIDS
	.align		4
.L_1708:
        /*0068*/ 	.byte	0x04, 0x29
        /*006a*/ 	.short	(.L_1710 - .L_1709)


	//   ....[0]....
.L_1709:
        /*006c*/ 	.word	0xffffffff


	//   ....[1]....
        /*0070*/ 	.word	0xffffffff


	//   ....[2]....
        /*0074*/ 	.word	0xffffffff


	//   ....[3]....
        /*0078*/ 	.word	0xffffffff


	//   ....[4]....
        /*007c*/ 	.word	0xffffffff


	//   ....[5]....
        /*0080*/ 	.word	0xffffffff


	//   ....[6]....
        /*0084*/ 	.word	0xffffffff


	//   ....[7]....
        /*0088*/ 	.word	0x0500000f


	//----- nvinfo : EIATTR_COOP_GROUP_INSTR_OFFSETS
	.align		4
.L_1710:
        /*008c*/ 	.byte	0x04, 0x28
        /*008e*/ 	.short	(.L_1712 - .L_1711)


	//   ....[0]....
.L_1711:
        /*0090*/ 	.word	0x00000070


	//   ....[1]....
        /*0094*/ 	.word	0x000001a0


	//   ....[2]....
        /*0098*/ 	.word	0x000001f0


	//   ....[3]....
        /*009c*/ 	.word	0x000003e0


	//   ....[4]....
        /*00a0*/ 	.word	0x00000630


	//   ....[5]....
        /*00a4*/ 	.word	0x00001810


	//   ....[6]....
        /*00a8*/ 	.word	0x000050c0


	//   ....[7]....
        /*00ac*/ 	.word	0x00008fd0


	//----- nvinfo : EIATTR_REG_RECONFIG
	.align		4
.L_1712:
        /*00b0*/ 	.byte	0x01, 0x54
	.zero		2


	//----- nvinfo : EIATTR_SYSCALL_OFFSETS
	.align		4
        /*00b4*/ 	.byte	0x04, 0x46
        /*00b6*/ 	.short	(.L_1714 - .L_1713)


	//   ....[0]....
.L_1713:
        /*00b8*/ 	.word	0x00001450


	//   ....[1]....
        /*00bc*/ 	.word	0x00001540


	//   ....[2]....
        /*00c0*/ 	.word	0x000016a0


	//   ....[3]....
        /*00c4*/ 	.word	0x00001790


	//----- nvinfo : EIATTR_MBARRIER_INSTR_OFFSETS
	.align		4
.L_1714:
        /*00c8*/ 	.byte	0x04, 0x39
        /*00ca*/ 	.short	(.L_1716 - .L_1715)


	//   ....[0]....
.L_1715:
        /*00cc*/ 	.word	0x00000290
        /*00d0*/ 	.word	0x000000ff
        /*00d4*/ 	.word	0x00030800
        /*00d8*/ 	.short	0x0100
        /*00da*/ 	.byte	0x06
	.zero		1


	//   ....[1]....
        /*00dc*/ 	.word	0x00000390
        /*00e0*/ 	.word	0x000000ff
        /*00e4*/ 	.word	0x00030810
        /*00e8*/ 	.short	0x0100
        /*00ea*/ 	.byte	0x08
	.zero		1


	//   ....[2]....
        /*00ec*/ 	.word	0x000003a0
        /*00f0*/ 	.word	0x000000ff
        /*00f4*/ 	.word	0x00030820
        /*00f8*/ 	.short	0x0100
        /*00fa*/ 	.byte	0x08
	.zero		1


	//   ....[3]....
        /*00fc*/ 	.word	0x000003b0
        /*0100*/ 	.word	0x000000ff
        /*0104*/ 	.word	0x00030818
        /*0108*/ 	.short	0x0100
        /*010a*/ 	.byte	0x08
	.zero		1


	//   ....[4]....
        /*010c*/ 	.word	0x000003c0
        /*0110*/ 	.word	0x000000ff
        /*0114*/ 	.word	0x00030828
        /*0118*/ 	.short	0x0100
        /*011a*/ 	.byte	0x08
	.zero		1


	//   ....[5]....
        /*011c*/ 	.word	0x000004f0
        /*0120*/ 	.word	0x000000ff
        /*0124*/ 	.word	0x00030830
        /*0128*/ 	.short	0x0100
        /*012a*/ 	.byte	0x08
	.zero		1


	//   ....[6]....
        /*012c*/ 	.word	0x00000500
        /*0130*/ 	.word	0x000000ff
        /*0134*/ 	.word	0x00030840
        /*0138*/ 	.short	0x0100
        /*013a*/ 	.byte	0x08
	.zero		1


	//   ....[7]....
        /*013c*/ 	.word	0x00000510
        /*0140*/ 	.word	0x000000ff
        /*0144*/ 	.word	0x00030838
        /*0148*/ 	.short	0x0100
        /*014a*/ 	.byte	0x08
	.zero		1


	//   ....[8]....
        /*014c*/ 	.word	0x00000520
        /*0150*/ 	.word	0x000000ff
        /*0154*/ 	.word	0x00030848
        /*0158*/ 	.short	0x0100
        /*015a*/ 	.byte	0x08
	.zero		1


	//   ....[9]....
        /*015c*/ 	.word	0x00001850
        /*0160*/ 	.word	0x000000e4
        /*0164*/ 	.word	0x00030800
        /*0168*/ 	.short	0x010a
        /*016a*/ 	.byte	0x3f
	.zero		1


	//   ....[10]....
        /*016c*/ 	.word	0x000018f0
        /*0170*/ 	.word	0x000000e4
        /*0174*/ 	.word	0x00030800
        /*0178*/ 	.short	0x010a
        /*017a*/ 	.byte	0x3f
	.zero		1


	//   ....[11]....
        /*017c*/ 	.word	0x00001fc0
        /*0180*/ 	.word	0x00000000
        /*0184*/ 	.word	0x00030810
        /*0188*/ 	.short	0x010a
        /*018a*/ 	.byte	0x3f
	.zero		1


	//   ....[12]....
        /*018c*/ 	.word	0x00002000
        /*0190*/ 	.word	0x00000000
        /*0194*/ 	.word	0x00030810
        /*0198*/ 	.short	0x010a
        /*019a*/ 	.byte	0x3f
	.zero		1


	//   ....[13]....
        /*019c*/ 	.word	0x00002530
        /*01a0*/ 	.word	0x00000000
        /*01a4*/ 	.word	0x00030830
        /*01a8*/ 	.short	0x010a
        /*01aa*/ 	.byte	0x3f
	.zero		1


	//   ....[14]....
        /*01ac*/ 	.word	0x000025b0
        /*01b0*/ 	.word	0x00000000
        /*01b4*/ 	.word	0x00030830
        /*01b8*/ 	.short	0x010a
        /*01ba*/ 	.byte	0x3f
	.zero		1


	//   ....[15]....
        /*01bc*/ 	.word	0x00003f90
        /*01c0*/ 	.word	0x00000006
        /*01c4*/ 	.word	0x00000000
        /*01c8*/ 	.short	0x0101
        /*01ca*/ 	.byte	0x3f
	.zero		1


	//   ....[16]....
        /*01cc*/ 	.word	0x000042c0
        /*01d0*/ 	.word	0x00000000
        /*01d4*/ 	.word	0x00000000
        /*01d8*/ 	.short	0x0101
        /*01da*/ 	.byte	0x3f
	.zero		1


	//   ....[17]....
        /*01dc*/ 	.word	0x00007210
        /*01e0*/ 	.word	0x0000000f
        /*01e4*/ 	.word	0x00030820
        /*01e8*/ 	.short	0x010a
        /*01ea*/ 	.byte	0x3f
	.zero		1


	//   ....[18]....
        /*01ec*/ 	.word	0x000078f0
        /*01f0*/ 	.word	0x0000000f
        /*01f4*/ 	.word	0x00030840
        /*01f8*/ 	.short	0x010a
        /*01fa*/ 	.byte	0x3f
	.zero		1


	//   ....[19]....
        /*01fc*/ 	.word	0x00007bc0
        /*0200*/ 	.word	0x0000000f
        /*0204*/ 	.word	0x00030828
        /*0208*/ 	.short	0x010a
        /*020a*/ 	.byte	0x3f
	.zero		1


	//   ....[20]....
        /*020c*/ 	.word	0x00007e90
        /*0210*/ 	.word	0x0000000f
        /*0214*/ 	.word	0x00030848
        /*0218*/ 	.short	0x010a
        /*021a*/ 	.byte	0x3f
	.zero		1


	//   ....[21]....
        /*021c*/ 	.word	0x00008100
        /*0220*/ 	.word	0x0000000f
        /*0224*/ 	.word	0x00030820
        /*0228*/ 	.short	0x010a
        /*022a*/ 	.byte	0x3f
	.zero		1


	//   ....[22]....
        /*022c*/ 	.word	0x00008440
        /*0230*/ 	.word	0x0000000f
        /*0234*/ 	.word	0x00030840
        /*0238*/ 	.short	0x010a
        /*023a*/ 	.byte	0x3f
	.zero		1


	//   ....[23]....
        /*023c*/ 	.word	0x000086e0
        /*0240*/ 	.word	0x0000000f
        /*0244*/ 	.word	0x00030828
        /*0248*/ 	.short	0x010a
        /*024a*/ 	.byte	0x3f
	.zero		1


	//   ....[24]....
        /*024c*/ 	.word	0x000089f0
        /*0250*/ 	.word	0x00000003
        /*0254*/ 	.word	0x00030840
        /*0258*/ 	.short	0x010a
        /*025a*/ 	.byte	0x3f
	.zero		1


	//   ....[25]....
        /*025c*/ 	.word	0x00008e50
        /*0260*/ 	.word	0x00000007
        /*0264*/ 	.word	0x00000000
        /*0268*/ 	.short	0x010a
        /*026a*/ 	.byte	0x3f
	.zero		1


	//   ....[26]....
        /*026c*/ 	.word	0x00008ea0
        /*0270*/ 	.word	0x00000003
        /*0274*/ 	.word	0x00000000
        /*0278*/ 	.short	0x010a
        /*027a*/ 	.byte	0x3f
	.zero		1


	//   ....[27]....
        /*027c*/ 	.word	0x00008f00
        /*0280*/ 	.word	0x00000005
        /*0284*/ 	.word	0x00000000
        /*0288*/ 	.short	0x010a
        /*028a*/ 	.byte	0x3f
	.zero		1


	//   ....[28]....
        /*028c*/ 	.word	0x00008f30
        /*0290*/ 	.word	0x00000003
        /*0294*/ 	.word	0x00000000
        /*0298*/ 	.short	0x010a
        /*029a*/ 	.byte	0x3f
	.zero		1


	//   ....[29]....
        /*029c*/ 	.word	0x00009000
        /*02a0*/ 	.word	0x000000e4
        /*02a4*/ 	.word	0x00030800
        /*02a8*/ 	.short	0x010a
        /*02aa*/ 	.byte	0x3f
	.zero		1


	//   ....[30]....
        /*02ac*/ 	.word	0x00009050
        /*02b0*/ 	.word	0x00000000
        /*02b4*/ 	.word	0x00030810
        /*02b8*/ 	.short	0x010a
        /*02ba*/ 	.byte	0x3f
	.zero		1


	//   ....[31]....
        /*02bc*/ 	.word	0x000090a0
        /*02c0*/ 	.word	0x00000000
        /*02c4*/ 	.word	0x00030830
        /*02c8*/ 	.short	0x010a
        /*02ca*/ 	.byte	0x3f
	.zero		1


	//   ....[32]....
        /*02cc*/ 	.word	0x000090f0
        /*02d0*/ 	.word	0x0000000f
        /*02d4*/ 	.word	0x00030820
        /*02d8*/ 	.short	0x010a
        /*02da*/ 	.byte	0x3f
	.zero		1


	//   ....[33]....
        /*02dc*/ 	.word	0x00009140
        /*02e0*/ 	.word	0x0000000f
        /*02e4*/ 	.word	0x00030840
        /*02e8*/ 	.short	0x010a
        /*02ea*/ 	.byte	0x3f
	.zero		1


	//   ....[34]....
        /*02ec*/ 	.word	0x00009190
        /*02f0*/ 	.word	0x0000000f
        /*02f4*/ 	.word	0x00030828
        /*02f8*/ 	.short	0x010a
        /*02fa*/ 	.byte	0x3f
	.zero		1


	//   ....[35]....
        /*02fc*/ 	.word	0x000091e0
        /*0300*/ 	.word	0x0000000f
        /*0304*/ 	.word	0x00030848
        /*0308*/ 	.short	0x010a
        /*030a*/ 	.byte	0x3f
	.zero		1


	//   ....[36]....
        /*030c*/ 	.word	0x00009240
        /*0310*/ 	.word	0x0000000f
        /*0314*/ 	.word	0x00030820
        /*0318*/ 	.short	0x010a
        /*031a*/ 	.byte	0x3f
	.zero		1


	//   ....[37]....
        /*031c*/ 	.word	0x00009290
        /*0320*/ 	.word	0x0000000f
        /*0324*/ 	.word	0x00030840
        /*0328*/ 	.short	0x010a
        /*032a*/ 	.byte	0x3f
	.zero		1


	//   ....[38]....
        /*032c*/ 	.word	0x000092e0
        /*0330*/ 	.word	0x0000000f
        /*0334*/ 	.word	0x00030828
        /*0338*/ 	.short	0x010a
        /*033a*/ 	.byte	0x3f
	.zero		1


	//   ....[39]....
        /*033c*/ 	.word	0x00009330
        /*0340*/ 	.word	0x00000003
        /*0344*/ 	.word	0x00030840
        /*0348*/ 	.short	0x010a
        /*034a*/ 	.byte	0x3f
	.zero		1


	//   ....[40]....
        /*034c*/ 	.word	0x00009400
        /*0350*/ 	.word	0x00000007
        /*0354*/ 	.word	0x00000000
        /*0358*/ 	.short	0x010a
        /*035a*/ 	.byte	0x3f
	.zero		1


	//   ....[41]....
        /*035c*/ 	.word	0x00009450
        /*0360*/ 	.word	0x00000003
        /*0364*/ 	.word	0x00000000
        /*0368*/ 	.short	0x010a
        /*036a*/ 	.byte	0x3f
	.zero		1


	//   ....[42]....
        /*036c*/ 	.word	0x000094a0
        /*0370*/ 	.word	0x00000005
        /*0374*/ 	.word	0x00000000
        /*0378*/ 	.short	0x010a
        /*037a*/ 	.byte	0x3f
	.zero		1


	//----- nvinfo : EIATTR_NUM_MBARRIERS
	.align		4
.L_1716:
        /*037c*/ 	.byte	0x03, 0x38
        /*037e*/ 	.short	0x0009


	//----- nvinfo : EIATTR_EXIT_INSTR_OFFSETS
	.align		4
        /*0380*/ 	.byte	0x04, 0x1c
        /*0382*/ 	.short	(.L_1718 - .L_1717)


	//   ....[0]....
.L_1717:
        /*0384*/ 	.word	0x00008f80


	//----- nvinfo : EIATTR_MAX_THREADS
	.align		4
.L_1718:
        /*0388*/ 	.byte	0x04, 0x05
        /*038a*/ 	.short	(.L_1720 - .L_1719)
.L_1719:
        /*038c*/ 	.word	0x00000180
        /*0390*/ 	.word	0x00000001
        /*0394*/ 	.word	0x00000001


	//----- nvinfo : EIATTR_CRS_STACK_SIZE
	.align		4
.L_1720:
        /*0398*/ 	.byte	0x04, 0x1e
        /*039a*/ 	.short	(.L_1722 - .L_1721)
.L_1721:
        /*039c*/ 	.word	0x00000000


	//----- nvinfo : EIATTR_CBANK_PARAM_SIZE
	.align		4
.L_1722:
        /*03a0*/ 	.byte	0x03, 0x19
        /*03a2*/ 	.short	0x0770


	//----- nvinfo : EIATTR_PARAM_CBANK
	.align		4
        /*03a4*/ 	.byte	0x04, 0x0a
        /*03a6*/ 	.short	(.L_1724 - .L_1723)
	.align		4
.L_1723:
        /*03a8*/ 	.word	index@(.nv.constant0._ZN7cutlass13device_kernelIN5flash11enable_sm90INS1_16FlashAttnBwdSm90INS1_25CollectiveMainloopBwdSm90ILi2ELi2ELi2EN4cute5tupleIJNS5_1CILi1EEES8_S8_EEENS6_IJNS7_ILi64EEENS7_ILi128EEESB_EEENS_6half_tEfNS_4arch4Sm90ELb1ELb0ELb0ELb1ELb0ELb1ELb0ELb0ELi2ELi1ELi2ELi1ELb0EEENS1_24CollectiveEpilogueBwdGQAISC_fSF_Li256ELb1ELb0EEENS1_25SingleTileBwdLPTSchedulerILb1ELi128ELb0EEEEEEEEEvNT_6ParamsE)
        /*03ac*/ 	.short	0x0210
        /*03ae*/ 	.short	0x0770


	//----- nvinfo : EIATTR_SW_WAR
	.align		4
.L_1724:
        /*03b0*/ 	.byte	0x04, 0x36
        /*03b2*/ 	.short	(.L_1726 - .L_1725)
.L_1725:
        /*03b4*/ 	.word	0x00000008
.L_1726:


//--------------------- .nv.info._ZN7cutlass13device_kernelIN5flash32FlashAttnBwdPostprocessConvertdQIN4cute5tupleIJNS3_1CILi128EEES6_EEENS_6half_tEfNS_4arch4Sm90ELi256ENS3_8TiledMMAINS3_8MMA_AtomIJNS3_4SM904GMMA26MMA_64x128x16_F32F16F16_RSILNSE_5MajorE0ELSG_1ELNSE_7ScaleInE1ELSH_1EEEEEENS3_6LayoutINS4_IJNS5_ILi2EEENS5_ILi1EEESM_EEENS4_IJSM_NS5_ILi0EEESO_EEEEENS4_IJNS3_10UnderscoreESR_SR_EEEEELb0EEEEEvNT_6ParamsE --------------------------
	.section	.nv.info._ZN7cutlass13device_kernelIN5flash32FlashAttnBwdPostprocessConvertdQIN4cute5tupleIJNS3_1CILi128EEES6_EEENS_6half_tEfNS_4arch4Sm90ELi256ENS3_8TiledMMAINS3_8MMA_AtomIJNS3_4SM904GMMA26MMA_64x128x16_F32F16F16_RSILNSE_5MajorE0ELSG_1ELNSE_7ScaleInE1ELSH_1EEEEEENS3_6LayoutINS4_IJNS5_ILi2EEENS5_ILi1EEESM_EEENS4_IJSM_NS5_ILi0EEESO_EEEEENS4_IJNS3_10UnderscoreESR_SR_EEEEELb0EEEEEvNT_6ParamsE,"",@"SHT_CUDA_INFO"
	.sectionflags	@""
	.align	4


	//----- nvinfo : EIATTR_CUDA_API_VERSION
	.align		4
        /*0000*/ 	.byte	0x04, 0x37
        /*0002*/ 	.short	(.L_1728 - .L_1727)
.L_1727:
        /*0004*/ 	.word	0x00000082


	//----- nvinfo : EIATTR_KPARAM_INFO
	.align		4
.L_1728:
        /*0008*/ 	.byte	0x04, 0x17
        /*000a*/ 	.short	(.L_1730 - .L_1729)
.L_1729:
        /*000c*/ 	.word	0x00000000
        /*0010*/ 	.short	0x0000
        /*0012*/ 	.short	0x0000
        /*0014*/ 	.byte	0x00, 0xf0, 0xc1, 0x01


	//----- nvinfo : EIATTR_SPARSE_MMA_MASK
	.align		4
.L_1730:
        /*0018*/ 	.byte	0x03, 0x50
        /*001a*/ 	.short	0x0000


	//----- nvinfo : EIATTR_MAXREG_COUNT
	.align		4
        /*001c*/ 	.byte	0x03, 0x1b
        /*001e*/ 	.short	0x0080


	//----- nvinfo : EIATTR_NUM_BARRIERS
	.align		4
        /*0020*/ 	.byte	0x02, 0x4c
        /*0022*/ 	.byte	0x01
	.zero		1


	//----- nvinfo : EIATTR_MERCURY_ISA_VERSION
	.align		4
        /*0024*/ 	.byte	0x03, 0x5f
        /*0026*/ 	.short	0x0101


	//----- nvinfo : EIATTR_MBARRIER_INSTR_OFFSETS
	.align		4
        /*0028*/ 	.byte	0x04, 0x39
        /*002a*/ 	.short	(.L_1732 - .L_1731)


	//   ....[0]....
.L_1731:
        /*002c*/ 	.word	0x000004a0
        /*0030*/ 	.word	0x000000ff
        /*0034*/ 	.word	0x00018000
        /*0038*/ 	.short	0x0100
        /*003a*/ 	.byte	0x06
	.zero		1


	//   ....[1]....
        /*003c*/ 	.word	0x000005b0
        /*0040*/ 	.word	0x00000039
        /*0044*/ 	.word	0x00018000
        /*0048*/ 	.short	0x010a
        /*004a*/ 	.byte	0x3f
	.zero		1


	//----- nvinfo : EIATTR_NUM_MBARRIERS
	.align		4
.L_1732:
        /*004c*/ 	.byte	0x03, 0x38
        /*004e*/ 	.short	0x0001


	//----- nvinfo : EIATTR_EXIT_INSTR_OFFSETS
	.align		4
        /*0050*/ 	.byte	0x04, 0x1c
        /*0052*/ 	.short	(.L_1734 - .L_1733)


	//   ....[0]....
.L_1733:
        /*0054*/ 	.word	0x000001b0


	//   ....[1]....
        /*0058*/ 	.word	0x00001a00


	//   ....[2]....
        /*005c*/ 	.word	0x00001ad0


	//----- nvinfo : EIATTR_MAX_THREADS
	.align		4
.L_1734:
        /*0060*/ 	.byte	0x04, 0x05
        /*0062*/ 	.short	(.L_1736 - .L_1735)
.L_1735:
        /*0064*/ 	.word	0x00000100
        /*0068*/ 	.word	0x00000001
        /*006c*/ 	.word	0x00000001


	//----- nvinfo : EIATTR_CRS_STACK_SIZE
	.align		4
.L_1736:
        /*0070*/ 	.byte	0x04, 0x1e
        /*0072*/ 	.short	(.L_1738 - .L_1737)
.L_1737:
        /*0074*/ 	.word	0x00000000


	//----- nvinfo : EIATTR_CBANK_PARAM_SIZE
	.align		4
.L_1738:
        /*0078*/ 	.byte	0x03, 0x19
        /*007a*/ 	.short	0x0070


	//----- nvinfo : EIATTR_PARAM_CBANK
	.align		4
        /*007c*/ 	.byte	0x04, 0x0a
        /*007e*/ 	.short	(.L_1740 - .L_1739)
	.align		4
.L_1739:
        /*0080*/ 	.word	index@(.nv.constant0._ZN7cutlass13device_kernelIN5flash32FlashAttnBwdPostprocessConvertdQIN4cute5tupleIJNS3_1CILi128EEES6_EEENS_6half_tEfNS_4arch4Sm90ELi256ENS3_8TiledMMAINS3_8MMA_AtomIJNS3_4SM904GMMA26MMA_64x128x16_F32F16F16_RSILNSE_5MajorE0ELSG_1ELNSE_7ScaleInE1ELSH_1EEEEEENS3_6LayoutINS4_IJNS5_ILi2EEENS5_ILi1EEESM_EEENS4_IJSM_NS5_ILi0EEESO_EEEEENS4_IJNS3_10UnderscoreESR_SR_EEEEELb0EEEEEvNT_6ParamsE)
        /*0084*/ 	.short	0x0210
        /*0086*/ 	.short	0x0070


	//----- nvinfo : EIATTR_SW_WAR
	.align		4
.L_1740:
        /*0088*/ 	.byte	0x04, 0x36
        /*008a*/ 	.short	(.L_1742 - .L_1741)
.L_1741:
        /*008c*/ 	.word	0x00000008
.L_1742:


//--------------------- .nv.info._ZN7cutlass13device_kernelIN5flash32FlashAttnBwdPostprocessConvertdQIN4cute5tupleIJNS3_1CILi64EEENS5_ILi128EEEEEENS_6half_tEfNS_4arch4Sm90ELi256ENS3_8TiledMMAINS3_8MMA_AtomIJNS3_4SM904GMMA25MMA_64x64x16_F32F16F16_SSILNSF_5MajorE0ELSH_1ELNSF_7ScaleInE1ELSI_1EEEEEENS3_6LayoutINS4_IJNS5_ILi1EEENS5_ILi2EEESM_EEENS4_IJNS5_ILi0EEESM_SP_EEEEENS4_IJNS3_10UnderscoreESS_SS_EEEEELb0EEEEEvNT_6ParamsE --------------------------
	.section	.nv.info._ZN7cutlass13device_kernelIN5flash32FlashAttnBwdPostprocessConvertdQIN4cute5tupleIJNS3_1CILi64EEENS5_ILi128EEEEEENS_6half_tEfNS_4arch4Sm90ELi256ENS3_8TiledMMAINS3_8MMA_AtomIJNS3_4SM904GMMA25MMA_64x64x16_F32F16F16_SSILNSF_5MajorE0ELSH_1ELNSF_7ScaleInE1ELSI_1EEEEEENS3_6LayoutINS4_IJNS5_ILi1EEENS5_ILi2EEESM_EEENS4_IJNS5_ILi0EEESM_SP_EEEEENS4_IJNS3_10UnderscoreESS_SS_EEEEELb0EEEEEvNT_6ParamsE,"",@"SHT_CUDA_INFO"
	.sectionflags	@""
	.align	4


	//----- nvinfo : EIATTR_CUDA_API_VERSION
	.align		4
        /*0000*/ 	.byte	0x04, 0x37
        /*0002*/ 	.short	(.L_1744 - .L_1743)
.L_1743:
        /*0004*/ 	.word	0x00000082


	//----- nvinfo : EIATTR_KPARAM_INFO
	.align		4
.L_1744:
        /*0008*/ 	.byte	0x04, 0x17
        /*000a*/ 	.short	(.L_1746 - .L_1745)
.L_1745:
        /*000c*/ 	.word	0x00000000
        /*0010*/ 	.short	0x0000
        /*0012*/ 	.short	0x0000
        /*0014*/ 	.byte	0x00, 0xf0, 0xc1, 0x01


	//----- nvinfo : EIATTR_SPARSE_MMA_MASK
	.align		4
.L_1746:
        /*0018*/ 	.byte	0x03, 0x50
        /*001a*/ 	.short	0x0000


	//----- nvinfo : EIATTR_MAXREG_COUNT
	.align		4
        /*001c*/ 	.byte	0x03, 0x1b
        /*001e*/ 	.short	0x0080


	//----- nvinfo : EIATTR_NUM_BARRIERS
	.align		4
        /*0020*/ 	.byte	0x02, 0x4c
        /*0022*/ 	.byte	0x01
	.zero		1


	//----- nvinfo : EIATTR_MERCURY_ISA_VERSION
	.align		4
        /*0024*/ 	.byte	0x03, 0x5f
        /*0026*/ 	.short	0x0101


	//----- nvinfo : EIATTR_MBARRIER_INSTR_OFFSETS
	.align		4
        /*0028*/ 	.byte	0x04, 0x39
        /*002a*/ 	.short	(.L_1748 - .L_1747)


	//   ....[0]....
.L_1747:
        /*002c*/ 	.word	0x000004a0
        /*0030*/ 	.word	0x000000ff
        /*0034*/ 	.word	0x0000c000
        /*0038*/ 	.short	0x0100
        /*003a*/ 	.byte	0x06
	.zero		1


	//   ....[1]....
        /*003c*/ 	.word	0x000005b0
        /*0040*/ 	.word	0x00000029
        /*0044*/ 	.word	0x0000c000
        /*0048*/ 	.short	0x010a
        /*004a*/ 	.byte	0x3f
	.zero		1


	//----- nvinfo : EIATTR_NUM_MBARRIERS
	.align		4
.L_1748:
        /*004c*/ 	.byte	0x03, 0x38
        /*004e*/ 	.short	0x0001


	//----- nvinfo : EIATTR_EXIT_INSTR_OFFSETS
	.align		4
        /*0050*/ 	.byte	0x04, 0x1c
        /*0052*/ 	.short	(.L_1750 - .L_1749)


	//   ....[0]....
.L_1749:
        /*0054*/ 	.word	0x000001b0


	//   ....[1]....
        /*0058*/ 	.word	0x000011b0


	//   ....[2]....
        /*005c*/ 	.word	0x00001280


	//----- nvinfo : EIATTR_MAX_THREADS
	.align		4
.L_1750:
        /*0060*/ 	.byte	0x04, 0x05
        /*0062*/ 	.short	(.L_1752 - .L_1751)
.L_1751:
        /*0064*/ 	.word	0x00000100
        /*0068*/ 	.word	0x00000001
        /*006c*/ 	.word	0x00000001


	//----- nvinfo : EIATTR_CRS_STACK_SIZE
	.align		4
.L_1752:
        /*0070*/ 	.byte	0x04, 0x1e
        /*0072*/ 	.short	(.L_1754 - .L_1753)
.L_1753:
        /*0074*/ 	.word	0x00000000


	//----- nvinfo : EIATTR_CBANK_PARAM_SIZE
	.align		4
.L_1754:
        /*0078*/ 	.byte	0x03, 0x19
        /*007a*/ 	.short	0x0070


	//----- nvinfo : EIATTR_PARAM_CBANK
	.align		4
        /*007c*/ 	.byte	0x04, 0x0a
        /*007e*/ 	.short	(.L_1756 - .L_1755)
	.align		4
.L_1755:
        /*0080*/ 	.word	index@(.nv.constant0._ZN7cutlass13device_kernelIN5flash32FlashAttnBwdPostprocessConvertdQIN4cute5tupleIJNS3_1CILi64EEENS5_ILi128EEEEEENS_6half_tEfNS_4arch4Sm90ELi256ENS3_8TiledMMAINS3_8MMA_AtomIJNS3_4SM904GMMA25MMA_64x64x16_F32F16F16_SSILNSF_5MajorE0ELSH_1ELNSF_7ScaleInE1ELSI_1EEEEEENS3_6LayoutINS4_IJNS5_ILi1EEENS5_ILi2EEESM_EEENS4_IJNS5_ILi0EEESM_SP_EEEEENS4_IJNS3_10UnderscoreESS_SS_EEEEELb0EEEEEvNT_6ParamsE)
        /*0084*/ 	.short	0x0210
        /*0086*/ 	.short	0x0070


	//----- nvinfo : EIATTR_SW_WAR
	.align		4
.L_1756:
        /*0088*/ 	.byte	0x04, 0x36
        /*008a*/ 	.short	(.L_1758 - .L_1757)
.L_1757:
        /*008c*/ 	.word	0x00000008
.L_1758:


//--------------------- .nv.info._ZN7cutlass13device_kernelIN5flash11enable_sm90INS1_16FlashAttnBwdSm90INS1_25CollectiveMainloopBwdSm90ILi2ELi2ELi2EN4cute5tupleIJNS5_1CILi1EEES8_S8_EEENS6_IJNS7_ILi64EEENS7_ILi128EEESB_EEENS_6half_tEfNS_4arch4Sm90ELb1ELb0ELb0ELb1ELb1ELb1ELb0ELb0ELi2ELi1ELi2ELi1ELb0EEENS1_24CollectiveEpilogueBwdGQAISC_fSF_Li256ELb1ELb1EEENS1_25SingleTileBwdLPTSchedulerILb1ELi128ELb1EEEEEEEEEvNT_6ParamsE --------------------------
	.section	.nv.info._ZN7cutlass13device_kernelIN5flash11enable_sm90INS1_16FlashAttnBwdSm90INS1_25CollectiveMainloopBwdSm90ILi2ELi2ELi2EN4cute5tupleIJNS5_1CILi1EEES8_S8_EEENS6_IJNS7_ILi64EEENS7_ILi128EEESB_EEENS_6half_tEfNS_4arch4Sm90ELb1ELb0ELb0ELb1ELb1ELb1ELb0ELb0ELi2ELi1ELi2ELi1ELb0EEENS1_24CollectiveEpilogueBwdGQAISC_fSF_Li256ELb1ELb1EEENS1_25SingleTileBwdLPTSchedulerILb1ELi128ELb1EEEEEEEEEvNT_6ParamsE,"",@"SHT_CUDA_INFO"
	.sectionflags	@""
	.align	4


	//----- nvinfo : EIATTR_CUDA_API_VERSION
	.align		4
        /*0000*/ 	.byte	0x04, 0x37
        /*0002*/ 	.short	(.L_1760 - .L_1759)
.L_1759:
        /*0004*/ 	.word	0x00000082


	//----- nvinfo : EIATTR_KPARAM_INFO
	.align		4
.L_1760:
        /*0008*/ 	.byte	0x04, 0x17
        /*000a*/ 	.short	(.L_1762 - .L_1761)
.L_1761:
        /*000c*/ 	.word	0x00000000
        /*0010*/ 	.short	0x0000
        /*0012*/ 	.short	0x0070
        /*0014*/ 	.byte	0x00, 0xf0, 0x01, 0x1c


	//----- nvinfo : EIATTR_SPARSE_MMA_MASK
	.align		4
.L_1762:
        /*0018*/ 	.byte	0x03, 0x50
        /*001a*/ 	.short	0x0000


	//----- nvinfo : EIATTR_MAXREG_COUNT
	.align		4
        /*001c*/ 	.byte	0x03, 0x1b
        /*001e*/ 	.short	0x00a8


	//----- nvinfo : EIATTR_NUM_BARRIERS
	.align		4
        /*0020*/ 	.byte	0x02, 0x4c
        /*0022*/ 	.byte	0x10
	.zero		1


	//----- nvinfo : EIATTR_EXTERNS
	.align		4
        /*0024*/ 	.byte	0x04, 0x0f
        /*0026*/ 	.short	(.L_1764 - .L_1763)


	//   ....[0]....
	.align		4
.L_1763:
        /*0028*/ 	.word	index@(__assertfail)


	//----- nvinfo : EIATTR_ANNOTATIONS
	.align		4
.L_1764:
        /*002c*/ 	.byte	0x04, 0x55
        /*002e*/ 	.short	(.L_1766 - .L_1765)


	//   ....[0]....
.L_1765:
        /*0030*/ 	.word	0x00000001
        /*0034*/ 	.byte	0x90, 0x83, 0x00, 0x00, 0x01, 0x00, 0x00, 0x00, 0x90, 0x86, 0x00, 0x00, 0x01, 0x00, 0x00, 0x00
        /*0044*/ 	.byte	0xf0, 0x91, 0x00, 0x00, 0x01, 0x00, 0x00, 0x00, 0x10, 0x92, 0x00, 0x00, 0x01, 0x00, 0x00, 0x00
        /*0054*/ 	.byte	0x80, 0x95, 0x00, 0x00


	//----- nvinfo : EIATTR_MERCURY_ISA_VERSION
	.align		4
.L_1766:
        /*0058*/ 	.byte	0x03, 0x5f
        /*005a*/ 	.short	0x0101


	//----- nvinfo : EIATTR_INT_WARP_WIDE_INSTR_OFFSETS
	.align		4
        /*005c*/ 	.byte	0x04, 0x31
        /*005e*/ 	.short	(.L_1768 - .L_1767)


	//   ....[0]....
.L_1767:
        /*0060*/ 	.word	0x00000190


	//   ....[1]....
        /*0064*/ 	.word	0x000001c0


	//   ....[2]....
        /*0068*/ 	.word	0x00006770


	//   ....[3]....
        /*006c*/ 	.word	0x00006e20


	//   ....[4]....
        /*0070*/ 	.word	0x00007350


	//----- nvinfo : EIATTR_COOP_GROUP_MASK_REGIDS
	.align		4
.L_1768:
        /*0074*/ 	.byte	0x04, 0x29
        /*0076*/ 	.short	(.L_1770 - .L_1769)


	//   ....[0]....
.L_1769:
        /*0078*/ 	.word	0xffffffff


	//   ....[1]....
        /*007c*/ 	.word	0xffffffff


	//   ....[2]....
        /*0080*/ 	.word	0xffffffff


	//   ....[3]....
        /*0084*/ 	.word	0xffffffff


	//   ....[4]....
        /*0088*/ 	.word	0xffffffff


	//   ....[5]....
        /*008c*/ 	.word	0xffffffff


	//   ....[6]....
        /*0090*/ 	.word	0xffffffff


	//   ....[7]....
        /*0094*/ 	.word	0xffffffff


	//   ....[8]....
        /*0098*/ 	.word	0xffffffff


	//   ....[9]....
        /*009c*/ 	.word	0xffffffff


	//   ....[10]....
        /*00a0*/ 	.word	0xffffffff


	//   ....[11]....
        /*00a4*/ 	.word	0xffffffff


	//   ....[12]....
        /*00a8*/ 	.word	0xffffffff


	//   ....[13]....
        /*00ac*/ 	.word	0xffffffff


	//   ....[14]....
        /*00b0*/ 	.word	0xffffffff


	//   ....[15]....
        /*00b4*/ 	.word	0xffffffff


	//   ....[16]....
        /*00b8*/ 	.word	0xffffffff


	//   ....[17]....
        /*00bc*/ 	.word	0x0500000f


	//   ....[18]....
        /*00c0*/ 	.word	0x0500000f


	//   ....[19]....
        /*00c4*/ 	.word	0x0500000f


	//   ....[20]....
        /*00c8*/ 	.word	0x0500000f


	//   ....[21]....
        /*00cc*/ 	.word	0x0500000f


	//   ....[22]....
        /*00d0*/ 	.word	0x0500000f


	//----- nvinfo : EIATTR_COOP_GROUP_INSTR_OFFSETS
	.align		4
.L_1770:
        /*00d4*/ 	.byte	0x04, 0x28
        /*00d6*/ 	.short	(.L_1772 - .L_1771)


	//   ....[0]....
.L_1771:
        /*00d8*/ 	.word	0x00000070


	//   ....[1]....
        /*00dc*/ 	.word	0x000001a0


	//   ....[2]....
        /*00e0*/ 	.word	0x000001f0


	//   ....[3]....
        /*00e4*/ 	.word	0x000003e0


	//   ....[4]....
        /*00e8*/ 	.word	0x00000630


	//   ....[5]....
        /*00ec*/ 	.word	0x00001830


	//   ....[6]....
        /*00f0*/ 	.word	0x00004eb0


	//   ....[7]....
        /*00f4*/ 	.word	0x00005030


	//   ....[8]....
        /*00f8*/ 	.word	0x00005320


	//   ....[9]....
        /*00fc*/ 	.word	0x000054b0


	//   ....[10]....
        /*0100*/ 	.word	0x000055c0


	//   ....[11]....
        /*0104*/ 	.word	0x00006370


	//   ....[12]....
        /*0108*/ 	.word	0x000066a0


	//   ....[13]....
        /*010c*/ 	.word	0x00006aa0


	//   ....[14]....
        /*0110*/ 	.word	0x00006d50


	//   ....[15]....
        /*0114*/ 	.word	0x00007010


	//   ....[16]....
        /*0118*/ 	.word	0x00007280


	//   ....[17]....
        /*011c*/ 	.word	0x00009dd0


	//   ....[18]....
        /*0120*/ 	.word	0x00009f20


	//   ....[19]....
        /*0124*/ 	.word	0x00009f90


	//   ....[20]....
        /*0128*/ 	.word	0x0000a000


	//   ....[21]....
        /*012c*/ 	.word	0x0000a070


	//   ....[22]....
        /*0130*/ 	.word	0x0000a0e0


	//----- nvinfo : EIATTR_REG_RECONFIG
	.align		4
.L_1772:
        /*0134*/ 	.byte	0x01, 0x54
	.zero		2


	//----- nvinfo : EIATTR_SYSCALL_OFFSETS
	.align		4
        /*0138*/ 	.byte	0x04, 0x46
        /*013a*/ 	.short	(.L_1774 - .L_1773)


	//   ....[0]....
.L_1773:
        /*013c*/ 	.word	0x00001470


	//   ....[1]....
        /*0140*/ 	.word	0x00001560


	//   ....[2]....
        /*0144*/ 	.word	0x000016c0


	//   ....[3]....
        /*0148*/ 	.word	0x000017b0


	//----- nvinfo : EIATTR_MBARRIER_INSTR_OFFSETS
	.align		4
.L_1774:
        /*014c*/ 	.byte	0x04, 0x39
        /*014e*/ 	.short	(.L_1776 - .L_1775)


	//   ....[0]....
.L_1775:
        /*0150*/ 	.word	0x00000290
        /*0154*/ 	.word	0x000000ff
        /*0158*/ 	.word	0x00030800
        /*015c*/ 	.short	0x0100
        /*015e*/ 	.byte	0x06
	.zero		1


	//   ....[1]....
        /*0160*/ 	.word	0x00000390
        /*0164*/ 	.word	0x000000ff
        /*0168*/ 	.word	0x00030810
        /*016c*/ 	.short	0x0100
        /*016e*/ 	.byte	0x08
	.zero		1


	//   ....[2]....
        /*0170*/ 	.word	0x000003a0
        /*0174*/ 	.word	0x000000ff
        /*0178*/ 	.word	0x00030820
        /*017c*/ 	.short	0x0100
        /*017e*/ 	.byte	0x08
	.zero		1


	//   ....[3]....
        /*0180*/ 	.word	0x000003b0
        /*0184*/ 	.word	0x000000ff
        /*0188*/ 	.word	0x00030818
        /*018c*/ 	.short	0x0100
        /*018e*/ 	.byte	0x08
	.zero		1


	//   ....[4]....
        /*0190*/ 	.word	0x000003c0
        /*0194*/ 	.word	0x000000ff
        /*0198*/ 	.word	0x00030828
        /*019c*/ 	.short	0x0100
        /*019e*/ 	.byte	0x08
	.zero		1


	//   ....[5]....
        /*01a0*/ 	.word	0x000004f0
        /*01a4*/ 	.word	0x000000ff
        /*01a8*/ 	.word	0x00030830
        /*01ac*/ 	.short	0x0100
        /*01ae*/ 	.byte	0x08
	.zero		1


	//   ....[6]....
        /*01b0*/ 	.word	0x00000500
        /*01b4*/ 	.word	0x000000ff
        /*01b8*/ 	.word	0x00030840
        /*01bc*/ 	.short	0x0100
        /*01be*/ 	.byte	0x08
	.zero		1


	//   ....[7]....
        /*01c0*/ 	.word	0x00000510
        /*01c4*/ 	.word	0x000000ff
        /*01c8*/ 	.word	0x00030838
        /*01cc*/ 	.short	0x0100
        /*01ce*/ 	.byte	0x08
	.zero		1


	//   ....[8]....
        /*01d0*/ 	.word	0x00000520
        /*01d4*/ 	.word	0x000000ff
        /*01d8*/ 	.word	0x00030848
        /*01dc*/ 	.short	0x0100
        /*01de*/ 	.byte	0x08
	.zero		1


	//   ....[9]....
        /*01e0*/ 	.word	0x00001870
        /*01e4*/ 	.word	0x000000e4
        /*01e8*/ 	.word	0x00030800
        /*01ec*/ 	.short	0x010a
        /*01ee*/ 	.byte	0x3f
	.zero		1


	//   ....[10]....
        /*01f0*/ 	.word	0x00001910
        /*01f4*/ 	.word	0x000000e4
        /*01f8*/ 	.word	0x00030800
        /*01fc*/ 	.short	0x010a
        /*01fe*/ 	.byte	0x3f
	.zero		1


	//   ....[11]....
        /*0200*/ 	.word	0x00001fe0
        /*0204*/ 	.word	0x00000000
        /*0208*/ 	.word	0x00030810
        /*020c*/ 	.short	0x010a
        /*020e*/ 	.byte	0x3f
	.zero		1


	//   ....[12]....
        /*0210*/ 	.word	0x00002020
        /*0214*/ 	.word	0x00000000
        /*0218*/ 	.word	0x00030810
        /*021c*/ 	.short	0x010a
        /*021e*/ 	.byte	0x3f
	.zero		1


	//   ....[13]....
        /*0220*/ 	.word	0x00002550
        /*0224*/ 	.word	0x00000000
        /*0228*/ 	.word	0x00030830
        /*022c*/ 	.short	0x010a
        /*022e*/ 	.byte	0x3f
	.zero		1


	//   ....[14]....
        /*0230*/ 	.word	0x000025d0
        /*0234*/ 	.word	0x00000000
        /*0238*/ 	.word	0x00030830
        /*023c*/ 	.short	0x010a
        /*023e*/ 	.byte	0x3f
	.zero		1


	//   ....[15]....
        /*0240*/ 	.word	0x00003fb0
        /*0244*/ 	.word	0x00000006
        /*0248*/ 	.word	0x00000000
        /*024c*/ 	.short	0x0101
        /*024e*/ 	.byte	0x3f
	.zero		1


	//   ....[16]....
        /*0250*/ 	.word	0x000042e0
        /*0254*/ 	.word	0x00000000
        /*0258*/ 	.word	0x00000000
        /*025c*/ 	.short	0x0101
        /*025e*/ 	.byte	0x3f
	.zero		1


	//   ....[17]....
        /*0260*/ 	.word	0x00008010
        /*0264*/ 	.word	0x0000000f
        /*0268*/ 	.word	0x00030820
        /*026c*/ 	.short	0x010a
        /*026e*/ 	.byte	0x3f
	.zero		1


	//   ....[18]....
        /*0270*/ 	.word	0x000086f0
        /*0274*/ 	.word	0x0000000f
        /*0278*/ 	.word	0x00030840
        /*027c*/ 	.short	0x010a
        /*027e*/ 	.byte	0x3f
	.zero		1


	//   ....[19]....
        /*0280*/ 	.word	0x000089c0
        /*0284*/ 	.word	0x0000000f
        /*0288*/ 	.word	0x00030828
        /*028c*/ 	.short	0x010a
        /*028e*/ 	.byte	0x3f
	.zero		1


	//   ....[20]....
        /*0290*/ 	.word	0x00008c90
        /*0294*/ 	.word	0x0000000f
        /*0298*/ 	.word	0x00030848
        /*029c*/ 	.short	0x010a
        /*029e*/ 	.byte	0x3f
	.zero		1


	//   ....[21]....
        /*02a0*/ 	.word	0x00008f00
        /*02a4*/ 	.word	0x0000000f
        /*02a8*/ 	.word	0x00030820
        /*02ac*/ 	.short	0x010a
        /*02ae*/ 	.byte	0x3f
	.zero		1


	//   ....[22]....
        /*02b0*/ 	.word	0x00009240
        /*02b4*/ 	.word	0x0000000f
        /*02b8*/ 	.word	0x00030840
        /*02bc*/ 	.short	0x010a
        /*02be*/ 	.byte	0x3f
	.zero		1


	//   ....[23]....
        /*02c0*/ 	.word	0x000094e0
        /*02c4*/ 	.word	0x0000000f
        /*02c8*/ 	.word	0x00030828
        /*02cc*/ 	.short	0x010a
        /*02ce*/ 	.byte	0x3f
	.zero		1


	//   ....[24]....
        /*02d0*/ 	.word	0x000097f0
        /*02d4*/ 	.word	0x00000003
        /*02d8*/ 	.word	0x00030840
        /*02dc*/ 	.short	0x010a
        /*02de*/ 	.byte	0x3f
	.zero		1


	//   ....[25]....
        /*02e0*/ 	.word	0x00009c50
        /*02e4*/ 	.word	0x00000007
        /*02e8*/ 	.word	0x00000000
        /*02ec*/ 	.short	0x010a
        /*02ee*/ 	.byte	0x3f
	.zero		1


	//   ....[26]....
        /*02f0*/ 	.word	0x00009ca0
        /*02f4*/ 	.word	0x00000003
        /*02f8*/ 	.word	0x00000000
        /*02fc*/ 	.short	0x010a
        /*02fe*/ 	.byte	0x3f
	.zero		1


	//   ....[27]....
        /*0300*/ 	.word	0x00009d00
        /*0304*/ 	.word	0x00000005
        /*0308*/ 	.word	0x00000000
        /*030c*/ 	.short	0x010a
        /*030e*/ 	.byte	0x3f
	.zero		1


	//   ....[28]....
        /*0310*/ 	.word	0x00009d30
        /*0314*/ 	.word	0x00000003
        /*0318*/ 	.word	0x00000000
        /*031c*/ 	.short	0x010a
        /*031e*/ 	.byte	0x3f
	.zero		1


	//   ....[29]....
        /*0320*/ 	.word	0x00009e00
        /*0324*/ 	.word	0x000000e4
        /*0328*/ 	.word	0x00030800
        /*032c*/ 	.short	0x010a
        /*032e*/ 	.byte	0x3f
	.zero		1


	//   ....[30]....
        /*0330*/ 	.word	0x00009e50
        /*0334*/ 	.word	0x00000000
        /*0338*/ 	.word	0x00030810
        /*033c*/ 	.short	0x010a
        /*033e*/ 	.byte	0x3f
	.zero		1


	//   ....[31]....
        /*0340*/ 	.word	0x00009ea0
        /*0344*/ 	.word	0x00000000
        /*0348*/ 	.word	0x00030830
        /*034c*/ 	.short	0x010a
        /*034e*/ 	.byte	0x3f
	.zero		1


	//   ....[32]....
        /*0350*/ 	.word	0x0000a120
        /*0354*/ 	.word	0x0000000f
        /*0358*/ 	.word	0x00030820
        /*035c*/ 	.short	0x010a
        /*035e*/ 	.byte	0x3f
	.zero		1


	//   ....[33]....
        /*0360*/ 	.word	0x0000a170
        /*0364*/ 	.word	0x0000000f
        /*0368*/ 	.word	0x00030840
        /*036c*/ 	.short	0x010a
        /*036e*/ 	.byte	0x3f
	.zero		1


	//   ....[34]....
        /*0370*/ 	.word	0x0000a1c0
        /*0374*/ 	.word	0x0000000f
        /*0378*/ 	.word	0x00030828
        /*037c*/ 	.short	0x010a
        /*037e*/ 	.byte	0x3f
	.zero		1


	//   ....[35]....
        /*0380*/ 	.word	0x0000a210
        /*0384*/ 	.word	0x0000000f
        /*0388*/ 	.word	0x00030848
        /*038c*/ 	.short	0x010a
        /*038e*/ 	.byte	0x3f
	.zero		1


	//   ....[36]....
        /*0390*/ 	.word	0x0000a270
        /*0394*/ 	.word	0x0000000f
        /*0398*/ 	.word	0x00030820
        /*039c*/ 	.short	0x010a
        /*039e*/ 	.byte	0x3f
	.zero		1


	//   ....[37]....
        /*03a0*/ 	.word	0x0000a2c0
        /*03a4*/ 	.word	0x0000000f
        /*03a8*/ 	.word	0x00030840
        /*03ac*/ 	.short	0x010a
        /*03ae*/ 	.byte	0x3f
	.zero		1


	//   ....[38]....
        /*03b0*/ 	.word	0x0000a310
        /*03b4*/ 	.word	0x0000000f
        /*03b8*/ 	.word	0x00030828
        /*03bc*/ 	.short	0x010a
        /*03be*/ 	.byte	0x3f
	.zero		1


	//   ....[39]....
        /*03c0*/ 	.word	0x0000a360
        /*03c4*/ 	.word	0x00000003
        /*03c8*/ 	.word	0x00030840
        /*03cc*/ 	.short	0x010a
        /*03ce*/ 	.byte	0x3f
	.zero		1


	//   ....[40]....
        /*03d0*/ 	.word	0x0000a430
        /*03d4*/ 	.word	0x00000007
        /*03d8*/ 	.word	0x00000000
        /*03dc*/ 	.short	0x010a
        /*03de*/ 	.byte	0x3f
	.zero		1


	//   ....[41]....
        /*03e0*/ 	.word	0x0000a480
        /*03e4*/ 	.word	0x00000003
        /*03e8*/ 	.word	0x00000000
        /*03ec*/ 	.short	0x010a
        /*03ee*/ 	.byte	0x3f
	.zero		1


	//   ....[42]....
        /*03f0*/ 	.word	0x0000a4d0
        /*03f4*/ 	.word	0x00000005
        /*03f8*/ 	.word	0x00000000
        /*03fc*/ 	.short	0x010a
        /*03fe*/ 	.byte	0x3f
	.zero		1


	//----- nvinfo : EIATTR_NUM_MBARRIERS
	.align		4
.L_1776:
        /*0400*/ 	.byte	0x03, 0x38
        /*0402*/ 	.short	0x0009


	//----- nvinfo : EIATTR_EXIT_INSTR_OFFSETS
	.align		4
        /*0404*/ 	.byte	0x04, 0x1c
        /*0406*/ 	.short	(.L_1778 - .L_1777)


	//   ....[0]....
.L_1777:
        /*0408*/ 	.word	0x00009d80


	//----- nvinfo : EIATTR_MAX_THREADS
	.align		4
.L_1778:
        /*040c*/ 	.byte	0x04, 0x05
        /*040e*/ 	.short	(.L_1780 - .L_1779)
.L_1779:
        /*0410*/ 	.word	0x00000180
        /*0414*/ 	.word	0x00000001
        /*0418*/ 	.word	0x00000001


	//----- nvinfo : EIATTR_CRS_STACK_SIZE
	.align		4
.L_1780:
        /*041c*/ 	.byte	0x04, 0x1e
        /*041e*/ 	.short	(.L_1782 - .L_1781)
.L_1781:
        /*0420*/ 	.word	0x00000000


	//----- nvinfo : EIATTR_CBANK_PARAM_SIZE
	.align		4
.L_1782:
        /*0424*/ 	.byte	0x03, 0x19
        /*0426*/ 	.short	0x0770


	//----- nvinfo : EIATTR_PARAM_CBANK
	.align		4
        /*0428*/ 	.byte	0x04, 0x0a
        /*042a*/ 	.short	(.L_1784 - .L_1783)
	.align		4
.L_1783:
        /*042c*/ 	.word	index@(.nv.constant0._ZN7cutlass13device_kernelIN5flash11enable_sm90INS1_16FlashAttnBwdSm90INS1_25CollectiveMainloopBwdSm90ILi2ELi2ELi2EN4cute5tupleIJNS5_1CILi1EEES8_S8_EEENS6_IJNS7_ILi64EEENS7_ILi128EEESB_EEENS_6half_tEfNS_4arch4Sm90ELb1ELb0ELb0ELb1ELb1ELb1ELb0ELb0ELi2ELi1ELi2ELi1ELb0EEENS1_24CollectiveEpilogueBwdGQAISC_fSF_Li256ELb1ELb1EEENS1_25SingleTileBwdLPTSchedulerILb1ELi128ELb1EEEEEEEEEvNT_6ParamsE)
        /*0430*/ 	.short	0x0210
        /*0432*/ 	.short	0x0770


	//----- nvinfo : EIATTR_SW_WAR
	.align		4
.L_1784:
        /*0434*/ 	.byte	0x04, 0x36
        /*0436*/ 	.short	(.L_1786 - .L_1785)
.L_1785:
        /*0438*/ 	.word	0x00000008
.L_1786:


//--------------------- .nv.info._ZN7cutlass13device_kernelIN5flash22FlashAttnBwdPreprocessIN4cute5tupleIJNS3_1CILi64EEENS5_ILi128EEEEEENS_6half_tEfNS_4arch4Sm90ELb1ELb1EEEEEvNT_6ParamsE --------------------------
	.section	.nv.info._ZN7cutlass13device_kernelIN5flash22FlashAttnBwdPreprocessIN4cute5tupleIJNS3_1CILi64EEENS5_ILi128EEEEEENS_6half_tEfNS_4arch4Sm90ELb1ELb1EEEEEvNT_6ParamsE,"",@"SHT_CUDA_INFO"
	.sectionflags	@""
	.align	4


	//----- nvinfo : EIATTR_CUDA_API_VERSION
	.align		4
        /*0000*/ 	.byte	0x04, 0x37
        /*0002*/ 	.short	(.L_1788 - .L_1787)
.L_1787:
        /*0004*/ 	.word	0x00000082


	//----- nvinfo : EIATTR_KPARAM_INFO
	.align		4
.L_1788:
        /*0008*/ 	.byte	0x04, 0x17
        /*000a*/ 	.short	(.L_1790 - .L_1789)
.L_1789:
        /*000c*/ 	.word	0x00000000
        /*0010*/ 	.short	0x0000
        /*0012*/ 	.short	0x0000
        /*0014*/ 	.byte	0x00, 0xf0, 0xc1, 0x03


	//----- nvinfo : EIATTR_SPARSE_MMA_MASK
	.align		4
.L_1790:
        /*0018*/ 	.byte	0x03, 0x50
        /*001a*/ 	.short	0x0000


	//----- nvinfo : EIATTR_MAXREG_COUNT
	.align		4
        /*001c*/ 	.byte	0x03, 0x1b
        /*001e*/ 	.short	0x0080


	//----- nvinfo : EIATTR_MERCURY_ISA_VERSION
	.align		4
        /*0020*/ 	.byte	0x03, 0x5f
        /*0022*/ 	.short	0x0101


	//----- nvinfo : EIATTR_COOP_GROUP_MASK_REGIDS
	.align		4
        /*0024*/ 	.byte	0x04, 0x29
        /*0026*/ 	.short	(.L_1792 - .L_1791)


	//   ....[0]....
.L_1791:
        /*0028*/ 	.word	0xffffffff


	//   ....[1]....
        /*002c*/ 	.word	0xffffffff


	//   ....[2]....
        /*0030*/ 	.word	0xffffffff


	//   ....[3]....
        /*0034*/ 	.word	0xffffffff


	//   ....[4]....
        /*0038*/ 	.word	0xffffffff


	//   ....[5]....
        /*003c*/ 	.word	0xffffffff


	//   ....[6]....
        /*0040*/ 	.word	0xffffffff


	//   ....[7]....
        /*0044*/ 	.word	0xffffffff


	//   ....[8]....
        /*0048*/ 	.word	0xffffffff


	//   ....[9]....
        /*004c*/ 	.word	0xffffffff


	//   ....[10]....
        /*0050*/ 	.word	0xffffffff


	//   ....[11]....
        /*0054*/ 	.word	0xffffffff


	//   ....[12]....
        /*0058*/ 	.word	0xffffffff


	//   ....[13]....
        /*005c*/ 	.word	0xffffffff


	//   ....[14]....
        /*0060*/ 	.word	0xffffffff


	//   ....[15]....
        /*0064*/ 	.word	0xffffffff


	//----- nvinfo : EIATTR_COOP_GROUP_INSTR_OFFSETS
	.align		4
.L_1792:
        /*0068*/ 	.byte	0x04, 0x28
        /*006a*/ 	.short	(.L_1794 - .L_1793)


	//   ....[0]....
.L_1793:
        /*006c*/ 	.word	0x00001390


	//   ....[1]....
        /*0070*/ 	.word	0x000013a0


	//   ....[2]....
        /*0074*/ 	.word	0x000013b0


	//   ....[3]....
        /*0078*/ 	.word	0x000013c0


	//   ....[4]....
        /*007c*/ 	.word	0x00001410


	//   ....[5]....
        /*0080*/ 	.word	0x00001420


	//   ....[6]....
        /*0084*/ 	.word	0x00001430


	//   ....[7]....
        /*0088*/ 	.word	0x00001440


	//   ....[8]....
        /*008c*/ 	.word	0x00001490


	//   ....[9]....
        /*0090*/ 	.word	0x000014a0


	//   ....[10]....
        /*0094*/ 	.word	0x000014b0


	//   ....[11]....
        /*0098*/ 	.word	0x000014c0


	//   ....[12]....
        /*009c*/ 	.word	0x00001510


	//   ....[13]....
        /*00a0*/ 	.word	0x00001530


	//   ....[14]....
        /*00a4*/ 	.word	0x00001540


	//   ....[15]....
        /*00a8*/ 	.word	0x00001550


	//----- nvinfo : EIATTR_EXIT_INSTR_OFFSETS
	.align		4
.L_1794:
        /*00ac*/ 	.byte	0x04, 0x1c
        /*00ae*/ 	.short	(.L_1796 - .L_1795)


	//   ....[0]....
.L_1795:
        /*00b0*/ 	.word	0x000001c0


	//   ....[1]....
        /*00b4*/ 	.word	0x00001bb0


	//   ....[2]....
        /*00b8*/ 	.word	0x00001c30


	//----- nvinfo : EIATTR_MAX_THREADS
	.align		4
.L_1796:
        /*00bc*/ 	.byte	0x04, 0x05
        /*00be*/ 	.short	(.L_1798 - .L_1797)
.L_1797:
        /*00c0*/ 	.word	0x00000100
        /*00c4*/ 	.word	0x00000001
        /*00c8*/ 	.word	0x00000001


	//----- nvinfo : EIATTR_CRS_STACK_SIZE
	.align		4
.L_1798:
        /*00cc*/ 	.byte	0x04, 0x1e
        /*00ce*/ 	.short	(.L_1800 - .L_1799)
.L_1799:
        /*00d0*/ 	.word	0x00000000


	//----- nvinfo : EIATTR_CBANK_PARAM_SIZE
	.align		4
.L_1800:
        /*00d4*/ 	.byte	0x03, 0x19
        /*00d6*/ 	.short	0x00f0


	//----- nvinfo : EIATTR_PARAM_CBANK
	.align		4
        /*00d8*/ 	.byte	0x04, 0x0a
        /*00da*/ 	.short	(.L_1802 - .L_1801)
	.align		4
.L_1801:
        /*00dc*/ 	.word	index@(.nv.constant0._ZN7cutlass13device_kernelIN5flash22FlashAttnBwdPreprocessIN4cute5tupleIJNS3_1CILi64EEENS5_ILi128EEEEEENS_6half_tEfNS_4arch4Sm90ELb1ELb1EEEEEvNT_6ParamsE)
        /*00e0*/ 	.short	0x0210
        /*00e2*/ 	.short	0x00f0


	//----- nvinfo : EIATTR_SW_WAR
	.align		4
.L_1802:
        /*00e4*/ 	.byte	0x04, 0x36
        /*00e6*/ 	.short	(.L_1804 - .L_1803)
.L_1803:
        /*00e8*/ 	.word	0x00000008
.L_1804:


//--------------------- .nv.callgraph             --------------------------
	.section	.nv.callgraph,"",@"SHT_CUDA_CALLGRAPH"
	.align	4
	.sectionentsize	8
	.align		4
        /*0000*/ 	.word	0x00000000
	.align		4
        /*0004*/ 	.word	0xffffffff
	.align		4
        /*0008*/ 	.word	index@(_ZN7cutlass13device_kernelIN5flash11enable_sm90INS1_16FlashAttnBwdSm90INS1_25CollectiveMainloopBwdSm90ILi2ELi2ELi2EN4cute5tupleIJNS5_1CILi1EEES8_S8_EEENS6_IJNS7_ILi64EEENS7_ILi128EEESB_EEENS_6half_tEfNS_4arch4Sm90ELb0ELb0ELb1ELb0ELb0ELb1ELb0ELb0ELi2ELi1ELi2ELi1ELb0EEENS1_21CollectiveEpilogueBwdISC_SD_SF_Li256ELb0ELb0ELi1EEENS1_19SingleTileSchedulerILb0ELb0ELb0ELi128EEEEEEEEEvNT_6ParamsE)
	.align		4
        /*000c*/ 	.word	index@(__assertfail)
	.align		4
        /*0010*/ 	.word	index@(_ZN7cutlass13device_kernelIN5flash11enable_sm90INS1_16FlashAttnBwdSm90INS1_25CollectiveMainloopBwdSm90ILi2ELi2ELi2EN4cute5tupleIJNS5_1CILi1EEES8_S8_EEENS6_IJNS7_ILi64EEENS7_ILi128EEESB_EEENS_6half_tEfNS_4arch4Sm90ELb0ELb0ELb1ELb0ELb1ELb1ELb0ELb0ELi2ELi1ELi2ELi1ELb0EEENS1_21CollectiveEpilogueBwdISC_SD_SF_Li256ELb0ELb0ELi1EEENS1_19SingleTileSchedulerILb0ELb0ELb0ELi128EEEEEEEEEvNT_6ParamsE)
	.align		4
        /*0014*/ 	.word	index@(__assertfail)
	.align		4
        /*0018*/ 	.word	index@(_ZN7cutlass13device_kernelIN5flash11enable_sm90INS1_16FlashAttnBwdSm90INS1_25CollectiveMainloopBwdSm90ILi2ELi2ELi2EN4cute5tupleIJNS5_1CILi1EEES8_S8_EEENS6_IJNS7_ILi64EEENS7_ILi128EEESB_EEENS_6half_tEfNS_4arch4Sm90ELb0ELb0ELb1ELb0ELb0ELb1ELb0ELb0ELi2ELi1ELi2ELi1ELb0EEENS1_24CollectiveEpilogueBwdGQAISC_fSF_Li256ELb0ELb0EEENS1_19SingleTileSchedulerILb0ELb0ELb0ELi128EEEEEEEEEvNT_6ParamsE)
	.align		4
        /*001c*/ 	.word	index@(__assertfail)
	.align		4
        /*0020*/ 	.word	index@(_ZN7cutlass13device_kernelIN5flash11enable_sm90INS1_16FlashAttnBwdSm90INS1_25CollectiveMainloopBwdSm90ILi2ELi2ELi2EN4cute5tupleIJNS5_1CILi1EEES8_S8_EEENS6_IJNS7_ILi64EEENS7_ILi128EEESB_EEENS_6half_tEfNS_4arch4Sm90ELb0ELb0ELb1ELb0ELb1ELb1ELb0ELb0ELi2ELi1ELi2ELi1ELb0EEENS1_24CollectiveEpilogueBwdGQAISC_fSF_Li256ELb0ELb1EEENS1_19SingleTileSchedulerILb0ELb0ELb0ELi128EEEEEEEEEvNT_6ParamsE)
	.align		4
        /*0024*/ 	.word	index@(__assertfail)
	.align		4
        /*0028*/ 	.word	index@(_ZN7cutlass13device_kernelIN5flash11enable_sm90INS1_16FlashAttnBwdSm90INS1_25CollectiveMainloopBwdSm90ILi2ELi2ELi2EN4cute5tupleIJNS5_1CILi1EEES8_S8_EEENS6_IJNS7_ILi64EEENS7_ILi128EEESB_EEENS_6half_tEfNS_4arch4Sm90ELb0ELb0ELb1ELb1ELb0ELb1ELb0ELb0ELi2ELi1ELi2ELi1ELb0EEENS1_21CollectiveEpilogueBwdISC_SD_SF_Li256ELb1ELb0ELi1EEENS1_19SingleTileSchedulerILb1ELb0ELb0ELi128EEEEEEEEEvNT_6ParamsE)
	.align		4
        /*002c*/ 	.word	index@(__assertfail)
	.align		4
        /*0030*/ 	.word	index@(_ZN7cutlass13device_kernelIN5flash11enable_sm90INS1_16FlashAttnBwdSm90INS1_25CollectiveMainloopBwdSm90ILi2ELi2ELi2EN4cute5tupleIJNS5_1CILi1EEES8_S8_EEENS6_IJNS7_ILi64EEENS7_ILi128EEESB_EEENS_6half_tEfNS_4arch4Sm90ELb0ELb0ELb1ELb1ELb1ELb1ELb0ELb0ELi2ELi1ELi2ELi1ELb0EEENS1_21CollectiveEpilogueBwdISC_SD_SF_Li256ELb1ELb0ELi1EEENS1_19SingleTileSchedulerILb1ELb0ELb0ELi128EEEEEEEEEvNT_6ParamsE)
	.align		4
        /*0034*/ 	.word	index@(__assertfail)
	.align		4
        /*0038*/ 	.word	index@(_ZN7cutlass13device_kernelIN5flash11enable_sm90INS1_16FlashAttnBwdSm90INS1_25CollectiveMainloopBwdSm90ILi2ELi2ELi2EN4cute5tupleIJNS5_1CILi1EEES8_S8_EEENS6_IJNS7_ILi64EEENS7_ILi128EEESB_EEENS_6half_tEfNS_4arch4Sm90ELb0ELb0ELb1ELb1ELb0ELb1ELb0ELb0ELi2ELi1ELi2ELi1ELb0EEENS1_24CollectiveEpilogueBwdGQAISC_fSF_Li256ELb1ELb0EEENS1_19SingleTileSchedulerILb1ELb0ELb0ELi128EEEEEEEEEvNT_6ParamsE)
	.align		4
        /*003c*/ 	.word	index@(__assertfail)
	.align		4
        /*0040*/ 	.word	index@(_ZN7cutlass13device_kernelIN5flash11enable_sm90INS1_16FlashAttnBwdSm90INS1_25CollectiveMainloopBwdSm90ILi2ELi2ELi2EN4cute5tupleIJNS5_1CILi1EEES8_S8_EEENS6_IJNS7_ILi64EEENS7_ILi128EEESB_EEENS_6half_tEfNS_4arch4Sm90ELb0ELb0ELb1ELb1ELb1ELb1ELb0ELb0ELi2ELi1ELi2ELi1ELb0EEENS1_24CollectiveEpilogueBwdGQAISC_fSF_Li256ELb1ELb1EEENS1_19SingleTileSchedulerILb1ELb0ELb0ELi128EEEEEEEEEvNT_6ParamsE)
	.align		4
        /*0044*/ 	.word	index@(__assertfail)
	.align		4
        /*0048*/ 	.word	index@(_ZN7cutlass13device_kernelIN5flash11enable_sm90INS1_16FlashAttnBwdSm90INS1_25CollectiveMainloopBwdSm90ILi2ELi2ELi2EN4cute5tupleIJNS5_1CILi1EEES8_S8_EEENS6_IJNS7_ILi64EEENS7_ILi128EEESB_EEENS_6half_tEfNS_4arch4Sm90ELb0ELb1ELb1ELb0ELb0ELb1ELb0ELb0ELi2ELi1ELi2ELi1ELb0EEENS1_21CollectiveEpilogueBwdISC_SD_SF_Li256ELb0ELb0ELi1EEENS1_19SingleTileSchedulerILb0ELb0ELb0ELi128EEEEEEEEEvNT_6ParamsE)
	.align		4
        /*004c*/ 	.word	index@(__assertfail)
	.align		4
        /*0050*/ 	.word	index@(_ZN7cutlass13device_kernelIN5flash11enable_sm90INS1_16FlashAttnBwdSm90INS1_25CollectiveMainloopBwdSm90ILi2ELi2ELi2EN4cute5tupleIJNS5_1CILi1EEES8_S8_EEENS6_IJNS7_ILi64EEENS7_ILi128EEESB_EEENS_6half_tEfNS_4arch4Sm90ELb0ELb1ELb1ELb0ELb1ELb1ELb0ELb0ELi2ELi1ELi2ELi1ELb0EEENS1_21CollectiveEpilogueBwdISC_SD_SF_Li256ELb0ELb0ELi1EEENS1_19SingleTileSchedulerILb0ELb0ELb0ELi128EEEEEEEEEvNT_6ParamsE)
	.align		4
        /*0054*/ 	.word	index@(__assertfail)
	.align		4
        /*0058*/ 	.word	index@(_ZN7cutlass13device_kernelIN5flash11enable_sm90INS1_16FlashAttnBwdSm90INS1_25CollectiveMainloopBwdSm90ILi2ELi2ELi2EN4cute5tupleIJNS5_1CILi1EEES8_S8_EEENS6_IJNS7_ILi64EEENS7_ILi128EEESB_EEENS_6half_tEfNS_4arch4Sm90ELb0ELb1ELb1ELb0ELb0ELb1ELb0ELb0ELi2ELi1ELi2ELi1ELb0EEENS1_24CollectiveEpilogueBwdGQAISC_fSF_Li256ELb0ELb0EEENS1_19SingleTileSchedulerILb0ELb0ELb0ELi128EEEEEEEEEvNT_6ParamsE)
	.align		4
        /*005c*/ 	.word	index@(__assertfail)
	.align		4
        /*0060*/ 	.word	index@(_ZN7cutlass13device_kernelIN5flash11enable_sm90INS1_16FlashAttnBwdSm90INS1_25CollectiveMainloopBwdSm90ILi2ELi2ELi2EN4cute5tupleIJNS5_1CILi1EEES8_S8_EEENS6_IJNS7_ILi64EEENS7_ILi128EEESB_EEENS_6half_tEfNS_4arch4Sm90ELb0ELb1ELb1ELb0ELb1ELb1ELb0ELb0ELi2ELi1ELi2ELi1ELb0EEENS1_24CollectiveEpilogueBwdGQAISC_fSF_Li256ELb0ELb1EEENS1_19SingleTileSchedulerILb0ELb0ELb0ELi128EEEEEEEEEvNT_6ParamsE)
	.align		4
        /*0064*/ 	.word	index@(__assertfail)
	.align		4
        /*0068*/ 	.word	index@(_ZN7cutlass13device_kernelIN5flash11enable_sm90INS1_16FlashAttnBwdSm90INS1_25CollectiveMainloopBwdSm90ILi2ELi2ELi2EN4cute5tupleIJNS5_1CILi1EEES8_S8_EEENS6_IJNS7_ILi64EEENS7_ILi128EEESB_EEENS_6half_tEfNS_4arch4Sm90ELb0ELb1ELb1ELb1ELb0ELb1ELb0ELb0ELi2ELi1ELi2ELi1ELb0EEENS1_21CollectiveEpilogueBwdISC_SD_SF_Li256ELb1ELb0ELi1EEENS1_19SingleTileSchedulerILb1ELb0ELb0ELi128EEEEEEEEEvNT_6ParamsE)
	.align		4
        /*006c*/ 	.word	index@(__assertfail)
	.align		4
        /*0070*/ 	.word	index@(_ZN7cutlass13device_kernelIN5flash11enable_sm90INS1_16FlashAttnBwdSm90INS1_25CollectiveMainloopBwdSm90ILi2ELi2ELi2EN4cute5tupleIJNS5_1CILi1EEES8_S8_EEENS6_IJNS7_ILi64EEENS7_ILi128EEESB_EEENS_6half_tEfNS_4arch4Sm90ELb0ELb1ELb1ELb1ELb1ELb1ELb0ELb0ELi2ELi1ELi2ELi1ELb0EEENS1_21CollectiveEpilogueBwdISC_SD_SF_Li256ELb1ELb0ELi1EEENS1_19SingleTileSchedulerILb1ELb0ELb0ELi128EEEEEEEEEvNT_6ParamsE)
	.align		4
        /*0074*/ 	.word	index@(__assertfail)
	.align		4
        /*0078*/ 	.word	index@(_ZN7cutlass13device_kernelIN5flash11enable_sm90INS1_16FlashAttnBwdSm90INS1_25CollectiveMainloopBwdSm90ILi2ELi2ELi2EN4cute5tupleIJNS5_1CILi1EEES8_S8_EEENS6_IJNS7_ILi64EEENS7_ILi128EEESB_EEENS_6half_tEfNS_4arch4Sm90ELb0ELb1ELb1ELb1ELb0ELb1ELb0ELb0ELi2ELi1ELi2ELi1ELb0EEENS1_24CollectiveEpilogueBwdGQAISC_fSF_Li256ELb1ELb0EEENS1_19SingleTileSchedulerILb1ELb0ELb0ELi128EEEEEEEEEvNT_6ParamsE)
	.align		4
        /*007c*/ 	.word	index@(__assertfail)
	.align		4
        /*0080*/ 	.word	index@(_ZN7cutlass13device_kernelIN5flash11enable_sm90INS1_16FlashAttnBwdSm90INS1_25CollectiveMainloopBwdSm90ILi2ELi2ELi2EN4cute5tupleIJNS5_1CILi1EEES8_S8_EEENS6_IJNS7_ILi64EEENS7_ILi128EEESB_EEENS_6half_tEfNS_4arch4Sm90ELb0ELb1ELb1ELb1ELb1ELb1ELb0ELb0ELi2ELi1ELi2ELi1ELb0EEENS1_24CollectiveEpilogueBwdGQAISC_fSF_Li256ELb1ELb1EEENS1_19SingleTileSchedulerILb1ELb0ELb0ELi128EEEEEEEEEvNT_6ParamsE)
	.align		4
        /*0084*/ 	.word	index@(__assertfail)
	.align		4
        /*0088*/ 	.word	index@(_ZN7cutlass13device_kernelIN5flash11enable_sm90INS1_16FlashAttnBwdSm90INS1_25CollectiveMainloopBwdSm90ILi2ELi2ELi2EN4cute5tupleIJNS5_1CILi1EEES8_S8_EEENS6_IJNS7_ILi64EEENS7_ILi128EEESB_EEENS_6half_tEfNS_4arch4Sm90ELb1ELb0ELb1ELb0ELb0ELb1ELb0ELb0ELi2ELi1ELi2ELi1ELb0EEENS1_21CollectiveEpilogueBwdISC_SD_SF_Li256ELb0ELb0ELi1EEENS1_25SingleTileBwdLPTSchedulerILb0ELi128ELb0EEEEEEEEEvNT_6ParamsE)
	.align		4
        /*008c*/ 	.word	index@(__assertfail)
	.align		4
        /*0090*/ 	.word	index@(_ZN7cutlass13device_kernelIN5flash11enable_sm90INS1_16FlashAttnBwdSm90INS1_25CollectiveMainloopBwdSm90ILi2ELi2ELi2EN4cute5tupleIJNS5_1CILi1EEES8_S8_EEENS6_IJNS7_ILi64EEENS7_ILi128EEESB_EEENS_6half_tEfNS_4arch4Sm90ELb1ELb0ELb1ELb0ELb1ELb1ELb0ELb0ELi2ELi1ELi2ELi1ELb0EEENS1_21CollectiveEpilogueBwdISC_SD_SF_Li256ELb0ELb0ELi1EEENS1_25SingleTileBwdLPTSchedulerILb0ELi128ELb1EEEEEEEEEvNT_6ParamsE)
	.align		4
        /*0094*/ 	.word	index@(__assertfail)
	.align		4
        /*0098*/ 	.word	index@(_ZN7cutlass13device_kernelIN5flash11enable_sm90INS1_16FlashAttnBwdSm90INS1_25CollectiveMainloopBwdSm90ILi2ELi2ELi2EN4cute5tupleIJNS5_1CILi1EEES8_S8_EEENS6_IJNS7_ILi64EEENS7_ILi128EEESB_EEENS_6half_tEfNS_4arch4Sm90ELb1ELb0ELb1ELb0ELb0ELb1ELb0ELb0ELi2ELi1ELi2ELi1ELb0EEENS1_24CollectiveEpilogueBwdGQAISC_fSF_Li256ELb0ELb0EEENS1_25SingleTileBwdLPTSchedulerILb0ELi128ELb0EEEEEEEEEvNT_6ParamsE)
	.align		4
        /*009c*/ 	.word	index@(__assertfail)
	.align		4
        /*00a0*/ 	.word	index@(_ZN7cutlass13device_kernelIN5flash11enable_sm90INS1_16FlashAttnBwdSm90INS1_25CollectiveMainloopBwdSm90ILi2ELi2ELi2EN4cute5tupleIJNS5_1CILi1EEES8_S8_EEENS6_IJNS7_ILi64EEENS7_ILi128EEESB_EEENS_6half_tEfNS_4arch4Sm90ELb1ELb0ELb1ELb0ELb1ELb1ELb0ELb0ELi2ELi1ELi2ELi1ELb0EEENS1_24CollectiveEpilogueBwdGQAISC_fSF_Li256ELb0ELb1EEENS1_25SingleTileBwdLPTSchedulerILb0ELi128ELb1EEEEEEEEEvNT_6ParamsE)
	.align		4
        /*00a4*/ 	.word	index@(__assertfail)
	.align		4
        /*00a8*/ 	.word	index@(_ZN7cutlass13device_kernelIN5flash11enable_sm90INS1_16FlashAttnBwdSm90INS1_25CollectiveMainloopBwdSm90ILi2ELi2ELi2EN4cute5tupleIJNS5_1CILi1EEES8_S8_EEENS6_IJNS7_ILi64EEENS7_ILi128EEESB_EEENS_6half_tEfNS_4arch4Sm90ELb1ELb0ELb1ELb1ELb0ELb1ELb0ELb0ELi2ELi1ELi2ELi1ELb0EEENS1_21CollectiveEpilogueBwdISC_SD_SF_Li256ELb1ELb0ELi1EEENS1_25SingleTileBwdLPTSchedulerILb1ELi128ELb0EEEEEEEEEvNT_6ParamsE)
	.align		4
        /*00ac*/ 	.word	index@(__assertfail)
	.align		4
        /*00b0*/ 	.word	index@(_ZN7cutlass13device_kernelIN5flash11enable_sm90INS1_16FlashAttnBwdSm90INS1_25CollectiveMainloopBwdSm90ILi2ELi2ELi2EN4cute5tupleIJNS5_1CILi1EEES8_S8_EEENS6_IJNS7_ILi64EEENS7_ILi128EEESB_EEENS_6half_tEfNS_4arch4Sm90ELb1ELb0ELb1ELb1ELb1ELb1ELb0ELb0ELi2ELi1ELi2ELi1ELb0EEENS1_21CollectiveEpilogueBwdISC_SD_SF_Li256ELb1ELb0ELi1EEENS1_25SingleTileBwdLPTSchedulerILb1ELi128ELb1EEEEEEEEEvNT_6ParamsE)
	.align		4
        /*00b4*/ 	.word	index@(__assertfail)
	.align		4
        /*00b8*/ 	.word	index@(_ZN7cutlass13device_kernelIN5flash11enable_sm90INS1_16FlashAttnBwdSm90INS1_25CollectiveMainloopBwdSm90ILi2ELi2ELi2EN4cute5tupleIJNS5_1CILi1EEES8_S8_EEENS6_IJNS7_ILi64EEENS7_ILi128EEESB_EEENS_6half_tEfNS_4arch4Sm90ELb1ELb0ELb1ELb1ELb0ELb1ELb0ELb0ELi2ELi1ELi2ELi1ELb0EEENS1_24CollectiveEpilogueBwdGQAISC_fSF_Li256ELb1ELb0EEENS1_25SingleTileBwdLPTSchedulerILb1ELi128ELb0EEEEEEEEEvNT_6ParamsE)
	.align		4
        /*00bc*/ 	.word	index@(__assertfail)
	.align		4
        /*00c0*/ 	.word	index@(_ZN7cutlass13device_kernelIN5flash11enable_sm90INS1_16FlashAttnBwdSm90INS1_25CollectiveMainloopBwdSm90ILi2ELi2ELi2EN4cute5tupleIJNS5_1CILi1EEES8_S8_EEENS6_IJNS7_ILi64EEENS7_ILi128EEESB_EEENS_6half_tEfNS_4arch4Sm90ELb1ELb0ELb1ELb1ELb1ELb1ELb0ELb0ELi2ELi1ELi2ELi1ELb0EEENS1_24CollectiveEpilogueBwdGQAISC_fSF_Li256ELb1ELb1EEENS1_25SingleTileBwdLPTSchedulerILb1ELi128ELb1EEEEEEEEEvNT_6ParamsE)
	.align		4
        /*00c4*/ 	.word	index@(__assertfail)
	.align		4
        /*00c8*/ 	.word	index@(_ZN7cutlass13device_kernelIN5flash11enable_sm90INS1_16FlashAttnBwdSm90INS1_25CollectiveMainloopBwdSm90ILi2ELi2ELi2EN4cute5tupleIJNS5_1CILi1EEES8_S8_EEENS6_IJNS7_ILi80EEENS7_ILi128EEESB_EEENS_6half_tEfNS_4arch4Sm90ELb0ELb0ELb0ELb0ELb0ELb1ELb0ELb1ELi2ELi1ELi2ELi1ELb0EEENS1_21CollectiveEpilogueBwdISC_SD_SF_Li256ELb0ELb0ELi1EEENS1_19SingleTileSchedulerILb0ELb0ELb0ELi128EEEEEEEEEvNT_6ParamsE)
	.align		4
        /*00cc*/ 	.word	index@(__assertfail)
	.align		4
        /*00d0*/ 	.word	index@(_ZN7cutlass13device_kernelIN5flash11enable_sm90INS1_16FlashAttnBwdSm90INS1_25CollectiveMainloopBwdSm90ILi2ELi2ELi2EN4cute5tupleIJNS5_1CILi1EEES8_S8_EEENS6_IJNS7_ILi80EEENS7_ILi128EEESB_EEENS_6half_tEfNS_4arch4Sm90ELb0ELb0ELb0ELb0ELb1ELb1ELb0ELb1ELi2ELi1ELi2ELi1ELb0EEENS1_21CollectiveEpilogueBwdISC_SD_SF_Li256ELb0ELb0ELi1EEENS1_19SingleTileSchedulerILb0ELb0ELb0ELi128EEEEEEEEEvNT_6ParamsE)
	.align		4
        /*00d4*/ 	.word	index@(__assertfail)
	.align		4
        /*00d8*/ 	.word	index@(_ZN7cutlass13device_kernelIN5flash11enable_sm90INS1_16FlashAttnBwdSm90INS1_25CollectiveMainloopBwdSm90ILi2ELi2ELi2EN4cute5tupleIJNS5_1CILi1EEES8_S8_EEENS6_IJNS7_ILi80EEENS7_ILi128EEESB_EEENS_6half_tEfNS_4arch4Sm90ELb0ELb0ELb0ELb0ELb0ELb1ELb0ELb1ELi2ELi1ELi2ELi1ELb0EEENS1_24CollectiveEpilogueBwdGQAISC_fSF_Li256ELb0ELb0EEENS1_19SingleTileSchedulerILb0ELb0ELb0ELi128EEEEEEEEEvNT_6ParamsE)
	.align		4
        /*00dc*/ 	.word	index@(__assertfail)
	.align		4
        /*00e0*/ 	.word	index@(_ZN7cutlass13device_kernelIN5flash11enable_sm90INS1_16FlashAttnBwdSm90INS1_25CollectiveMainloopBwdSm90ILi2ELi2ELi2EN4cute5tupleIJNS5_1CILi1EEES8_S8_EEENS6_IJNS7_ILi80EEENS7_ILi128EEESB_EEENS_6half_tEfNS_4arch4Sm90ELb0ELb0ELb0ELb0ELb1ELb1ELb0ELb1ELi2ELi1ELi2ELi1ELb0EEENS1_24CollectiveEpilogueBwdGQAISC_fSF_Li256ELb0ELb1EEENS1_19SingleTileSchedulerILb0ELb0ELb0ELi128EEEEEEEEEvNT_6ParamsE)
	.align		4
        /*00e4*/ 	.word	index@(__assertfail)
	.align		4
        /*00e8*/ 	.word	index@(_ZN7cutlass13device_kernelIN5flash11enable_sm90INS1_16FlashAttnBwdSm90INS1_25CollectiveMainloopBwdSm90ILi2ELi2ELi2EN4cute5tupleIJNS5_1CILi1EEES8_S8_EEENS6_IJNS7_ILi80EEENS7_ILi128EEESB_EEENS_6half_tEfNS_4arch4Sm90ELb0ELb0ELb0ELb1ELb0ELb1ELb0ELb1ELi2ELi1ELi2ELi1ELb0EEENS1_21CollectiveEpilogueBwdISC_SD_SF_Li256ELb1ELb0ELi1EEENS1_19SingleTileSchedulerILb1ELb0ELb0ELi128EEEEEEEEEvNT_6ParamsE)
	.align		4
        /*00ec*/ 	.word	index@(__assertfail)
	.align		4
        /*00f0*/ 	.word	index@(_ZN7cutlass13device_kernelIN5flash11enable_sm90INS1_16FlashAttnBwdSm90INS1_25CollectiveMainloopBwdSm90ILi2ELi2ELi2EN4cute5tupleIJNS5_1CILi1EEES8_S8_EEENS6_IJNS7_ILi80EEENS7_ILi128EEESB_EEENS_6half_tEfNS_4arch4Sm90ELb0ELb0ELb0ELb1ELb1ELb1ELb0ELb1ELi2ELi1ELi2ELi1ELb0EEENS1_21CollectiveEpilogueBwdISC_SD_SF_Li256ELb1ELb0ELi1EEENS1_19SingleTileSchedulerILb1ELb0ELb0ELi128EEEEEEEEEvNT_6ParamsE)
	.align		4
        /*00f4*/ 	.word	index@(__assertfail)
	.align		4
        /*00f8*/ 	.word	index@(_ZN7cutlass13device_kernelIN5flash11enable_sm90INS1_16FlashAttnBwdSm90INS1_25CollectiveMainloopBwdSm90ILi2ELi2ELi2EN4cute5tupleIJNS5_1CILi1EEES8_S8_EEENS6_IJNS7_ILi80EEENS7_ILi128EEESB_EEENS_6half_tEfNS_4arch4Sm90ELb0ELb0ELb0ELb1ELb0ELb1ELb0ELb1ELi2ELi1ELi2ELi1ELb0EEENS1_24CollectiveEpilogueBwdGQAISC_fSF_Li256ELb1ELb0EEENS1_19SingleTileSchedulerILb1ELb0ELb0ELi128EEEEEEEEEvNT_6ParamsE)
	.align		4
        /*00fc*/ 	.word	index@(__assertfail)
	.align		4
        /*0100*/ 	.word	index@(_ZN7cutlass13device_kernelIN5flash11enable_sm90INS1_16FlashAttnBwdSm90INS1_25CollectiveMainloopBwdSm90ILi2ELi2ELi2EN4cute5tupleIJNS5_1CILi1EEES8_S8_EEENS6_IJNS7_ILi80EEENS7_ILi128EEESB_EEENS_6half_tEfNS_4arch4Sm90ELb0ELb0ELb0ELb1ELb1ELb1ELb0ELb1ELi2ELi1ELi2ELi1ELb0EEENS1_24CollectiveEpilogueBwdGQAISC_fSF_Li256ELb1ELb1EEENS1_19SingleTileSchedulerILb1ELb0ELb0ELi128EEEEEEEEEvNT_6ParamsE)
	.align		4
        /*0104*/ 	.word	index@(__assertfail)
	.align		4
        /*0108*/ 	.word	index@(_ZN7cutlass13device_kernelIN5flash11enable_sm90INS1_16FlashAttnBwdSm90INS1_25CollectiveMainloopBwdSm90ILi2ELi2ELi2EN4cute5tupleIJNS5_1CILi1EEES8_S8_EEENS6_IJNS7_ILi64EEENS7_ILi128EEESB_EEENS_6half_tEfNS_4arch4Sm90ELb0ELb1ELb0ELb0ELb0ELb1ELb0ELb0ELi2ELi1ELi2ELi1ELb0EEENS1_21CollectiveEpilogueBwdISC_SD_SF_Li256ELb0ELb0ELi1EEENS1_19SingleTileSchedulerILb0ELb0ELb0ELi128EEEEEEEEEvNT_6ParamsE)
	.align		4
        /*010c*/ 	.word	index@(__assertfail)
	.align		4
        /*0110*/ 	.word	index@(_ZN7cutlass13device_kernelIN5flash11enable_sm90INS1_16FlashAttnBwdSm90INS1_25CollectiveMainloopBwdSm90ILi2ELi2ELi2EN4cute5tupleIJNS5_1CILi1EEES8_S8_EEENS6_IJNS7_ILi64EEENS7_ILi128EEESB_EEENS_6half_tEfNS_4arch4Sm90ELb0ELb1ELb0ELb0ELb1ELb1ELb0ELb0ELi2ELi1ELi2ELi1ELb0EEENS1_21CollectiveEpilogueBwdISC_SD_SF_Li256ELb0ELb0ELi1EEENS1_19SingleTileSchedulerILb0ELb0ELb0ELi128EEEEEEEEEvNT_6ParamsE)
	.align		4
        /*0114*/ 	.word	index@(__assertfail)
	.align		4
        /*0118*/ 	.word	index@(_ZN7cutlass13device_kernelIN5flash11enable_sm90INS1_16FlashAttnBwdSm90INS1_25CollectiveMainloopBwdSm90ILi2ELi2ELi2EN4cute5tupleIJNS5_1CILi1EEES8_S8_EEENS6_IJNS7_ILi64EEENS7_ILi128EEESB_EEENS_6half_tEfNS_4arch4Sm90ELb0ELb1ELb0ELb0ELb0ELb1ELb0ELb0ELi2ELi1ELi2ELi1ELb0EEENS1_24CollectiveEpilogueBwdGQAISC_fSF_Li256ELb0ELb0EEENS1_19SingleTileSchedulerILb0ELb0ELb0ELi128EEEEEEEEEvNT_6ParamsE)
	.align		4
        /*011c*/ 	.word	index@(__assertfail)
	.align		4
        /*0120*/ 	.word	index@(_ZN7cutlass13device_kernelIN5flash11enable_sm90INS1_16FlashAttnBwdSm90INS1_25CollectiveMainloopBwdSm90ILi2ELi2ELi2EN4cute5tupleIJNS5_1CILi1EEES8_S8_EEENS6_IJNS7_ILi64EEENS7_ILi128EEESB_EEENS_6half_tEfNS_4arch4Sm90ELb0ELb1ELb0ELb0ELb1ELb1ELb0ELb0ELi2ELi1ELi2ELi1ELb0EEENS1_24CollectiveEpilogueBwdGQAISC_fSF_Li256ELb0ELb1EEENS1_19SingleTileSchedulerILb0ELb0ELb0ELi128EEEEEEEEEvNT_6ParamsE)
	.align		4
        /*0124*/ 	.word	index@(__assertfail)
	.align		4
        /*0128*/ 	.word	index@(_ZN7cutlass13device_kernelIN5flash11enable_sm90INS1_16FlashAttnBwdSm90INS1_25CollectiveMainloopBwdSm90ILi2ELi2ELi2EN4cute5tupleIJNS5_1CILi1EEES8_S8_EEENS6_IJNS7_ILi64EEENS7_ILi128EEESB_EEENS_6half_tEfNS_4arch4Sm90ELb0ELb1ELb0ELb1ELb0ELb1ELb0ELb0ELi2ELi1ELi2ELi1ELb0EEENS1_21CollectiveEpilogueBwdISC_SD_SF_Li256ELb1ELb0ELi1EEENS1_19SingleTileSchedulerILb1ELb0ELb0ELi128EEEEEEEEEvNT_6ParamsE)
	.align		4
        /*012c*/ 	.word	index@(__assertfail)
	.align		4
        /*0130*/ 	.word	index@(_ZN7cutlass13device_kernelIN5flash11enable_sm90INS1_16FlashAttnBwdSm90INS1_25CollectiveMainloopBwdSm90ILi2ELi2ELi2EN4cute5tupleIJNS5_1CILi1EEES8_S8_EEENS6_IJNS7_ILi64EEENS7_ILi128EEESB_EEENS_6half_tEfNS_4arch4Sm90ELb0ELb1ELb0ELb1ELb1ELb1ELb0ELb0ELi2ELi1ELi2ELi1ELb0EEENS1_21CollectiveEpilogueBwdISC_SD_SF_Li256ELb1ELb0ELi1EEENS1_19SingleTileSchedulerILb1ELb0ELb0ELi128EEEEEEEEEvNT_6ParamsE)
	.align		4
        /*0134*/ 	.word	index@(__assertfail)
	.align		4
        /*0138*/ 	.word	index@(_ZN7cutlass13device_kernelIN5flash11enable_sm90INS1_16FlashAttnBwdSm90INS1_25CollectiveMainloopBwdSm90ILi2ELi2ELi2EN4cute5tupleIJNS5_1CILi1EEES8_S8_EEENS6_IJNS7_ILi64EEENS7_ILi128EEESB_EEENS_6half_tEfNS_4arch4Sm90ELb0ELb1ELb0ELb1ELb0ELb1ELb0ELb0ELi2ELi1ELi2ELi1ELb0EEENS1_24CollectiveEpilogueBwdGQAISC_fSF_Li256ELb1ELb0EEENS1_19SingleTileSchedulerILb1ELb0ELb0ELi128EEEEEEEEEvNT_6ParamsE)
	.align		4
        /*013c*/ 	.word	index@(__assertfail)
	.align		4
        /*0140*/ 	.word	index@(_ZN7cutlass13device_kernelIN5flash11enable_sm90INS1_16FlashAttnBwdSm90INS1_25CollectiveMainloopBwdSm90ILi2ELi2ELi2EN4cute5tupleIJNS5_1CILi1EEES8_S8_EEENS6_IJNS7_ILi64EEENS7_ILi128EEESB_EEENS_6half_tEfNS_4arch4Sm90ELb0ELb1ELb0ELb1ELb1ELb1ELb0ELb0ELi2ELi1ELi2ELi1ELb0EEENS1_24CollectiveEpilogueBwdGQAISC_fSF_Li256ELb1ELb1EEENS1_19SingleTileSchedulerILb1ELb0ELb0ELi128EEEEEEEEEvNT_6ParamsE)
	.align		4
        /*0144*/ 	.word	index@(__assertfail)
	.align		4
        /*0148*/ 	.word	index@(_ZN7cutlass13device_kernelIN5flash11enable_sm90INS1_16FlashAttnBwdSm90INS1_25CollectiveMainloopBwdSm90ILi2ELi2ELi2EN4cute5tupleIJNS5_1CILi1EEES8_S8_EEENS6_IJNS7_ILi64EEENS7_ILi128EEESB_EEENS_6half_tEfNS_4arch4Sm90ELb1ELb0ELb0ELb0ELb0ELb1ELb0ELb0ELi2ELi1ELi2ELi1ELb0EEENS1_21CollectiveEpilogueBwdISC_SD_SF_Li256ELb0ELb0ELi1EEENS1_25SingleTileBwdLPTSchedulerILb0ELi128ELb0EEEEEEEEEvNT_6ParamsE)
	.align		4
        /*014c*/ 	.word	index@(__assertfail)
	.align		4
        /*0150*/ 	.word	index@(_ZN7cutlass13device_kernelIN5flash11enable_sm90INS1_16FlashAttnBwdSm90INS1_25CollectiveMainloopBwdSm90ILi2ELi2ELi2EN4cute5tupleIJNS5_1CILi1EEES8_S8_EEENS6_IJNS7_ILi64EEENS7_ILi128EEESB_EEENS_6half_tEfNS_4arch4Sm90ELb1ELb0ELb0ELb0ELb1ELb1ELb0ELb0ELi2ELi1ELi2ELi1ELb0EEENS1_21CollectiveEpilogueBwdISC_SD_SF_Li256ELb0ELb0ELi1EEENS1_25SingleTileBwdLPTSchedulerILb0ELi128ELb1EEEEEEEEEvNT_6ParamsE)
	.align		4
        /*0154*/ 	.word	index@(__assertfail)
	.align		4
        /*0158*/ 	.word	index@(_ZN7cutlass13device_kernelIN5flash11enable_sm90INS1_16FlashAttnBwdSm90INS1_25CollectiveMainloopBwdSm90ILi2ELi2ELi2EN4cute5tupleIJNS5_1CILi1EEES8_S8_EEENS6_IJNS7_ILi64EEENS7_ILi128EEESB_EEENS_6half_tEfNS_4arch4Sm90ELb1ELb0ELb0ELb0ELb0ELb1ELb0ELb0ELi2ELi1ELi2ELi1ELb0EEENS1_24CollectiveEpilogueBwdGQAISC_fSF_Li256ELb0ELb0EEENS1_25SingleTileBwdLPTSchedulerILb0ELi128ELb0EEEEEEEEEvNT_6ParamsE)
	.align		4
        /*015c*/ 	.word	index@(__assertfail)
	.align		4
        /*0160*/ 	.word	index@(_ZN7cutlass13device_kernelIN5flash11enable_sm90INS1_16FlashAttnBwdSm90INS1_25CollectiveMainloopBwdSm90ILi2ELi2ELi2EN4cute5tupleIJNS5_1CILi1EEES8_S8_EEENS6_IJNS7_ILi64EEENS7_ILi128EEESB_EEENS_6half_tEfNS_4arch4Sm90ELb1ELb0ELb0ELb0ELb1ELb1ELb0ELb0ELi2ELi1ELi2ELi1ELb0EEENS1_24CollectiveEpilogueBwdGQAISC_fSF_Li256ELb0ELb1EEENS1_25SingleTileBwdLPTSchedulerILb0ELi128ELb1EEEEEEEEEvNT_6ParamsE)
	.align		4
        /*0164*/ 	.word	index@(__assertfail)
	.align		4
        /*0168*/ 	.word	index@(_ZN7cutlass13device_kernelIN5flash11enable_sm90INS1_16FlashAttnBwdSm90INS1_25CollectiveMainloopBwdSm90ILi2ELi2ELi2EN4cute5tupleIJNS5_1CILi1EEES8_S8_EEENS6_IJNS7_ILi64EEENS7_ILi128EEESB_EEENS_6half_tEfNS_4arch4Sm90ELb1ELb0ELb0ELb1ELb0ELb1ELb0ELb0ELi2ELi1ELi2ELi1ELb0EEENS1_21CollectiveEpilogueBwdISC_SD_SF_Li256ELb1ELb0ELi1EEENS1_25SingleTileBwdLPTSchedulerILb1ELi128ELb0EEEEEEEEEvNT_6ParamsE)
	.align		4
        /*016c*/ 	.word	index@(__assertfail)
	.align		4
        /*0170*/ 	.word	index@(_ZN7cutlass13device_kernelIN5flash11enable_sm90INS1_16FlashAttnBwdSm90INS1_25CollectiveMainloopBwdSm90ILi2ELi2ELi2EN4cute5tupleIJNS5_1CILi1EEES8_S8_EEENS6_IJNS7_ILi64EEENS7_ILi128EEESB_EEENS_6half_tEfNS_4arch4Sm90ELb1ELb0ELb0ELb1ELb1ELb1ELb0ELb0ELi2ELi1ELi2ELi1ELb0EEENS1_21CollectiveEpilogueBwdISC_SD_SF_Li256ELb1ELb0ELi1EEENS1_25SingleTileBwdLPTSchedulerILb1ELi128ELb1EEEEEEEEEvNT_6ParamsE)
	.align		4
        /*0174*/ 	.word	index@(__assertfail)
	.align		4
        /*0178*/ 	.word	index@(_ZN7cutlass13device_kernelIN5flash11enable_sm90INS1_16FlashAttnBwdSm90INS1_25CollectiveMainloopBwdSm90ILi2ELi2ELi2EN4cute5tupleIJNS5_1CILi1EEES8_S8_EEENS6_IJNS7_ILi64EEENS7_ILi128EEESB_EEENS_6half_tEfNS_4arch4Sm90ELb1ELb0ELb0ELb1ELb0ELb1ELb0ELb0ELi2ELi1ELi2ELi1ELb0EEENS1_24CollectiveEpilogueBwdGQAISC_fSF_Li256ELb1ELb0EEENS1_25SingleTileBwdLPTSchedulerILb1ELi128ELb0EEEEEEEEEvNT_6ParamsE)
	.align		4
        /*017c*/ 	.word	index@(__assertfail)
	.align		4
        /*0180*/ 	.word	index@(_ZN7cutlass13device_kernelIN5flash11enable_sm90INS1_16FlashAttnBwdSm90INS1_25CollectiveMainloopBwdSm90ILi2ELi2ELi2EN4cute5tupleIJNS5_1CILi1EEES8_S8_EEENS6_IJNS7_ILi64EEENS7_ILi128EEESB_EEENS_6half_tEfNS_4arch4Sm90ELb1ELb0ELb0ELb1ELb1ELb1ELb0ELb0ELi2ELi1ELi2ELi1ELb0EEENS1_24CollectiveEpilogueBwdGQAISC_fSF_Li256ELb1ELb1EEENS1_25SingleTileBwdLPTSchedulerILb1ELi128ELb1EEEEEEEEEvNT_6ParamsE)
	.align		4
        /*0184*/ 	.word	index@(__assertfail)
	.align		4
        /*0188*/ 	.word	0x00000000
	.align		4
        /*018c*/ 	.word	0xfffffffe
	.align		4
        /*0190*/ 	.word	0x00000000
	.align		4
        /*0194*/ 	.word	0xfffffffd
	.align		4
        /*0198*/ 	.word	0x00000000
	.align		4
        /*019c*/ 	.word	0xfffffffc


//--------------------- .nv.constant4             --------------------------
	.section	.nv.constant4,"a",@progbits
	.align	8
	.align		8
.nv.constant4:
        /*0000*/ 	.dword	__assertfail
	.align		8
        /*0008*/ 	.dword	__unnamed_1
	.align		8
        /*0010*/ 	.dword	__unnamed_2
	.align		8
        /*0018*/ 	.dword	__unnamed_3
	.align		8
        /*0020*/ 	.dword	__unnamed_4
	.align		8
        /*0028*/ 	.dword	__unnamed_5
	.align		8
        /*0030*/ 	.dword	__unnamed_6
	.align		8
        /*0038*/ 	.dword	_ZN77_INTERNAL_2ca8b6a5_41_flash_bwd_hdim128_fp16_softcapall_sm90_cu_3fbc093a_28034cuda3std3__45__cpo5beginE
	.align		8
        /*0040*/ 	.dword	_ZN77_INTERNAL_2ca8b6a5_41_flash_bwd_hdim128_fp16_softcapall_sm90_cu_3fbc093a_28034cuda3std3__45__cpo3endE
	.align		8
        /*0048*/ 	.dword	_ZN77_INTERNAL_2ca8b6a5_41_flash_bwd_hdim128_fp16_softcapall_sm90_cu_3fbc093a_28034cuda3std3__45__cpo6cbeginE
	.align		8
        /*0050*/ 	.dword	_ZN77_INTERNAL_2ca8b6a5_41_flash_bwd_hdim128_fp16_softcapall_sm90_cu_3fbc093a_28034cuda3std3__45__cpo4cendE
	.align		8
        /*0058*/ 	.dword	_ZN77_INTERNAL_2ca8b6a5_41_flash_bwd_hdim128_fp16_softcapall_sm90_cu_3fbc093a_28034cuda3std3__479_GLOBAL__N__2ca8b6a5_41_flash_bwd_hdim128_fp16_softcapall_sm90_cu_3fbc093a_28036ignoreE
	.align		8
        /*0060*/ 	.dword	_ZN77_INTERNAL_2ca8b6a5_41_flash_bwd_hdim128_fp16_softcapall_sm90_cu_3fbc093a_28034cuda3std3__419piecewise_constructE
	.align		8
        /*0068*/ 	.dword	_ZN77_INTERNAL_2ca8b6a5_41_flash_bwd_hdim128_fp16_softcapall_sm90_cu_3fbc093a_28034cuda3std3__48in_placeE
	.align		8
        /*0070*/ 	.dword	_ZN77_INTERNAL_2ca8b6a5_41_flash_bwd_hdim128_fp16_softcapall_sm90_cu_3fbc093a_28034cuda3std6ranges3__45__cpo4swapE
	.align		8
        /*0078*/ 	.dword	_ZN77_INTERNAL_2ca8b6a5_41_flash_bwd_hdim128_fp16_softcapall_sm90_cu_3fbc093a_28034cuda3std6ranges3__45__cpo9iter_moveE
	.align		8
        /*0080*/ 	.dword	_ZN77_INTERNAL_2ca8b6a5_41_flash_bwd_hdim128_fp16_softcapall_sm90_cu_3fbc093a_28034cute7productE
	.align		8
        /*0088*/ 	.dword	_ZN77_INTERNAL_2ca8b6a5_41_flash_bwd_hdim128_fp16_softcapall_sm90_cu_3fbc093a_28034cute1_E
	.align		8
        /*0090*/ 	.dword	$str$23
	.align		8
        /*0098*/ 	.dword	$str$24


//--------------------- .text._ZN7cutlass13device_kernelIN5flash11enable_sm90INS1_16FlashAttnBwdSm90INS1_25CollectiveMainloopBwdSm90ILi2ELi2ELi2EN4cute5tupleIJNS5_1CILi1EEES8_S8_EEENS6_IJNS7_ILi64EEENS7_ILi128EEESB_EEENS_6half_tEfNS_4arch4Sm90ELb0ELb0ELb1ELb0ELb0ELb1ELb0ELb0ELi2ELi1ELi2ELi1ELb0EEENS1_21CollectiveEpilogueBwdISC_SD_SF_Li256ELb0ELb0ELi1EEENS1_19SingleTileSchedulerILb0ELb0ELb0ELi128EEEEEEEEEvNT_6ParamsE --------------------------
	.section	.text._ZN7cutlass13device_kernelIN5flash11enable_sm90INS1_16FlashAttnBwdSm90INS1_25CollectiveMainloopBwdSm90ILi2ELi2ELi2EN4cute5tupleIJNS5_1CILi1EEES8_S8_EEENS6_IJNS7_ILi64EEENS7_ILi128EEESB_EEENS_6half_tEfNS_4arch4Sm90ELb0ELb0ELb1ELb0ELb0ELb1ELb0ELb0ELi2ELi1ELi2ELi1ELb0EEENS1_21CollectiveEpilogueBwdISC_SD_SF_Li256ELb0ELb0ELi1EEENS1_19SingleTileSchedulerILb0ELb0ELb0ELi128EEEEEEEEEvNT_6ParamsE,"ax",@progbits
	.align	128
.text._ZN7cutlass13device_kernelIN5flash11enable_sm90INS1_16FlashAttnBwdSm90INS1_25CollectiveMainloopBwdSm90ILi2ELi2ELi2EN4cute5tupleIJNS5_1CILi1EEES8_S8_EEENS6_IJNS7_ILi64EEENS7_ILi128EEESB_EEENS_6half_tEfNS_4arch4Sm90ELb0ELb0ELb1ELb0ELb0ELb1ELb0ELb0ELi2ELi1ELi2ELi1ELb0EEENS1_21CollectiveEpilogueBwdISC_SD_SF_Li256ELb0ELb0ELi1EEENS1_19SingleTileSchedulerILb0ELb0ELb0ELi128EEEEEEEEEvNT_6ParamsE:
        .type           _ZN7cutlass13device_kernelIN5flash11enable_sm90INS1_16FlashAttnBwdSm90INS1_25CollectiveMainloopBwdSm90ILi2ELi2ELi2EN4cute5tupleIJNS5_1CILi1EEES8_S8_EEENS6_IJNS7_ILi64EEENS7_ILi128EEESB_EEENS_6half_tEfNS_4arch4Sm90ELb0ELb0ELb1ELb0ELb0ELb1ELb0ELb0ELi2ELi1ELi2ELi1ELb0EEENS1_21CollectiveEpilogueBwdISC_SD_SF_Li256ELb0ELb0ELi1EEENS1_19SingleTileSchedulerILb0ELb0ELb0ELi128EEEEEEEEEvNT_6ParamsE,@function
        .size           _ZN7cutlass13device_kernelIN5flash11enable_sm90INS1_16FlashAttnBwdSm90INS1_25CollectiveMainloopBwdSm90ILi2ELi2ELi2EN4cute5tupleIJNS5_1CILi1EEES8_S8_EEENS6_IJNS7_ILi64EEENS7_ILi128EEESB_EEENS_6half_tEfNS_4arch4Sm90ELb0ELb0ELb1ELb0ELb0ELb1ELb0ELb0ELi2ELi1ELi2ELi1ELb0EEENS1_21CollectiveEpilogueBwdISC_SD_SF_Li256ELb0ELb0ELi1EEENS1_19SingleTileSchedulerILb0ELb0ELb0ELi128EEEEEEEEEvNT_6ParamsE,(.L_x_7290 - _ZN7cutlass13device_kernelIN5flash11enable_sm90INS1_16FlashAttnBwdSm90INS1_25CollectiveMainloopBwdSm90ILi2ELi2ELi2EN4cute5tupleIJNS5_1CILi1EEES8_S8_EEENS6_IJNS7_ILi64EEENS7_ILi128EEESB_EEENS_6half_tEfNS_4arch4Sm90ELb0ELb0ELb1ELb0ELb0ELb1ELb0ELb0ELi2ELi1ELi2ELi1ELb0EEENS1_21CollectiveEpilogueBwdISC_SD_SF_Li256ELb0ELb0ELi1EEENS1_19SingleTileSchedulerILb0ELb0ELb0ELi128EEEEEEEEEvNT_6ParamsE)
        .other          _ZN7cutlass13device_kernelIN5flash11enable_sm90INS1_16FlashAttnBwdSm90INS1_25CollectiveMainloopBwdSm90ILi2ELi2ELi2EN4cute5tupleIJNS5_1CILi1EEES8_S8_EEENS6_IJNS7_ILi64EEENS7_ILi128EEESB_EEENS_6half_tEfNS_4arch4Sm90ELb0ELb0ELb1ELb0ELb0ELb1ELb0ELb0ELi2ELi1ELi2ELi1ELb0EEENS1_21CollectiveEpilogueBwdISC_SD_SF_Li256ELb0ELb0ELi1EEENS1_19SingleTileSchedulerILb0ELb0ELb0ELi128EEEEEEEEEvNT_6ParamsE,@"STO_CUDA_ENTRY STV_DEFAULT"
_ZN7cutlass13device_kernelIN5flash11enable_sm90INS1_16FlashAttnBwdSm90INS1_25CollectiveMainloopBwdSm90ILi2ELi2ELi2EN4cute5tupleIJNS5_1CILi1EEES8_S8_EEENS6_IJNS7_ILi64EEENS7_ILi128EEESB_EEENS_6half_tEfNS_4arch4Sm90ELb0ELb0ELb1ELb0ELb0ELb1ELb0ELb0ELi2ELi1ELi2ELi1ELb0EEENS1_21CollectiveEpilogueBwdISC_SD_SF_Li256ELb0ELb0ELi1EEENS1_19SingleTileSchedulerILb0ELb0ELb0ELi128EEEEEEEEEvNT_6ParamsE:
[----:B------:R-:W1:Y:S01]  /*0000*/  LDC R1, c[0x0][0x28] ;  /* 0x00000a00ff017b82 */ /* 0x000e620000000800 */
[----:B------:R-:W2:Y:S01]  /*0010*/  S2R R3, SR_TID.X ;  /* 0x0000000000037919 */ /* 0x000ea20000002100 */
[----:B------:R-:W-:Y:S01]  /*0020*/  ELECT P0, URZ, PT ;  /* 0x00000000003f782f */ /* 0x000fe20003800000 */
[----:B------:R-:W-:Y:S01]  /*0030*/  BSSY B0, `(.L_x_0) ;  /* 0x0000019000007945 */ /* 0x000fe20003800000 */
[----:B--2---:R-:W-:-:S05]  /*0040*/  SHF.R.U32.HI R0, RZ, 0x5, R3 ;  /* 0x00000005ff007819 */ /* 0x004fca0000011603 */
[----:B------:R-:W2:Y:S02]  /*0050*/  SHFL.IDX PT, R2, R0, RZ, 0x1f ;  /* 0x00001fff00027589 */ /* 0x000ea400000e0000 */
[----:B--2---:R-:W-:-:S13]  /*0060*/  ISETP.EQ.AND P0, PT, R2, RZ, P0 ;  /* 0x000000ff0200720c */ /* 0x004fda0000702270 */
[----:B-1----:R-:W-:Y:S05]  /*0070*/  @!P0 BRA `(.L_x_1) ;  /* 0x0000000000508947 */ /* 0x002fea0003800000 */
[----:B------:R-:W-:Y:S02]  /*0080*/  ULDC.64 UR4, c[0x0][0x198] ;  /* 0x0000660000047ab9 */ /* 0x000fe40000000a00 */
[----:B------:R-:W-:Y:S02]  /*0090*/  UIADD3 UR6, UP0, UR4, 0xf0, URZ ;  /* 0x000000f004067890 */ /* 0x000fe4000ff1e03f */
[----:B------:R-:W-:Y:S02]  /*00a0*/  UIADD3 UR8, UP1, UR4, 0x1f0, URZ ;  /* 0x000001f004087890 */ /* 0x000fe4000ff3e03f */
[----:B------:R-:W-:Y:S02]  /*00b0*/  UIADD3 UR10, UP2, UR4, 0x2f0, URZ ;  /* 0x000002f0040a7890 */ /* 0x000fe4000ff5e03f */
[----:B------:R-:W-:Y:S02]  /*00c0*/  UIADD3 UR12, UP3, UR4, 0x3f0, URZ ;  /* 0x000003f0040c7890 */ /* 0x000fe4000ff7e03f */
[----:B------:R-:W-:-:S02]  /*00d0*/  UIADD3 UR14, UP4, UR4, 0x670, URZ ;  /* 0x00000670040e7890 */ /* 0x000fc4000ff9e03f */
[----:B------:R-:W-:Y:S02]  /*00e0*/  UIADD3.X UR7, URZ, UR5, URZ, UP0, !UPT ;  /* 0x000000053f077290 */ /* 0x000fe400087fe43f */
[----:B------:R-:W-:Y:S02]  /*00f0*/  UIADD3 UR4, UP5, UR4, 0x770, URZ ;  /* 0x0000077004047890 */ /* 0x000fe4000ffbe03f */
[----:B------:R-:W-:Y:S02]  /*0100*/  UIADD3.X UR9, URZ, UR5, URZ, UP1, !UPT ;  /* 0x000000053f097290 */ /* 0x000fe40008ffe43f */
[----:B------:R-:W-:Y:S02]  /*0110*/  UIADD3.X UR11, URZ, UR5, URZ, UP2, !UPT ;  /* 0x000000053f0b7290 */ /* 0x000fe400097fe43f */
[----:B------:R-:W-:Y:S01]  /*0120*/  UIADD3.X UR13, URZ, UR5, URZ, UP3, !UPT ;  /* 0x000000053f0d7290 */ /* 0x000fe20009ffe43f */
[----:B------:R1:W-:Y:S01]  /*0130*/  UTMACCTL.PF [UR6] ;  /* 0x00000000060079b9 */ /* 0x0003e20008040000 */
[----:B------:R-:W-:-:S03]  /*0140*/  UIADD3.X UR15, URZ, UR5, URZ, UP4, !UPT ;  /* 0x000000053f0f7290 */ /* 0x000fc6000a7fe43f */
[----:B------:R1:W-:Y:S01]  /*0150*/  UTMACCTL.PF [UR8] ;  /* 0x00000000080079b9 */ /* 0x0003e20008040000 */
[----:B------:R-:W-:Y:S01]  /*0160*/  UIADD3.X UR5, URZ, UR5, URZ, UP5, !UPT ;  /* 0x000000053f057290 */ /* 0x000fe2000affe43f */
[----:B------:R1:W-:Y:S02]  /*0170*/  UTMACCTL.PF [UR10] ;  /* 0x000000000a0079b9 */ /* 0x0003e40008040000 */
[----:B------:R1:W-:Y:S02]  /*0180*/  UTMACCTL.PF [UR12] ;  /* 0x000000000c0079b9 */ /* 0x0003e40008040000 */
[----:B------:R1:W-:Y:S04]  /*0190*/  UTMACCTL.PF [UR14] ;  /* 0x000000000e0079b9 */ /* 0x0003e80008040000 */
[----:B------:R1:W-:Y:S02]  /*01a0*/  UTMACCTL.PF [UR4] ;  /* 0x00000000040079b9 */ /* 0x0003e40008040000 */
[----:B-1----:R-:W-:Y:S01]  /*01b0*/  NOP ;  /* 0x0000000000007918 */ /* 0x002fe20000000000 */
.L_x_1:
[----:B------:R-:W-:Y:S05]  /*01c0*/  BSYNC B0 ;  /* 0x0000000000007941 */ /* 0x000fea0003800000 */
.L_x_0:
[----:B------:R-:W-:Y:S01]  /*01d0*/  VOTEU.ANY UP0, P0 ;  /* 0x00000000003f7886 */ /* 0x000fe20000000100 */
[----:B------:R-:W1:Y:S01]  /*01e0*/  SHFL.IDX PT, R2, R0, RZ, 0x1f ;  /* 0x00001fff00027589 */ /* 0x000e6200000e0000 */
[----:B------:R-:W-:Y:S01]  /*01f0*/  UMOV UR4, 0x1 ;  /* 0x0000000100047882 */ /* 0x000fe20000000000 */
[----:B------:R-:W-:Y:S02]  /*0200*/  SHF.R.U32.HI R3, RZ, 0x7, R3 ;  /* 0x00000007ff037819 */ /* 0x000fe40000011603 */
[----:B------:R-:W2:Y:S01]  /*0210*/  @UP0 S2UR UR7, SR_CgaCtaId ;  /* 0x00000000000709c3 */ /* 0x000ea20000008800 */
[----:B------:R-:W-:Y:S01]  /*0220*/  @UP0 UMOV UR6, 0x400 ;  /* 0x0000040000060882 */ /* 0x000fe20000000000 */
[----:B------:R-:W-:-:S04]  /*0230*/  @UP0 UIADD3 UR4, -UR4, 0x100000, URZ ;  /* 0x0010000004040890 */ /* 0x000fc8000fffe13f */
[----:B------:R-:W-:Y:S02]  /*0240*/  @UP0 USHF.L.U32 UR5, UR4, 0xb, URZ ;  /* 0x0000000b04050899 */ /* 0x000fe4000800063f */
[----:B------:R-:W-:Y:S01]  /*0250*/  @UP0 USHF.L.U32 UR4, UR4, 0x1, URZ ;  /* 0x0000000104040899 */ /* 0x000fe2000800063f */
[----:B-1----:R-:W-:Y:S02]  /*0260*/  ISETP.NE.AND P1, PT, R2, RZ, PT ;  /* 0x000000ff0200720c */ /* 0x002fe40003f25270 */
[----:B------:R1:W3:Y:S01]  /*0270*/  SHFL.IDX PT, R2, R3, RZ, 0x1f ;  /* 0x00001fff03027589 */ /* 0x0002e200000e0000 */
[----:B--2---:R-:W-:Y:S01]  /*0280*/  @UP0 ULEA UR6, UR7, UR6, 0x18 ;  /* 0x0000000607060291 */ /* 0x004fe2000f8ec03f */
[----:B------:R-:W-:Y:S02]  /*0290*/  VOTEU.ANY UP0, P0 ;  /* 0x00000000003f7886 */ /* 0x000fe40000000100 */
[----:B------:R-:W2:Y:S09]  /*02a0*/  FENCE.VIEW.ASYNC.S ;  /* 0x00000000000073c6 */ /* 0x000eb20000000000 */
[----:B--2---:R1:W2:Y:S02]  /*02b0*/  @UP0 SYNCS.EXCH.64 URZ, [UR6+0x30800], UR4 ;  /* 0x03080004063f05b2 */ /* 0x0042a40008000100 */
[----:B-1----:R-:W-:Y:S05]  /*02c0*/  @P1 BRA `(.L_x_2) ;  /* 0x0000000000481947 */ /* 0x002fea0003800000 */
[----:B------:R-:W1:Y:S01]  /*02d0*/  S2UR UR5, SR_CgaCtaId ;  /* 0x00000000000579c3 */ /* 0x000e620000008800 */
[----:B------:R-:W-:Y:S01]  /*02e0*/  UMOV UR4, 0x400 ;  /* 0x0000040000047882 */ /* 0x000fe20000000000 */
[----:B------:R-:W-:Y:S01]  /*02f0*/  UMOV UR6, 0x1 ;  /* 0x0000000100067882 */ /* 0x000fe20000000000 */
[----:B------:R-:W-:Y:S01]  /*0300*/  UMOV UR9, 0x100 ;  /* 0x0000010000097882 */ /* 0x000fe20000000000 */
[----:B------:R-:W-:-:S04]  /*0310*/  UIADD3 UR6, -UR6, 0x100000, URZ ;  /* 0x0010000006067890 */ /* 0x000fc8000fffe13f */
[----:B------:R-:W-:Y:S02]  /*0320*/  USHF.L.U32 UR7, UR6, 0xb, URZ ;  /* 0x0000000b06077899 */ /* 0x000fe4000800063f */
[----:B------:R-:W-:Y:S01]  /*0330*/  USHF.L.U32 UR6, UR6, 0x1, URZ ;  /* 0x0000000106067899 */ /* 0x000fe2000800063f */
[----:B------:R-:W-:Y:S01]  /*0340*/  ELECT P0, URZ, PT ;  /* 0x00000000003f782f */ /* 0x000fe20003800000 */
[----:B-1----:R-:W-:Y:S02]  /*0350*/  ULEA UR8, UR5, UR4, 0x18 ;  /* 0x0000000405087291 */ /* 0x002fe4000f8ec03f */
[----:B------:R-:W-:-:S04]  /*0360*/  UIADD3 UR4, -UR9, 0x100000, URZ ;  /* 0x0010000009047890 */ /* 0x000fc8000fffe13f */
[----:B------:R-:W-:Y:S02]  /*0370*/  USHF.L.U32 UR5, UR4, 0xb, URZ ;  /* 0x0000000b04057899 */ /* 0x000fe4000800063f */
[----:B------:R-:W-:Y:S01]  /*0380*/  USHF.L.U32 UR4, UR4, 0x1, URZ ;  /* 0x0000000104047899 */ /* 0x000fe2000800063f */
[----:B------:R-:W1:Y:S03]  /*0390*/  FENCE.VIEW.ASYNC.S ;  /* 0x00000000000073c6 */ /* 0x000e660000000000 */
[----:B-1----:R1:W4:Y:S08]  /*03a0*/  SYNCS.EXCH.64 URZ, [UR8+0x30810], UR6 ;  /* 0x03081006083f75b2 */ /* 0x0023300008000100 */
[----:B------:R1:W5:Y:S01]  /*03b0*/  SYNCS.EXCH.64 URZ, [UR8+0x30820], UR4 ;  /* 0x03082004083f75b2 */ /* 0x0003620008000100 */
[----:B------:R1:W1:Y:S01]  /*03c0*/  SYNCS.EXCH.64 URZ, [UR8+0x30818], UR6 ;  /* 0x03081806083f75b2 */ /* 0x0002620008000100 */
[----:B------:R1:W1:Y:S01]  /*03d0*/  SYNCS.EXCH.64 URZ, [UR8+0x30828], UR4 ;  /* 0x03082804083f75b2 */ /* 0x0002620008000100 */
[----:B------:R-:W-:Y:S01]  /*03e0*/  NOP ;  /* 0x0000000000007918 */ /* 0x000fe20000000000 */
.L_x_2:
[----:B------:R-:W3:Y:S01]  /*03f0*/  SHFL.IDX PT, R3, R0, RZ, 0x1f ;  /* 0x00001fff00037589 */ /* 0x000ee200000e0000 */
[----:B------:R-:W-:Y:S01]  /*0400*/  NOP ;  /* 0x0000000000007918 */ /* 0x000fe20000000000 */
[----:B---3--:R-:W-:-:S13]  /*0410*/  ISETP.NE.AND P0, PT, R3, RZ, PT ;  /* 0x000000ff0300720c */ /* 0x008fda0003f05270 */
[----:B------:R-:W-:Y:S05]  /*0420*/  @P0 BRA `(.L_x_3) ;  /* 0x0000000000480947 */ /* 0x000fea0003800000 */
[----:B-1----:R-:W1:Y:S01]  /*0430*/  S2UR UR5, SR_CgaCtaId ;  /* 0x00000000000579c3 */ /* 0x002e620000008800 */
[----:B------:R-:W-:Y:S01]  /*0440*/  UMOV UR4, 0x400 ;  /* 0x0000040000047882 */ /* 0x000fe20000000000 */
[----:B------:R-:W-:Y:S01]  /*0450*/  UMOV UR6, 0x1 ;  /* 0x0000000100067882 */ /* 0x000fe20000000000 */
[----:B------:R-:W-:Y:S01]  /*0460*/  UMOV UR7, 0x100 ;  /* 0x0000010000077882 */ /* 0x000fe20000000000 */
[----:B------:R-:W-:Y:S01]  /*0470*/  ELECT P0, URZ, PT ;  /* 0x00000000003f782f */ /* 0x000fe20003800000 */
[----:B-1----:R-:W-:Y:S02]  /*0480*/  ULEA UR8, UR5, UR4, 0x18 ;  /* 0x0000000405087291 */ /* 0x002fe4000f8ec03f */
[----:B------:R-:W-:-:S04]  /*0490*/  UIADD3 UR4, -UR6, 0x100000, URZ ;  /* 0x0010000006047890 */ /* 0x000fc8000fffe13f */
[----:B------:R-:W-:Y:S02]  /*04a0*/  USHF.L.U32 UR5, UR4, 0xb, URZ ;  /* 0x0000000b04057899 */ /* 0x000fe4000800063f */
[----:B------:R-:W-:Y:S02]  /*04b0*/  USHF.L.U32 UR4, UR4, 0x1, URZ ;  /* 0x0000000104047899 */ /* 0x000fe4000800063f */
[----:B------:R-:W-:-:S04]  /*04c0*/  UIADD3 UR6, -UR7, 0x100000, URZ ;  /* 0x0010000007067890 */ /* 0x000fc8000fffe13f */
[----:B------:R-:W-:Y:S02]  /*04d0*/  USHF.L.U32 UR7, UR6, 0xb, URZ ;  /* 0x0000000b06077899 */ /* 0x000fe4000800063f */
[----:B------:R-:W-:Y:S01]  /*04e0*/  USHF.L.U32 UR6, UR6, 0x1, URZ ;  /* 0x0000000106067899 */ /* 0x000fe2000800063f */
[----:B------:R-:W1:Y:S03]  /*04f0*/  FENCE.VIEW.ASYNC.S ;  /* 0x00000000000073c6 */ /* 0x000e660000000000 */
[----:B-1----:R3:W1:Y:S08]  /*0500*/  SYNCS.EXCH.64 URZ, [UR8+0x30830], UR4 ;  /* 0x03083004083f75b2 */ /* 0x0026700008000100 */
[----:B------:R3:W1:Y:S01]  /*0510*/  SYNCS.EXCH.64 URZ, [UR8+0x30840], UR6 ;  /* 0x03084006083f75b2 */ /* 0x0006620008000100 */
[----:B------:R3:W1:Y:S01]  /*0520*/  SYNCS.EXCH.64 URZ, [UR8+0x30838], UR4 ;  /* 0x03083804083f75b2 */ /* 0x0006620008000100 */
[----:B------:R3:W1:Y:S02]  /*0530*/  SYNCS.EXCH.64 URZ, [UR8+0x30848], UR6 ;  /* 0x03084806083f75b2 */ /* 0x0006640008000100 */
[----:B---3--:R-:W-:Y:S01]  /*0540*/  NOP ;  /* 0x0000000000007918 */ /* 0x008fe20000000000 */
.L_x_3:
[----:B------:R-:W-:Y:S01]  /*0550*/  ISETP.NE.AND P0, PT, R2, RZ, PT ;  /* 0x000000ff0200720c */ /* 0x000fe20003f05270 */
[----:B------:R-:W-:Y:S01]  /*0560*/  IMAD.MOV.U32 R17, RZ, RZ, 0x1 ;  /* 0x00000001ff117424 */ /* 0x000fe200078e00ff */
[----:B------:R-:W-:Y:S01]  /*0570*/  NOP ;  /* 0x0000000000007918 */ /* 0x000fe20000000000 */
[----:B------:R-:W-:Y:S03]  /*0580*/  BSSY B6, `(.L_x_4) ;  /* 0x0000726000067945 */ /* 0x000fe60003800000 */
[----:B------:R-:W-:Y:S01]  /*0590*/  SEL R17, R17, 0x2, !P0 ;  /* 0x0000000211117807 */ /* 0x000fe20004000000 */
[----:B-12-45:R-:W-:Y:S06]  /*05a0*/  BAR.SYNC.DEFER_BLOCKING 0x0 ;  /* 0x0000000000007b1d */ /* 0x036fec0000010000 */
[----:B------:R-:W-:Y:S05]  /*05b0*/  @!P0 BRA `(.L_x_5) ;  /* 0x00000048006c8947 */ /* 0x000fea0003800000 */
.L_x_6:
[----:B------:R-:W-:-:S08]  /*05c0*/  NOP ;  /* 0x0000000000007918 */ /* 0x000fd00000000000 */
[----:B------:R-:W1:Y:S02]  /*05d0*/  USETMAXREG.TRY_ALLOC.CTAPOOL UP0, 0xf0 ;  /* 0x000000f0000079c8 */ /* 0x000e640008000600 */
[----:B-1----:R-:W-:-:S13]  /*05e0*/  PLOP3.LUT P0, PT, PT, PT, UP0, 0x80, 0x0 ;  /* 0x000000000000781c */ /* 0x002fda0003f0f008 */
[----:B------:R-:W-:Y:S05]  /*05f0*/  @!P0 BRA `(.L_x_6) ;  /* 0xfffffffc00f08947 */ /* 0x000fea000383ffff */
[----:B------:R-:W-:Y:S01]  /*0600*/  LOP3.LUT R0, R0, 0x3, RZ, 0xc0, !PT ;  /* 0x0000000300007812 */ /* 0x000fe200078ec0ff */
[----:B------:R-:W1:Y:S01]  /*0610*/  S2R R2, SR_TID.X ;  /* 0x0000000000027919 */ /* 0x000e620000002100 */
[----:B------:R-:W2:Y:S04]  /*0620*/  S2UR UR4, SR_CTAID.Z ;  /* 0x00000000000479c3 */ /* 0x000ea80000002700 */
[----:B------:R-:W3:Y:S02]  /*0630*/  SHFL.IDX PT, R0, R0, RZ, 0x1f ;  /* 0x00001fff00007589 */ /* 0x000ee400000e0000 */
[----:B---3--:R-:W-:Y:S02]  /*0640*/  ISETP.NE.AND P0, PT, R0, RZ, PT ;  /* 0x000000ff0000720c */ /* 0x008fe40003f05270 */
[----:B-1----:R-:W-:-:S11]  /*0650*/  SHF.R.U32.HI R2, RZ, 0x7, R2 ;  /* 0x00000007ff027819 */ /* 0x002fd60000011602 */
[----:B------:R-:W-:-:S05]  /*0660*/  @!P0 VIADD R2, R2, 0x9 ;  /* 0x0000000902028836 */ /* 0x000fca0000000000 */
[----:B------:R1:W-:Y:S06]  /*0670*/  @!P0 BAR.ARV R2, 0xa0 ;  /* 0x000280020000851d */ /* 0x0003ec0000002000 */
[----:B--2---:R-:W-:-:S13]  /*0680*/  ISETP.LE.AND P0, PT, RZ, UR4, PT ;  /* 0x00000004ff007c0c */ /* 0x004fda000bf03270 */
[----:B-1----:R-:W-:Y:S05]  /*0690*/  @!P0 BRA `(.L_x_7) ;  /* 0x0000007000508947 */ /* 0x002fea0003800000 */
[----:B------:R-:W-:-:S04]  /*06a0*/  MOV R0, RZ ;  /* 0x000000ff00007202 */ /* 0x000fc80000000f00 */
[----:B------:R-:W-:-:S13]  /*06b0*/  LOP3.LUT P0, RZ, R0, 0x3ff, RZ, 0xc0, !PT ;  /* 0x000003ff00ff7812 */ /* 0x000fda000780c0ff */
[----:B------:R-:W-:Y:S05]  /*06c0*/  @!P0 BRA `(.L_x_8) ;  /* 0x00000000007c8947 */ /* 0x000fea0003800000 */
[----:B------:R-:W-:Y:S01]  /*06d0*/  MOV R2, 0x0 ;  /* 0x0000000000027802 */ /* 0x000fe20000000f00 */
[----:B------:R-:W-:Y:S01]  /*06e0*/  ULDC.64 UR4, c[0x4][0x90] ;  /* 0x0100240000047ab9 */ /* 0x000fe20000000a00 */
[----:B------:R-:W-:Y:S01]  /*06f0*/  ULDC.64 UR6, c[0x4][0x8] ;  /* 0x0100020000067ab9 */ /* 0x000fe20000000a00 */
[----:B------:R-:W-:Y:S01]  /*0700*/  IMAD.U32 R4, RZ, RZ, UR4 ;  /* 0x00000004ff047e24 */ /* 0x000fe2000f8e00ff */
[----:B------:R1:W2:Y:S01]  /*0710*/  LDC.64 R14, c[0x4][R2] ;  /* 0x01000000020e7b82 */ /* 0x0002a20000000a00 */
[----:B------:R-:W-:Y:S01]  /*0720*/  IMAD.U32 R5, RZ, RZ, UR5 ;  /* 0x00000005ff057e24 */ /* 0x000fe2000f8e00ff */
[----:B------:R-:W-:Y:S01]  /*0730*/  ULDC.64 UR4, c[0x4][0x98] ;  /* 0x0100260000047ab9 */ /* 0x000fe20000000a00 */
[----:B------:R-:W-:Y:S02]  /*0740*/  IMAD.U32 R10, RZ, RZ, UR6 ;  /* 0x00000006ff0a7e24 */ /* 0x000fe4000f8e00ff */
[----:B------:R-:W-:Y:S02]  /*0750*/  IMAD.U32 R6, RZ, RZ, UR4 ;  /* 0x00000004ff067e24 */ /* 0x000fe4000f8e00ff */
[----:B------:R-:W-:-:S02]  /*0760*/  IMAD.U32 R7, RZ, RZ, UR5 ;  /* 0x00000005ff077e24 */ /* 0x000fc4000f8e00ff */
[----:B------:R-:W-:Y:S02]  /*0770*/  IMAD.U32 R11, RZ, RZ, UR7 ;  /* 0x00000007ff0b7e24 */ /* 0x000fe4000f8e00ff */
[----:B------:R-:W-:Y:S02]  /*0780*/  IMAD.MOV.U32 R8, RZ, RZ, 0x70 ;  /* 0x00000070ff087424 */ /* 0x000fe400078e00ff */
[----:B------:R-:W-:Y:S02]  /*0790*/  IMAD.MOV.U32 R12, RZ, RZ, 0x1 ;  /* 0x00000001ff0c7424 */ /* 0x000fe400078e00ff */
[----:B-1----:R-:W-:-:S07]  /*07a0*/  IMAD.MOV.U32 R13, RZ, RZ, RZ ;  /* 0x000000ffff0d7224 */ /* 0x002fce00078e00ff */
[----:B------:R-:W-:-:S07]  /*07b0*/  LEPC R20, `(.L_x_9) ;  /* 0x000000001014794e */ /* 0x000fce0000000000 */
[----:B--2---:R-:W-:Y:S05]  /*07c0*/  CALL.ABS.NOINC R14 ;  /* 0x000000000e007343 */ /* 0x004fea0003c00000 */
.L_x_9:
[----:B------:R-:W1:Y:S01]  /*07d0*/  LDC.64 R2, c[0x4][R2] ;  /* 0x0100000002027b82 */ /* 0x000e620000000a00 */
[----:B------:R-:W-:Y:S01]  /*07e0*/  ULDC.64 UR4, c[0x4][0x90] ;  /* 0x0100240000047ab9 */ /* 0x000fe20000000a00 */
[----:B------:R-:W-:Y:S01]  /*07f0*/  ULDC.64 UR6, c[0x4][0x98] ;  /* 0x0100260000067ab9 */ /* 0x000fe20000000a00 */
[----:B------:R-:W-:Y:S02]  /*0800*/  IMAD.U32 R4, RZ, RZ, UR4 ;  /* 0x00000004ff047e24 */ /* 0x000fe4000f8e00ff */
        /* <DEDUP_REMOVED lines=8> */
[----:B------:R-:W-:-:S07]  /*0890*/  IMAD.MOV.U32 R13, RZ, RZ, RZ ;  /* 0x000000ffff0d7224 */ /* 0x000fce00078e00ff */
[----:B------:R-:W-:-:S07]  /*08a0*/  LEPC R20, `(.L_x_8) ;  /* 0x000000001014794e */ /* 0x000fce0000000000 */
[----:B-1----:R-:W-:Y:S05]  /*08b0*/  CALL.ABS.NOINC R2 ;  /* 0x0000000002007343 */ /* 0x002fea0003c00000 */
.L_x_8:
[----:B------:R-:W1:Y:S01]  /*08c0*/  S2R R3, SR_CgaCtaId ;  /* 0x0000000000037919 */ /* 0x000e620000008800 */
[----:B------:R-:W-:-:S04]  /*08d0*/  MOV R16, 0x400 ;  /* 0x0000040000107802 */ /* 0x000fc80000000f00 */
[----:B-1----:R-:W-:-:S05]  /*08e0*/  LEA R16, R3, R16, 0x18 ;  /* 0x0000001003107211 */ /* 0x002fca00078ec0ff */
[----:B------:R-:W-:-:S05]  /*08f0*/  VIADD R226, R16, 0x28800 ;  /* 0x0002880010e27836 */ /* 0x000fca0000000000 */
        /* <DEDUP_REMOVED lines=18> */
.L_x_11:
        /* <DEDUP_REMOVED lines=15> */
.L_x_10:
[----:B------:R-:W1:Y:S01]  /*0b10*/  S2R R2, SR_TID.X ;  /* 0x0000000000027919 */ /* 0x000e620000002100 */
[----:B------:R-:W-:Y:S01]  /*0b20*/  UMOV UR4, 0xffffffff ;  /* 0xffffffff00047882 */ /* 0x000fe20000000000 */
[----:B-1----:R-:W-:-:S05]  /*0b30*/  VIADD R0, R2, 0xffffff80 ;  /* 0xffffff8002007836 */ /* 0x002fca0000000000 */
[----:B------:R-:W-:-:S04]  /*0b40*/  SHF.R.S32.HI R3, RZ, 0x1f, R0 ;  /* 0x0000001fff037819 */ /* 0x000fc80000011400 */
[----:B------:R-:W-:-:S04]  /*0b50*/  LEA.HI R2, R3, R0, RZ, 0x7 ;  /* 0x0000000003027211 */ /* 0x000fc800078f38ff */
[----:B------:R-:W-:Y:S01]  /*0b60*/  SHF.R.S32.HI R13, RZ, 0x7, R2 ;  /* 0x00000007ff0d7819 */ /* 0x000fe20000011402 */
[----:B------:R-:W-:Y:S06]  /*0b70*/  BRA.DIV UR4, `(.L_x_12) ;  /* 0x0000006e04207947 */ /* 0x000fec000b800000 */
[----:B------:R1:W2:Y:S02]  /*0b80*/  SHFL.IDX PT, R14, R13, RZ, 0x1f ;  /* 0x00001fff0d0e7589 */ /* 0x0002a400000e0000 */
.L_x_83:
[----:B------:R-:W-:Y:S02]  /*0b90*/  SHF.L.U32 R9, RZ, 0x1f, RZ ;  /* 0x0000001fff097819 */ /* 0x000fe400000006ff */
[----:B------:R-:W-:Y:S02]  /*0ba0*/  LEA.HI R5, R3, R0, RZ, 0x4 ;  /* 0x0000000003057211 */ /* 0x000fe400078f20ff */
[----:B------:R-:W3:Y:S01]  /*0bb0*/  SYNCS.PHASECHK.TRANS64.TRYWAIT P0, [R16+URZ+0x30800], R9 ;  /* 0x03080009100075a7 */ /* 0x000ee2000800017f */
[----:B--2---:R-:W-:Y:S02]  /*0bc0*/  LEA.HI R4, R14, R14, RZ, 0x1 ;  /* 0x0000000e0e047211 */ /* 0x004fe400078f08ff */
[----:B------:R-:W-:-:S04]  /*0bd0*/  SHF.R.S32.HI R6, RZ, 0x4, R5 ;  /* 0x00000004ff067819 */ /* 0x000fc80000011405 */
[----:B------:R-:W-:Y:S02]  /*0be0*/  LEA.HI R7, R5, R6, RZ, 0x1 ;  /* 0x0000000605077211 */ /* 0x000fe400078f08ff */
[----:B------:R-:W-:Y:S02]  /*0bf0*/  LOP3.LUT R5, R4, 0xfffffffe, RZ, 0xc0, !PT ;  /* 0xfffffffe04057812 */ /* 0x000fe400078ec0ff */
[----:B------:R-:W-:-:S03]  /*0c00*/  LOP3.LUT R7, R7, 0xfffffffe, RZ, 0xc0, !PT ;  /* 0xfffffffe07077812 */ /* 0x000fc600078ec0ff */
[----:B------:R-:W-:Y:S02]  /*0c10*/  IMAD.IADD R8, R14, 0x1, -R5 ;  /* 0x000000010e087824 */ /* 0x000fe400078e0a05 */
[----:B------:R-:W-:Y:S01]  /*0c20*/  IMAD.IADD R7, R6, 0x1, -R7 ;  /* 0x0000000106077824 */ /* 0x000fe200078e0a07 */
[----:B---3--:R-:W-:Y:S06]  /*0c30*/  @P0 BRA `(.L_x_13) ;  /* 0x0000000000080947 */ /* 0x008fec0003800000 */
[----:B------:R-:W2:Y:S02]  /*0c40*/  SYNCS.PHASECHK.TRANS64.TRYWAIT P0, [R16+URZ+0x30800], R9 ;  /* 0x03080009100075a7 */ /* 0x000ea4000800017f */
[----:B--2---:R-:W-:Y:S05]  /*0c50*/  @!P0 BRA `(.L_x_14) ;  /* 0x0000006c00048947 */ /* 0x004fea0003800000 */
.L_x_13:
[----:B------:R-:W3:Y:S01]  /*0c60*/  LDC R12, c[0x0][0x280] ;  /* 0x0000a000ff0c7b82 */ /* 0x000ee20000000800 */
[----:B------:R-:W-:Y:S02]  /*0c70*/  LOP3.LUT R5, R2, 0xffffff80, RZ, 0xc0, !PT ;  /* 0xffffff8002057812 */ /* 0x000fe400078ec0ff */
[----:B------:R-:W-:Y:S02]  /*0c80*/  CS2R R150, SRZ ;  /* 0x0000000000967805 */ /* 0x000fe4000001ff00 */
[----:B------:R-:W-:Y:S02]  /*0c90*/  LEA.HI R2, R3, R0, RZ, 0x5 ;  /* 0x0000000003027211 */ /* 0x000fe400078f28ff */
[----:B------:R-:W-:Y:S02]  /*0ca0*/  CS2R R148, SRZ ;  /* 0x0000000000947805 */ /* 0x000fe4000001ff00 */
[----:B------:R-:W-:Y:S01]  /*0cb0*/  CS2R R146, SRZ ;  /* 0x0000000000927805 */ /* 0x000fe2000001ff00 */
[----:B------:R-:W-:Y:S01]  /*0cc0*/  IMAD.IADD R5, R0, 0x1, -R5 ;  /* 0x0000000100057824 */ /* 0x000fe200078e0a05 */
[----:B------:R-:W-:-:S02]  /*0cd0*/  CS2R R144, SRZ ;  /* 0x0000000000907805 */ /* 0x000fc4000001ff00 */
[----:B------:R-:W-:Y:S02]  /*0ce0*/  CS2R R142, SRZ ;  /* 0x00000000008e7805 */ /* 0x000fe4000001ff00 */
[----:B------:R-:W-:Y:S02]  /*0cf0*/  CS2R R140, SRZ ;  /* 0x00000000008c7805 */ /* 0x000fe4000001ff00 */
[----:B------:R-:W-:Y:S02]  /*0d00*/  CS2R R138, SRZ ;  /* 0x00000000008a7805 */ /* 0x000fe4000001ff00 */
[----:B------:R-:W-:Y:S02]  /*0d10*/  SHF.R.S32.HI R4, RZ, 0x1f, R5 ;  /* 0x0000001fff047819 */ /* 0x000fe40000011405 */
[----:B------:R-:W-:Y:S02]  /*0d20*/  CS2R R136, SRZ ;  /* 0x0000000000887805 */ /* 0x000fe4000001ff00 */
[----:B------:R-:W-:-:S02]  /*0d30*/  CS2R R134, SRZ ;  /* 0x0000000000867805 */ /* 0x000fc4000001ff00 */
[----:B------:R-:W-:Y:S02]  /*0d40*/  CS2R R132, SRZ ;  /* 0x0000000000847805 */ /* 0x000fe4000001ff00 */
[----:B------:R-:W-:Y:S02]  /*0d50*/  LEA.HI R6, R4, R5, RZ, 0x2 ;  /* 0x0000000504067211 */ /* 0x000fe400078f10ff */
[----:B------:R-:W-:Y:S02]  /*0d60*/  CS2R R130, SRZ ;  /* 0x0000000000827805 */ /* 0x000fe4000001ff00 */
[----:B------:R-:W-:Y:S02]  /*0d70*/  CS2R R128, SRZ ;  /* 0x0000000000807805 */ /* 0x000fe4000001ff00 */
[----:B------:R-:W-:Y:S02]  /*0d80*/  CS2R R126, SRZ ;  /* 0x00000000007e7805 */ /* 0x000fe4000001ff00 */
[----:B------:R-:W-:-:S02]  /*0d90*/  LOP3.LUT R10, R6, 0x7ffffffc, RZ, 0xc0, !PT ;  /* 0x7ffffffc060a7812 */ /* 0x000fc400078ec0ff */
[----:B------:R-:W-:Y:S02]  /*0da0*/  CS2R R124, SRZ ;  /* 0x00000000007c7805 */ /* 0x000fe4000001ff00 */
[----:B------:R-:W-:Y:S02]  /*0db0*/  CS2R R122, SRZ ;  /* 0x00000000007a7805 */ /* 0x000fe4000001ff00 */
[----:B------:R-:W-:Y:S02]  /*0dc0*/  CS2R R120, SRZ ;  /* 0x0000000000787805 */ /* 0x000fe4000001ff00 */
[----:B------:R-:W-:Y:S02]  /*0dd0*/  CS2R R118, SRZ ;  /* 0x0000000000767805 */ /* 0x000fe4000001ff00 */
[----:B---3--:R-:W-:Y:S02]  /*0de0*/  ISETP.GE.AND P0, PT, R12, 0x1, PT ;  /* 0x000000010c00780c */ /* 0x008fe40003f06270 */
[----:B------:R-:W-:-:S02]  /*0df0*/  CS2R R116, SRZ ;  /* 0x0000000000747805 */ /* 0x000fc4000001ff00 */
[----:B------:R-:W-:Y:S02]  /*0e00*/  CS2R R114, SRZ ;  /* 0x0000000000727805 */ /* 0x000fe4000001ff00 */
[----:B------:R-:W-:Y:S02]  /*0e10*/  CS2R R112, SRZ ;  /* 0x0000000000707805 */ /* 0x000fe4000001ff00 */
[----:B------:R-:W-:Y:S02]  /*0e20*/  CS2R R110, SRZ ;  /* 0x00000000006e7805 */ /* 0x000fe4000001ff00 */
[----:B------:R-:W-:Y:S02]  /*0e30*/  CS2R R108, SRZ ;  /* 0x00000000006c7805 */ /* 0x000fe4000001ff00 */
[----:B------:R-:W-:Y:S02]  /*0e40*/  CS2R R106, SRZ ;  /* 0x00000000006a7805 */ /* 0x000fe4000001ff00 */
        /* <DEDUP_REMOVED lines=41> */
[----:B------:R-:W-:Y:S01]  /*10e0*/  SHF.R.S32.HI R2, RZ, 0x5, R2 ;  /* 0x00000005ff027819 */ /* 0x000fe20000011402 */
[----:B------:R-:W-:Y:S01]  /*10f0*/  IMAD.IADD R225, R5, 0x1, -R10 ;  /* 0x0000000105e17824 */ /* 0x000fe200078e0a0a */
[----:B------:R-:W-:Y:S06]  /*1100*/  @!P0 BRA `(.L_x_15) ;  /* 0x0000002800e08947 */ /* 0x000fec0003800000 */
[----:B------:R-:W3:Y:S01]  /*1110*/  S2R R11, SR_CTAID.X ;  /* 0x00000000000b7919 */ /* 0x000ee20000002500 */
[----:B------:R-:W3:Y:S01]  /*1120*/  LDC R14, c[0x0][0x290] ;  /* 0x0000a400ff0e7b82 */ /* 0x000ee20000000800 */
[----:B--2---:R-:W-:Y:S01]  /*1130*/  IMAD.SHL.U32 R9, R0, 0x40, RZ ;  /* 0x0000004000097824 */ /* 0x004fe200078e00ff */
[----:B------:R-:W-:Y:S01]  /*1140*/  LEA.HI R4, R4, R5, RZ, 0x5 ;  /* 0x0000000504047211 */ /* 0x000fe200078f28ff */
[----:B------:R-:W-:Y:S01]  /*1150*/  IMAD.SHL.U32 R2, R2, 0x10, RZ ;  /* 0x0000001002027824 */ /* 0x000fe200078e00ff */
[----:B------:R-:W-:Y:S01]  /*1160*/  LEA.HI R10, R3, R0, RZ, 0x3 ;  /* 0x00000000030a7211 */ /* 0x000fe200078f18ff */
[----:B------:R-:W-:Y:S01]  /*1170*/  IMAD.MOV.U32 R151, RZ, RZ, RZ ;  /* 0x000000ffff977224 */ /* 0x000fe200078e00ff */
[----:B------:R-:W-:Y:S02]  /*1180*/  LOP3.LUT R9, R9, 0x1c0, RZ, 0xc0, !PT ;  /* 0x000001c009097812 */ /* 0x000fe400078ec0ff */
[----:B------:R-:W-:Y:S02]  /*1190*/  SHF.R.S32.HI R4, RZ, 0x5, R4 ;  /* 0x00000005ff047819 */ /* 0x000fe40000011404 */
[----:B------:R-:W-:-:S02]  /*11a0*/  LOP3.LUT R15, R9, 0x30, R2, 0xf8, !PT ;  /* 0x00000030090f7812 */ /* 0x000fc400078ef802 */
[----:B------:R-:W-:Y:S02]  /*11b0*/  LEA.HI R0, R13, R13, RZ, 0x1 ;  /* 0x0000000d0d007211 */ /* 0x000fe400078f08ff */
[--C-:B------:R-:W-:Y:S02]  /*11c0*/  SHF.R.S32.HI R2, RZ, 0x2, R6.reuse ;  /* 0x00000002ff027819 */ /* 0x100fe40000011406 */
[----:B------:R-:W-:Y:S01]  /*11d0*/  SHF.R.S32.HI R3, RZ, 0x1f, R6 ;  /* 0x0000001fff037819 */ /* 0x000fe20000011406 */
[----:B------:R-:W-:Y:S01]  /*11e0*/  VIADD R6, R12, 0x3f ;  /* 0x0000003f0c067836 */ /* 0x000fe20000000000 */
[----:B------:R-:W-:Y:S02]  /*11f0*/  LOP3.LUT R0, R0, 0xfffffffe, RZ, 0xc0, !PT ;  /* 0xfffffffe00007812 */ /* 0x000fe400078ec0ff */
[----:B------:R-:W-:Y:S02]  /*1200*/  LEA.HI R3, R3, R2, RZ, 0x3 ;  /* 0x0000000203037211 */ /* 0x000fe400078f18ff */
[----:B------:R-:W-:-:S02]  /*1210*/  LOP3.LUT R10, R15, 0x8, R10, 0xf8, !PT ;  /* 0x000000080f0a7812 */ /* 0x000fc400078ef80a */
[----:B------:R-:W-:Y:S01]  /*1220*/  LOP3.LUT R3, R3, 0xfffffff8, RZ, 0xc0, !PT ;  /* 0xfffffff803037812 */ /* 0x000fe200078ec0ff */
[----:B---3--:R-:W-:-:S04]  /*1230*/  IMAD R11, R11, -0x80, R14 ;  /* 0xffffff800b0b7824 */ /* 0x008fc800078e020e */
[----:B------:R-:W-:Y:S01]  /*1240*/  IMAD R4, R4, -0x10, R11 ;  /* 0xfffffff004047824 */ /* 0x000fe200078e020b */
[----:B------:R-:W-:Y:S01]  /*1250*/  SHF.R.U32.HI R11, RZ, 0x3, R9 ;  /* 0x00000003ff0b7819 */ /* 0x000fe20000011609 */
[C---:B------:R-:W-:Y:S02]  /*1260*/  IMAD.IADD R9, R13.reuse, 0x1, -R0 ;  /* 0x000000010d097824 */ /* 0x040fe400078e0a00 */
[----:B------:R-:W-:Y:S01]  /*1270*/  IMAD.SHL.U32 R0, R13, 0x1000, RZ ;  /* 0x000010000d007824 */ /* 0x000fe200078e00ff */
[----:B------:R-:W-:Y:S02]  /*1280*/  LOP3.LUT R10, R10, R11, RZ, 0x3c, !PT ;  /* 0x0000000b0a0a7212 */ /* 0x000fe400078e3cff */
[----:B------:R-:W-:Y:S01]  /*1290*/  SHF.R.S32.HI R11, RZ, 0x1f, R6 ;  /* 0x0000001fff0b7819 */ /* 0x000fe20000011406 */
[----:B------:R-:W-:Y:S01]  /*12a0*/  IMAD R7, R7, 0x200, R0 ;  /* 0x0000020007077824 */ /* 0x000fe200078e0200 */
[----:B------:R-:W-:Y:S01]  /*12b0*/  IADD3 R4, R4, R3, -R2 ;  /* 0x0000000304047210 */ /* 0x000fe20007ffe802 */
[----:B------:R-:W-:Y:S01]  /*12c0*/  IMAD R3, R5, 0x4, R0 ;  /* 0x0000000405037824 */ /* 0x000fe200078e0200 */
[----:B------:R-:W-:Y:S01]  /*12d0*/  LEA.HI R0, R11, R6, RZ, 0x6 ;  /* 0x000000060b007211 */ /* 0x000fe200078f30ff */
[----:B------:R-:W-:Y:S01]  /*12e0*/  IMAD.IADD R11, R7, 0x1, R10 ;  /* 0x00000001070b7824 */ /* 0x000fe200078e020a */
[----:B------:R-:W-:Y:S01]  /*12f0*/  LOP3.LUT R7, R17, 0x1, RZ, 0xfc, !PT ;  /* 0x0000000111077812 */ /* 0x000fe200078efcff */
[----:B------:R-:W-:Y:S01]  /*1300*/  IMAD R9, R9, -0x40, R4 ;  /* 0xffffffc009097824 */ /* 0x000fe200078e0204 */
[----:B------:R-:W-:Y:S01]  /*1310*/  CS2R R4, SRZ ;  /* 0x0000000000047805 */ /* 0x000fe2000001ff00 */
[----:B------:R-:W-:Y:S01]  /*1320*/  IMAD.MOV.U32 R6, RZ, RZ, RZ ;  /* 0x000000ffff067224 */ /* 0x000fe200078e00ff */
[----:B------:R-:W-:Y:S01]  /*1330*/  SHF.R.S32.HI R10, RZ, 0x6, R0 ;  /* 0x00000006ff0a7819 */ /* 0x000fe20000011400 */
[----:B------:R-:W-:-:S07]  /*1340*/  IMAD R3, R3, 0x4, R16 ;  /* 0x0000000403037824 */ /* 0x000fce00078e0210 */
.L_x_26:
[----:B------:R-:W-:Y:S01]  /*1350*/  ISETP.NE.AND P0, PT, R7, 0x3, PT ;  /* 0x000000030700780c */ /* 0x000fe20003f05270 */
[----:B------:R-:W-:-:S12]  /*1360*/  YIELD ;  /* 0x0000000000007946 */ /* 0x000fd80003800000 */
[----:B---3--:R-:W-:Y:S05]  /*1370*/  @!P0 BRA `(.L_x_16) ;  /* 0x0000000000048947 */ /* 0x008fea0003800000 */
[----:B------:R-:W-:Y:S01]  /*1380*/  BPT.TRAP 0x1 ;  /* 0x000000040000795c */ /* 0x000fe20000300000 */
.L_x_16:
[----:B------:R-:W-:Y:S01]  /*1390*/  IMAD R2, R4, 0x8, R16 ;  /* 0x0000000804027824 */ /* 0x000fe200078e0210 */
[----:B------:R-:W-:-:S04]  /*13a0*/  SHF.L.U32 R17, R5, 0x1f, RZ ;  /* 0x0000001f05117819 */ /* 0x000fc800000006ff */
[----:B------:R2:W3:Y:S01]  /*13b0*/  SYNCS.PHASECHK.TRANS64.TRYWAIT P1, [R2+URZ+0x30810], R17 ;  /* 0x03081011020075a7 */ /* 0x0004e2000802017f */
[----:B------:R-:W-:Y:S05]  /*13c0*/  @!P0 BRA `(.L_x_17) ;  /* 0x0000000000048947 */ /* 0x000fea0003800000 */
[----:B------:R-:W-:Y:S01]  /*13d0*/  BPT.TRAP 0x1 ;  /* 0x000000040000795c */ /* 0x000fe20000300000 */
.L_x_17:
[----:B---3--:R-:W-:Y:S05]  /*13e0*/  @P1 BRA `(.L_x_18) ;  /* 0x0000000000081947 */ /* 0x008fea0003800000 */
[----:B------:R-:W3:Y:S02]  /*13f0*/  SYNCS.PHASECHK.TRANS64.TRYWAIT P1, [R2+URZ+0x30810], R17 ;  /* 0x03081011020075a7 */ /* 0x000ee4000802017f */
[----:B---3--:R-:W-:Y:S05]  /*1400*/  @!P1 BRA `(.L_x_19) ;  /* 0x00000064002c9947 */ /* 0x008fea0003800000 */
.L_x_18:
[----:B------:R-:W-:Y:S05]  /*1410*/  WARPSYNC.ALL ;  /* 0x0000000000007948 */ /* 0x000fea0003800000 */
[----:B------:R-:W-:Y:S01]  /*1420*/  VIADD R0, R16, 0x18000 ;  /* 0x0001800010007836 */ /* 0x000fe20000000000 */
[----:B------:R-:W-:Y:S01]  /*1430*/  WARPGROUP.ARRIVE ;  /* 0x00000000000079c5 */ /* 0x000fe20000000000 */
[----:B------:R-:W-:Y:S01]  /*1440*/  IMAD R12, R8, 0x2000, R16 ;  /* 0x00002000080c7824 */ /* 0x000fe200078e0210 */
[----:B------:R-:W-:Y:S01]  /*1450*/  UMOV UR5, 0x40000040 ;  /* 0x4000004000057882 */ /* 0x000fe20000000000 */
[----:B------:R-:W-:Y:S01]  /*1460*/  UMOV UR7, 0x40000040 ;  /* 0x4000004000077882 */ /* 0x000fe20000000000 */
[----:B------:R-:W-:-:S02]  /*1470*/  SHF.R.U32.HI R0, RZ, 0x4, R0 ;  /* 0x00000004ff007819 */ /* 0x000fc40000011600 */
[----:B------:R-:W-:Y:S02]  /*1480*/  R2UR UR9, R12 ;  /* 0x000000000c0972ca */ /* 0x000fe400000e0000 */
[----:B------:R-:W-:-:S04]  /*1490*/  LOP3.LUT R0, R0, 0x3fff, RZ, 0xc0, !PT ;  /* 0x00003fff00007812 */ /* 0x000fc800078ec0ff */
[----:B-1----:R-:W-:-:S05]  /*14a0*/  LOP3.LUT R13, R0, 0x10000, RZ, 0xfc, !PT ;  /* 0x00010000000d7812 */ /* 0x002fca00078efcff */
[----:B------:R-:W-:Y:S02]  /*14b0*/  IMAD R13, R4, 0x400, R13 ;  /* 0x00000400040d7824 */ /* 0x000fe400078e020d */
[----:B------:R-:W-:-:S03]  /*14c0*/  USHF.R.U32.HI UR4, URZ, 0x4, UR9 ;  /* 0x000000043f047899 */ /* 0x000fc60008011609 */
[----:B------:R-:W-:Y:S01]  /*14d0*/  R2UR UR8, R13 ;  /* 0x000000000d0872ca */ /* 0x000fe200000e0000 */
[----:B------:R-:W-:Y:S01]  /*14e0*/  ULOP3.LUT UR4, UR4, 0x3fff, URZ, 0xc0, !UPT ;  /* 0x00003fff04047892 */ /* 0x000fe2000f8ec03f */
[----:B------:R-:W-:-:S03]  /*14f0*/  IMAD R13, R4, 0x20, R225 ;  /* 0x00000020040d7824 */ /* 0x000fc600078e02e1 */
[----:B------:R-:W-:Y:S01]  /*1500*/  ULOP3.LUT UR10, UR4, 0x10000, URZ, 0xfc, !UPT ;  /* 0x00010000040a7892 */ /* 0x000fe2000f8efc3f */
[----:B------:R-:W-:-:S04]  /*1510*/  IMAD.SHL.U32 R13, R13, 0x2, RZ ;  /* 0x000000020d0d7824 */ /* 0x000fc800078e00ff */
[----:B------:R-:W-:Y:S02]  /*1520*/  IMAD R12, R13, 0x4, R16 ;  /* 0x000000040d0c7824 */ /* 0x000fe400078e0210 */
[----:B------:R-:W-:Y:S01]  /*1530*/  UMOV UR4, UR10 ;  /* 0x0000000a00047c82 */ /* 0x000fe20008000000 */
[----:B------:R-:W-:Y:S02]  /*1540*/  UMOV UR6, UR8 ;  /* 0x0000000800067c82 */ /* 0x000fe40008000000 */
[----:B------:R-:W-:Y:S01]  /*1550*/  HGMMA.64x64x16.F32 R184, gdesc[UR4], RZ, !UPT, gsb0 ;  /* 0x00e0000004b879f0 */ /* 0x000fe2000c0008ff */
[----:B------:R-:W-:Y:S02]  /*1560*/  UIADD3 UR4, UR10, 0x2, URZ ;  /* 0x000000020a047890 */ /* 0x000fe4000fffe03f */
[----:B------:R-:W-:Y:S01]  /*1570*/  UIADD3 UR6, UR8, 0x2, URZ ;  /* 0x0000000208067890 */ /* 0x000fe2000fffe03f */
[----:B------:R-:W-:Y:S01]  /*1580*/  UMOV UR5, 0x40000040 ;  /* 0x4000004000057882 */ /* 0x000fe20000000000 */
[----:B------:R-:W-:Y:S01]  /*1590*/  UMOV UR7, 0x40000040 ;  /* 0x4000004000077882 */ /* 0x000fe20000000000 */
[----:B------:R-:W-:-:S02]  /*15a0*/  WARPGROUP.DEPBAR.LE gsb0, 0x0 ;  /* 0x00008000000079c5 */ /* 0x000fc40000010000 */
[----:B------:R-:W-:-:S06]  /*15b0*/  WARPGROUP.ARRIVE ;  /* 0x00000000000079c5 */ /* 0x000fcc0000000000 */
[----:B------:R-:W-:Y:S01]  /*15c0*/  HGMMA.64x64x16.F32 R184, gdesc[UR4], R184, gsb0 ;  /* 0x00e0000004b879f0 */ /* 0x000fe200080008b8 */
[----:B------:R-:W-:Y:S02]  /*15d0*/  UIADD3 UR4, UR10, 0x4, URZ ;  /* 0x000000040a047890 */ /* 0x000fe4000fffe03f */
[----:B------:R-:W-:Y:S01]  /*15e0*/  UIADD3 UR6, UR8, 0x4, URZ ;  /* 0x0000000408067890 */ /* 0x000fe2000fffe03f */
[----:B------:R-:W-:Y:S01]  /*15f0*/  UMOV UR5, 0x40000040 ;  /* 0x4000004000057882 */ /* 0x000fe20000000000 */
[----:B------:R-:W-:Y:S01]  /*1600*/  UMOV UR7, 0x40000040 ;  /* 0x4000004000077882 */ /* 0x000fe20000000000 */
[----:B------:R-:W-:Y:S02]  /*1610*/  WARPGROUP.DEPBAR.LE gsb0, 0x0 ;  /* 0x00008000000079c5 */ /* 0x000fe40000010000 */
        /* <DEDUP_REMOVED lines=36> */
[----:B------:R-:W-:Y:S03]  /*1860*/  HGMMA.64x64x16.F32 R184, gdesc[UR4], R184, gsb0 ;  /* 0x00e0000004b879f0 */ /* 0x000fe600080008b8 */
[----:B------:R-:W-:Y:S02]  /*1870*/  WARPGROUP.DEPBAR.LE gsb0, 0x0 ;  /* 0x00008000000079c5 */ /* 0x000fe40000010000 */
[----:B------:R1:W4:Y:S04]  /*1880*/  LDS.64 R18, [R12+0x28000] ;  /* 0x028000000c127984 */ /* 0x0003280000000a00 */
[----:B------:R1:W5:Y:S04]  /*1890*/  LDS.64 R220, [R12+0x28020] ;  /* 0x028020000cdc7984 */ /* 0x0003680000000a00 */
[----:B------:R1:W1:Y:S04]  /*18a0*/  LDS.64 R218, [R12+0x28040] ;  /* 0x028040000cda7984 */ /* 0x0002680000000a00 */
[----:B------:R1:W1:Y:S04]  /*18b0*/  LDS.64 R14, [R12+0x28060] ;  /* 0x028060000c0e7984 */ /* 0x0002680000000a00 */
[----:B------:R1:W1:Y:S04]  /*18c0*/  LDS.64 R20, [R12+0x28080] ;  /* 0x028080000c147984 */ /* 0x0002680000000a00 */
[----:B------:R1:W1:Y:S04]  /*18d0*/  LDS.64 R22, [R12+0x280a0] ;  /* 0x0280a0000c167984 */ /* 0x0002680000000a00 */
[----:B------:R1:W1:Y:S04]  /*18e0*/  LDS.64 R216, [R12+0x280c0] ;  /* 0x0280c0000cd87984 */ /* 0x0002680000000a00 */
[----:B------:R1:W1:Y:S01]  /*18f0*/  LDS.64 R222, [R12+0x280e0] ;  /* 0x0280e0000cde7984 */ /* 0x0002620000000a00 */
[----:B------:R-:W-:Y:S05]  /*1900*/  @!P0 BRA `(.L_x_20) ;  /* 0x0000000000048947 */ /* 0x000fea0003800000 */
[----:B------:R-:W-:Y:S01]  /*1910*/  BPT.TRAP 0x1 ;  /* 0x000000040000795c */ /* 0x000fe20000300000 */
.L_x_20:
[----:B------:R1:W1:Y:S01]  /*1920*/  SYNCS.PHASECHK.TRANS64.TRYWAIT P1, [R2+URZ+0x30830], R17 ;  /* 0x03083011020075a7 */ /* 0x000262000802017f */
[----:B------:R-:W-:Y:S05]  /*1930*/  @!P0 BRA `(.L_x_21) ;  /* 0x0000000000048947 */ /* 0x000fea0003800000 */
[----:B------:R-:W-:Y:S01]  /*1940*/  BPT.TRAP 0x1 ;  /* 0x000000040000795c */ /* 0x000fe20000300000 */
.L_x_21:
[----:B------:R-:W-:-:S05]  /*1950*/  VIADD R13, R16, 0x20000 ;  /* 0x00020000100d7836 */ /* 0x000fca0000000000 */
[----:B------:R-:W-:-:S04]  /*1960*/  SHF.R.U32.HI R13, RZ, 0x4, R13 ;  /* 0x00000004ff0d7819 */ /* 0x000fc8000001160d */
[----:B------:R-:W-:-:S04]  /*1970*/  LOP3.LUT R13, R13, 0x3fff, RZ, 0xc0, !PT ;  /* 0x00003fff0d0d7812 */ /* 0x000fc800078ec0ff */
[----:B------:R-:W-:Y:S01]  /*1980*/  LOP3.LUT R153, R13, 0x10000, RZ, 0xfc, !PT ;  /* 0x000100000d997812 */ /* 0x000fe200078efcff */
[----:B-1----:R-:W-:Y:S06]  /*1990*/  @P1 BRA `(.L_x_22) ;  /* 0x0000000000081947 */ /* 0x002fec0003800000 */
[----:B------:R-:W1:Y:S02]  /*19a0*/  SYNCS.PHASECHK.TRANS64.TRYWAIT P1, [R2+URZ+0x30830], R17 ;  /* 0x03083011020075a7 */ /* 0x000e64000802017f */
[----:B-1----:R-:W-:Y:S05]  /*19b0*/  @!P1 BRA `(.L_x_23) ;  /* 0x0000005c00d49947 */ /* 0x002fea0003800000 */
.L_x_22:
[----:B------:R-:W-:Y:S01]  /*19c0*/  UIADD3 UR9, UR9, 0x8000, URZ ;  /* 0x0000800009097890 */ /* 0x000fe2000fffe03f */
[----:B------:R-:W-:Y:S01]  /*19d0*/  IMAD R153, R4, 0x400, R153 ;  /* 0x0000040004997824 */ /* 0x000fe200078e0299 */
[----:B------:R-:W-:Y:S01]  /*19e0*/  UMOV UR7, 0x40000040 ;  /* 0x4000004000077882 */ /* 0x000fe20000000000 */
[----:B------:R-:W-:Y:S01]  /*19f0*/  UMOV UR5, 0x40000040 ;  /* 0x4000004000057882 */ /* 0x000fe20000000000 */
[----:B------:R-:W-:Y:S01]  /*1a00*/  USHF.R.U32.HI UR9, URZ, 0x4, UR9 ;  /* 0x000000043f097899 */ /* 0x000fe20008011609 */
[----:B------:R-:W-:Y:S01]  /*1a10*/  ISETP.GT.AND P2, PT, R9, RZ, PT ;  /* 0x000000ff0900720c */ /* 0x000fe20003f44270 */
[----:B------:R-:W-:Y:S01]  /*1a20*/  ULDC UR10, c[0x0][0x75c] ;  /* 0x0001d700000a7ab9 */ /* 0x000fe20000000800 */
[----:B------:R-:W-:Y:S01]  /*1a30*/  R2UR UR8, R153 ;  /* 0x00000000990872ca */ /* 0x000fe200000e0000 */
[----:B------:R-:W-:Y:S01]  /*1a40*/  ULOP3.LUT UR9, UR9, 0x3fff, URZ, 0xc0, !UPT ;  /* 0x00003fff09097892 */ /* 0x000fe2000f8ec03f */
[----:B------:R-:W-:Y:S01]  /*1a50*/  WARPGROUP.ARRIVE ;  /* 0x00000000000079c5 */ /* 0x000fe20000000000 */
[----:B--23--:R-:W-:Y:S01]  /*1a60*/  FMUL.FTZ R17, R184, UR10 ;  /* 0x0000000ab8117c20 */ /* 0x00cfe20008410000 */
[----:B------:R-:W-:Y:S01]  /*1a70*/  FMUL.FTZ R184, R185, UR10 ;  /* 0x0000000ab9b87c20 */ /* 0x000fe20008410000 */
[----:B------:R-:W-:Y:S01]  /*1a80*/  ULOP3.LUT UR9, UR9, 0x10000, URZ, 0xfc, !UPT ;  /* 0x0001000009097892 */ /* 0x000fe2000f8efc3f */
[----:B------:R-:W-:Y:S01]  /*1a90*/  FMUL.FTZ R185, R186, UR10 ;  /* 0x0000000abab97c20 */ /* 0x000fe20008410000 */
[----:B------:R-:W-:Y:S01]  /*1aa0*/  FMUL.FTZ R186, R187, UR10 ;  /* 0x0000000abbba7c20 */ /* 0x000fe20008410000 */
[----:B------:R-:W-:Y:S01]  /*1ab0*/  FMUL.FTZ R187, R188, UR10 ;  /* 0x0000000abcbb7c20 */ /* 0x000fe20008410000 */
[----:B------:R-:W1:Y:S01]  /*1ac0*/  MUFU.TANH R17, R17 ;  /* 0x0000001100117308 */ /* 0x000e620000002400 */
[----:B------:R-:W-:Y:S01]  /*1ad0*/  FMUL.FTZ R224, R189, UR10 ;  /* 0x0000000abde07c20 */ /* 0x000fe20008410000 */
[----:B------:R-:W-:Y:S01]  /*1ae0*/  LOP3.LUT R227, R13, 0x2000000, RZ, 0xfc, !PT ;  /* 0x020000000de37812 */ /* 0x000fe200078efcff */
[----:B------:R-:W-:Y:S01]  /*1af0*/  UMOV UR4, UR9 ;  /* 0x0000000900047c82 */ /* 0x000fe20008000000 */
[----:B------:R-:W-:Y:S01]  /*1b00*/  UMOV UR6, UR8 ;  /* 0x0000000800067c82 */ /* 0x000fe20008000000 */
[----:B------:R-:W-:Y:S01]  /*1b10*/  ISETP.GT.AND P1, PT, R9, 0x8, PT ;  /* 0x000000080900780c */ /* 0x000fe20003f24270 */
[----:B------:R-:W-:Y:S01]  /*1b20*/  HGMMA.64x64x16.F32 R152, gdesc[UR4], RZ, !UPT, gsb0 ;  /* 0x00e00000049879f0 */ /* 0x000fe2000c0008ff */
[----:B------:R-:W-:Y:S01]  /*1b30*/  UIADD3 UR6, UR8, 0x2, URZ ;  /* 0x0000000208067890 */ /* 0x000fe2000fffe03f */
[----:B------:R-:W2:Y:S01]  /*1b40*/  MUFU.TANH R185, R185 ;  /* 0x000000b900b97308 */ /* 0x000ea20000002400 */
[----:B------:R-:W-:Y:S01]  /*1b50*/  UIADD3 UR4, UR9, 0x2, URZ ;  /* 0x0000000209047890 */ /* 0x000fe2000fffe03f */
[----:B------:R-:W-:Y:S01]  /*1b60*/  IMAD R227, R4, 0x400, R227 ;  /* 0x0000040004e37824 */ /* 0x000fe200078e02e3 */
[----:B------:R-:W-:Y:S01]  /*1b70*/  UMOV UR7, 0x40000040 ;  /* 0x4000004000077882 */ /* 0x000fe20000000000 */
[----:B------:R-:W-:Y:S01]  /*1b80*/  UMOV UR5, 0x40000040 ;  /* 0x4000004000057882 */ /* 0x000fe20000000000 */
[----:B------:R-:W-:Y:S01]  /*1b90*/  FMUL.FTZ R190, R190, UR10 ;  /* 0x0000000abebe7c20 */ /* 0x000fe20008410000 */
[----:B------:R-:W-:Y:S01]  /*1ba0*/  FMUL.FTZ R191, R191, UR10 ;  /* 0x0000000abfbf7c20 */ /* 0x000fe20008410000 */
[----:B------:R-:W-:Y:S01]  /*1bb0*/  FMUL.FTZ R192, R192, UR10 ;  /* 0x0000000ac0c07c20 */ /* 0x000fe20008410000 */
[----:B------:R-:W-:Y:S01]  /*1bc0*/  MUFU.TANH R184, R184 ;  /* 0x000000b800b87308 */ /* 0x000fe20000002400 */
[C---:B-1----:R-:W-:Y:S01]  /*1bd0*/  FSEL R13, R17.reuse, -INF , P2 ;  /* 0xff800000110d7808 */ /* 0x042fe20001000000 */
[----:B------:R-:W-:Y:S01]  /*1be0*/  FFMA.FTZ R17, -R17, R17, 1 ;  /* 0x3f80000011117423 */ /* 0x000fe20000010111 */
[----:B------:R-:W-:Y:S01]  /*1bf0*/  FMUL.FTZ R194, R194, UR10 ;  /* 0x0000000ac2c27c20 */ /* 0x000fe20008410000 */
[----:B------:R-:W-:Y:S01]  /*1c00*/  FMUL.FTZ R193, R193, UR10 ;  /* 0x0000000ac1c17c20 */ /* 0x000fe20008410000 */
[----:B------:R-:W-:Y:S01]  /*1c10*/  FMUL.FTZ R195, R195, UR10 ;  /* 0x0000000ac3c37c20 */ /* 0x000fe20008410000 */
[----:B------:R-:W-:Y:S01]  /*1c20*/  FMUL.FTZ R196, R196, UR10 ;  /* 0x0000000ac4c47c20 */ /* 0x000fe20008410000 */
[----:B------:R-:W-:Y:S01]  /*1c30*/  FMUL.FTZ R198, R198, UR10 ;  /* 0x0000000ac6c67c20 */ /* 0x000fe20008410000 */
[----:B------:R-:W-:Y:S01]  /*1c40*/  MUFU.TANH R186, R186 ;  /* 0x000000ba00ba7308 */ /* 0x000fe20000002400 */
[----:B--2---:R-:W-:Y:S01]  /*1c50*/  FSEL R229, R185, -INF , P1 ;  /* 0xff800000b9e57808 */ /* 0x004fe20000800000 */
[----:B------:R-:W-:Y:S01]  /*1c60*/  FMUL.FTZ R197, R197, UR10 ;  /* 0x0000000ac5c57c20 */ /* 0x000fe20008410000 */
[----:B------:R-:W-:Y:S01]  /*1c70*/  FMUL.FTZ R199, R199, UR10 ;  /* 0x0000000ac7c77c20 */ /* 0x000fe20008410000 */
[----:B------:R-:W-:Y:S01]  /*1c80*/  FMUL.FTZ R200, R200, UR10 ;  /* 0x0000000ac8c87c20 */ /* 0x000fe20008410000 */
[----:B------:R-:W-:Y:S01]  /*1c90*/  FMUL.FTZ R201, R201, UR10 ;  /* 0x0000000ac9c97c20 */ /* 0x000fe20008410000 */
[----:B------:R-:W-:Y:S01]  /*1ca0*/  FMUL.FTZ R204, R204, UR10 ;  /* 0x0000000acccc7c20 */ /* 0x000fe20008410000 */
[----:B------:R-:W-:Y:S01]  /*1cb0*/  FMUL.FTZ R206, R206, UR10 ;  /* 0x0000000acece7c20 */ /* 0x000fe20008410000 */
[----:B------:R-:W-:Y:S01]  /*1cc0*/  MUFU.TANH R187, R187 ;  /* 0x000000bb00bb7308 */ /* 0x000fe20000002400 */
[----:B------:R-:W-:Y:S01]  /*1cd0*/  FMUL.FTZ R205, R205, UR10 ;  /* 0x0000000acdcd7c20 */ /* 0x000fe20008410000 */
        /* <DEDUP_REMOVED lines=8> */
[----:B------:R-:W-:-:S06]  /*1d60*/  FFMA.FTZ R185, -R185, R185, 1 ;  /* 0x3f800000b9b97423 */ /* 0x000fcc00000101b9 */
[----:B------:R-:W-:Y:S08]  /*1d70*/  MUFU.TANH R224, R224 ;  /* 0x000000e000e07308 */ /* 0x000ff00000002400 */
[----:B------:R-:W-:Y:S08]  /*1d80*/  MUFU.TANH R191, R191 ;  /* 0x000000bf00bf7308 */ /* 0x000ff00000002400 */
[----:B------:R-:W-:Y:S08]  /*1d90*/  MUFU.TANH R192, R192 ;  /* 0x000000c000c07308 */ /* 0x000ff00000002400 */
[----:B------:R-:W-:Y:S08]  /*1da0*/  MUFU.TANH R194, R194 ;  /* 0x000000c200c27308 */ /* 0x000ff00000002400 */
[----:B------:R-:W-:Y:S01]  /*1db0*/  MUFU.TANH R193, R193 ;  /* 0x000000c100c17308 */ /* 0x000fe20000002400 */
[----:B------:R-:W-:-:S02]  /*1dc0*/  WARPGROUP.DEPBAR.LE gsb0, 0x0 ;  /* 0x00008000000079c5 */ /* 0x000fc40000010000 */
[----:B------:R-:W-:-:S05]  /*1dd0*/  WARPGROUP.ARRIVE ;  /* 0x00000000000079c5 */ /* 0x000fca0000000000 */
[----:B------:R-:W-:Y:S01]  /*1de0*/  MUFU.TANH R195, R195 ;  /* 0x000000c300c37308 */ /* 0x000fe20000002400 */
[----:B------:R-:W-:Y:S01]  /*1df0*/  HGMMA.64x64x16.F32 R152, gdesc[UR4], R152, gsb0 ;  /* 0x00e00000049879f0 */ /* 0x000fe20008000898 */
[----:B------:R-:W-:Y:S02]  /*1e00*/  UIADD3 UR6, UR8, 0x4, URZ ;  /* 0x0000000408067890 */ /* 0x000fe4000fffe03f */
[----:B------:R-:W-:Y:S01]  /*1e10*/  UIADD3 UR4, UR9, 0x4, URZ ;  /* 0x0000000409047890 */ /* 0x000fe2000fffe03f */
[----:B------:R-:W-:Y:S01]  /*1e20*/  UMOV UR7, 0x40000040 ;  /* 0x4000004000077882 */ /* 0x000fe20000000000 */
[----:B------:R-:W-:Y:S02]  /*1e30*/  UMOV UR5, 0x40000040 ;  /* 0x4000004000057882 */ /* 0x000fe40000000000 */
[----:B------:R-:W-:Y:S08]  /*1e40*/  MUFU.TANH R196, R196 ;  /* 0x000000c400c47308 */ /* 0x000ff00000002400 */
[----:B------:R-:W-:Y:S08]  /*1e50*/  MUFU.TANH R198, R198 ;  /* 0x000000c600c67308 */ /* 0x000ff00000002400 */
[----:B------:R-:W-:Y:S08]  /*1e60*/  MUFU.TANH R197, R197 ;  /* 0x000000c500c57308 */ /* 0x000ff00000002400 */
[----:B------:R-:W-:Y:S08]  /*1e70*/  MUFU.TANH R199, R199 ;  /* 0x000000c700c77308 */ /* 0x000ff00000002400 */
        /* <DEDUP_REMOVED lines=10> */
[----:B------:R-:W-:-:S04]  /*1f20*/  UIADD3 UR4, UR9, 0x6, URZ ;  /* 0x0000000609047890 */ /* 0x000fc8000fffe03f */
[----:B------:R-:W-:Y:S01]  /*1f30*/  MUFU.TANH R208, R208 ;  /* 0x000000d000d07308 */ /* 0x000fe20000002400 */
[----:B------:R-:W-:Y:S01]  /*1f40*/  UMOV UR7, 0x40000040 ;  /* 0x4000004000077882 */ /* 0x000fe20000000000 */
[----:B------:R-:W-:-:S06]  /*1f50*/  UMOV UR5, 0x40000040 ;  /* 0x4000004000057882 */ /* 0x000fcc0000000000 */
[----:B------:R-:W-:Y:S08]  /*1f60*/  MUFU.TANH R210, R210 ;  /* 0x000000d200d27308 */ /* 0x000ff00000002400 */
[----:B------:R-:W-:Y:S08]  /*1f70*/  MUFU.TANH R211, R211 ;  /* 0x000000d300d37308 */ /* 0x000ff00000002400 */
[----:B------:R-:W-:Y:S08]  /*1f80*/  MUFU.TANH R212, R212 ;  /* 0x000000d400d47308 */ /* 0x000ff00000002400 */
[----:B------:R-:W-:Y:S08]  /*1f90*/  MUFU.TANH R213, R213 ;  /* 0x000000d500d57308 */ /* 0x000ff00000002400 */
[----:B------:R-:W-:Y:S01]  /*1fa0*/  MUFU.TANH R215, R215 ;  /* 0x000000d700d77308 */ /* 0x000fe20000002400 */
        /* <DEDUP_REMOVED lines=31> */
[----:B------:R-:W-:Y:S01]  /*21a0*/  ULDC UR5, c[0x0][0x744] ;  /* 0x0001d10000057ab9 */ /* 0x000fe20000000800 */
[----:B------:R-:W-:Y:S01]  /*21b0*/  R2UR UR4, R227 ;  /* 0x00000000e30472ca */ /* 0x000fe200000e0000 */
[----:B----4-:R-:W-:Y:S01]  /*21c0*/  FFMA.FTZ R13, R13, UR5, -R18 ;  /* 0x000000050d0d7c23 */ /* 0x010fe20008010812 */
[----:B------:R-:W-:-:S05]  /*21d0*/  UMOV UR7, 0x40000040 ;  /* 0x4000004000077882 */ /* 0x000fca0000000000 */
[----:B------:R-:W1:Y:S06]  /*21e0*/  MUFU.EX2 R13, R13 ;  /* 0x0000000d000d7308 */ /* 0x000e6c0000000800 */
[----:B------:R-:W-:Y:S01]  /*21f0*/  UMOV UR6, UR4 ;  /* 0x0000000400067c82 */ /* 0x000fe20008000000 */
[----:B------:R-:W-:Y:S02]  /*2200*/  WARPGROUP.DEPBAR.LE gsb0, 0x0 ;  /* 0x00008000000079c5 */ /* 0x000fe40000010000 */
[----:B------:R-:W2:Y:S02]  /*2210*/  LDS.64 R188, [R12+0x28200] ;  /* 0x028200000cbc7984 */ /* 0x000ea40000000a00 */
[----:B--2---:R-:W-:Y:S01]  /*2220*/  FADD.FTZ R228, R152, -R188 ;  /* 0x800000bc98e47221 */ /* 0x004fe20000010000 */
[----:B------:R-:W-:Y:S01]  /*2230*/  FFMA.FTZ R152, R229, UR5, -R18 ;  /* 0x00000005e5987c23 */ /* 0x000fe20008010812 */
[----:B------:R-:W-:Y:S01]  /*2240*/  FADD.FTZ R227, R154, -R188 ;  /* 0x800000bc9ae37221 */ /* 0x000fe20000010000 */
[--C-:B------:R-:W-:Y:S01]  /*2250*/  FADD.FTZ R154, R155, -R189.reuse ;  /* 0x800000bd9b9a7221 */ /* 0x100fe20000010000 */
[----:B-1----:R-:W-:Y:S01]  /*2260*/  FMUL.FTZ R18, R13, R228 ;  /* 0x000000e40d127220 */ /* 0x002fe20000410000 */
[----:B------:R-:W-:Y:S01]  /*2270*/  FADD.FTZ R228, R153, -R189 ;  /* 0x800000bd99e47221 */ /* 0x000fe20000010000 */
[----:B------:R-:W-:Y:S01]  /*2280*/  FMUL.FTZ R188, R202, UR10 ;  /* 0x0000000acabc7c20 */ /* 0x000fe20008410000 */
[----:B------:R-:W1:Y:S01]  /*2290*/  MUFU.EX2 R152, R152 ;  /* 0x0000009800987308 */ /* 0x000e620000000800 */
[----:B------:R-:W-:Y:S01]  /*22a0*/  FMUL.FTZ R189, R17, R18 ;  /* 0x0000001211bd7220 */ /* 0x000fe20000410000 */
[C---:B------:R-:W-:Y:S01]  /*22b0*/  FSEL R18, R184.reuse, -INF , P2 ;  /* 0xff800000b8127808 */ /* 0x040fe20001000000 */
[----:B------:R-:W-:Y:S01]  /*22c0*/  FFMA.FTZ R184, -R184, R184, 1 ;  /* 0x3f800000b8b87423 */ /* 0x000fe200000101b8 */
[----:B------:R-:W-:Y:S01]  /*22d0*/  FMUL.FTZ R202, R203, UR10 ;  /* 0x0000000acbca7c20 */ /* 0x000fe20008410000 */
[----:B------:R-:W-:-:S02]  /*22e0*/  FFMA.FTZ R203, -R190, R190, 1 ;  /* 0x3f800000becb7423 */ /* 0x000fc400000101be */
[--C-:B------:R-:W-:Y:S01]  /*22f0*/  FFMA.FTZ R17, R18, UR5, -R19.reuse ;  /* 0x0000000512117c23 */ /* 0x100fe20008010813 */
[C---:B------:R-:W-:Y:S01]  /*2300*/  FSEL R18, R186.reuse, -INF , P1 ;  /* 0xff800000ba127808 */ /* 0x040fe20000800000 */
[----:B------:R-:W-:Y:S01]  /*2310*/  FFMA.FTZ R186, -R186, R186, 1 ;  /* 0x3f800000baba7423 */ /* 0x000fe200000101ba */
[----:B------:R-:W-:Y:S03]  /*2320*/  MUFU.TANH R188, R188 ;  /* 0x000000bc00bc7308 */ /* 0x000fe60000002400 */
[----:B------:R-:W-:Y:S02]  /*2330*/  FFMA.FTZ R153, R18, UR5, -R19 ;  /* 0x0000000512997c23 */ /* 0x000fe40008010813 */
[----:B------:R-:W2:Y:S01]  /*2340*/  LDS.64 R18, [R12+0x28220] ;  /* 0x028220000c127984 */ /* 0x000ea20000000a00 */
[----:B-1----:R-:W-:Y:S02]  /*2350*/  FMUL.FTZ R230, R152, R227 ;  /* 0x000000e398e67220 */ /* 0x002fe40000410000 */
[----:B------:R-:W1:Y:S02]  /*2360*/  MUFU.EX2 R17, R17 ;  /* 0x0000001100117308 */ /* 0x000e640000000800 */
[----:B------:R-:W-:-:S06]  /*2370*/  FMUL.FTZ R185, R185, R230 ;  /* 0x000000e6b9b97220 */ /* 0x000fcc0000410000 */
[----:B------:R-:W3:Y:S08]  /*2380*/  MUFU.EX2 R153, R153 ;  /* 0x0000009900997308 */ /* 0x000ef00000000800 */
[----:B------:R-:W-:Y:S01]  /*2390*/  MUFU.TANH R202, R202 ;  /* 0x000000ca00ca7308 */ /* 0x000fe20000002400 */
[----:B-1----:R-:W-:-:S04]  /*23a0*/  FMUL.FTZ R155, R17, R228 ;  /* 0x000000e4119b7220 */ /* 0x002fc80000410000 */
[----:B------:R-:W-:Y:S01]  /*23b0*/  FMUL.FTZ R184, R184, R155 ;  /* 0x0000009bb8b87220 */ /* 0x000fe20000410000 */
[----:B---3--:R-:W-:-:S04]  /*23c0*/  FMUL.FTZ R155, R153, R154 ;  /* 0x0000009a999b7220 */ /* 0x008fc80000410000 */
[----:B------:R-:W-:Y:S01]  /*23d0*/  F2FP.F16.F32.PACK_AB R184, R184, R189 ;  /* 0x000000bdb8b8723e */ /* 0x000fe200000000ff */
[----:B------:R-:W-:Y:S01]  /*23e0*/  FMUL.FTZ R186, R186, R155 ;  /* 0x0000009bbaba7220 */ /* 0x000fe20000410000 */
[C---:B------:R-:W-:Y:S01]  /*23f0*/  FSEL R155, R187.reuse, -INF , P2 ;  /* 0xff800000bb9b7808 */ /* 0x040fe20001000000 */
[----:B------:R-:W-:-:S03]  /*2400*/  FFMA.FTZ R187, -R187, R187, 1 ;  /* 0x3f800000bbbb7423 */ /* 0x000fc600000101bb */
[----:B------:R-:W-:Y:S01]  /*2410*/  F2FP.F16.F32.PACK_AB R185, R186, R185 ;  /* 0x000000b9bab9723e */ /* 0x000fe200000000ff */
[----:B-----5:R-:W-:Y:S01]  /*2420*/  FFMA.FTZ R154, R155, UR5, -R220 ;  /* 0x000000059b9a7c23 */ /* 0x020fe200080108dc */
[----:B------:R-:W-:Y:S01]  /*2430*/  FSEL R155, R190, -INF , P1 ;  /* 0xff800000be9b7808 */ /* 0x000fe20000800000 */
[----:B--2---:R-:W-:-:S04]  /*2440*/  FADD.FTZ R157, R157, -R19 ;  /* 0x800000139d9d7221 */ /* 0x004fc80000010000 */
[----:B------:R-:W-:Y:S01]  /*2450*/  FFMA.FTZ R227, R155, UR5, -R220 ;  /* 0x000000059be37c23 */ /* 0x000fe200080108dc */
[--C-:B------:R-:W-:Y:S01]  /*2460*/  FADD.FTZ R155, R156, -R18.reuse ;  /* 0x800000129c9b7221 */ /* 0x100fe20000010000 */
[----:B------:R-:W-:Y:S01]  /*2470*/  FADD.FTZ R220, R158, -R18 ;  /* 0x800000129edc7221 */ /* 0x000fe20000010000 */
[C---:B------:R-:W-:Y:S01]  /*2480*/  FSEL R18, R224.reuse, -INF , P2 ;  /* 0xff800000e0127808 */ /* 0x040fe20001000000 */
[----:B------:R-:W1:Y:S01]  /*2490*/  MUFU.EX2 R154, R154 ;  /* 0x0000009a009a7308 */ /* 0x000e620000000800 */
[----:B------:R-:W-:Y:S01]  /*24a0*/  FSEL R158, R191, -INF , P1 ;  /* 0xff800000bf9e7808 */ /* 0x000fe20000800000 */
[----:B------:R-:W-:Y:S01]  /*24b0*/  FADD.FTZ R156, R159, -R19 ;  /* 0x800000139f9c7221 */ /* 0x000fe20000010000 */
[----:B------:R-:W-:Y:S01]  /*24c0*/  FFMA.FTZ R224, -R224, R224, 1 ;  /* 0x3f800000e0e07423 */ /* 0x000fe200000101e0 */
[--C-:B------:R-:W-:Y:S01]  /*24d0*/  FFMA.FTZ R228, R18, UR5, -R221.reuse ;  /* 0x0000000512e47c23 */ /* 0x100fe200080108dd */
[----:B------:R-:W-:Y:S01]  /*24e0*/  FFMA.FTZ R191, -R191, R191, 1 ;  /* 0x3f800000bfbf7423 */ /* 0x000fe200000101bf */
[----:B------:R-:W2:Y:S01]  /*24f0*/  LDS.64 R18, [R12+0x28240] ;  /* 0x028240000c127984 */ /* 0x000ea20000000a00 */
[----:B------:R-:W-:Y:S01]  /*2500*/  FFMA.FTZ R221, R158, UR5, -R221 ;  /* 0x000000059edd7c23 */ /* 0x000fe200080108dd */
[----:B------:R-:W3:Y:S08]  /*2510*/  MUFU.EX2 R159, R227 ;  /* 0x000000e3009f7308 */ /* 0x000ef00000000800 */
[----:B------:R-:W4:Y:S01]  /*2520*/  MUFU.EX2 R158, R228 ;  /* 0x000000e4009e7308 */ /* 0x000f220000000800 */
[----:B-1----:R-:W-:-:S04]  /*2530*/  FMUL.FTZ R190, R154, R155 ;  /* 0x0000009b9abe7220 */ /* 0x002fc80000410000 */
[----:B------:R-:W-:-:S03]  /*2540*/  FMUL.FTZ R190, R187, R190 ;  /* 0x000000bebbbe7220 */ /* 0x000fc60000410000 */
[----:B------:R-:W1:Y:S01]  /*2550*/  MUFU.EX2 R155, R221 ;  /* 0x000000dd009b7308 */ /* 0x000e620000000800 */
[----:B---3--:R-:W-:-:S04]  /*2560*/  FMUL.FTZ R220, R159, R220 ;  /* 0x000000dc9fdc7220 */ /* 0x008fc80000410000 */
[----:B------:R-:W-:Y:S01]  /*2570*/  FMUL.FTZ R187, R203, R220 ;  /* 0x000000dccbbb7220 */ /* 0x000fe20000410000 */
[----:B------:R-:W-:Y:S01]  /*2580*/  FMUL.FTZ R220, R209, UR10 ;  /* 0x0000000ad1dc7c20 */ /* 0x000fe20008410000 */
[C---:B----4-:R-:W-:Y:S01]  /*2590*/  FMUL.FTZ R157, R158.reuse, R157 ;  /* 0x0000009d9e9d7220 */ /* 0x050fe20000410000 */
[----:B------:R-:W-:-:S04]  /*25a0*/  F2FP.F16.F32.PACK_AB R158, R158, R154 ;  /* 0x0000009a9e9e723e */ /* 0x000fc800000000ff */
[----:B------:R-:W-:Y:S01]  /*25b0*/  MUFU.TANH R220, R220 ;  /* 0x000000dc00dc7308 */ /* 0x000fe20000002400 */
[----:B------:R-:W-:Y:S01]  /*25c0*/  FMUL.FTZ R209, R224, R157 ;  /* 0x0000009de0d17220 */ /* 0x000fe20000410000 */
[C---:B------:R-:W-:Y:S01]  /*25d0*/  FSEL R157, R192.reuse, -INF , P2 ;  /* 0xff800000c09d7808 */ /* 0x040fe20001000000 */
[----:B------:R-:W-:Y:S01]  /*25e0*/  FFMA.FTZ R192, -R192, R192, 1 ;  /* 0x3f800000c0c07423 */ /* 0x000fe200000101c0 */
[----:B-1----:R-:W-:Y:S02]  /*25f0*/  FMUL.FTZ R156, R155, R156 ;  /* 0x0000009c9b9c7220 */ /* 0x002fe40000410000 */
[----:B------:R-:W-:Y:S01]  /*2600*/  F2FP.F16.F32.PACK_AB R186, R209, R190 ;  /* 0x000000bed1ba723e */ /* 0x000fe200000000ff */
[----:B------:R-:W-:Y:S01]  /*2610*/  FFMA.FTZ R203, R157, UR5, -R218 ;  /* 0x000000059dcb7c23 */ /* 0x000fe200080108da */
[----:B------:R-:W-:Y:S01]  /*2620*/  FSEL R157, R194, -INF , P1 ;  /* 0xff800000c29d7808 */ /* 0x000fe20000800000 */
[----:B------:R-:W-:Y:S01]  /*2630*/  FMUL.FTZ R191, R191, R156 ;  /* 0x0000009cbfbf7220 */ /* 0x000fe20000410000 */
[--C-:B--2---:R-:W-:Y:S01]  /*2640*/  FADD.FTZ R224, R160, -R18.reuse ;  /* 0x80000012a0e07221 */ /* 0x104fe20000010000 */
[----:B------:R-:W-:Y:S01]  /*2650*/  FSEL R160, R193, -INF , P2 ;  /* 0xff800000c1a07808 */ /* 0x000fe20001000000 */
[----:B------:R-:W-:Y:S01]  /*2660*/  FADD.FTZ R221, R162, -R18 ;  /* 0x80000012a2dd7221 */ /* 0x000fe20000010000 */
[----:B------:R-:W-:Y:S01]  /*2670*/  FFMA.FTZ R218, R157, UR5, -R218 ;  /* 0x000000059dda7c23 */ /* 0x000fe200080108da */
[----:B------:R-:W1:Y:S01]  /*2680*/  MUFU.EX2 R203, R203 ;  /* 0x000000cb00cb7308 */ /* 0x000e620000000800 */
[----:B------:R-:W2:Y:S01]  /*2690*/  LDS.64 R156, [R12+0x28260] ;  /* 0x028260000c9c7984 */ /* 0x000ea20000000a00 */
[----:B------:R-:W-:Y:S01]  /*26a0*/  FFMA.FTZ R160, R160, UR5, -R219 ;  /* 0x00000005a0a07c23 */ /* 0x000fe200080108db */
[----:B------:R-:W-:Y:S01]  /*26b0*/  FSEL R162, R195, -INF , P1 ;  /* 0xff800000c3a27808 */ /* 0x000fe20000800000 */
[----:B------:R-:W-:Y:S01]  /*26c0*/  FADD.FTZ R161, R161, -R19 ;  /* 0x80000013a1a17221 */ /* 0x000fe20000010000 */
[----:B------:R-:W-:Y:S01]  /*26d0*/  FFMA.FTZ R194, -R194, R194, 1 ;  /* 0x3f800000c2c27423 */ /* 0x000fe200000101c2 */
[----:B------:R-:W-:Y:S01]  /*26e0*/  FFMA.FTZ R193, -R193, R193, 1 ;  /* 0x3f800000c1c17423 */ /* 0x000fe200000101c1 */
[----:B------:R-:W-:Y:S01]  /*26f0*/  FFMA.FTZ R195, -R195, R195, 1 ;  /* 0x3f800000c3c37423 */ /* 0x000fe200000101c3 */
[----:B------:R-:W3:Y:S01]  /*2700*/  MUFU.EX2 R160, R160 ;  /* 0x000000a000a07308 */ /* 0x000ee20000000800 */
[----:B------:R-:W-:Y:S01]  /*2710*/  FFMA.FTZ R162, R162, UR5, -R219 ;  /* 0x00000005a2a27c23 */ /* 0x000fe200080108db */
[----:B------:R-:W-:-:S02]  /*2720*/  F2FP.F16.F32.PACK_AB R187, R191, R187 ;  /* 0x000000bbbfbb723e */ /* 0x000fc400000000ff */
[----:B------:R-:W-:-:S04]  /*2730*/  F2FP.F16.F32.PACK_AB R159, R155, R159 ;  /* 0x0000009f9b9f723e */ /* 0x000fc800000000ff */
[----:B------:R3:W4:Y:S01]  /*2740*/  MUFU.EX2 R18, R218 ;  /* 0x000000da00127308 */ /* 0x0007220000000800 */
[----:B-1----:R-:W-:Y:S01]  /*2750*/  FMUL.FTZ R219, R203, R224 ;  /* 0x000000e0cbdb7220 */ /* 0x002fe20000410000 */
[----:B------:R-:W-:Y:S01]  /*2760*/  FADD.FTZ R224, R163, -R19 ;  /* 0x80000013a3e07221 */ /* 0x000fe20000010000 */
[----:B------:R-:W-:Y:S02]  /*2770*/  FSEL R163, R198, -INF , P1 ;  /* 0xff800000c6a37808 */ /* 0x000fe40000800000 */
[----:B------:R-:W-:-:S03]  /*2780*/  FMUL.FTZ R192, R192, R219 ;  /* 0x000000dbc0c07220 */ /* 0x000fc60000410000 */
[----:B------:R1:W-:Y:S01]  /*2790*/  MUFU.EX2 R19, R162 ;  /* 0x000000a200137308 */ /* 0x0003e20000000800 */
[----:B---3--:R-:W-:Y:S01]  /*27a0*/  FMUL.FTZ R218, R160, R161 ;  /* 0x000000a1a0da7220 */ /* 0x008fe20000410000 */
[----:B------:R-:W-:-:S03]  /*27b0*/  FSEL R161, R196, -INF , P2 ;  /* 0xff800000c4a17808 */ /* 0x000fc60001000000 */
[----:B------:R-:W-:Y:S02]  /*27c0*/  FMUL.FTZ R193, R193, R218 ;  /* 0x000000dac1c17220 */ /* 0x000fe40000410000 */
[--C-:B-1----:R-:W-:Y:S01]  /*27d0*/  FFMA.FTZ R162, R161, UR5, -R14.reuse ;  /* 0x00000005a1a27c23 */ /* 0x102fe2000801080e */
[----:B------:R-:W-:Y:S01]  /*27e0*/  FFMA.FTZ R161, R163, UR5, -R14 ;  /* 0x00000005a3a17c23 */ /* 0x000fe2000801080e */
[C---:B------:R-:W-:Y:S01]  /*27f0*/  FSEL R14, R197.reuse, -INF , P2 ;  /* 0xff800000c50e7808 */ /* 0x040fe20001000000 */
[----:B----4-:R-:W-:Y:S01]  /*2800*/  FMUL.FTZ R221, R18, R221 ;  /* 0x000000dd12dd7220 */ /* 0x010fe20000410000 */
[----:B------:R-:W-:Y:S02]  /*2810*/  FFMA.FTZ R197, -R197, R197, 1 ;  /* 0x3f800000c5c57423 */ /* 0x000fe400000101c5 */
[----:B------:R-:W1:Y:S01]  /*2820*/  MUFU.EX2 R162, R162 ;  /* 0x000000a200a27308 */ /* 0x000e620000000800 */
[----:B------:R-:W-:Y:S01]  /*2830*/  FFMA.FTZ R163, R14, UR5, -R15 ;  /* 0x000000050ea37c23 */ /* 0x000fe2000801080f */
[--C-:B--2---:R-:W-:Y:S01]  /*2840*/  FADD.FTZ R219, R164, -R156.reuse ;  /* 0x8000009ca4db7221 */ /* 0x104fe20000010000 */
[----:B------:R-:W-:Y:S01]  /*2850*/  FADD.FTZ R166, R166, -R156 ;  /* 0x8000009ca6a67221 */ /* 0x000fe20000010000 */
[----:B------:R-:W-:Y:S01]  /*2860*/  FSEL R156, R199, -INF , P1 ;  /* 0xff800000c79c7808 */ /* 0x000fe20000800000 */
[----:B------:R-:W-:Y:S01]  /*2870*/  FMUL.FTZ R194, R194, R221 ;  /* 0x000000ddc2c27220 */ /* 0x000fe20000410000 */
[----:B------:R-:W-:Y:S01]  /*2880*/  FADD.FTZ R221, R167, -R157 ;  /* 0x8000009da7dd7221 */ /* 0x000fe20000010000 */
[----:B------:R-:W-:Y:S01]  /*2890*/  FSEL R167, R188, -INF , P1 ;  /* 0xff800000bca77808 */ /* 0x000fe20000800000 */
[----:B------:R-:W2:Y:S01]  /*28a0*/  MUFU.EX2 R161, R161 ;  /* 0x000000a100a17308 */ /* 0x000ea20000000800 */
[----:B------:R-:W-:Y:S01]  /*28b0*/  FFMA.FTZ R164, R156, UR5, -R15 ;  /* 0x000000059ca47c23 */ /* 0x000fe2000801080f */
[----:B------:R-:W-:Y:S01]  /*28c0*/  FFMA.FTZ R156, -R196, R196, 1 ;  /* 0x3f800000c49c7423 */ /* 0x000fe200000101c4 */
[----:B------:R-:W3:Y:S01]  /*28d0*/  LDS.64 R14, [R12+0x28280] ;  /* 0x028280000c0e7984 */ /* 0x000ee20000000a00 */
[----:B------:R-:W-:Y:S01]  /*28e0*/  FADD.FTZ R196, R165, -R157 ;  /* 0x8000009da5c47221 */ /* 0x000fe20000010000 */
[----:B------:R-:W-:Y:S01]  /*28f0*/  FFMA.FTZ R157, -R198, R198, 1 ;  /* 0x3f800000c69d7423 */ /* 0x000fe200000101c6 */
[----:B------:R-:W-:Y:S01]  /*2900*/  FSEL R165, R200, -INF , P2 ;  /* 0xff800000c8a57808 */ /* 0x000fe20001000000 */
[----:B------:R-:W-:Y:S01]  /*2910*/  FMUL.FTZ R198, R214, UR10 ;  /* 0x0000000ad6c67c20 */ /* 0x000fe20008410000 */
[----:B------:R-:W4:Y:S01]  /*2920*/  MUFU.EX2 R163, R163 ;  /* 0x000000a300a37308 */ /* 0x000f220000000800 */
[----:B------:R-:W-:Y:S01]  /*2930*/  FFMA.FTZ R199, -R199, R199, 1 ;  /* 0x3f800000c7c77423 */ /* 0x000fe200000101c7 */
[----:B-1----:R-:W-:Y:S01]  /*2940*/  FMUL.FTZ R219, R162, R219 ;  /* 0x000000dba2db7220 */ /* 0x002fe20000410000 */
[----:B------:R-:W-:-:S03]  /*2950*/  FMUL.FTZ R224, R19, R224 ;  /* 0x000000e013e07220 */ /* 0x000fc60000410000 */
[----:B------:R-:W-:Y:S01]  /*2960*/  FMUL.FTZ R156, R156, R219 ;  /* 0x000000db9c9c7220 */ /* 0x000fe20000410000 */
[----:B------:R-:W-:Y:S01]  /*2970*/  FMUL.FTZ R195, R195, R224 ;  /* 0x000000e0c3c37220 */ /* 0x000fe20000410000 */
[----:B------:R-:W1:Y:S01]  /*2980*/  MUFU.EX2 R164, R164 ;  /* 0x000000a400a47308 */ /* 0x000e620000000800 */
[----:B--2---:R-:W-:-:S03]  /*2990*/  FMUL.FTZ R166, R161, R166 ;  /* 0x000000a6a1a67220 */ /* 0x004fc60000410000 */
[----:B------:R-:W-:Y:S01]  /*29a0*/  F2FP.F16.F32.PACK_AB R189, R195, R194 ;  /* 0x000000c2c3bd723e */ /* 0x000fe200000000ff */
[----:B------:R-:W-:Y:S01]  /*29b0*/  FMUL.FTZ R157, R157, R166 ;  /* 0x000000a69d9d7220 */ /* 0x000fe20000410000 */
[--C-:B------:R-:W-:Y:S01]  /*29c0*/  FFMA.FTZ R166, R165, UR5, -R20.reuse ;  /* 0x00000005a5a67c23 */ /* 0x100fe20008010814 */
[----:B------:R-:W-:Y:S01]  /*29d0*/  FFMA.FTZ R165, R167, UR5, -R20 ;  /* 0x00000005a7a57c23 */ /* 0x000fe20008010814 */
[----:B------:R-:W-:Y:S01]  /*29e0*/  MUFU.TANH R198, R198 ;  /* 0x000000c600c67308 */ /* 0x000fe20000002400 */
[C---:B----4-:R-:W-:Y:S01]  /*29f0*/  FMUL.FTZ R196, R163.reuse, R196 ;  /* 0x000000c4a3c47220 */ /* 0x050fe20000410000 */
[----:B------:R-:W-:-:S03]  /*2a00*/  F2FP.F16.F32.PACK_AB R154, R163, R162 ;  /* 0x000000a2a39a723e */ /* 0x000fc600000000ff */
[----:B------:R-:W-:-:S03]  /*2a10*/  FMUL.FTZ R197, R197, R196 ;  /* 0x000000c4c5c57220 */ /* 0x000fc60000410000 */
[----:B------:R2:W4:Y:S01]  /*2a20*/  MUFU.EX2 R20, R166 ;  /* 0x000000a600147308 */ /* 0x0005220000000800 */
[----:B-1----:R-:W-:Y:S01]  /*2a30*/  FMUL.FTZ R214, R164, R221 ;  /* 0x000000dda4d67220 */ /* 0x002fe20000410000 */
[----:B------:R-:W-:Y:S02]  /*2a40*/  F2FP.F16.F32.PACK_AB R190, R197, R156 ;  /* 0x0000009cc5be723e */ /* 0x000fe400000000ff */
[----:B------:R-:W-:Y:S01]  /*2a50*/  F2FP.F16.F32.PACK_AB R156, R17, R13 ;  /* 0x0000000d119c723e */ /* 0x000fe200000000ff */
[----:B------:R-:W-:Y:S01]  /*2a60*/  FMUL.FTZ R196, R199, R214 ;  /* 0x000000d6c7c47220 */ /* 0x000fe20000410000 */
[----:B------:R-:W-:Y:S01]  /*2a70*/  FFMA.FTZ R199, -R200, R200, 1 ;  /* 0x3f800000c8c77423 */ /* 0x000fe200000101c8 */
[----:B------:R-:W-:Y:S01]  /*2a80*/  FFMA.FTZ R214, -R188, R188, 1 ;  /* 0x3f800000bcd67423 */ /* 0x000fe200000101bc */
[----:B------:R-:W1:Y:S01]  /*2a90*/  MUFU.EX2 R165, R165 ;  /* 0x000000a500a57308 */ /* 0x000e620000000800 */
[C---:B--2---:R-:W-:Y:S01]  /*2aa0*/  FSEL R166, R202.reuse, -INF , P1 ;  /* 0xff800000caa67808 */ /* 0x044fe20000800000 */
[----:B------:R-:W-:Y:S01]  /*2ab0*/  FFMA.FTZ R202, -R202, R202, 1 ;  /* 0x3f800000caca7423 */ /* 0x000fe200000101ca */
[--C-:B---3--:R-:W-:Y:S01]  /*2ac0*/  FADD.FTZ R167, R168, -R14.reuse ;  /* 0x8000000ea8a77221 */ /* 0x108fe20000010000 */
[----:B------:R-:W-:Y:S01]  /*2ad0*/  FADD.FTZ R170, R170, -R14 ;  /* 0x8000000eaaaa7221 */ /* 0x000fe20000010000 */
[----:B------:R-:W-:Y:S01]  /*2ae0*/  FSEL R14, R201, -INF , P2 ;  /* 0xff800000c90e7808 */ /* 0x000fe20001000000 */
[--C-:B------:R-:W-:Y:S01]  /*2af0*/  FADD.FTZ R169, R169, -R15.reuse ;  /* 0x8000000fa9a97221 */ /* 0x100fe20000010000 */
[----:B------:R-:W-:Y:S01]  /*2b00*/  FADD.FTZ R171, R171, -R15 ;  /* 0x8000000fabab7221 */ /* 0x000fe20000010000 */
[--C-:B------:R-:W-:Y:S01]  /*2b10*/  FFMA.FTZ R166, R166, UR5, -R21.reuse ;  /* 0x00000005a6a67c23 */ /* 0x100fe20008010815 */
[----:B------:R-:W-:Y:S01]  /*2b20*/  FFMA.FTZ R201, -R201, R201, 1 ;  /* 0x3f800000c9c97423 */ /* 0x000fe200000101c9 */
[----:B------:R-:W-:Y:S01]  /*2b30*/  FFMA.FTZ R168, R14, UR5, -R21 ;  /* 0x000000050ea87c23 */ /* 0x000fe20008010815 */
[----:B----4-:R-:W-:Y:S01]  /*2b40*/  FMUL.FTZ R14, R20, R167 ;  /* 0x000000a7140e7220 */ /* 0x010fe20000410000 */
[C---:B------:R-:W-:Y:S01]  /*2b50*/  FSEL R21, R204.reuse, -INF , P2 ;  /* 0xff800000cc157808 */ /* 0x040fe20001000000 */
[----:B------:R-:W-:Y:S01]  /*2b60*/  FFMA.FTZ R204, -R204, R204, 1 ;  /* 0x3f800000cccc7423 */ /* 0x000fe200000101cc */
[----:B------:R-:W2:Y:S01]  /*2b70*/  MUFU.EX2 R166, R166 ;  /* 0x000000a600a67308 */ /* 0x000ea20000000800 */
[----:B------:R-:W-:Y:S01]  /*2b80*/  FMUL.FTZ R199, R199, R14 ;  /* 0x0000000ec7c77220 */ /* 0x000fe20000410000 */
[----:B------:R-:W-:Y:S01]  /*2b90*/  FSEL R200, R215, -INF , P1 ;  /* 0xff800000d7c87808 */ /* 0x000fe20000800000 */
[----:B------:R-:W3:Y:S01]  /*2ba0*/  LDS.64 R14, [R12+0x282a0] ;  /* 0x0282a0000c0e7984 */ /* 0x000ee20000000a00 */
[----:B-1----:R-:W-:Y:S01]  /*2bb0*/  FMUL.FTZ R167, R165, R170 ;  /* 0x000000aaa5a77220 */ /* 0x002fe20000410000 */
[----:B------:R-:W-:Y:S01]  /*2bc0*/  FFMA.FTZ R21, R21, UR5, -R22 ;  /* 0x0000000515157c23 */ /* 0x000fe20008010816 */
[----:B------:R-:W-:Y:S01]  /*2bd0*/  FFMA.FTZ R215, -R215, R215, 1 ;  /* 0x3f800000d7d77423 */ /* 0x000fe200000101d7 */
[----:B------:R-:W-:Y:S01]  /*2be0*/  F2FP.F16.F32.PACK_AB R191, R196, R157 ;  /* 0x0000009dc4bf723e */ /* 0x000fe200000000ff */
[----:B------:R-:W1:Y:S01]  /*2bf0*/  MUFU.EX2 R168, R168 ;  /* 0x000000a800a87308 */ /* 0x000e620000000800 */
[----:B------:R-:W-:Y:S01]  /*2c00*/  FMUL.FTZ R214, R214, R167 ;  /* 0x000000a7d6d67220 */ /* 0x000fe20000410000 */
[C---:B------:R-:W-:Y:S01]  /*2c10*/  FSEL R167, R206.reuse, -INF , P1 ;  /* 0xff800000cea77808 */ /* 0x040fe20000800000 */
[----:B------:R-:W-:Y:S01]  /*2c20*/  FFMA.FTZ R206, -R206, R206, 1 ;  /* 0x3f800000cece7423 */ /* 0x000fe200000101ce */
[----:B------:R-:W-:Y:S01]  /*2c30*/  IMAD R157, R4, 0x2000, R11 ;  /* 0x00002000049d7824 */ /* 0x000fe200078e020b */
[----:B------:R-:W-:-:S02]  /*2c40*/  F2FP.F16.F32.PACK_AB R155, R164, R161 ;  /* 0x000000a1a49b723e */ /* 0x000fc400000000ff */
[----:B------:R-:W-:Y:S01]  /*2c50*/  FFMA.FTZ R167, R167, UR5, -R22 ;  /* 0x00000005a7a77c23 */ /* 0x000fe20008010816 */
[----:B------:R-:W4:Y:S01]  /*2c60*/  MUFU.EX2 R21, R21 ;  /* 0x0000001500157308 */ /* 0x000f220000000800 */
[C---:B------:R-:W-:Y:S01]  /*2c70*/  FSEL R22, R205.reuse, -INF , P2 ;  /* 0xff800000cd167808 */ /* 0x040fe20001000000 */
[C---:B--2---:R-:W-:Y:S01]  /*2c80*/  FMUL.FTZ R171, R166.reuse, R171 ;  /* 0x000000aba6ab7220 */ /* 0x044fe20000410000 */
[----:B------:R-:W-:Y:S01]  /*2c90*/  FFMA.FTZ R205, -R205, R205, 1 ;  /* 0x3f800000cdcd7423 */ /* 0x000fe200000101cd */
[----:B------:R-:W-:Y:S02]  /*2ca0*/  F2FP.F16.F32.PACK_AB R165, R166, R165 ;  /* 0x000000a5a6a5723e */ /* 0x000fe400000000ff */
[----:B------:R-:W-:Y:S01]  /*2cb0*/  FMUL.FTZ R202, R202, R171 ;  /* 0x000000abcaca7220 */ /* 0x000fe20000410000 */
[----:B------:R-:W-:Y:S01]  /*2cc0*/  FSEL R171, R210, -INF , P1 ;  /* 0xff800000d2ab7808 */ /* 0x000fe20000800000 */
[----:B------:R-:W2:Y:S01]  /*2cd0*/  MUFU.EX2 R167, R167 ;  /* 0x000000a700a77308 */ /* 0x000ea20000000800 */
[----:B-1----:R-:W-:Y:S01]  /*2ce0*/  FMUL.FTZ R170, R168, R169 ;  /* 0x000000a9a8aa7220 */ /* 0x002fe20000410000 */
[----:B------:R-:W-:Y:S01]  /*2cf0*/  FFMA.FTZ R169, R22, UR5, -R23 ;  /* 0x0000000516a97c23 */ /* 0x000fe20008010817 */
[C---:B------:R-:W-:Y:S01]  /*2d00*/  FSEL R22, R207.reuse, -INF , P1 ;  /* 0xff800000cf167808 */ /* 0x040fe20000800000 */
[----:B------:R-:W-:Y:S01]  /*2d10*/  FFMA.FTZ R207, -R207, R207, 1 ;  /* 0x3f800000cfcf7423 */ /* 0x000fe200000101cf */
[----:B------:R-:W-:Y:S01]  /*2d20*/  FMUL.FTZ R201, R201, R170 ;  /* 0x000000aac9c97220 */ /* 0x000fe20000410000 */
[----:B------:R-:W-:-:S02]  /*2d30*/  F2FP.F16.F32.PACK_AB R164, R168, R20 ;  /* 0x00000014a8a4723e */ /* 0x000fc400000000ff */
[----:B------:R-:W-:Y:S01]  /*2d40*/  FFMA.FTZ R170, R22, UR5, -R23 ;  /* 0x0000000516aa7c23 */ /* 0x000fe20008010817 */
[----:B------:R-:W-:Y:S01]  /*2d50*/  FSEL R23, R208, -INF , P2 ;  /* 0xff800000d0177808 */ /* 0x000fe20001000000 */
[----:B------:R-:W1:Y:S01]  /*2d60*/  MUFU.EX2 R169, R169 ;  /* 0x000000a900a97308 */ /* 0x000e620000000800 */
[----:B------:R-:W-:Y:S02]  /*2d70*/  FSEL R22, R220, -INF , P2 ;  /* 0xff800000dc167808 */ /* 0x000fe40001000000 */
[----:B------:R-:W-:Y:S01]  /*2d80*/  SHF.R.U32.HI R13, RZ, 0x4, R226 ;  /* 0x00000004ff0d7819 */ /* 0x000fe200000116e2 */
[--C-:B------:R-:W-:Y:S01]  /*2d90*/  FFMA.FTZ R23, R23, UR5, -R216.reuse ;  /* 0x0000000517177c23 */ /* 0x100fe200080108d8 */
[----:B------:R-:W-:Y:S02]  /*2da0*/  FFMA.FTZ R216, R171, UR5, -R216 ;  /* 0x00000005abd87c23 */ /* 0x000fe400080108d8 */
[----:B------:R-:W-:Y:S01]  /*2db0*/  LOP3.LUT R13, R13, 0x3fff, RZ, 0xc0, !PT ;  /* 0x00003fff0d0d7812 */ /* 0x000fe200078ec0ff */
[----:B------:R2:W-:Y:S01]  /*2dc0*/  MUFU.EX2 R171, R23 ;  /* 0x0000001700ab7308 */ /* 0x0005e20000000800 */
[--C-:B---3--:R-:W-:Y:S01]  /*2dd0*/  FADD.FTZ R172, R172, -R14.reuse ;  /* 0x8000000eacac7221 */ /* 0x108fe20000010000 */
[----:B------:R-:W-:Y:S01]  /*2de0*/  FADD.FTZ R174, R174, -R14 ;  /* 0x8000000eaeae7221 */ /* 0x000fe20000010000 */
[--C-:B------:R-:W-:Y:S01]  /*2df0*/  FADD.FTZ R188, R173, -R15.reuse ;  /* 0x8000000fadbc7221 */ /* 0x100fe20000010000 */
[----:B------:R-:W-:Y:S01]  /*2e00*/  FADD.FTZ R175, R175, -R15 ;  /* 0x8000000fafaf7221 */ /* 0x000fe20000010000 */
[----:B----4-:R-:W-:Y:S01]  /*2e10*/  FMUL.FTZ R173, R21, R172 ;  /* 0x000000ac15ad7220 */ /* 0x010fe20000410000 */
[----:B------:R-:W3:Y:S01]  /*2e20*/  LDS.64 R14, [R12+0x282c0] ;  /* 0x0282c0000c0e7984 */ /* 0x000ee20000000a00 */
[----:B------:R-:W-:Y:S01]  /*2e30*/  LOP3.LUT R13, R13, 0x10000, RZ, 0xfc, !PT ;  /* 0x000100000d0d7812 */ /* 0x000fe200078efcff */
[----:B------:R-:W4:Y:S01]  /*2e40*/  MUFU.EX2 R170, R170 ;  /* 0x000000aa00aa7308 */ /* 0x000f220000000800 */
[----:B------:R-:W-:Y:S01]  /*2e50*/  FMUL.FTZ R204, R204, R173 ;  /* 0x000000adcccc7220 */ /* 0x000fe20000410000 */
[----:B------:R-:W-:Y:S01]  /*2e60*/  FFMA.FTZ R173, R22, UR5, -R217 ;  /* 0x0000000516ad7c23 */ /* 0x000fe200080108d9 */
[----:B------:R-:W-:Y:S01]  /*2e70*/  FSEL R22, R211, -INF , P1 ;  /* 0xff800000d3167808 */ /* 0x000fe20000800000 */
[----:B--2---:R-:W-:Y:S01]  /*2e80*/  FMUL.FTZ R23, R167, R174 ;  /* 0x000000aea7177220 */ /* 0x004fe20000410000 */
[C---:B-1----:R-:W-:Y:S01]  /*2e90*/  FMUL.FTZ R188, R169.reuse, R188 ;  /* 0x000000bca9bc7220 */ /* 0x042fe20000410000 */
[----:B------:R-:W-:Y:S01]  /*2ea0*/  F2FP.F16.F32.PACK_AB R166, R169, R21 ;  /* 0x00000015a9a6723e */ /* 0x000fe200000000ff */
[----:B------:R-:W-:-:S02]  /*2eb0*/  IMAD R13, R4, 0x400, R13 ;  /* 0x00000400040d7824 */ /* 0x000fc400078e020d */
[----:B------:R-:W-:Y:S01]  /*2ec0*/  FFMA.FTZ R174, R22, UR5, -R217 ;  /* 0x0000000516ae7c23 */ /* 0x000fe200080108d9 */
[----:B------:R-:W-:Y:S01]  /*2ed0*/  FMUL.FTZ R206, R206, R23 ;  /* 0x00000017cece7220 */ /* 0x000fe20000410000 */
[C---:B------:R-:W-:Y:S01]  /*2ee0*/  FSEL R217, R212.reuse, -INF , P2 ;  /* 0xff800000d4d97808 */ /* 0x040fe20001000000 */
[----:B------:R1:W2:Y:S01]  /*2ef0*/  LDS.64 R22, [R12+0x282e0] ;  /* 0x0282e0000c167984 */ /* 0x0002a20000000a00 */
[----:B------:R-:W-:Y:S01]  /*2f00*/  FMUL.FTZ R205, R205, R188 ;  /* 0x000000bccdcd7220 */ /* 0x000fe20000410000 */
[----:B------:R5:W1:Y:S01]  /*2f10*/  MUFU.EX2 R172, R216 ;  /* 0x000000d800ac7308 */ /* 0x000a620000000800 */
[----:B------:R-:W-:Y:S01]  /*2f20*/  FFMA.FTZ R212, -R212, R212, 1 ;  /* 0x3f800000d4d47423 */ /* 0x000fe200000101d4 */
[----:B------:R-:W-:Y:S01]  /*2f30*/  R2UR UR8, R13 ;  /* 0x000000000d0872ca */ /* 0x000fe200000e0000 */
[C---:B----4-:R-:W-:Y:S01]  /*2f40*/  FMUL.FTZ R188, R170.reuse, R175 ;  /* 0x000000afaabc7220 */ /* 0x050fe20000410000 */
[----:B------:R-:W-:Y:S02]  /*2f50*/  F2FP.F16.F32.PACK_AB R194, R205, R204 ;  /* 0x000000cccdc2723e */ /* 0x000fe400000000ff */
[----:B------:R-:W-:-:S02]  /*2f60*/  F2FP.F16.F32.PACK_AB R167, R170, R167 ;  /* 0x000000a7aaa7723e */ /* 0x000fc400000000ff */
[----:B------:R-:W4:Y:S01]  /*2f70*/  MUFU.EX2 R173, R173 ;  /* 0x000000ad00ad7308 */ /* 0x000f220000000800 */
[--C-:B-----5:R-:W-:Y:S01]  /*2f80*/  FFMA.FTZ R216, R217, UR5, -R222.reuse ;  /* 0x00000005d9d87c23 */ /* 0x120fe200080108de */
[C---:B------:R-:W-:Y:S01]  /*2f90*/  FSEL R217, R198.reuse, -INF , P1 ;  /* 0xff800000c6d97808 */ /* 0x040fe20000800000 */
[----:B------:R-:W-:Y:S01]  /*2fa0*/  FMUL.FTZ R207, R207, R188 ;  /* 0x000000bccfcf7220 */ /* 0x000fe20000410000 */
[C---:B------:R-:W-:Y:S01]  /*2fb0*/  FSEL R188, R213.reuse, -INF , P2 ;  /* 0xff800000d5bc7808 */ /* 0x040fe20001000000 */
[----:B------:R-:W-:Y:S01]  /*2fc0*/  FFMA.FTZ R198, -R198, R198, 1 ;  /* 0x3f800000c6c67423 */ /* 0x000fe200000101c6 */
[----:B------:R-:W-:Y:S01]  /*2fd0*/  FFMA.FTZ R213, -R213, R213, 1 ;  /* 0x3f800000d5d57423 */ /* 0x000fe200000101d5 */
[----:B------:R-:W-:Y:S01]  /*2fe0*/  FFMA.FTZ R175, R217, UR5, -R222 ;  /* 0x00000005d9af7c23 */ /* 0x000fe200080108de */
[----:B------:R-:W5:Y:S01]  /*2ff0*/  MUFU.EX2 R174, R174 ;  /* 0x000000ae00ae7308 */ /* 0x000f620000000800 */
[--C-:B------:R-:W-:Y:S01]  /*3000*/  FFMA.FTZ R188, R188, UR5, -R223.reuse ;  /* 0x00000005bcbc7c23 */ /* 0x100fe200080108df */
[----:B------:R-:W-:Y:S01]  /*3010*/  FFMA.FTZ R223, R200, UR5, -R223 ;  /* 0x00000005c8df7c23 */ /* 0x000fe200080108df */
[----:B------:R-:W-:-:S05]  /*3020*/  F2FP.F16.F32.PACK_AB R195, R207, R206 ;  /* 0x000000cecfc3723e */ /* 0x000fca00000000ff */
[----:B------:R-:W-:Y:S01]  /*3030*/  MUFU.EX2 R175, R175 ;  /* 0x000000af00af7308 */ /* 0x000fe20000000800 */
[--C-:B---3--:R-:W-:Y:S01]  /*3040*/  FADD.FTZ R218, R176, -R14.reuse ;  /* 0x8000000eb0da7221 */ /* 0x108fe20000010000 */
[----:B------:R-:W-:Y:S01]  /*3050*/  FADD.FTZ R217, R178, -R14 ;  /* 0x8000000eb2d97221 */ /* 0x000fe20000010000 */
[----:B------:R-:W-:Y:S01]  /*3060*/  FADD.FTZ R219, R179, -R15 ;  /* 0x8000000fb3db7221 */ /* 0x000fe20000010000 */
[----:B------:R-:W-:Y:S01]  /*3070*/  FFMA.FTZ R178, -R220, R220, 1 ;  /* 0x3f800000dcb27423 */ /* 0x000fe200000101dc */
[----:B------:R-:W-:Y:S01]  /*3080*/  FMUL.FTZ R218, R171, R218 ;  /* 0x000000daabda7220 */ /* 0x000fe20000410000 */
[----:B------:R-:W-:Y:S01]  /*3090*/  FFMA.FTZ R176, -R210, R210, 1 ;  /* 0x3f800000d2b07423 */ /* 0x000fe200000101d2 */
[----:B-1----:R-:W-:Y:S01]  /*30a0*/  FMUL.FTZ R217, R172, R217 ;  /* 0x000000d9acd97220 */ /* 0x002fe20000410000 */
[----:B------:R1:W3:Y:S03]  /*30b0*/  MUFU.EX2 R12, R216 ;  /* 0x000000d8000c7308 */ /* 0x0002e60000000800 */
[----:B------:R-:W-:Y:S01]  /*30c0*/  FMUL.FTZ R176, R176, R217 ;  /* 0x000000d9b0b07220 */ /* 0x000fe20000410000 */
[--C-:B--2---:R-:W-:Y:S01]  /*30d0*/  FADD.FTZ R181, R181, -R23.reuse ;  /* 0x80000017b5b57221 */ /* 0x104fe20000010000 */
[----:B------:R-:W-:-:S03]  /*30e0*/  FADD.FTZ R183, R183, -R23 ;  /* 0x80000017b7b77221 */ /* 0x000fc60000010000 */
[----:B------:R5:W2:Y:S01]  /*30f0*/  MUFU.EX2 R200, R188 ;  /* 0x000000bc00c87308 */ /* 0x000aa20000000800 */
[----:B-1----:R-:W-:Y:S01]  /*3100*/  FADD.FTZ R216, R177, -R15 ;  /* 0x8000000fb1d87221 */ /* 0x002fe20000010000 */
[----:B------:R-:W-:Y:S01]  /*3110*/  FFMA.FTZ R15, -R208, R208, 1 ;  /* 0x3f800000d00f7423 */ /* 0x000fe200000101d0 */
[----:B------:R-:W-:Y:S02]  /*3120*/  FFMA.FTZ R177, -R211, R211, 1 ;  /* 0x3f800000d3b17423 */ /* 0x000fe400000101d3 */
[----:B----4-:R-:W-:Y:S01]  /*3130*/  FMUL.FTZ R179, R173, R216 ;  /* 0x000000d8adb37220 */ /* 0x010fe20000410000 */
[----:B------:R-:W-:Y:S02]  /*3140*/  FMUL.FTZ R15, R15, R218 ;  /* 0x000000da0f0f7220 */ /* 0x000fe40000410000 */
[----:B------:R-:W1:Y:S01]  /*3150*/  MUFU.EX2 R14, R223 ;  /* 0x000000df000e7308 */ /* 0x000e620000000800 */
[----:B------:R-:W-:Y:S01]  /*3160*/  FMUL.FTZ R178, R178, R179 ;  /* 0x000000b3b2b27220 */ /* 0x000fe20000410000 */
[--C-:B------:R-:W-:Y:S01]  /*3170*/  FADD.FTZ R179, R180, -R22.reuse ;  /* 0x80000016b4b37221 */ /* 0x100fe20000010000 */
[----:B------:R-:W-:Y:S01]  /*3180*/  FADD.FTZ R22, R182, -R22 ;  /* 0x80000016b6167221 */ /* 0x000fe20000010000 */
[----:B-----5:R-:W-:-:S02]  /*3190*/  FMUL.FTZ R188, R174, R219 ;  /* 0x000000dbaebc7220 */ /* 0x020fc40000410000 */
[----:B---3--:R-:W-:Y:S01]  /*31a0*/  FMUL.FTZ R179, R12, R179 ;  /* 0x000000b30cb37220 */ /* 0x008fe20000410000 */
[----:B------:R-:W-:Y:S01]  /*31b0*/  FMUL.FTZ R23, R175, R22 ;  /* 0x00000016af177220 */ /* 0x000fe20000410000 */
[----:B------:R-:W-:Y:S01]  /*31c0*/  FMUL.FTZ R177, R177, R188 ;  /* 0x000000bcb1b17220 */ /* 0x000fe20000410000 */
[----:B--2---:R-:W-:Y:S01]  /*31d0*/  FMUL.FTZ R22, R200, R181 ;  /* 0x000000b5c8167220 */ /* 0x004fe20000410000 */
[----:B------:R-:W-:Y:S01]  /*31e0*/  FMUL.FTZ R179, R212, R179 ;  /* 0x000000b3d4b37220 */ /* 0x000fe20000410000 */
[----:B------:R-:W-:Y:S01]  /*31f0*/  FMUL.FTZ R23, R198, R23 ;  /* 0x00000017c6177220 */ /* 0x000fe20000410000 */
[----:B------:R-:W-:Y:S01]  /*3200*/  F2FP.F16.F32.PACK_AB R196, R178, R15 ;  /* 0x0000000fb2c4723e */ /* 0x000fe200000000ff */
[----:B------:R-:W-:Y:S01]  /*3210*/  FMUL.FTZ R22, R213, R22 ;  /* 0x00000016d5167220 */ /* 0x000fe20000410000 */
[----:B------:R-:W-:Y:S01]  /*3220*/  IMAD R15, R157, 0x2, R16 ;  /* 0x000000029d0f7824 */ /* 0x000fe200078e0210 */
[----:B------:R-:W-:Y:S01]  /*3230*/  F2FP.F16.F32.PACK_AB R188, R193, R192 ;  /* 0x000000c0c1bc723e */ /* 0x000fe200000000ff */
[----:B-1----:R-:W-:Y:S01]  /*3240*/  FMUL.FTZ R180, R14, R183 ;  /* 0x000000b70eb47220 */ /* 0x002fe20000410000 */
[----:B------:R-:W-:-:S02]  /*3250*/  F2FP.F16.F32.PACK_AB R192, R201, R199 ;  /* 0x000000c7c9c0723e */ /* 0x000fc400000000ff */
[----:B------:R-:W-:Y:S01]  /*3260*/  STSM.16.MT88.4 [R15+0x28800], R184 ;  /* 0x028800b80f007844 */ /* 0x000fe20000004200 */
[----:B------:R-:W-:Y:S01]  /*3270*/  F2FP.F16.F32.PACK_AB R193, R202, R214 ;  /* 0x000000d6cac1723e */ /* 0x000fe200000000ff */
[----:B------:R-:W-:Y:S01]  /*3280*/  FMUL.FTZ R180, R215, R180 ;  /* 0x000000b4d7b47220 */ /* 0x000fe20000410000 */
[----:B------:R-:W-:Y:S01]  /*3290*/  F2FP.F16.F32.PACK_AB R197, R177, R176 ;  /* 0x000000b0b1c5723e */ /* 0x000fe200000000ff */
[----:B------:R-:W-:Y:S01]  /*32a0*/  STSM.16.MT88.4 [R15+0x29000], R188 ;  /* 0x029000bc0f007844 */ /* 0x000fe20000004200 */
[----:B------:R-:W-:Y:S02]  /*32b0*/  F2FP.F16.F32.PACK_AB R198, R22, R179 ;  /* 0x000000b316c6723e */ /* 0x000fe400000000ff */
[----:B------:R-:W-:Y:S01]  /*32c0*/  F2FP.F16.F32.PACK_AB R199, R180, R23 ;  /* 0x00000017b4c7723e */ /* 0x000fe200000000ff */
[----:B------:R-:W-:Y:S01]  /*32d0*/  STSM.16.MT88.4 [R15+0x29800], R192 ;  /* 0x029800c00f007844 */ /* 0x000fe20000004200 */
[----:B------:R-:W-:Y:S02]  /*32e0*/  F2FP.F16.F32.PACK_AB R157, R153, R152 ;  /* 0x00000098999d723e */ /* 0x000fe400000000ff */
[----:B------:R-:W-:Y:S01]  /*32f0*/  F2FP.F16.F32.PACK_AB R152, R160, R203 ;  /* 0x000000cba098723e */ /* 0x000fe200000000ff */
[----:B------:R1:W-:Y:S01]  /*3300*/  STSM.16.MT88.4 [R15+0x2a000], R196 ;  /* 0x02a000c40f007844 */ /* 0x0003e20000004200 */
[----:B------:R-:W-:Y:S01]  /*3310*/  WARPGROUP.ARRIVE ;  /* 0x00000000000079c5 */ /* 0x000fe20000000000 */
[----:B------:R-:W-:-:S05]  /*3320*/  F2FP.F16.F32.PACK_AB R153, R19, R18 ;  /* 0x000000121399723e */ /* 0x000fca00000000ff */
[----:B------:R-:W-:Y:S01]  /*3330*/  HGMMA.64x128x16.F32 R24, R156, gdesc[UR4].tnspB, R24, gsb0 ;  /* 0x41e000049c187df0 */ /* 0x000fe20008000818 */
[----:B------:R-:W-:Y:S01]  /*3340*/  UIADD3 UR6, UR4, 0x80, URZ ;  /* 0x0000008004067890 */ /* 0x000fe2000fffe03f */
[----:B------:R-:W-:Y:S01]  /*3350*/  UMOV UR7, 0x40000040 ;  /* 0x4000004000077882 */ /* 0x000fe20000000000 */
[----:B-1----:R-:W-:-:S05]  /*3360*/  IMAD R15, R8, 0x4000, R16 ;  /* 0x00004000080f7824 */ /* 0x002fca00078e0210 */
[----:B------:R-:W-:-:S13]  /*3370*/  R2UR UR5, R15 ;  /* 0x000000000f0572ca */ /* 0x000fda00000e0000 */
[----:B------:R-:W-:-:S04]  /*3380*/  USHF.R.U32.HI UR5, URZ, 0x4, UR5 ;  /* 0x000000043f057899 */ /* 0x000fc80008011605 */
[----:B------:R-:W-:-:S03]  /*3390*/  ULOP3.LUT UR9, UR5, 0x3fff, URZ, 0xc0, !UPT ;  /* 0x00003fff05097892 */ /* 0x000fc6000f8ec03f */
[----:B------:R-:W-:Y:S01]  /*33a0*/  UMOV UR5, 0x40000040 ;  /* 0x4000004000057882 */ /* 0x000fe20000000000 */
[----:B------:R-:W-:Y:S02]  /*33b0*/  WARPGROUP.DEPBAR.LE gsb0, 0x0 ;  /* 0x00008000000079c5 */ /* 0x000fe40000010000 */
[----:B------:R-:W-:-:S06]  /*33c0*/  WARPGROUP.ARRIVE ;  /* 0x00000000000079c5 */ /* 0x000fcc0000000000 */
[----:B------:R-:W-:Y:S01]  /*33d0*/  HGMMA.64x128x16.F32 R24, R152, gdesc[UR4].tnspB, R24, gsb0 ;  /* 0x41e0000498187df0 */ /* 0x000fe20008000818 */
[----:B------:R-:W-:Y:S01]  /*33e0*/  UIADD3 UR6, UR4, 0x100, URZ ;  /* 0x0000010004067890 */ /* 0x000fe2000fffe03f */
[----:B------:R-:W-:Y:S01]  /*33f0*/  UMOV UR7, 0x40000040 ;  /* 0x4000004000077882 */ /* 0x000fe20000000000 */
[----:B------:R-:W-:Y:S02]  /*3400*/  WARPGROUP.DEPBAR.LE gsb0, 0x0 ;  /* 0x00008000000079c5 */ /* 0x000fe40000010000 */
[----:B------:R-:W-:Y:S01]  /*3410*/  WARPGROUP.ARRIVE ;  /* 0x00000000000079c5 */ /* 0x000fe20000000000 */
[----:B------:R-:W-:Y:S02]  /*3420*/  F2FP.F16.F32.PACK_AB R152, R173, R171 ;  /* 0x000000abad98723e */ /* 0x000fe400000000ff */
[----:B------:R-:W-:Y:S02]  /*3430*/  F2FP.F16.F32.PACK_AB R153, R174, R172 ;  /* 0x000000acae99723e */ /* 0x000fe400000000ff */
[----:B------:R-:W-:-:S02]  /*3440*/  F2FP.F16.F32.PACK_AB R154, R200, R12 ;  /* 0x0000000cc89a723e */ /* 0x000fc400000000ff */
[----:B------:R-:W-:Y:S01]  /*3450*/  HGMMA.64x128x16.F32 R24, R164, gdesc[UR4].tnspB, R24, gsb0 ;  /* 0x41e00004a4187df0 */ /* 0x000fe20008000818 */
[----:B------:R-:W-:Y:S01]  /*3460*/  F2FP.F16.F32.PACK_AB R155, R14, R175 ;  /* 0x000000af0e9b723e */ /* 0x000fe200000000ff */
[----:B------:R-:W-:Y:S01]  /*3470*/  UIADD3 UR6, UR4, 0x180, URZ ;  /* 0x0000018004067890 */ /* 0x000fe2000fffe03f */
[----:B------:R-:W-:Y:S02]  /*3480*/  UMOV UR7, 0x40000040 ;  /* 0x4000004000077882 */ /* 0x000fe40000000000 */
[----:B------:R-:W-:Y:S01]  /*3490*/  UMOV UR4, UR8 ;  /* 0x0000000800047c82 */ /* 0x000fe20008000000 */
[----:B------:R-:W-:Y:S02]  /*34a0*/  WARPGROUP.DEPBAR.LE gsb0, 0x0 ;  /* 0x00008000000079c5 */ /* 0x000fe40000010000 */
[----:B------:R-:W-:-:S06]  /*34b0*/  WARPGROUP.ARRIVE ;  /* 0x00000000000079c5 */ /* 0x000fcc0000000000 */
[----:B------:R-:W-:Y:S01]  /*34c0*/  HGMMA.64x128x16.F32 R24, R152, gdesc[UR4].tnspB, R24, gsb0 ;  /* 0x41e0000498187df0 */ /* 0x000fe20008000818 */
[----:B------:R-:W-:Y:S01]  /*34d0*/  UMOV UR6, UR9 ;  /* 0x0000000900067c82 */ /* 0x000fe20008000000 */
[----:B------:R-:W-:Y:S01]  /*34e0*/  UMOV UR7, 0x40000040 ;  /* 0x4000004000077882 */ /* 0x000fe20000000000 */
[----:B------:R-:W-:Y:S02]  /*34f0*/  WARPGROUP.DEPBAR.LE gsb0, 0x0 ;  /* 0x00008000000079c5 */ /* 0x000fe40000010000 */
[----:B------:R-:W-:Y:S01]  /*3500*/  @!PT LDS RZ, [RZ] ;  /* 0x00000000fffff984 */ /* 0x000fe20000000800 */
[----:B------:R-:W-:Y:S01]  /*3510*/  @!PT LDS RZ, [RZ] ;  /* 0x00000000fffff984 */ /* 0x000fe20000000800 */
[----:B------:R-:W-:Y:S01]  /*3520*/  @!PT LDS RZ, [RZ] ;  /* 0x00000000fffff984 */ /* 0x000fe20000000800 */
[----:B------:R-:W-:Y:S01]  /*3530*/  @!PT LDS RZ, [RZ] ;  /* 0x00000000fffff984 */ /* 0x000fe20000000800 */
[----:B------:R1:W-:Y:S06]  /*3540*/  MEMBAR.ALL.CTA ;  /* 0x0000000000007992 */ /* 0x0003ec0000008000 */
[----:B-1----:R-:W1:Y:S02]  /*3550*/  FENCE.VIEW.ASYNC.S ;  /* 0x00000000000073c6 */ /* 0x002e640000000000 */
[----:B-1----:R-:W-:Y:S06]  /*3560*/  BAR.SYNC.DEFER_BLOCKING 0x9, 0x100 ;  /* 0x0244000000007b1d */ /* 0x002fec0000010000 */
[----:B------:R-:W-:-:S06]  /*3570*/  WARPGROUP.ARRIVE ;  /* 0x00000000000079c5 */ /* 0x000fcc0000000000 */
[----:B------:R-:W-:Y:S01]  /*3580*/  HGMMA.64x64x16.F32 R152, gdesc[UR4].tnspB, RZ, !UPT, gsb0 ;  /* 0x40e00000049879f0 */ /* 0x000fe2000c0008ff */
[----:B------:R-:W-:Y:S02]  /*3590*/  UIADD3 UR4, UR8, 0x2, URZ ;  /* 0x0000000208047890 */ /* 0x000fe4000fffe03f */
[----:B------:R-:W-:Y:S01]  /*35a0*/  UIADD3 UR6, UR9, 0x80, URZ ;  /* 0x0000008009067890 */ /* 0x000fe2000fffe03f */
[----:B------:R-:W-:Y:S01]  /*35b0*/  UMOV UR5, 0x40000040 ;  /* 0x4000004000057882 */ /* 0x000fe20000000000 */
[----:B------:R-:W-:Y:S01]  /*35c0*/  UMOV UR7, 0x40000040 ;  /* 0x4000004000077882 */ /* 0x000fe20000000000 */
[----:B------:R-:W-:Y:S02]  /*35d0*/  WARPGROUP.DEPBAR.LE gsb0, 0x0 ;  /* 0x00008000000079c5 */ /* 0x000fe40000010000 */
[----:B------:R-:W-:-:S06]  /*35e0*/  WARPGROUP.ARRIVE ;  /* 0x00000000000079c5 */ /* 0x000fcc0000000000 */
[----:B------:R-:W-:Y:S01]  /*35f0*/  HGMMA.64x64x16.F32 R152, gdesc[UR4].tnspB, R152, gsb0 ;  /* 0x40e00000049879f0 */ /* 0x000fe20008000898 */
        /* <DEDUP_REMOVED lines=41> */
[----:B------:R-:W-:Y:S03]  /*3890*/  HGMMA.64x64x16.F32 R152, gdesc[UR4].tnspB, R152, gsb0 ;  /* 0x40e00000049879f0 */ /* 0x000fe60008000898 */
[----:B------:R-:W-:Y:S02]  /*38a0*/  WARPGROUP.DEPBAR.LE gsb0, 0x0 ;  /* 0x00008000000079c5 */ /* 0x000fe40000010000 */
[----:B------:R-:W-:Y:S05]  /*38b0*/  @!P0 BRA `(.L_x_24) ;  /* 0x0000000000048947 */ /* 0x000fea0003800000 */
[----:B------:R-:W-:Y:S01]  /*38c0*/  BPT.TRAP 0x1 ;  /* 0x000000040000795c */ /* 0x000fe20000300000 */
.L_x_24:
[----:B------:R-:W-:Y:S01]  /*38d0*/  LOP3.LUT R13, R0, 0x2000000, RZ, 0xfc, !PT ;  /* 0x02000000000d7812 */ /* 0x000fe200078efcff */
[----:B------:R-:W-:Y:S01]  /*38e0*/  VIADD R0, R2, 0x30840 ;  /* 0x0003084002007836 */ /* 0x000fe20000000000 */
[----:B------:R-:W-:Y:S01]  /*38f0*/  UMOV UR7, 0x40000040 ;  /* 0x4000004000077882 */ /* 0x000fe20000000000 */
[----:B------:R-:W1:Y:S02]  /*3900*/  S2R R12, SR_TID.X ;  /* 0x00000000000c7919 */ /* 0x000e640000002100 */
[----:B------:R-:W-:Y:S01]  /*3910*/  IMAD R13, R4, 0x400, R13 ;  /* 0x00000400040d7824 */ /* 0x000fe200078e020d */
[----:B------:R-:W-:-:S04]  /*3920*/  PRMT R0, RZ, 0x654, R0 ;  /* 0x00000654ff007816 */ /* 0x000fc80000000000 */
[----:B------:R-:W-:Y:S01]  /*3930*/  R2UR UR4, R13 ;  /* 0x000000000d0472ca */ /* 0x000fe200000e0000 */
[----:B------:R2:W-:Y:S01]  /*3940*/  SYNCS.ARRIVE.TRANS64.RED.A1T0 RZ, [R0+URZ], RZ ;  /* 0x000000ff00ff79a7 */ /* 0x0005e2000810043f */
[----:B------:R-:W-:-:S11]  /*3950*/  WARPGROUP.ARRIVE ;  /* 0x00000000000079c5 */ /* 0x000fd60000000000 */
[----:B------:R-:W-:Y:S02]  /*3960*/  UMOV UR6, UR4 ;  /* 0x0000000400067c82 */ /* 0x000fe40008000000 */
[----:B------:R-:W-:Y:S01]  /*3970*/  HGMMA.64x128x16.F32 R88, R184, gdesc[UR4].tnspB, R88, gsb0 ;  /* 0x41e00004b8587df0 */ /* 0x000fe20008000858 */
[----:B------:R-:W-:Y:S01]  /*3980*/  UIADD3 UR6, UR4, 0x80, URZ ;  /* 0x0000008004067890 */ /* 0x000fe2000fffe03f */
[----:B------:R-:W-:Y:S01]  /*3990*/  UMOV UR7, 0x40000040 ;  /* 0x4000004000077882 */ /* 0x000fe20000000000 */
[----:B-1----:R-:W-:-:S05]  /*39a0*/  SHF.R.U32.HI R14, RZ, 0x7, R12 ;  /* 0x00000007ff0e7819 */ /* 0x002fca000001160c */
[C---:B------:R-:W-:Y:S02]  /*39b0*/  VIADD R12, R14.reuse, 0x9 ;  /* 0x000000090e0c7836 */ /* 0x040fe40000000000 */
[----:B--2---:R-:W-:Y:S01]  /*39c0*/  VIADD R0, R14, 0xc ;  /* 0x0000000c0e007836 */ /* 0x004fe20000000000 */
[----:B------:R-:W-:Y:S02]  /*39d0*/  WARPGROUP.DEPBAR.LE gsb0, 0x0 ;  /* 0x00008000000079c5 */ /* 0x000fe40000010000 */
[----:B------:R-:W-:-:S06]  /*39e0*/  WARPGROUP.ARRIVE ;  /* 0x00000000000079c5 */ /* 0x000fcc0000000000 */
[----:B------:R-:W-:Y:S01]  /*39f0*/  HGMMA.64x128x16.F32 R88, R188, gdesc[UR4].tnspB, R88, gsb0 ;  /* 0x41e00004bc587df0 */ /* 0x000fe20008000858 */
[----:B------:R-:W-:Y:S01]  /*3a00*/  UIADD3 UR6, UR4, 0x100, URZ ;  /* 0x0000010004067890 */ /* 0x000fe2000fffe03f */
[----:B------:R-:W-:Y:S01]  /*3a10*/  UMOV UR7, 0x40000040 ;  /* 0x4000004000077882 */ /* 0x000fe20000000000 */
[----:B------:R-:W-:Y:S01]  /*3a20*/  UIADD3 UR4, UR4, 0x180, URZ ;  /* 0x0000018004047890 */ /* 0x000fe2000fffe03f */
[----:B------:R-:W-:Y:S02]  /*3a30*/  WARPGROUP.DEPBAR.LE gsb0, 0x0 ;  /* 0x00008000000079c5 */ /* 0x000fe40000010000 */
[----:B------:R-:W-:-:S06]  /*3a40*/  WARPGROUP.ARRIVE ;  /* 0x00000000000079c5 */ /* 0x000fcc0000000000 */
[----:B------:R-:W-:Y:S01]  /*3a50*/  HGMMA.64x128x16.F32 R88, R192, gdesc[UR4].tnspB, R88, gsb0 ;  /* 0x41e00004c0587df0 */ /* 0x000fe20008000858 */
[----:B------:R-:W-:Y:S01]  /*3a60*/  UMOV UR6, UR4 ;  /* 0x0000000400067c82 */ /* 0x000fe20008000000 */
[----:B------:R-:W-:Y:S01]  /*3a70*/  UMOV UR7, 0x40000040 ;  /* 0x4000004000077882 */ /* 0x000fe20000000000 */
[----:B------:R-:W-:Y:S02]  /*3a80*/  WARPGROUP.DEPBAR.LE gsb0, 0x0 ;  /* 0x00008000000079c5 */ /* 0x000fe40000010000 */
[----:B------:R-:W-:-:S07]  /*3a90*/  WARPGROUP.ARRIVE ;  /* 0x00000000000079c5 */ /* 0x000fce0000000000 */
[----:B------:R-:W-:Y:S03]  /*3aa0*/  HGMMA.64x128x16.F32 R88, R196, gdesc[UR4].tnspB, R88, gsb0 ;  /* 0x41e00004c4587df0 */ /* 0x000fe60008000858 */
[----:B------:R-:W-:Y:S02]  /*3ab0*/  WARPGROUP.DEPBAR.LE gsb0, 0x0 ;  /* 0x00008000000079c5 */ /* 0x000fe40000010000 */
[----:B------:R1:W-:Y:S06]  /*3ac0*/  BAR.SYNC.DEFER_BLOCKING R12, 0xa0 ;  /* 0x0002800c0000751d */ /* 0x0003ec0000010000 */
[----:B------:R1:W-:Y:S04]  /*3ad0*/  STS.128 [R3+0x10000], R152 ;  /* 0x0100009803007388 */ /* 0x0003e80000000c00 */
[----:B------:R1:W-:Y:S04]  /*3ae0*/  STS.128 [R3+0x10800], R156 ;  /* 0x0108009c03007388 */ /* 0x0003e80000000c00 */
[----:B------:R1:W-:Y:S04]  /*3af0*/  STS.128 [R3+0x11000], R160 ;  /* 0x011000a003007388 */ /* 0x0003e80000000c00 */
[----:B------:R1:W-:Y:S04]  /*3b00*/  STS.128 [R3+0x11800], R164 ;  /* 0x011800a403007388 */ /* 0x0003e80000000c00 */
[----:B------:R1:W-:Y:S04]  /*3b10*/  STS.128 [R3+0x12000], R168 ;  /* 0x012000a803007388 */ /* 0x0003e80000000c00 */
[----:B------:R1:W-:Y:S04]  /*3b20*/  STS.128 [R3+0x12800], R172 ;  /* 0x012800ac03007388 */ /* 0x0003e80000000c00 */
[----:B------:R1:W-:Y:S04]  /*3b30*/  STS.128 [R3+0x13000], R176 ;  /* 0x013000b003007388 */ /* 0x0003e80000000c00 */
[----:B------:R1:W-:Y:S01]  /*3b40*/  STS.128 [R3+0x13800], R180 ;  /* 0x013800b403007388 */ /* 0x0003e20000000c00 */
[----:B------:R-:W-:Y:S01]  /*3b50*/  @!PT LDS RZ, [RZ] ;  /* 0x00000000fffff984 */ /* 0x000fe20000000800 */
[----:B------:R-:W-:Y:S01]  /*3b60*/  @!PT LDS RZ, [RZ] ;  /* 0x00000000fffff984 */ /* 0x000fe20000000800 */
[----:B------:R-:W-:Y:S01]  /*3b70*/  @!PT LDS RZ, [RZ] ;  /* 0x00000000fffff984 */ /* 0x000fe20000000800 */
[----:B------:R-:W-:Y:S01]  /*3b80*/  @!PT LDS RZ, [RZ] ;  /* 0x00000000fffff984 */ /* 0x000fe20000000800 */
[----:B------:R2:W-:Y:S06]  /*3b90*/  MEMBAR.ALL.CTA ;  /* 0x0000000000007992 */ /* 0x0005ec0000008000 */
[----:B--2---:R-:W2:Y:S02]  /*3ba0*/  FENCE.VIEW.ASYNC.S ;  /* 0x00000000000073c6 */ /* 0x004ea40000000000 */
[----:B--2---:R1:W-:Y:S06]  /*3bb0*/  BAR.ARV R0, 0xa0 ;  /* 0x000280000000751d */ /* 0x0043ec0000002000 */
[----:B------:R-:W-:Y:S05]  /*3bc0*/  @!P0 BRA `(.L_x_25) ;  /* 0x0000000000048947 */ /* 0x000fea0003800000 */
[----:B------:R-:W-:Y:S01]  /*3bd0*/  BPT.TRAP 0x1 ;  /* 0x000000040000795c */ /* 0x000fe20000300000 */
.L_x_25:
[----:B------:R-:W-:Y:S02]  /*3be0*/  VIADD R6, R6, 0x1 ;  /* 0x0000000106067836 */ /* 0x000fe40000000000 */
[----:B------:R-:W-:Y:S02]  /*3bf0*/  VIADD R4, R4, 0x1 ;  /* 0x0000000104047836 */ /* 0x000fe40000000000 */
[----:B------:R-:W-:Y:S01]  /*3c00*/  VIADD R2, R2, 0x30820 ;  /* 0x0003082002027836 */ /* 0x000fe20000000000 */
[----:B------:R-:W-:Y:S02]  /*3c10*/  ISETP.GE.AND P1, PT, R6, R10, PT ;  /* 0x0000000a0600720c */ /* 0x000fe40003f26270 */
[----:B------:R-:W-:Y:S02]  /*3c20*/  ISETP.NE.AND P0, PT, R4, 0x2, PT ;  /* 0x000000020400780c */ /* 0x000fe40003f05270 */
[----:B------:R-:W-:Y:S02]  /*3c30*/  PRMT R2, RZ, 0x654, R2 ;  /* 0x00000654ff027816 */ /* 0x000fe40000000002 */
[----:B-1----:R-:W-:-:S02]  /*3c40*/  SEL R0, RZ, 0x1, P0 ;  /* 0x00000001ff007807 */ /* 0x002fc40000000000 */
[----:B------:R3:W-:Y:S01]  /*3c50*/  SYNCS.ARRIVE.TRANS64.RED.A1T0 RZ, [R2+URZ], RZ ;  /* 0x000000ff02ff79a7 */ /* 0x0007e2000810043f */
[----:B------:R-:W-:Y:S02]  /*3c60*/  SEL R4, R4, RZ, P0 ;  /* 0x000000ff04047207 */ /* 0x000fe40000000000 */
[----:B------:R-:W-:Y:S02]  /*3c70*/  LOP3.LUT R5, R5, R0, RZ, 0x3c, !PT ;  /* 0x0000000005057212 */ /* 0x000fe400078e3cff */
[----:B------:R-:W-:Y:S05]  /*3c80*/  @!P1 BRA `(.L_x_26) ;  /* 0xffffffd400b09947 */ /* 0x000fea000383ffff */
.L_x_15:
[----:B------:R-:W-:Y:S01]  /*3c90*/  LOP3.LUT P0, RZ, R16, 0x3ff, RZ, 0xc0, !PT ;  /* 0x000003ff10ff7812 */ /* 0x000fe2000780c0ff */
[----:B------:R-:W-:Y:S02]  /*3ca0*/  ULDC UR4, c[0x0][0x740] ;  /* 0x0001d00000047ab9 */ /* 0x000fe40000000800 */
[----:B------:R-:W-:Y:S01]  /*3cb0*/  FMUL.FTZ R88, R88, UR4 ;  /* 0x0000000458587c20 */ /* 0x000fe20008410000 */
        /* <DEDUP_REMOVED lines=63> */
[----:B------:R-:W-:Y:S06]  /*40b0*/  @!P0 BRA `(.L_x_27) ;  /* 0x0000000000408947 */ /* 0x000fec0003800000 */
[----:B------:R-:W-:Y:S01]  /*40c0*/  MOV R0, 0x0 ;  /* 0x0000000000007802 */ /* 0x000fe20000000f00 */
[----:B------:R-:W-:Y:S01]  /*40d0*/  ULDC.64 UR4, c[0x4][0x90] ;  /* 0x0100240000047ab9 */ /* 0x000fe20000000a00 */
[----:B------:R-:W-:Y:S01]  /*40e0*/  ULDC.64 UR6, c[0x4][0x98] ;  /* 0x0100260000067ab9 */ /* 0x000fe20000000a00 */
[----:B------:R-:W-:Y:S01]  /*40f0*/  IMAD.U32 R4, RZ, RZ, UR4 ;  /* 0x00000004ff047e24 */ /* 0x000fe2000f8e00ff */
[----:B---3--:R3:W4:Y:S01]  /*4100*/  LDC.64 R2, c[0x4][R0] ;  /* 0x0100000000027b82 */ /* 0x0087220000000a00 */
        /* <DEDUP_REMOVED lines=8> */
[----:B-1-3--:R-:W-:-:S07]  /*4190*/  IMAD.MOV.U32 R13, RZ, RZ, RZ ;  /* 0x000000ffff0d7224 */ /* 0x00afce00078e00ff */
[----:B------:R-:W-:-:S07]  /*41a0*/  LEPC R20, `(.L_x_27) ;  /* 0x000000001014794e */ /* 0x000fce0000000000 */
[----:B--2-4-:R-:W-:Y:S05]  /*41b0*/  CALL.ABS.NOINC R2 ;  /* 0x0000000002007343 */ /* 0x014fea0003c00000 */
.L_x_27:
[----:B------:R-:W-:-:S05]  /*41c0*/  VIADD R17, R16, 0x8000 ;  /* 0x0000800010117836 */ /* 0x000fca0000000000 */
[----:B------:R-:W-:-:S13]  /*41d0*/  LOP3.LUT P0, RZ, R17, 0x3ff, RZ, 0xc0, !PT ;  /* 0x000003ff11ff7812 */ /* 0x000fda000780c0ff */
[----:B------:R-:W-:Y:S05]  /*41e0*/  @!P0 BRA `(.L_x_28) ;  /* 0x0000000000408947 */ /* 0x000fea0003800000 */
        /* <DEDUP_REMOVED lines=16> */
.L_x_28:
[----:B------:R-:W-:-:S13]  /*42f0*/  LOP3.LUT P6, RZ, R16, 0x3ff, RZ, 0xc0, !PT ;  /* 0x000003ff10ff7812 */ /* 0x000fda00078cc0ff */
[----:B------:R-:W-:Y:S05]  /*4300*/  @!P6 BRA `(.L_x_29) ;  /* 0x000000000040e947 */ /* 0x000fea0003800000 */
[----:B------:R-:W-:Y:S01]  /*4310*/  MOV R0, 0x0 ;  /* 0x0000000000007802 */ /* 0x000fe20000000f00 */
[----:B------:R-:W-:Y:S01]  /*4320*/  ULDC.64 UR4, c[0x4][0x90] ;  /* 0x0100240000047ab9 */ /* 0x000fe20000000a00 */
[----:B------:R-:W-:Y:S01]  /*4330*/  ULDC.64 UR6, c[0x4][0x98] ;  /* 0x0100260000067ab9 */ /* 0x000fe20000000a00 */
[----:B------:R-:W-:Y:S01]  /*4340*/  IMAD.U32 R4, RZ, RZ, UR4 ;  /* 0x00000004ff047e24 */ /* 0x000fe2000f8e00ff */
[----:B---3--:R3:W4:Y:S01]  /*4350*/  LDC.64 R2, c[0x4][R0] ;  /* 0x0100000000027b82 */ /* 0x0087220000000a00 */
[----:B------:R-:W-:Y:S01]  /*4360*/  MOV R5, UR5 ;  /* 0x0000000500057c02 */ /* 0x000fe20008000f00 */
        /* <DEDUP_REMOVED lines=10> */
.L_x_29:
        /* <DEDUP_REMOVED lines=18> */
.L_x_30:
[----:B------:R-:W4:Y:S01]  /*4530*/  S2R R0, SR_TID.X ;  /* 0x0000000000007919 */ /* 0x000f220000002100 */
[----:B------:R-:W-:Y:S02]  /*4540*/  F2FP.F16.F32.PACK_AB R24, R25, R24 ;  /* 0x000000181918723e */ /* 0x000fe400000000ff */
[----:B------:R-:W-:Y:S01]  /*4550*/  F2FP.F16.F32.PACK_AB R25, R27, R26 ;  /* 0x0000001a1b19723e */ /* 0x000fe200000000ff */
[----:B------:R-:W5:Y:S01]  /*4560*/  S2R R3, SR_TID.X ;  /* 0x0000000000037919 */ /* 0x000f620000002100 */
[----:B------:R-:W-:Y:S02]  /*4570*/  F2FP.F16.F32.PACK_AB R32, R33, R32 ;  /* 0x000000202120723e */ /* 0x000fe400000000ff */
[----:B------:R-:W-:Y:S01]  /*4580*/  F2FP.F16.F32.PACK_AB R26, R29, R28 ;  /* 0x0000001c1d1a723e */ /* 0x000fe200000000ff */
[----:B------:R-:W-:Y:S01]  /*4590*/  BAR.SYNC.DEFER_BLOCKING 0x1, 0x100 ;  /* 0x0044000000007b1d */ /* 0x000fe20000010000 */
[----:B------:R-:W-:Y:S02]  /*45a0*/  F2FP.F16.F32.PACK_AB R27, R31, R30 ;  /* 0x0000001e1f1b723e */ /* 0x000fe400000000ff */
[----:B------:R-:W-:-:S02]  /*45b0*/  F2FP.F16.F32.PACK_AB R33, R35, R34 ;  /* 0x000000222321723e */ /* 0x000fc400000000ff */
[----:B------:R-:W-:Y:S02]  /*45c0*/  F2FP.F16.F32.PACK_AB R40, R41, R40 ;  /* 0x000000282928723e */ /* 0x000fe400000000ff */
[----:B------:R-:W-:Y:S02]  /*45d0*/  F2FP.F16.F32.PACK_AB R34, R37, R36 ;  /* 0x000000242522723e */ /* 0x000fe400000000ff */
[----:B------:R-:W-:Y:S02]  /*45e0*/  F2FP.F16.F32.PACK_AB R35, R39, R38 ;  /* 0x000000262723723e */ /* 0x000fe400000000ff */
[----:B------:R-:W-:Y:S02]  /*45f0*/  F2FP.F16.F32.PACK_AB R41, R43, R42 ;  /* 0x0000002a2b29723e */ /* 0x000fe400000000ff */
[----:B------:R-:W-:Y:S02]  /*4600*/  F2FP.F16.F32.PACK_AB R48, R49, R48 ;  /* 0x000000303130723e */ /* 0x000fe400000000ff */
[----:B------:R-:W-:-:S02]  /*4610*/  F2FP.F16.F32.PACK_AB R42, R45, R44 ;  /* 0x0000002c2d2a723e */ /* 0x000fc400000000ff */
[----:B------:R-:W-:Y:S02]  /*4620*/  F2FP.F16.F32.PACK_AB R43, R47, R46 ;  /* 0x0000002e2f2b723e */ /* 0x000fe400000000ff */
[----:B------:R-:W-:Y:S02]  /*4630*/  F2FP.F16.F32.PACK_AB R49, R51, R50 ;  /* 0x000000323331723e */ /* 0x000fe400000000ff */
[----:B------:R-:W-:Y:S02]  /*4640*/  F2FP.F16.F32.PACK_AB R56, R57, R56 ;  /* 0x000000383938723e */ /* 0x000fe400000000ff */
[----:B------:R-:W-:Y:S01]  /*4650*/  F2FP.F16.F32.PACK_AB R50, R53, R52 ;  /* 0x000000343532723e */ /* 0x000fe200000000ff */
[----:B----4-:R-:W-:Y:S01]  /*4660*/  VIADD R7, R0, 0xffffff80 ;  /* 0xffffff8000077836 */ /* 0x010fe20000000000 */
[----:B------:R-:W-:Y:S02]  /*4670*/  F2FP.F16.F32.PACK_AB R51, R55, R54 ;  /* 0x000000363733723e */ /* 0x000fe400000000ff */
[----:B------:R-:W-:Y:S01]  /*4680*/  F2FP.F16.F32.PACK_AB R57, R59, R58 ;  /* 0x0000003a3b39723e */ /* 0x000fe200000000ff */
[----:B-----5:R-:W-:Y:S01]  /*4690*/  VIADD R3, R3, 0xffffff80 ;  /* 0xffffff8003037836 */ /* 0x020fe20000000000 */
[----:B---3--:R-:W-:-:S02]  /*46a0*/  SHF.R.S32.HI R2, RZ, 0x1f, R7 ;  /* 0x0000001fff027819 */ /* 0x008fc40000011407 */
[----:B------:R-:W-:Y:S02]  /*46b0*/  F2FP.F16.F32.PACK_AB R64, R65, R64 ;  /* 0x000000404140723e */ /* 0x000fe400000000ff */
[----:B------:R-:W-:Y:S02]  /*46c0*/  LEA.HI R0, R2, R7, RZ, 0x4 ;  /* 0x0000000702007211 */ /* 0x000fe400078f20ff */
[----:B------:R-:W-:Y:S02]  /*46d0*/  SHF.R.S32.HI R4, RZ, 0x1f, R3 ;  /* 0x0000001fff047819 */ /* 0x000fe40000011403 */
[----:B------:R-:W-:Y:S02]  /*46e0*/  LOP3.LUT R0, R0, 0xfffffff0, RZ, 0xc0, !PT ;  /* 0xfffffff000007812 */ /* 0x000fe400078ec0ff */
[----:B------:R-:W-:Y:S02]  /*46f0*/  LEA.HI R4, R4, R3, RZ, 0x4 ;  /* 0x0000000304047211 */ /* 0x000fe400078f20ff */
[----:B------:R-:W-:Y:S01]  /*4700*/  LEA.HI R2, R2, R7, RZ, 0x5 ;  /* 0x0000000702027211 */ /* 0x000fe200078f28ff */
[----:B------:R-:W-:Y:S01]  /*4710*/  IMAD.IADD R0, R7, 0x1, -R0 ;  /* 0x0000000107007824 */ /* 0x000fe200078e0a00 */
[----:B--2---:R-:W-:-:S02]  /*4720*/  SHF.R.S32.HI R9, RZ, 0x4, R4 ;  /* 0x00000004ff097819 */ /* 0x004fc40000011404 */
[----:B------:R-:W-:Y:S01]  /*4730*/  SHF.R.S32.HI R6, RZ, 0x5, R2 ;  /* 0x00000005ff067819 */ /* 0x000fe20000011402 */
[----:B------:R-:W-:Y:S01]  /*4740*/  IMAD.MOV.U32 R2, RZ, RZ, 0x40 ;  /* 0x00000040ff027424 */ /* 0x000fe200078e00ff */
[----:B------:R-:W-:Y:S02]  /*4750*/  SHF.R.S32.HI R3, RZ, 0x1f, R0 ;  /* 0x0000001fff037819 */ /* 0x000fe40000011400 */
[----:B------:R-:W-:Y:S02]  /*4760*/  LEA.HI R4, R4, R9, RZ, 0x1 ;  /* 0x0000000904047211 */ /* 0x000fe400078f08ff */
[----:B------:R-:W-:Y:S02]  /*4770*/  LEA.HI R3, R3, R0, RZ, 0x3 ;  /* 0x0000000003037211 */ /* 0x000fe400078f18ff */
[----:B------:R-:W-:Y:S02]  /*4780*/  LOP3.LUT R4, R4, 0xfffffffe, RZ, 0xc0, !PT ;  /* 0xfffffffe04047812 */ /* 0x000fe400078ec0ff */
[C---:B------:R-:W-:Y:S01]  /*4790*/  LOP3.LUT R5, R3.reuse, 0xfffffff8, RZ, 0xc0, !PT ;  /* 0xfffffff803057812 */ /* 0x040fe200078ec0ff */
[----:B------:R-:W-:Y:S01]  /*47a0*/  IMAD.SHL.U32 R3, R3, 0x40, RZ ;  /* 0x0000004003037824 */ /* 0x000fe200078e00ff */
[----:B------:R-:W-:Y:S01]  /*47b0*/  F2FP.F16.F32.PACK_AB R58, R61, R60 ;  /* 0x0000003c3d3a723e */ /* 0x000fe200000000ff */
[----:B------:R-:W-:Y:S01]  /*47c0*/  IMAD.IADD R4, R9, 0x1, -R4 ;  /* 0x0000000109047824 */ /* 0x000fe200078e0a04 */
[----:B------:R-:W-:Y:S01]  /*47d0*/  F2FP.F16.F32.PACK_AB R59, R63, R62 ;  /* 0x0000003e3f3b723e */ /* 0x000fe200000000ff */
[----:B------:R-:W-:Y:S01]  /*47e0*/  IMAD.IADD R5, R0, 0x1, -R5 ;  /* 0x0000000100057824 */ /* 0x000fe200078e0a05 */
[----:B------:R-:W-:Y:S01]  /*47f0*/  LOP3.LUT R3, R3, 0x7ffffe00, RZ, 0xc0, !PT ;  /* 0x7ffffe0003037812 */ /* 0x000fe200078ec0ff */
[----:B------:R-:W-:Y:S01]  /*4800*/  IMAD.SHL.U32 R7, R4, 0x8, RZ ;  /* 0x0000000804077824 */ /* 0x000fe200078e00ff */
[----:B------:R-:W-:Y:S01]  /*4810*/  F2FP.F16.F32.PACK_AB R65, R67, R66 ;  /* 0x000000424341723e */ /* 0x000fe200000000ff */
[C---:B------:R-:W-:Y:S01]  /*4820*/  IMAD.SHL.U32 R0, R5.reuse, 0x40, RZ ;  /* 0x0000004005007824 */ /* 0x040fe200078e00ff */
[----:B------:R-:W-:Y:S01]  /*4830*/  R2P PR, R5, 0x6 ;  /* 0x0000000605007804 */ /* 0x000fe20000000000 */
[----:B------:R-:W-:Y:S01]  /*4840*/  IMAD R3, R6, 0x400, R3 ;  /* 0x0000040006037824 */ /* 0x000fe200078e0203 */
[----:B------:R-:W-:Y:S01]  /*4850*/  F2FP.F16.F32.PACK_AB R72, R73, R72 ;  /* 0x000000484948723e */ /* 0x000fe200000000ff */
[----:B------:R-:W2:Y:S01]  /*4860*/  SHFL.IDX PT, R5, R6, RZ, 0x1f ;  /* 0x00001fff06057589 */ /* 0x000ea200000e0000 */
[----:B------:R-:W-:-:S02]  /*4870*/  LOP3.LUT R0, R0, 0x1c0, RZ, 0xc0, !PT ;  /* 0x000001c000007812 */ /* 0x000fc400078ec0ff */
[----:B------:R-:W-:Y:S02]  /*4880*/  SEL R2, R2, 0xffffffc0, !P2 ;  /* 0xffffffc002027807 */ /* 0x000fe40005000000 */
[----:B------:R-:W-:Y:S02]  /*4890*/  LOP3.LUT R7, R0, 0x8, R7, 0xf8, !PT ;  /* 0x0000000800077812 */ /* 0x000fe400078ef807 */
[----:B------:R-:W-:Y:S02]  /*48a0*/  SHF.R.U32.HI R0, RZ, 0x3, R0 ;  /* 0x00000003ff007819 */ /* 0x000fe40000011600 */
[----:B------:R-:W-:Y:S02]  /*48b0*/  F2FP.F16.F32.PACK_AB R66, R69, R68 ;  /* 0x000000444542723e */ /* 0x000fe400000000ff */
[----:B------:R-:W-:Y:S02]  /*48c0*/  LOP3.LUT R0, R7, R0, RZ, 0x3c, !PT ;  /* 0x0000000007007212 */ /* 0x000fe400078e3cff */
[----:B------:R-:W-:-:S02]  /*48d0*/  F2FP.F16.F32.PACK_AB R67, R71, R70 ;  /* 0x000000464743723e */ /* 0x000fc400000000ff */
[----:B------:R-:W-:Y:S01]  /*48e0*/  F2FP.F16.F32.PACK_AB R73, R75, R74 ;  /* 0x0000004a4b49723e */ /* 0x000fe200000000ff */
[----:B------:R-:W-:Y:S01]  /*48f0*/  IMAD.IADD R3, R0, 0x1, R3 ;  /* 0x0000000100037824 */ /* 0x000fe200078e0203 */
[----:B------:R-:W-:Y:S01]  /*4900*/  F2FP.F16.F32.PACK_AB R80, R81, R80 ;  /* 0x000000505150723e */ /* 0x000fe200000000ff */
[----:B------:R-:W-:Y:S01]  /*4910*/  IMAD.MOV.U32 R0, RZ, RZ, 0x20 ;  /* 0x00000020ff007424 */ /* 0x000fe200078e00ff */
[----:B------:R-:W-:Y:S01]  /*4920*/  F2FP.F16.F32.PACK_AB R74, R77, R76 ;  /* 0x0000004c4d4a723e */ /* 0x000fe200000000ff */
[----:B------:R-:W-:Y:S01]  /*4930*/  IMAD R3, R3, 0x2, R16 ;  /* 0x0000000203037824 */ /* 0x000fe200078e0210 */
[----:B------:R-:W-:Y:S02]  /*4940*/  F2FP.F16.F32.PACK_AB R75, R79, R78 ;  /* 0x0000004e4f4b723e */ /* 0x000fe400000000ff */
[----:B------:R-:W-:Y:S02]  /*4950*/  SEL R0, R0, 0xffffffe0, !P1 ;  /* 0xffffffe000007807 */ /* 0x000fe40004800000 */
[--C-:B------:R-:W-:Y:S01]  /*4960*/  IADD3 R4, R2, 0x8000, R3.reuse ;  /* 0x0000800002047810 */ /* 0x100fe20007ffe003 */
[----:B------:R3:W-:Y:S01]  /*4970*/  STSM.16.M88.4 [R3+0x8000], R24 ;  /* 0x0080001803007844 */ /* 0x0007e20000000200 */
[----:B------:R-:W-:-:S02]  /*4980*/  IADD3 R0, R0, 0x8000, R3 ;  /* 0x0000800000007810 */ /* 0x000fc40007ffe003 */
[----:B------:R-:W-:Y:S02]  /*4990*/  F2FP.F16.F32.PACK_AB R81, R83, R82 ;  /* 0x000000525351723e */ /* 0x000fe400000000ff */
[----:B------:R-:W-:Y:S01]  /*49a0*/  F2FP.F16.F32.PACK_AB R88, R89, R88 ;  /* 0x000000585958723e */ /* 0x000fe200000000ff */
[----:B------:R-:W-:Y:S01]  /*49b0*/  IMAD.IADD R2, R0, 0x1, R2 ;  /* 0x0000000100027824 */ /* 0x000fe200078e0202 */
[----:B------:R3:W-:Y:S01]  /*49c0*/  STSM.16.M88.4 [R0], R32 ;  /* 0x0000002000007844 */ /* 0x0007e20000000200 */
[----:B------:R-:W-:Y:S02]  /*49d0*/  F2FP.F16.F32.PACK_AB R82, R85, R84 ;  /* 0x000000545552723e */ /* 0x000fe400000000ff */
[----:B------:R-:W-:Y:S01]  /*49e0*/  F2FP.F16.F32.PACK_AB R83, R87, R86 ;  /* 0x000000565753723e */ /* 0x000fe200000000ff */
[----:B------:R3:W-:Y:S01]  /*49f0*/  STSM.16.M88.4 [R4], R40 ;  /* 0x0000002804007844 */ /* 0x0007e20000000200 */
[----:B------:R-:W-:Y:S02]  /*4a00*/  F2FP.F16.F32.PACK_AB R89, R91, R90 ;  /* 0x0000005a5b59723e */ /* 0x000fe400000000ff */
[----:B------:R-:W-:Y:S01]  /*4a10*/  F2FP.F16.F32.PACK_AB R96, R97, R96 ;  /* 0x000000606160723e */ /* 0x000fe200000000ff */
[----:B------:R3:W-:Y:S01]  /*4a20*/  STSM.16.M88.4 [R2], R48 ;  /* 0x0000003002007844 */ /* 0x0007e20000000200 */
[----:B------:R-:W-:-:S02]  /*4a30*/  F2FP.F16.F32.PACK_AB R90, R93, R92 ;  /* 0x0000005c5d5a723e */ /* 0x000fc400000000ff */
[----:B------:R-:W-:Y:S01]  /*4a40*/  F2FP.F16.F32.PACK_AB R91, R95, R94 ;  /* 0x0000005e5f5b723e */ /* 0x000fe200000000ff */
[----:B------:R3:W-:Y:S01]  /*4a50*/  STSM.16.M88.4 [R3+0xc000], R56 ;  /* 0x00c0003803007844 */ /* 0x0007e20000000200 */
[----:B------:R-:W-:Y:S02]  /*4a60*/  F2FP.F16.F32.PACK_AB R97, R99, R98 ;  /* 0x000000626361723e */ /* 0x000fe400000000ff */
[----:B------:R-:W-:Y:S01]  /*4a70*/  F2FP.F16.F32.PACK_AB R104, R105, R104 ;  /* 0x000000686968723e */ /* 0x000fe200000000ff */
[----:B------:R3:W-:Y:S01]  /*4a80*/  STSM.16.M88.4 [R0+0x4000], R64 ;  /* 0x0040004000007844 */ /* 0x0007e20000000200 */
[----:B------:R-:W-:Y:S02]  /*4a90*/  F2FP.F16.F32.PACK_AB R98, R101, R100 ;  /* 0x000000646562723e */ /* 0x000fe400000000ff */
[----:B------:R-:W-:Y:S01]  /*4aa0*/  F2FP.F16.F32.PACK_AB R99, R103, R102 ;  /* 0x000000666763723e */ /* 0x000fe200000000ff */
[----:B------:R3:W-:Y:S01]  /*4ab0*/  STSM.16.M88.4 [R4+0x4000], R72 ;  /* 0x0040004804007844 */ /* 0x0007e20000000200 */
[----:B------:R-:W-:-:S02]  /*4ac0*/  F2FP.F16.F32.PACK_AB R105, R107, R106 ;  /* 0x0000006a6b69723e */ /* 0x000fc400000000ff */
[----:B------:R-:W-:Y:S01]  /*4ad0*/  F2FP.F16.F32.PACK_AB R112, R113, R112 ;  /* 0x000000707170723e */ /* 0x000fe200000000ff */
[----:B------:R3:W-:Y:S01]  /*4ae0*/  STSM.16.M88.4 [R2+0x4000], R80 ;  /* 0x0040005002007844 */ /* 0x0007e20000000200 */
[----:B------:R-:W-:Y:S02]  /*4af0*/  F2FP.F16.F32.PACK_AB R106, R109, R108 ;  /* 0x0000006c6d6a723e */ /* 0x000fe400000000ff */
[----:B------:R-:W-:Y:S01]  /*4b00*/  F2FP.F16.F32.PACK_AB R107, R111, R110 ;  /* 0x0000006e6f6b723e */ /* 0x000fe200000000ff */
[----:B------:R3:W-:Y:S01]  /*4b10*/  STSM.16.M88.4 [R3], R88 ;  /* 0x0000005803007844 */ /* 0x0007e20000000200 */
[----:B------:R-:W-:Y:S02]  /*4b20*/  F2FP.F16.F32.PACK_AB R113, R115, R114 ;  /* 0x000000727371723e */ /* 0x000fe400000000ff */
[----:B------:R-:W-:Y:S01]  /*4b30*/  F2FP.F16.F32.PACK_AB R120, R121, R120 ;  /* 0x000000787978723e */ /* 0x000fe200000000ff */
[----:B------:R3:W-:Y:S01]  /*4b40*/  STSM.16.M88.4 [R0+-0x8000], R96 ;  /* 0xff80006000007844 */ /* 0x0007e20000000200 */
[----:B------:R-:W-:-:S02]  /*4b50*/  F2FP.F16.F32.PACK_AB R114, R117, R116 ;  /* 0x000000747572723e */ /* 0x000fc400000000ff */
[----:B------:R-:W-:Y:S01]  /*4b60*/  F2FP.F16.F32.PACK_AB R115, R119, R118 ;  /* 0x000000767773723e */ /* 0x000fe200000000ff */
[----:B------:R3:W-:Y:S01]  /*4b70*/  STSM.16.M88.4 [R4+-0x8000], R104 ;  /* 0xff80006804007844 */ /* 0x0007e20000000200 */
[----:B------:R-:W-:Y:S02]  /*4b80*/  F2FP.F16.F32.PACK_AB R121, R123, R122 ;  /* 0x0000007a7b79723e */ /* 0x000fe400000000ff */
[----:B------:R-:W-:Y:S01]  /*4b90*/  F2FP.F16.F32.PACK_AB R128, R129, R128 ;  /* 0x000000808180723e */ /* 0x000fe200000000ff */
[----:B------:R3:W-:Y:S01]  /*4ba0*/  STSM.16.M88.4 [R2+-0x8000], R112 ;  /* 0xff80007002007844 */ /* 0x0007e20000000200 */
[----:B------:R-:W-:Y:S02]  /*4bb0*/  F2FP.F16.F32.PACK_AB R122, R125, R124 ;  /* 0x0000007c7d7a723e */ /* 0x000fe400000000ff */
[----:B------:R-:W-:Y:S02]  /*4bc0*/  F2FP.F16.F32.PACK_AB R123, R127, R126 ;  /* 0x0000007e7f7b723e */ /* 0x000fe400000000ff */
[----:B------:R-:W-:-:S02]  /*4bd0*/  F2FP.F16.F32.PACK_AB R129, R131, R130 ;  /* 0x000000828381723e */ /* 0x000fc400000000ff */
[----:B------:R-:W-:Y:S01]  /*4be0*/  F2FP.F16.F32.PACK_AB R136, R137, R136 ;  /* 0x000000888988723e */ /* 0x000fe200000000ff */
[----:B------:R3:W-:Y:S01]  /*4bf0*/  STSM.16.M88.4 [R3+0x4000], R120 ;  /* 0x0040007803007844 */ /* 0x0007e20000000200 */
[----:B------:R-:W-:Y:S02]  /*4c00*/  F2FP.F16.F32.PACK_AB R130, R133, R132 ;  /* 0x000000848582723e */ /* 0x000fe400000000ff */
[----:B------:R-:W-:Y:S02]  /*4c10*/  F2FP.F16.F32.PACK_AB R131, R135, R134 ;  /* 0x000000868783723e */ /* 0x000fe400000000ff */
[----:B------:R-:W-:Y:S02]  /*4c20*/  F2FP.F16.F32.PACK_AB R137, R139, R138 ;  /* 0x0000008a8b89723e */ /* 0x000fe400000000ff */
[----:B------:R-:W-:Y:S01]  /*4c30*/  F2FP.F16.F32.PACK_AB R144, R145, R144 ;  /* 0x000000909190723e */ /* 0x000fe200000000ff */
[----:B------:R3:W-:Y:S01]  /*4c40*/  STSM.16.M88.4 [R0+-0x4000], R128 ;  /* 0xffc0008000007844 */ /* 0x0007e20000000200 */
[----:B------:R-:W-:-:S02]  /*4c50*/  F2FP.F16.F32.PACK_AB R138, R141, R140 ;  /* 0x0000008c8d8a723e */ /* 0x000fc400000000ff */
[----:B------:R-:W-:Y:S02]  /*4c60*/  F2FP.F16.F32.PACK_AB R139, R143, R142 ;  /* 0x0000008e8f8b723e */ /* 0x000fe400000000ff */
[----:B------:R-:W-:Y:S02]  /*4c70*/  F2FP.F16.F32.PACK_AB R145, R147, R146 ;  /* 0x000000929391723e */ /* 0x000fe400000000ff */
[----:B------:R-:W-:Y:S01]  /*4c80*/  F2FP.F16.F32.PACK_AB R146, R149, R148 ;  /* 0x000000949592723e */ /* 0x000fe200000000ff */
[----:B------:R3:W-:Y:S01]  /*4c90*/  STSM.16.M88.4 [R4+-0x4000], R136 ;  /* 0xffc0008804007844 */ /* 0x0007e20000000200 */
[----:B------:R-:W-:Y:S02]  /*4ca0*/  F2FP.F16.F32.PACK_AB R147, R151, R150 ;  /* 0x000000969793723e */ /* 0x000fe400000000ff */
[----:B--2---:R-:W-:-:S03]  /*4cb0*/  ISETP.NE.AND P0, PT, R5, 0x7, PT ;  /* 0x000000070500780c */ /* 0x004fc60003f05270 */
[----:B------:R3:W-:Y:S01]  /*4cc0*/  STSM.16.M88.4 [R2+-0x4000], R144 ;  /* 0xffc0009002007844 */ /* 0x0007e20000000200 */
[----:B------:R-:W-:Y:S01]  /*4cd0*/  @!PT LDS RZ, [RZ] ;  /* 0x00000000fffff984 */ /* 0x000fe20000000800 */
[----:B------:R-:W-:Y:S01]  /*4ce0*/  @!PT LDS RZ, [RZ] ;  /* 0x00000000fffff984 */ /* 0x000fe20000000800 */
[----:B------:R-:W-:Y:S01]  /*4cf0*/  @!PT LDS RZ, [RZ] ;  /* 0x00000000fffff984 */ /* 0x000fe20000000800 */
[----:B------:R2:W-:Y:S06]  /*4d00*/  MEMBAR.ALL.CTA ;  /* 0x0000000000007992 */ /* 0x0005ec0000008000 */
[----:B--2---:R-:W2:Y:S02]  /*4d10*/  FENCE.VIEW.ASYNC.S ;  /* 0x00000000000073c6 */ /* 0x004ea40000000000 */
[----:B--2---:R-:W-:Y:S06]  /*4d20*/  BAR.ARV 0x1, 0x120 ;  /* 0x0044800000007b1d */ /* 0x004fec0000002000 */
[----:B------:R-:W-:Y:S05]  /*4d30*/  @P0 BRA `(.L_x_31) ;  /* 0x0000000000840947 */ /* 0x000fea0003800000 */
[----:B------:R-:W-:Y:S01]  /*4d40*/  BAR.SYNC.DEFER_BLOCKING 0x1, 0x120 ;  /* 0x0044800000007b1d */ /* 0x000fe20000010000 */
[----:B------:R-:W-:-:S05]  /*4d50*/  ELECT P0, URZ, PT ;  /* 0x00000000003f782f */ /* 0x000fca0003800000 */
[----:B------:R-:W-:Y:S08]  /*4d60*/  BSSY B0, `(.L_x_31) ;  /* 0x000001e000007945 */ /* 0x000ff00003800000 */
[----:B------:R-:W-:Y:S05]  /*4d70*/  @!P0 BRA `(.L_x_32) ;  /* 0x0000000000708947 */ /* 0x000fea0003800000 */
[----:B------:R-:W2:Y:S01]  /*4d80*/  S2UR UR10, SR_CTAID.X ;  /* 0x00000000000a79c3 */ /* 0x000ea20000002500 */
[----:B------:R-:W-:Y:S01]  /*4d90*/  R2UR UR13, R16 ;  /* 0x00000000100d72ca */ /* 0x000fe200000e0000 */
[----:B------:R-:W-:Y:S01]  /*4da0*/  ULDC.64 UR6, c[0x0][0x198] ;  /* 0x0000660000067ab9 */ /* 0x000fe20000000a00 */
[----:B------:R-:W-:Y:S01]  /*4db0*/  UMOV UR9, URZ ;  /* 0x0000003f00097c82 */ /* 0x000fe20008000000 */
[----:B------:R-:W-:Y:S02]  /*4dc0*/  UIADD3 UR4, UP0, UR6, 0x770, URZ ;  /* 0x0000077006047890 */ /* 0x000fe4000ff1e03f */
[----:B------:R-:W-:Y:S02]  /*4dd0*/  UIADD3 UR6, UP1, UR6, 0x670, URZ ;  /* 0x0000067006067890 */ /* 0x000fe4000ff3e03f */
[----:B------:R-:W4:Y:S01]  /*4de0*/  S2UR UR11, SR_CTAID.Y ;  /* 0x00000000000b79c3 */ /* 0x000f220000002600 */
[----:B------:R-:W-:Y:S02]  /*4df0*/  UIADD3.X UR5, URZ, UR7, URZ, UP0, !UPT ;  /* 0x000000073f057290 */ /* 0x000fe400087fe43f */
[----:B------:R-:W-:Y:S01]  /*4e00*/  UIADD3.X UR7, URZ, UR7, URZ, UP1, !UPT ;  /* 0x000000073f077290 */ /* 0x000fe20008ffe43f */
[----:B------:R-:W-:-:S02]  /*4e10*/  UMOV UR25, 0x40 ;  /* 0x0000004000197882 */ /* 0x000fc40000000000 */
[----:B------:R-:W-:Y:S02]  /*4e20*/  UIADD3 UR8, UR13, 0x8000, URZ ;  /* 0x000080000d087890 */ /* 0x000fe4000fffe03f */
[----:B------:R-:W5:Y:S01]  /*4e30*/  S2UR UR12, SR_CTAID.Z ;  /* 0x00000000000c79c3 */ /* 0x000f620000002700 */
[----:B------:R-:W-:Y:S02]  /*4e40*/  UIADD3 UR24, UR13, 0xc000, URZ ;  /* 0x0000c0000d187890 */ /* 0x000fe4000fffe03f */
[----:B------:R-:W-:Y:S01]  /*4e50*/  UIADD3 UR16, UR13, 0x4000, URZ ;  /* 0x000040000d107890 */ /* 0x000fe2000fffe03f */
[----:B------:R-:W-:Y:S01]  /*4e60*/  UMOV UR17, 0x40 ;  /* 0x0000004000117882 */ /* 0x000fe20000000000 */
[----:B--2---:R-:W-:-:S07]  /*4e70*/  USHF.L.U32 UR10, UR10, 0x7, URZ ;  /* 0x000000070a0a7899 */ /* 0x004fce000800063f */
[----:B------:R-:W-:Y:S01]  /*4e80*/  UMOV UR26, UR10 ;  /* 0x0000000a001a7c82 */ /* 0x000fe20008000000 */
[----:B----4-:R-:W-:Y:S01]  /*4e90*/  UMOV UR27, UR11 ;  /* 0x0000000b001b7c82 */ /* 0x010fe20008000000 */
[----:B------:R-:W-:Y:S01]  /*4ea0*/  UMOV UR19, UR11 ;  /* 0x0000000b00137c82 */ /* 0x000fe20008000000 */
[----:B------:R-:W-:Y:S01]  /*4eb0*/  UMOV UR18, UR10 ;  /* 0x0000000a00127c82 */ /* 0x000fe20008000000 */
[----:B-----5:R-:W-:Y:S01]  /*4ec0*/  UMOV UR28, UR12 ;  /* 0x0000000c001c7c82 */ /* 0x020fe20008000000 */
[----:B------:R2:W-:Y:S01]  /*4ed0*/  UTMASTG.4D [UR8], [UR4] ;  /* 0x00000008040073b5 */ /* 0x0005e20008018000 */
[----:B------:R-:W-:Y:S01]  /*4ee0*/  UMOV UR20, UR12 ;  /* 0x0000000c00147c82 */ /* 0x000fe20008000000 */
[----:B------:R4:W-:Y:S01]  /*4ef0*/  UTMASTG.4D [UR24], [UR4] ;  /* 0x00000018040073b5 */ /* 0x0009e20008018000 */
[----:B--2---:R-:W-:Y:S02]  /*4f00*/  UMOV UR8, UR13 ;  /* 0x0000000d00087c82 */ /* 0x004fe40008000000 */
[----:B------:R4:W-:Y:S01]  /*4f10*/  UTMASTG.4D [UR8], [UR6] ;  /* 0x00000008060073b5 */ /* 0x0009e20008018000 */
[----:B------:R4:W-:Y:S02]  /*4f20*/  UTMASTG.4D [UR16], [UR6] ;  /* 0x00000010060073b5 */ /* 0x0009e40008018000 */
[----:B----4-:R0:W-:Y:S02]  /*4f30*/  UTMACMDFLUSH ;  /* 0x00000000000079b7 */ /* 0x0101e40000000000 */
.L_x_32:
[----:B------:R-:W-:Y:S05]  /*4f40*/  BSYNC B0 ;  /* 0x0000000000007941 */ /* 0x000fea0003800000 */
.L_x_31:
[----:B------:R-:W-:-:S04]  /*4f50*/  DEPBAR.LE SB0, 0x0 ;  /* 0x000080000000791a */ /* 0x000fc80000000000 */
[----:B------:R-:W-:Y:S05]  /*4f60*/  BRA `(.L_x_7) ;  /* 0x00000028001c7947 */ /* 0x000fea0003800000 */
.L_x_5:
[----:B------:R-:W-:-:S08]  /*4f70*/  NOP ;  /* 0x0000000000007918 */ /* 0x000fd00000000000 */
[----:B------:R-:W1:-:S00]  /*4f80*/  USETMAXREG.DEALLOC.CTAPOOL 0x18 ;  /* 0x00000018000079c8 */ /* 0x000e4000080e0500 */
[----:B-1----:R-:W-:Y:S01]  /*4f90*/  LOP3.LUT R2, R0, 0x3, RZ, 0xc0, !PT ;  /* 0x0000000300027812 */ /* 0x002fe200078ec0ff */
[----:B------:R-:W-:-:S05]  /*4fa0*/  IMAD.MOV.U32 R0, RZ, RZ, RZ ;  /* 0x000000ffff007224 */ /* 0x000fca00078e00ff */
[----:B------:R-:W1:Y:S02]  /*4fb0*/  SHFL.IDX PT, R2, R2, RZ, 0x1f ;  /* 0x00001fff02027589 */ /* 0x000e6400000e0000 */
[----:B-1----:R-:W-:-:S13]  /*4fc0*/  ISETP.NE.AND P0, PT, R2, RZ, PT ;  /* 0x000000ff0200720c */ /* 0x002fda0003f05270 */
[----:B------:R-:W-:Y:S05]  /*4fd0*/  @!P0 BRA `(.L_x_33) ;  /* 0x0000000800b08947 */ /* 0x000fea0003800000 */
[----:B------:R-:W-:-:S13]  /*4fe0*/  ISETP.NE.AND P0, PT, R2, 0x1, PT ;  /* 0x000000010200780c */ /* 0x000fda0003f05270 */
[----:B------:R-:W-:Y:S05]  /*4ff0*/  @P0 BRA `(.L_x_7) ;  /* 0x0000002400f80947 */ /* 0x000fea0003800000 */
[----:B------:R-:W1:Y:S02]  /*5000*/  S2UR UR11, SR_CTAID.Z ;  /* 0x00000000000b79c3 */ /* 0x000e640000002700 */
[----:B-1----:R-:W-:-:S13]  /*5010*/  ISETP.LE.AND P0, PT, RZ, UR11, PT ;  /* 0x0000000bff007c0c */ /* 0x002fda000bf03270 */
[----:B------:R-:W-:Y:S05]  /*5020*/  @!P0 BRA `(.L_x_7) ;  /* 0x0000002400ec8947 */ /* 0x000fea0003800000 */
[----:B------:R-:W1:Y:S01]  /*5030*/  S2UR UR7, SR_CTAID.Y ;  /* 0x00000000000779c3 */ /* 0x000e620000002600 */
[----:B------:R-:W-:Y:S01]  /*5040*/  ULDC.64 UR8, c[0x0][0x2d8] ;  /* 0x0000b60000087ab9 */ /* 0x000fe20000000a00 */
[----:B------:R-:W-:-:S06]  /*5050*/  ELECT P0, URZ, PT ;  /* 0x00000000003f782f */ /* 0x000fcc0003800000 */
[----:B------:R-:W2:Y:S01]  /*5060*/  LDC R2, c[0x0][0x280] ;  /* 0x0000a000ff027b82 */ /* 0x000ea20000000800 */
[----:B-1----:R-:W-:-:S04]  /*5070*/  USHF.R.S32.HI UR4, URZ, 0x1f, UR7 ;  /* 0x0000001f3f047899 */ /* 0x002fc80008011407 */
[----:B------:R-:W-:Y:S02]  /*5080*/  UIMAD UR6, UR4, UR8, URZ ;  /* 0x00000008040672a4 */ /* 0x000fe4000f8e023f */
[----:B------:R-:W-:Y:S01]  /*5090*/  UIMAD.WIDE.U32 UR4, UR7, UR8, URZ ;  /* 0x00000008070472a5 */ /* 0x000fe2000f8e003f */
[----:B--2---:R-:W-:Y:S01]  /*50a0*/  ISETP.GE.AND P1, PT, R2, 0x1, PT ;  /* 0x000000010200780c */ /* 0x004fe20003f26270 */
[----:B------:R-:W-:Y:S02]  /*50b0*/  UIMAD UR7, UR7, UR9, UR6 ;  /* 0x00000009070772a4 */ /* 0x000fe4000f8e0206 */
[----:B------:R-:W-:Y:S01]  /*50c0*/  USHF.R.S32.HI UR6, URZ, 0x1f, UR11 ;  /* 0x0000001f3f067899 */ /* 0x000fe2000801140b */
[----:B------:R-:W-:Y:S01]  /*50d0*/  ULDC.64 UR8, c[0x0][0x2e0] ;  /* 0x0000b80000087ab9 */ /* 0x000fe20000000a00 */
[----:B------:R-:W-:Y:S02]  /*50e0*/  UIADD3 UR5, UR5, UR7, URZ ;  /* 0x0000000705057290 */ /* 0x000fe4000fffe03f */
[----:B------:R-:W-:-:S04]  /*50f0*/  UIMAD UR6, UR6, UR8, URZ ;  /* 0x00000008060672a4 */ /* 0x000fc8000f8e023f */
[----:B------:R-:W-:Y:S02]  /*5100*/  UIMAD UR10, UR11, UR9, UR6 ;  /* 0x000000090b0a72a4 */ /* 0x000fe4000f8e0206 */
[----:B------:R-:W-:Y:S01]  /*5110*/  UIMAD.WIDE.U32 UR6, UR11, UR8, UR4 ;  /* 0x000000080b0672a5 */ /* 0x000fe2000f8e0004 */
[----:B------:R-:W-:Y:S11]  /*5120*/  @!P1 BRA `(.L_x_7) ;  /* 0x0000002400ac9947 */ /* 0x000ff60003800000 */
[C---:B------:R-:W-:Y:S01]  /*5130*/  VIADD R0, R2.reuse, 0x3f ;  /* 0x0000003f02007836 */ /* 0x040fe20000000000 */
[----:B------:R-:W-:Y:S01]  /*5140*/  ISETP.GE.AND P1, PT, R2, 0x41, PT ;  /* 0x000000410200780c */ /* 0x000fe20003f26270 */
[----:B------:R-:W-:Y:S01]  /*5150*/  UIADD3 UR10, UR7, UR10, URZ ;  /* 0x0000000a070a7290 */ /* 0x000fe2000fffe03f */
[----:B------:R-:W-:Y:S02]  /*5160*/  UMOV UR5, URZ ;  /* 0x0000003f00057c82 */ /* 0x000fe40008000000 */
[----:B------:R-:W-:-:S04]  /*5170*/  SHF.R.S32.HI R3, RZ, 0x1f, R0 ;  /* 0x0000001fff037819 */ /* 0x000fc80000011400 */
[----:B------:R-:W-:-:S04]  /*5180*/  LEA.HI R3, R3, R0, RZ, 0x6 ;  /* 0x0000000003037211 */ /* 0x000fc800078f30ff */
[----:B------:R-:W-:-:S04]  /*5190*/  SHF.R.S32.HI R0, RZ, 0x6, R3 ;  /* 0x00000006ff007819 */ /* 0x000fc80000011403 */
[----:B------:R-:W-:-:S04]  /*51a0*/  VIMNMX R0, R0, 0x1, !PT ;  /* 0x0000000100007848 */ /* 0x000fc80007fe0100 */
[----:B------:R-:W-:Y:S01]  /*51b0*/  LOP3.LUT R3, R0, 0x1, RZ, 0xc0, !PT ;  /* 0x0000000100037812 */ /* 0x000fe200078ec0ff */
[----:B------:R-:W-:Y:S06]  /*51c0*/  @!P1 BRA `(.L_x_34) ;  /* 0x0000000400789947 */ /* 0x000fec0003800000 */
[----:B------:R-:W-:Y:S01]  /*51d0*/  ULDC.64 UR16, c[0x0][0x2c0] ;  /* 0x0000b00000107ab9 */ /* 0x000fe20000000a00 */
[----:B------:R-:W-:Y:S01]  /*51e0*/  IMAD.IADD R0, R0, 0x1, -R3 ;  /* 0x0000000100007824 */ /* 0x000fe200078e0a03 */
[----:B------:R-:W-:Y:S01]  /*51f0*/  ULEA UR16, UP0, UR6, UR16, 0x2 ;  /* 0x0000001006107291 */ /* 0x000fe2000f80103f */
[----:B------:R-:W-:Y:S01]  /*5200*/  UMOV UR4, URZ ;  /* 0x0000003f00047c82 */ /* 0x000fe20008000000 */
[----:B------:R-:W-:Y:S02]  /*5210*/  UMOV UR5, URZ ;  /* 0x0000003f00057c82 */ /* 0x000fe40008000000 */
[----:B------:R-:W-:Y:S02]  /*5220*/  ULEA.HI.X UR17, UR6, UR17, UR10, 0x2, UP0 ;  /* 0x0000001106117291 */ /* 0x000fe400080f140a */
[----:B------:R-:W-:Y:S02]  /*5230*/  UIADD3 UR12, UP0, UR16, 0x4000, URZ ;  /* 0x00004000100c7890 */ /* 0x000fe4000ff1e03f */
[----:B------:R-:W-:-:S02]  /*5240*/  UIADD3 UR14, UP1, UR16, 0x8000, URZ ;  /* 0x00008000100e7890 */ /* 0x000fc4000ff3e03f */
[----:B------:R-:W-:Y:S02]  /*5250*/  UIADD3 UR16, UP2, UR16, 0xc000, URZ ;  /* 0x0000c00010107890 */ /* 0x000fe4000ff5e03f */
[----:B------:R-:W-:Y:S02]  /*5260*/  UIADD3.X UR13, URZ, UR17, URZ, UP0, !UPT ;  /* 0x000000113f0d7290 */ /* 0x000fe400087fe43f */
[----:B------:R-:W-:Y:S02]  /*5270*/  UIADD3.X UR15, URZ, UR17, URZ, UP1, !UPT ;  /* 0x000000113f0f7290 */ /* 0x000fe40008ffe43f */
[----:B------:R-:W-:Y:S01]  /*5280*/  UIADD3.X UR17, URZ, UR17, URZ, UP2, !UPT ;  /* 0x000000113f117290 */ /* 0x000fe200097fe43f */
[----:B------:R-:W-:-:S11]  /*5290*/  ULDC.64 UR20, c[0x0][0x2c0] ;  /* 0x0000b00000147ab9 */ /* 0x000fd60000000a00 */
.L_x_47:
[----:B------:R-:W-:Y:S01]  /*52a0*/  USHF.L.U32 UR8, UR4, 0xe, URZ ;  /* 0x0000000e04087899 */ /* 0x000fe2000800063f */
[----:B------:R-:W-:Y:S03]  /*52b0*/  BAR.SYNC.DEFER_BLOCKING 0xd, 0xa0 ;  /* 0x0342800000007b1d */ /* 0x000fe60000010000 */
[----:B------:R-:W-:Y:S02]  /*52c0*/  UIMAD.WIDE UR24, UR8, 0x4, UR12 ;  /* 0x00000004081878a5 */ /* 0x000fe4000f8e020c */
[----:B------:R-:W-:Y:S01]  /*52d0*/  UIMAD.WIDE UR22, UR8, 0x4, UR14 ;  /* 0x00000004081678a5 */ /* 0x000fe2000f8e020e */
[----:B------:R-:W-:Y:S01]  /*52e0*/  BSSY B0, `(.L_x_35) ;  /* 0x0000011000007945 */ /* 0x000fe20003800000 */
[----:B------:R-:W-:-:S03]  /*52f0*/  UIMAD.WIDE UR8, UR8, 0x4, UR16 ;  /* 0x00000004080878a5 */ /* 0x000fc6000f8e0210 */
[----:B------:R-:W-:Y:S09]  /*5300*/  @!P0 BRA `(.L_x_36) ;  /* 0x0000000000388947 */ /* 0x000ff20003800000 */
[----:B------:R-:W1:Y:S01]  /*5310*/  S2UR UR19, SR_CgaCtaId ;  /* 0x00000000001379c3 */ /* 0x000e620000008800 */
[----:B------:R-:W-:Y:S01]  /*5320*/  USHF.L.U32 UR11, UR5, 0xd, URZ ;  /* 0x0000000d050b7899 */ /* 0x000fe2000800063f */
[----:B------:R-:W-:Y:S01]  /*5330*/  UMOV UR18, 0x400 ;  /* 0x0000040000127882 */ /* 0x000fe20000000000 */
[----:B------:R-:W-:Y:S02]  /*5340*/  UMOV UR27, 0x14f00000 ;  /* 0x14f00000001b7882 */ /* 0x000fe40000000000 */
[----:B------:R-:W-:-:S04]  /*5350*/  UIADD3 UR26, UP0, UR11, UR6, URZ ;  /* 0x000000060b1a7290 */ /* 0x000fc8000ff1e03f */
[----:B------:R-:W-:Y:S02]  /*5360*/  ULEA.HI.X.SX32 UR11, UR11, UR10, 0x1, UP0 ;  /* 0x0000000a0b0b7291 */ /* 0x000fe400080f0e3f */
[----:B------:R-:W-:-:S04]  /*5370*/  ULEA UR28, UP0, UR26, UR20, 0x2 ;  /* 0x000000141a1c7291 */ /* 0x000fc8000f80103f */
[----:B------:R-:W-:-:S03]  /*5380*/  ULEA.HI.X UR29, UR26, UR21, UR11, 0x2, UP0 ;  /* 0x000000151a1d7291 */ /* 0x000fc600080f140b */
[----:B------:R-:W-:Y:S01]  /*5390*/  UMOV UR11, 0x400 ;  /* 0x00000400000b7882 */ /* 0x000fe20000000000 */
[----:B------:R-:W-:Y:S01]  /*53a0*/  UMOV UR26, 0x0 ;  /* 0x00000000001a7882 */ /* 0x000fe20000000000 */
[----:B-1----:R-:W-:-:S04]  /*53b0*/  ULEA UR18, UR19, UR18, 0x18 ;  /* 0x0000001213127291 */ /* 0x002fc8000f8ec03f */
[----:B------:R-:W-:-:S09]  /*53c0*/  UIADD3 UR18, UR18, 0x10000, URZ ;  /* 0x0001000012127890 */ /* 0x000fd2000fffe03f */
[----:B------:R1:W-:Y:S02]  /*53d0*/  UBLKRED.G.S.ADD.F32.RN [UR28], [UR18], UR11, desc[UR26] ;  /* 0x00001a1c120073bb */ /* 0x0003e400080a140b */
[----:B-1----:R0:W-:Y:S02]  /*53e0*/  UTMACMDFLUSH ;  /* 0x00000000000079b7 */ /* 0x0021e40000000000 */
.L_x_36:
[----:B------:R-:W-:Y:S05]  /*53f0*/  BSYNC B0 ;  /* 0x0000000000007941 */ /* 0x000fea0003800000 */
.L_x_35:
[----:B------:R-:W-:Y:S06]  /*5400*/  BAR.SYNC.DEFER_BLOCKING 0xe, 0xa0 ;  /* 0x0382800000007b1d */ /* 0x000fec0000010000 */
[----:B------:R-:W-:Y:S04]  /*5410*/  BSSY B0, `(.L_x_37) ;  /* 0x000000c000007945 */ /* 0x000fe80003800000 */
[----:B------:R-:W-:Y:S05]  /*5420*/  @!P0 BRA `(.L_x_38) ;  /* 0x0000000000288947 */ /* 0x000fea0003800000 */
[----:B------:R-:W1:Y:S01]  /*5430*/  S2UR UR18, SR_CgaCtaId ;  /* 0x00000000001279c3 */ /* 0x000e620000008800 */
[----:B------:R-:W-:Y:S01]  /*5440*/  UMOV UR11, 0x400 ;  /* 0x00000400000b7882 */ /* 0x000fe20000000000 */
[----:B------:R-:W-:Y:S01]  /*5450*/  UMOV UR26, 0x0 ;  /* 0x00000000001a7882 */ /* 0x000fe20000000000 */
[----:B------:R-:W-:Y:S01]  /*5460*/  UMOV UR27, 0x14f00000 ;  /* 0x14f00000001b7882 */ /* 0x000fe20000000000 */
[----:B-1----:R-:W-:-:S03]  /*5470*/  ULEA UR11, UR18, UR11, 0x18 ;  /* 0x0000000b120b7291 */ /* 0x002fc6000f8ec03f */
[----:B------:R-:W-:Y:S01]  /*5480*/  UMOV UR18, 0x400 ;  /* 0x0000040000127882 */ /* 0x000fe20000000000 */
[----:B------:R-:W-:-:S09]  /*5490*/  UIADD3 UR11, UR11, 0x14000, URZ ;  /* 0x000140000b0b7890 */ /* 0x000fd2000fffe03f */
[----:B------:R1:W-:Y:S01]  /*54a0*/  UBLKRED.G.S.ADD.F32.RN [UR24], [UR11], UR18, desc[UR26] ;  /* 0x00001a180b0073bb */ /* 0x0003e200080a1412 */
[----:B------:R0:W-:Y:S01]  /*54b0*/  UTMACMDFLUSH ;  /* 0x00000000000079b7 */ /* 0x0001e20000000000 */
[----:B-1----:R-:W-:-:S04]  /*54c0*/  DEPBAR.LE SB0, 0x1 ;  /* 0x000080400000791a */ /* 0x002fc80000000000 */
.L_x_38:
[----:B------:R-:W-:Y:S05]  /*54d0*/  BSYNC B0 ;  /* 0x0000000000007941 */ /* 0x000fea0003800000 */
.L_x_37:
[----:B------:R-:W-:Y:S06]  /*54e0*/  BAR.ARV 0xa, 0xa0 ;  /* 0x0282800000007b1d */ /* 0x000fec0000002000 */
[----:B------:R-:W-:Y:S04]  /*54f0*/  BSSY B0, `(.L_x_39) ;  /* 0x0000003000007945 */ /* 0x000fe80003800000 */
[----:B------:R-:W-:Y:S05]  /*5500*/  @!P0 BRA `(.L_x_40) ;  /* 0x0000000000048947 */ /* 0x000fea0003800000 */
[----:B------:R-:W-:-:S04]  /*5510*/  DEPBAR.LE SB0, 0x0 ;  /* 0x000080000000791a */ /* 0x000fc80000000000 */
.L_x_40:
[----:B------:R-:W-:Y:S05]  /*5520*/  BSYNC B0 ;  /* 0x0000000000007941 */ /* 0x000fea0003800000 */
.L_x_39:
[----:B------:R-:W-:Y:S06]  /*5530*/  BAR.ARV 0xb, 0xa0 ;  /* 0x02c2800000007b1d */ /* 0x000fec0000002000 */
[----:B------:R-:W-:Y:S02]  /*5540*/  BSSY B0, `(.L_x_41) ;  /* 0x000000c000007945 */ /* 0x000fe40003800000 */
[----:B------:R-:W-:Y:S06]  /*5550*/  BAR.SYNC.DEFER_BLOCKING 0xd, 0xa0 ;  /* 0x0342800000007b1d */ /* 0x000fec0000010000 */
        /* <DEDUP_REMOVED lines=8> */
[----:B------:R1:W-:Y:S02]  /*55e0*/  UBLKRED.G.S.ADD.F32.RN [UR22], [UR11], UR18, desc[UR24] ;  /* 0x000018160b0073bb */ /* 0x0003e400080a1412 */
[----:B-1----:R0:W-:Y:S02]  /*55f0*/  UTMACMDFLUSH ;  /* 0x00000000000079b7 */ /* 0x0021e40000000000 */
.L_x_42:
[----:B------:R-:W-:Y:S05]  /*5600*/  BSYNC B0 ;  /* 0x0000000000007941 */ /* 0x000fea0003800000 */
.L_x_41:
        /* <DEDUP_REMOVED lines=13> */
.L_x_44:
[----:B------:R-:W-:Y:S05]  /*56e0*/  BSYNC B0 ;  /* 0x0000000000007941 */ /* 0x000fea0003800000 */
.L_x_43:
[----:B------:R-:W-:Y:S01]  /*56f0*/  VIADD R0, R0, 0xfffffffe ;  /* 0xfffffffe00007836 */ /* 0x000fe20000000000 */
[----:B------:R-:W-:Y:S06]  /*5700*/  BAR.ARV 0xa, 0xa0 ;  /* 0x0282800000007b1d */ /* 0x000fec0000002000 */
[----:B------:R-:W-:Y:S01]  /*5710*/  BSSY B0, `(.L_x_45) ;  /* 0x0000004000007945 */ /* 0x000fe20003800000 */
[----:B------:R-:W-:-:S03]  /*5720*/  ISETP.NE.AND P1, PT, R0, RZ, PT ;  /* 0x000000ff0000720c */ /* 0x000fc60003f25270 */
[----:B------:R-:W-:Y:S10]  /*5730*/  @!P0 BRA `(.L_x_46) ;  /* 0x0000000000048947 */ /* 0x000ff40003800000 */
[----:B------:R-:W-:-:S04]  /*5740*/  DEPBAR.LE SB0, 0x0 ;  /* 0x000080000000791a */ /* 0x000fc80000000000 */
.L_x_46:
[----:B------:R-:W-:Y:S05]  /*5750*/  BSYNC B0 ;  /* 0x0000000000007941 */ /* 0x000fea0003800000 */
.L_x_45:
[----:B------:R-:W-:Y:S06]  /*5760*/  BAR.ARV 0xb, 0xa0 ;  /* 0x02c2800000007b1d */ /* 0x000fec0000002000 */
[----:B------:R-:W-:Y:S02]  /*5770*/  UIADD3 UR5, UR5, 0x2, URZ ;  /* 0x0000000205057890 */ /* 0x000fe4000fffe03f */
[----:B------:R-:W-:Y:S01]  /*5780*/  UIADD3 UR4, UR4, 0x1, URZ ;  /* 0x0000000104047890 */ /* 0x000fe2000fffe03f */
[----:B------:R-:W-:Y:S11]  /*5790*/  @P1 BRA `(.L_x_47) ;  /* 0xfffffff800c01947 */ /* 0x000ff6000383ffff */
[----:B------:R-:W-:-:S12]  /*57a0*/  USHF.L.U32 UR5, UR5, 0xd, URZ ;  /* 0x0000000d05057899 */ /* 0x000fd8000800063f */
.L_x_34:
[----:B------:R-:W-:-:S13]  /*57b0*/  ISETP.NE.AND P1, PT, R3, RZ, PT ;  /* 0x000000ff0300720c */ /* 0x000fda0003f25270 */
[----:B------:R-:W-:Y:S05]  /*57c0*/  @!P1 BRA `(.L_x_7) ;  /* 0x0000002000049947 */ /* 0x000fea0003800000 */
[----:B------:R-:W-:Y:S06]  /*57d0*/  BAR.SYNC.DEFER_BLOCKING 0xd, 0xa0 ;  /* 0x0342800000007b1d */ /* 0x000fec0000010000 */
[----:B------:R-:W-:Y:S04]  /*57e0*/  BSSY B0, `(.L_x_48) ;  /* 0x0000010000007945 */ /* 0x000fe80003800000 */
[----:B------:R-:W-:Y:S05]  /*57f0*/  @!P0 BRA `(.L_x_49) ;  /* 0x0000000000388947 */ /* 0x000fea0003800000 */
[----:B------:R-:W1:Y:S01]  /*5800*/  S2UR UR11, SR_CgaCtaId ;  /* 0x00000000000b79c3 */ /* 0x000e620000008800 */
[----:B------:R-:W-:Y:S01]  /*5810*/  UIADD3 UR12, UP0, UR5, UR6, URZ ;  /* 0x00000006050c7290 */ /* 0x000fe2000ff1e03f */
[----:B------:R-:W-:Y:S01]  /*5820*/  UMOV UR4, 0x400 ;  /* 0x0000040000047882 */ /* 0x000fe20000000000 */
[----:B------:R-:W-:Y:S02]  /*5830*/  ULDC.64 UR8, c[0x0][0x2c0] ;  /* 0x0000b00000087ab9 */ /* 0x000fe40000000a00 */
[----:B------:R-:W-:Y:S02]  /*5840*/  ULEA.HI.X.SX32 UR13, UR5, UR10, 0x1, UP0 ;  /* 0x0000000a050d7291 */ /* 0x000fe400080f0e3f */
[----:B------:R-:W-:-:S04]  /*5850*/  ULEA UR8, UP0, UR12, UR8, 0x2 ;  /* 0x000000080c087291 */ /* 0x000fc8000f80103f */
[----:B------:R-:W-:-:S03]  /*5860*/  ULEA.HI.X UR9, UR12, UR9, UR13, 0x2, UP0 ;  /* 0x000000090c097291 */ /* 0x000fc600080f140d */
[----:B------:R-:W-:Y:S01]  /*5870*/  UMOV UR12, 0x0 ;  /* 0x00000000000c7882 */ /* 0x000fe20000000000 */
[----:B------:R-:W-:Y:S01]  /*5880*/  UMOV UR13, 0x14f00000 ;  /* 0x14f00000000d7882 */ /* 0x000fe20000000000 */
[----:B-1----:R-:W-:-:S03]  /*5890*/  ULEA UR4, UR11, UR4, 0x18 ;  /* 0x000000040b047291 */ /* 0x002fc6000f8ec03f */
[----:B------:R-:W-:Y:S01]  /*58a0*/  UMOV UR11, 0x400 ;  /* 0x00000400000b7882 */ /* 0x000fe20000000000 */
[----:B------:R-:W-:-:S09]  /*58b0*/  UIADD3 UR4, UR4, 0x10000, URZ ;  /* 0x0001000004047890 */ /* 0x000fd2000fffe03f */
[----:B------:R1:W-:Y:S02]  /*58c0*/  UBLKRED.G.S.ADD.F32.RN [UR8], [UR4], UR11, desc[UR12] ;  /* 0x00000c08040073bb */ /* 0x0003e400080a140b */
[----:B-1----:R0:W-:Y:S02]  /*58d0*/  UTMACMDFLUSH ;  /* 0x00000000000079b7 */ /* 0x0021e40000000000 */
.L_x_49:
[----:B------:R-:W-:Y:S05]  /*58e0*/  BSYNC B0 ;  /* 0x0000000000007941 */ /* 0x000fea0003800000 */
.L_x_48:
[----:B------:R-:W-:Y:S06]  /*58f0*/  BAR.SYNC.DEFER_BLOCKING 0xe, 0xa0 ;  /* 0x0382800000007b1d */ /* 0x000fec0000010000 */
[----:B------:R-:W-:Y:S04]  /*5900*/  BSSY B0, `(.L_x_50) ;  /* 0x0000012000007945 */ /* 0x000fe80003800000 */
[----:B------:R-:W-:Y:S05]  /*5910*/  @!P0 BRA `(.L_x_51) ;  /* 0x0000000000408947 */ /* 0x000fea0003800000 */
[----:B------:R-:W1:Y:S01]  /*5920*/  S2UR UR12, SR_CgaCtaId ;  /* 0x00000000000c79c3 */ /* 0x000e620000008800 */
[----:B------:R-:W-:Y:S01]  /*5930*/  UIADD3 UR4, UR5, 0x1000, URZ ;  /* 0x0000100005047890 */ /* 0x000fe2000fffe03f */
[----:B------:R-:W-:Y:S01]  /*5940*/  UMOV UR11, 0x400 ;  /* 0x00000400000b7882 */ /* 0x000fe20000000000 */
[----:B------:R-:W-:Y:S02]  /*5950*/  ULDC.64 UR8, c[0x0][0x2c0] ;  /* 0x0000b00000087ab9 */ /* 0x000fe40000000a00 */
[----:B------:R-:W-:-:S04]  /*5960*/  UIADD3 UR13, UP0, UR4, UR6, URZ ;  /* 0x00000006040d7290 */ /* 0x000fc8000ff1e03f */
        /* <DEDUP_REMOVED lines=11> */
.L_x_51:
[----:B------:R-:W-:Y:S05]  /*5a20*/  BSYNC B0 ;  /* 0x0000000000007941 */ /* 0x000fea0003800000 */
.L_x_50:
[----:B------:R-:W-:Y:S06]  /*5a30*/  BAR.ARV 0xa, 0xa0 ;  /* 0x0282800000007b1d */ /* 0x000fec0000002000 */
[----:B------:R-:W-:Y:S04]  /*5a40*/  BSSY B0, `(.L_x_52) ;  /* 0x0000003000007945 */ /* 0x000fe80003800000 */
[----:B------:R-:W-:Y:S05]  /*5a50*/  @!P0 BRA `(.L_x_53) ;  /* 0x0000000000048947 */ /* 0x000fea0003800000 */
[----:B------:R-:W-:-:S04]  /*5a60*/  DEPBAR.LE SB0, 0x0 ;  /* 0x000080000000791a */ /* 0x000fc80000000000 */
.L_x_53:
[----:B------:R-:W-:Y:S05]  /*5a70*/  BSYNC B0 ;  /* 0x0000000000007941 */ /* 0x000fea0003800000 */
.L_x_52:
[----:B------:R-:W-:Y:S06]  /*5a80*/  BAR.ARV 0xb, 0xa0 ;  /* 0x02c2800000007b1d */ /* 0x000fec0000002000 */
[----:B------:R-:W-:Y:S05]  /*5a90*/  BRA `(.L_x_7) ;  /* 0x0000001c00507947 */ /* 0x000fea0003800000 */
.L_x_33:
[----:B------:R-:W1:Y:S01]  /*5aa0*/  S2UR UR21, SR_CTAID.Z ;  /* 0x00000000001579c3 */ /* 0x000e620000002700 */
[----:B------:R-:W-:Y:S01]  /*5ab0*/  IMAD.MOV.U32 R9, RZ, RZ, 0x1 ;  /* 0x00000001ff097424 */ /* 0x000fe200078e00ff */
[----:B-1----:R-:W-:-:S13]  /*5ac0*/  ISETP.LE.AND P0, PT, RZ, UR21, PT ;  /* 0x00000015ff007c0c */ /* 0x002fda000bf03270 */
[----:B------:R-:W-:Y:S05]  /*5ad0*/  @!P0 BRA `(.L_x_54) ;  /* 0x0000001800b08947 */ /* 0x000fea0003800000 */
[----:B------:R-:W1:Y:S01]  /*5ae0*/  S2R R15, SR_CTAID.Y ;  /* 0x00000000000f7919 */ /* 0x000e620000002600 */
[----:B------:R-:W2:Y:S01]  /*5af0*/  LDC.64 R2, c[0x0][0x718] ;  /* 0x0001c600ff027b82 */ /* 0x000ea20000000a00 */
[----:B------:R-:W-:Y:S01]  /*5b00*/  ULDC UR4, c[0x0][0x2e8] ;  /* 0x0000ba0000047ab9 */ /* 0x000fe20000000800 */
[----:B------:R-:W-:Y:S01]  /*5b10*/  BSSY B0, `(.L_x_54) ;  /* 0x00001a8000007945 */ /* 0x000fe20003800000 */
[----:B------:R-:W3:Y:S01]  /*5b20*/  S2R R13, SR_CTAID.Z ;  /* 0x00000000000d7919 */ /* 0x000ee20000002700 */
[----:B------:R-:W-:-:S04]  /*5b30*/  UISETP.NE.AND UP0, UPT, UR4, 0x1, UPT ;  /* 0x000000010400788c */ /* 0x000fc8000bf05270 */
[----:B------:R-:W4:Y:S07]  /*5b40*/  S2UR UR20, SR_CTAID.Y ;  /* 0x00000000001479c3 */ /* 0x000f2e0000002600 */
[----:B------:R-:W-:Y:S01]  /*5b50*/  @UP0 ULDC UR6, c[0x0][0x2ec] ;  /* 0x0000bb0000060ab9 */ /* 0x000fe20000000800 */
[----:B------:R-:W5:Y:S01]  /*5b60*/  LDC.64 R10, c[0x0][0x720] ;  /* 0x0001c800ff0a7b82 */ /* 0x000f620000000a00 */
[----:B------:R-:W-:-:S07]  /*5b70*/  @UP0 ULDC UR8, c[0x0][0x2f0] ;  /* 0x0000bc0000080ab9 */ /* 0x000fce0000000800 */
[----:B------:R-:W5:Y:S01]  /*5b80*/  LDC.64 R4, c[0x0][0x700] ;  /* 0x0001c000ff047b82 */ /* 0x000f620000000a00 */
[----:B-1----:R-:W-:Y:S01]  /*5b90*/  SHF.R.S32.HI R15, RZ, 0x1f, R15 ;  /* 0x0000001fff0f7819 */ /* 0x002fe2000001140f */
[----:B----4-:R-:W-:Y:S02]  /*5ba0*/  UIMAD.WIDE.U32 UR6, UR20, UR6, URZ ;  /* 0x00000006140672a5 */ /* 0x010fe4000f8e003f */
[----:B------:R-:W-:Y:S01]  /*5bb0*/  UMOV UR12, UR20 ;  /* 0x00000014000c7c82 */ /* 0x000fe20008000000 */
[----:B---3--:R-:W-:Y:S01]  /*5bc0*/  SHF.R.S32.HI R13, RZ, 0x1f, R13 ;  /* 0x0000001fff0d7819 */ /* 0x008fe2000001140d */
[----:B--2---:R-:W-:Y:S01]  /*5bd0*/  IMAD R0, R15, R2, RZ ;  /* 0x000000020f007224 */ /* 0x004fe200078e02ff */
[----:B------:R-:W-:-:S03]  /*5be0*/  @UP0 USHF.R.U32.HI UR12, URZ, UR8, UR7 ;  /* 0x000000083f0c0299 */ /* 0x000fc60008011607 */
[----:B------:R-:W-:Y:S02]  /*5bf0*/  IMAD R7, R3, UR20, R0 ;  /* 0x0000001403077c24 */ /* 0x000fe4000f8e0200 */
[----:B------:R-:W-:-:S04]  /*5c00*/  IMAD.WIDE.U32 R2, R2, UR20, RZ ;  /* 0x0000001402027c25 */ /* 0x000fc8000f8e00ff */
[----:B------:R-:W-:Y:S02]  /*5c10*/  IMAD.IADD R3, R3, 0x1, R7 ;  /* 0x0000000103037824 */ /* 0x000fe400078e0207 */
[----:B------:R-:W1:Y:S01]  /*5c20*/  LDC.64 R6, c[0x0][0x730] ;  /* 0x0001cc00ff067b82 */ /* 0x000e620000000a00 */
[----:B-----5:R-:W-:Y:S02]  /*5c30*/  IMAD R0, R13, R10, RZ ;  /* 0x0000000a0d007224 */ /* 0x020fe400078e02ff */
[----:B------:R-:W-:-:S04]  /*5c40*/  IMAD.WIDE.U32 R2, R10, UR21, R2 ;  /* 0x000000150a027c25 */ /* 0x000fc8000f8e0002 */
[----:B------:R-:W-:Y:S01]  /*5c50*/  IMAD R11, R11, UR21, R0 ;  /* 0x000000150b0b7c24 */ /* 0x000fe2000f8e0200 */
[----:B------:R-:W-:-:S03]  /*5c60*/  LEA R4, P0, R2, R4, 0x2 ;  /* 0x0000000402047211 */ /* 0x000fc600078010ff */
[----:B------:R-:W-:Y:S01]  /*5c70*/  IMAD.IADD R0, R3, 0x1, R11 ;  /* 0x0000000103007824 */ /* 0x000fe200078e020b */
[----:B------:R-:W-:-:S04]  /*5c80*/  R2UR UR4, R4 ;  /* 0x00000000040472ca */ /* 0x000fc800000e0000 */
[----:B------:R-:W-:Y:S02]  /*5c90*/  LEA.HI.X R0, R2, R5, R0, 0x2, P0 ;  /* 0x0000000502007211 */ /* 0x000fe400000f1400 */
[----:B------:R-:W-:Y:S02]  /*5ca0*/  ELECT P0, URZ, PT ;  /* 0x00000000003f782f */ /* 0x000fe40003800000 */
[----:B------:R-:W-:Y:S01]  /*5cb0*/  R2UR UR5, R0 ;  /* 0x00000000000572ca */ /* 0x000fe200000e0000 */
[----:B-1----:R-:W-:-:S04]  /*5cc0*/  IMAD R2, R15, R6, RZ ;  /* 0x000000060f027224 */ /* 0x002fc800078e02ff */
[----:B------:R-:W-:Y:S02]  /*5cd0*/  IMAD R5, R7, UR20, R2 ;  /* 0x0000001407057c24 */ /* 0x000fe4000f8e0202 */
[----:B------:R-:W1:Y:S01]  /*5ce0*/  LDC.64 R2, c[0x0][0x738] ;  /* 0x0001ce00ff027b82 */ /* 0x000e620000000a00 */
[----:B------:R-:W-:-:S04]  /*5cf0*/  IMAD.WIDE.U32 R6, R6, UR20, RZ ;  /* 0x0000001406067c25 */ /* 0x000fc8000f8e00ff */
[----:B------:R-:W-:Y:S02]  /*5d00*/  IMAD.IADD R7, R7, 0x1, R5 ;  /* 0x0000000107077824 */ /* 0x000fe400078e0205 */
[----:B-1----:R-:W-:Y:S02]  /*5d10*/  IMAD R0, R13, R2, RZ ;  /* 0x000000020d007224 */ /* 0x002fe400078e02ff */
[----:B------:R-:W-:-:S04]  /*5d20*/  IMAD.WIDE.U32 R6, R2, UR21, R6 ;  /* 0x0000001502067c25 */ /* 0x000fc8000f8e0006 */
[----:B------:R-:W-:Y:S02]  /*5d30*/  IMAD R3, R3, UR21, R0 ;  /* 0x0000001503037c24 */ /* 0x000fe4000f8e0200 */
[----:B------:R-:W-:Y:S01]  /*5d40*/  IMAD.MOV.U32 R0, RZ, RZ, RZ ;  /* 0x000000ffff007224 */ /* 0x000fe200078e00ff */
[----:B------:R-:W-:Y:S06]  /*5d50*/  @!P0 BRA `(.L_x_55) ;  /* 0x00000018000c8947 */ /* 0x000fec0003800000 */
[----:B------:R-:W1:Y:S01]  /*5d60*/  S2R R0, SR_CgaCtaId ;  /* 0x0000000000007919 */ /* 0x000e620000008800 */
[----:B------:R-:W-:Y:S01]  /*5d70*/  MOV R11, 0x400 ;  /* 0x00000400000b7802 */ /* 0x000fe20000000f00 */
[----:B------:R-:W2:Y:S01]  /*5d80*/  S2R R8, SR_TID.X ;  /* 0x0000000000087919 */ /* 0x000ea20000002100 */
[----:B------:R-:W3:Y:S02]  /*5d90*/  S2R R2, SR_CTAID.X ;  /* 0x0000000000027919 */ /* 0x000ee40000002500 */
[----:B-1----:R-:W-:Y:S01]  /*5da0*/  LEA R11, R0, R11, 0x18 ;  /* 0x0000000b000b7211 */ /* 0x002fe200078ec0ff */
[----:B------:R-:W-:Y:S01]  /*5db0*/  IMAD.MOV.U32 R0, RZ, RZ, 0x1 ;  /* 0x00000001ff007424 */ /* 0x000fe200078e00ff */
[----:B--2---:R-:W-:-:S04]  /*5dc0*/  LOP3.LUT R8, R8, 0x7f, RZ, 0xc0, !PT ;  /* 0x0000007f08087812 */ /* 0x004fc800078ec0ff */
[----:B------:R-:W-:Y:S02]  /*5dd0*/  SHF.L.U32 R0, R0, 0x1f, RZ ;  /* 0x0000001f00007819 */ /* 0x000fe400000006ff */
[----:B------:R-:W-:Y:S02]  /*5de0*/  ISETP.NE.AND P0, PT, R8, RZ, PT ;  /* 0x000000ff0800720c */ /* 0x000fe40003f05270 */
[----:B------:R-:W1:Y:S02]  /*5df0*/  SYNCS.PHASECHK.TRANS64.TRYWAIT P1, [R11+URZ+0x30820], R0 ;  /* 0x030820000b0075a7 */ /* 0x000e64000802017f */
[----:B-1-3--:R-:W-:Y:S09]  /*5e00*/  @!P1 BRA `(.L_x_56) ;  /* 0x0000001800d49947 */ /* 0x00aff20003800000 */
.L_x_84:
[----:B------:R-:W-:Y:S02]  /*5e10*/  IMAD.IADD R10, R7, 0x1, R3 ;  /* 0x00000001070a7824 */ /* 0x000fe400078e0203 */
[----:B------:R-:W-:Y:S02]  /*5e20*/  IMAD.SHL.U32 R2, R2, 0x80, RZ ;  /* 0x0000008002027824 */ /* 0x000fe400078e00ff */
[----:B------:R-:W-:Y:S01]  /*5e30*/  IMAD.MOV.U32 R9, RZ, RZ, 0x1 ;  /* 0x00000001ff097424 */ /* 0x000fe200078e00ff */
[----:B------:R-:W-:Y:S06]  /*5e40*/  @P0 BRA `(.L_x_57) ;  /* 0x0000000000180947 */ /* 0x000fec0003800000 */
[----:B------:R-:W2:Y:S01]  /*5e50*/  S2R R4, SR_TID.X ;  /* 0x0000000000047919 */ /* 0x000ea20000002100 */
[----:B-1----:R-:W-:-:S04]  /*5e60*/  IMAD.MOV.U32 R0, RZ, RZ, 0x4100 ;  /* 0x00004100ff007424 */ /* 0x002fc800078e00ff */
[----:B------:R3:W-:Y:S01]  /*5e70*/  SYNCS.ARRIVE.TRANS64 RZ, [R11+URZ+0x30810], R0 ;  /* 0x030810000bff79a7 */ /* 0x0007e2000800003f */
[----:B--2---:R-:W-:-:S13]  /*5e80*/  LOP3.LUT P1, RZ, R4, 0x1f, RZ, 0xc0, !PT ;  /* 0x0000001f04ff7812 */ /* 0x004fda000782c0ff */
[----:B---3--:R-:W-:Y:S05]  /*5e90*/  @!P1 BRA `(.L_x_57) ;  /* 0x0000000000049947 */ /* 0x008fea0003800000 */
[----:B------:R-:W-:Y:S01]  /*5ea0*/  BPT.TRAP 0x1 ;  /* 0x000000040000795c */ /* 0x000fe20000300000 */
.L_x_57:
[----:B------:R-:W2:Y:S01]  /*5eb0*/  LDC.64 R4, c[0x0][0x198] ;  /* 0x00006600ff047b82 */ /* 0x000ea20000000a00 */
[----:B------:R-:W-:Y:S01]  /*5ec0*/  R2UR UR11, R2 ;  /* 0x00000000020b72ca */ /* 0x000fe200000e0000 */
[----:B------:R-:W-:Y:S01]  /*5ed0*/  UMOV UR19, URZ ;  /* 0x0000003f00137c82 */ /* 0x000fe20008000000 */
[----:B------:R-:W-:Y:S01]  /*5ee0*/  R2UR UR8, R11 ;  /* 0x000000000b0872ca */ /* 0x000fe200000e0000 */
[----:B------:R-:W-:Y:S01]  /*5ef0*/  UMOV UR22, 0x0 ;  /* 0x0000000000167882 */ /* 0x000fe20000000000 */
[----:B------:R-:W-:Y:S01]  /*5f00*/  UMOV UR23, 0x14f00000 ;  /* 0x14f0000000177882 */ /* 0x000fe20000000000 */
[----:B------:R-:W-:Y:S01]  /*5f10*/  UMOV UR18, URZ ;  /* 0x0000003f00127c82 */ /* 0x000fe20008000000 */
[----:B------:R-:W-:Y:S01]  /*5f20*/  UMOV UR26, 0x40 ;  /* 0x00000040001a7882 */ /* 0x000fe20000000000 */
[----:B------:R-:W3:Y:S01]  /*5f30*/  LDC R12, c[0x0][0x280] ;  /* 0x0000a000ff0c7b82 */ /* 0x000ee20000000800 */
[----:B------:R-:W-:Y:S01]  /*5f40*/  UMOV UR28, UR20 ;  /* 0x00000014001c7c82 */ /* 0x000fe20008000000 */
[----:B------:R-:W-:Y:S01]  /*5f50*/  UMOV UR29, UR21 ;  /* 0x00000015001d7c82 */ /* 0x000fe20008000000 */
[----:B------:R-:W-:Y:S01]  /*5f60*/  UMOV UR27, UR19 ;  /* 0x00000013001b7c82 */ /* 0x000fe20008000000 */
[----:B------:R-:W-:Y:S01]  /*5f70*/  UMOV UR10, 0x10 ;  /* 0x00000010000a7882 */ /* 0x000fe20000000000 */
[----:B------:R-:W-:Y:S01]  /*5f80*/  UMOV UR30, 0x0 ;  /* 0x00000000001e7882 */ /* 0x000fe20000000000 */
[----:B------:R-:W-:Y:S01]  /*5f90*/  UMOV UR31, 0x10000000 ;  /* 0x10000000001f7882 */ /* 0x000fe20000000000 */
[----:B------:R-:W-:Y:S01]  /*5fa0*/  UMOV UR13, UR21 ;  /* 0x00000015000d7c82 */ /* 0x000fe20008000000 */
[----:B------:R-:W-:Y:S01]  /*5fb0*/  UIADD3 UR16, UR8, 0x18000, URZ ;  /* 0x0001800008107890 */ /* 0x000fe2000fffe03f */
[----:B------:R-:W-:Y:S01]  /*5fc0*/  IMAD.MOV.U32 R20, RZ, RZ, RZ ;  /* 0x000000ffff147224 */ /* 0x000fe200078e00ff */
[----:B------:R-:W-:-:S02]  /*5fd0*/  UIADD3 UR17, UR8, 0x30810, URZ ;  /* 0x0003081008117890 */ /* 0x000fc4000fffe03f */
[----:B------:R-:W-:Y:S02]  /*5fe0*/  UIADD3 UR24, UR8, 0x1a000, URZ ;  /* 0x0001a00008187890 */ /* 0x000fe4000fffe03f */
[----:B------:R-:W-:Y:S01]  /*5ff0*/  UIADD3 UR32, UR8, 0x28000, URZ ;  /* 0x0002800008207890 */ /* 0x000fe2000fffe03f */
[----:B--2---:R-:W-:Y:S02]  /*6000*/  IMAD.MOV.U32 R8, RZ, RZ, R4 ;  /* 0x000000ffff087224 */ /* 0x004fe400078e0004 */
[----:B------:R-:W-:Y:S01]  /*6010*/  UMOV UR25, UR17 ;  /* 0x0000001100197c82 */ /* 0x000fe20008000000 */
[----:B------:R-:W-:Y:S01]  /*6020*/  UMOV UR33, UR17 ;  /* 0x0000001100217c82 */ /* 0x000fe20008000000 */
[----:B------:R-:W-:Y:S01]  /*6030*/  UIADD3 UR9, UR8, 0x30800, URZ ;  /* 0x0003080008097890 */ /* 0x000fe2000fffe03f */
[----:B------:R-:W-:Y:S01]  /*6040*/  IMAD.MOV.U32 R4, RZ, RZ, 0x10000 ;  /* 0x00010000ff047424 */ /* 0x000fe200078e00ff */
[----:B-1----:R-:W-:Y:S01]  /*6050*/  IADD3 R0, P1, R8, 0x2f0, RZ ;  /* 0x000002f008007810 */ /* 0x002fe20007f3e0ff */
[----:B------:R-:W-:Y:S01]  /*6060*/  UIADD3 UR40, UR8, 0x4000, URZ ;  /* 0x0000400008287890 */ /* 0x000fe2000fffe03f */
[----:B------:R-:W-:-:S02]  /*6070*/  UMOV UR42, 0x40 ;  /* 0x00000040002a7882 */ /* 0x000fc40000000000 */
[----:B------:R-:W-:Y:S01]  /*6080*/  R2UR UR6, R0 ;  /* 0x00000000000672ca */ /* 0x000fe200000e0000 */
[----:B------:R-:W-:Y:S01]  /*6090*/  UMOV UR44, UR12 ;  /* 0x0000000c002c7c82 */ /* 0x000fe20008000000 */
[----:B------:R-:W-:Y:S01]  /*60a0*/  IADD3 R0, P2, R8, 0x3f0, RZ ;  /* 0x000003f008007810 */ /* 0x000fe20007f5e0ff */
[----:B------:R-:W-:Y:S01]  /*60b0*/  UMOV UR45, UR21 ;  /* 0x00000015002d7c82 */ /* 0x000fe20008000000 */
[----:B------:R-:W-:Y:S01]  /*60c0*/  UMOV UR43, UR11 ;  /* 0x0000000b002b7c82 */ /* 0x000fe20008000000 */
[----:B------:R-:W-:Y:S01]  /*60d0*/  UMOV UR41, UR9 ;  /* 0x0000000900297c82 */ /* 0x000fe20008000000 */
[----:B------:R-:W-:Y:S01]  /*60e0*/  R2UR UR38, R0 ;  /* 0x00000000002672ca */ /* 0x000fe200000e0000 */
[----:B------:R-:W-:Y:S01]  /*60f0*/  IMAD.MOV.U32 R0, RZ, RZ, R5 ;  /* 0x000000ffff007224 */ /* 0x000fe200078e0005 */
[----:B------:R-:W-:Y:S01]  /*6100*/  UMOV UR36, UR12 ;  /* 0x0000000c00247c82 */ /* 0x000fe20008000000 */
[----:B------:R-:W-:Y:S01]  /*6110*/  UMOV UR37, UR21 ;  /* 0x0000001500257c82 */ /* 0x000fe20008000000 */
[----:B------:R-:W-:Y:S01]  /*6120*/  UMOV UR35, UR11 ;  /* 0x0000000b00237c82 */ /* 0x000fe20008000000 */
[----:B------:R-:W-:Y:S01]  /*6130*/  IMAD.X R2, RZ, RZ, R0, P1 ;  /* 0x000000ffff027224 */ /* 0x000fe200008e0600 */
[----:B------:R-:W-:Y:S01]  /*6140*/  UMOV UR34, UR18 ;  /* 0x0000001200227c82 */ /* 0x000fe20008000000 */
[----:B------:R-:W-:-:S03]  /*6150*/  IMAD.MOV.U32 R5, RZ, RZ, RZ ;  /* 0x000000ffff057224 */ /* 0x000fc600078e00ff */
[----:B------:R-:W-:Y:S01]  /*6160*/  R2UR UR7, R2 ;  /* 0x00000000020772ca */ /* 0x000fe200000e0000 */
[----:B------:R-:W-:-:S05]  /*6170*/  IMAD.X R2, RZ, RZ, R0, P2 ;  /* 0x000000ffff027224 */ /* 0x000fca00010e0600 */
[----:B------:R-:W-:Y:S02]  /*6180*/  R2UR UR39, R2 ;  /* 0x00000000022772ca */ /* 0x000fe400000e0000 */
[----:B------:R-:W-:-:S04]  /*6190*/  IADD3 R2, P1, R8, 0xf0, RZ ;  /* 0x000000f008027810 */ /* 0x000fc80007f3e0ff */
[----:B------:R-:W-:Y:S02]  /*61a0*/  IADD3.X R3, RZ, R0, RZ, P1, !PT ;  /* 0x00000000ff037210 */ /* 0x000fe40000ffe4ff */
[----:B------:R-:W-:Y:S02]  /*61b0*/  R2UR UR14, R2 ;  /* 0x00000000020e72ca */ /* 0x000fe400000e0000 */
[----:B------:R-:W-:Y:S02]  /*61c0*/  R2UR UR15, R3 ;  /* 0x00000000030f72ca */ /* 0x000fe400000e0000 */
[----:B---3--:R-:W-:-:S11]  /*61d0*/  ISETP.GE.AND P1, PT, R12, 0x41, PT ;  /* 0x000000410c00780c */ /* 0x008fd60003f26270 */
[----:B------:R-:W-:Y:S01]  /*61e0*/  UTMALDG.4D [UR16], [UR14], desc[UR22] ;  /* 0x000016100e0075b4 */ /* 0x000fe20008019000 */
[----:B------:R-:W-:Y:S01]  /*61f0*/  UTMALDG.4D [UR24], [UR14], desc[UR22] ;  /* 0x000016180e0075b4 */ /* 0x000fe20008019000 */
[----:B------:R1:W-:Y:S01]  /*6200*/  UBLKCP.S.G [UR32], [UR4], UR10 ;  /* 0x00000020040073ba */ /* 0x0003e2000800020a */
[----:B------:R2:W-:Y:S01]  /*6210*/  SYNCS.ARRIVE.TRANS64 RZ, [R11+URZ+0x30800], R4 ;  /* 0x030800040bff79a7 */ /* 0x0005e2000800003f */
[----:B-1----:R-:W-:Y:S02]  /*6220*/  UIADD3 UR32, UR8, 0x8000, URZ ;  /* 0x0000800008207890 */ /* 0x002fe4000fffe03f */
[----:B------:R-:W-:Y:S01]  /*6230*/  UIADD3 UR24, UR8, 0xc000, URZ ;  /* 0x0000c00008187890 */ /* 0x000fe2000fffe03f */
[----:B------:R-:W-:Y:S01]  /*6240*/  UMOV UR10, UR18 ;  /* 0x00000012000a7c82 */ /* 0x000fe20008000000 */
[----:B------:R-:W-:Y:S01]  /*6250*/  UMOV UR33, UR9 ;  /* 0x0000000900217c82 */ /* 0x000fe20008000000 */
[----:B------:R2:W-:Y:S01]  /*6260*/  UTMALDG.4D [UR8], [UR6], desc[UR30] ;  /* 0x00001e08060075b4 */ /* 0x0005e20008019000 */
[----:B------:R-:W-:Y:S01]  /*6270*/  UMOV UR28, UR12 ;  /* 0x0000000c001c7c82 */ /* 0x000fe20008000000 */
[----:B------:R-:W-:Y:S01]  /*6280*/  UMOV UR27, UR11 ;  /* 0x0000000b001b7c82 */ /* 0x000fe20008000000 */
[----:B------:R-:W-:Y:S01]  /*6290*/  UMOV UR25, UR9 ;  /* 0x0000000900197c82 */ /* 0x000fe20008000000 */
[----:B------:R2:W-:Y:S01]  /*62a0*/  UTMALDG.4D [UR40], [UR6], desc[UR30] ;  /* 0x00001e28060075b4 */ /* 0x0005e20008019000 */
[----:B------:R2:W-:Y:S01]  /*62b0*/  UTMALDG.4D [UR32], [UR38], desc[UR30] ;  /* 0x00001e20260075b4 */ /* 0x0005e20008019000 */
[----:B------:R2:W-:Y:S02]  /*62c0*/  UTMALDG.4D [UR24], [UR38], desc[UR30] ;  /* 0x00001e18260075b4 */ /* 0x0005e40008019000 */
[----:B--2---:R-:W-:Y:S05]  /*62d0*/  @!P1 BRA `(.L_x_58) ;  /* 0x0000000c00d49947 */ /* 0x004fea0003800000 */
[----:B------:R-:W1:Y:S01]  /*62e0*/  S2R R13, SR_TID.X ;  /* 0x00000000000d7919 */ /* 0x000e620000002100 */
[C---:B------:R-:W-:Y:S01]  /*62f0*/  VIADD R4, R12.reuse, 0x3f ;  /* 0x0000003f0c047836 */ /* 0x040fe20000000000 */
[----:B------:R-:W-:Y:S01]  /*6300*/  ISETP.GE.AND P1, PT, R12, 0x81, PT ;  /* 0x000000810c00780c */ /* 0x000fe20003f26270 */
[----:B------:R-:W-:Y:S02]  /*6310*/  IMAD.MOV.U32 R20, RZ, RZ, RZ ;  /* 0x000000ffff147224 */ /* 0x000fe400078e00ff */
[----:B------:R-:W-:Y:S01]  /*6320*/  IMAD.MOV.U32 R15, RZ, RZ, RZ ;  /* 0x000000ffff0f7224 */ /* 0x000fe200078e00ff */
[----:B------:R-:W-:-:S04]  /*6330*/  SHF.R.S32.HI R9, RZ, 0x1f, R4 ;  /* 0x0000001fff097819 */ /* 0x000fc80000011404 */
[----:B------:R-:W-:Y:S01]  /*6340*/  LEA.HI R4, R9, R4, RZ, 0x6 ;  /* 0x0000000409047211 */ /* 0x000fe200078f30ff */
[----:B------:R-:W-:-:S03]  /*6350*/  IMAD.MOV.U32 R9, RZ, RZ, 0x1 ;  /* 0x00000001ff097424 */ /* 0x000fc600078e00ff */
[----:B------:R-:W-:-:S04]  /*6360*/  LEA.HI.SX32 R4, R4, 0xffffffff, 0x1a ;  /* 0xffffffff04047811 */ /* 0x000fc800078fd2ff */
[----:B------:R-:W-:-:S04]  /*6370*/  VIMNMX R4, R4, 0x1, !PT ;  /* 0x0000000104047848 */ /* 0x000fc80007fe0100 */
[----:B------:R-:W-:Y:S02]  /*6380*/  LOP3.LUT R19, R4, 0x1, RZ, 0xc0, !PT ;  /* 0x0000000104137812 */ /* 0x000fe400078ec0ff */
[----:B-1----:R-:W-:Y:S01]  /*6390*/  LOP3.LUT R14, R13, 0x1f, RZ, 0xc0, !PT ;  /* 0x0000001f0d0e7812 */ /* 0x002fe200078ec0ff */
[----:B------:R-:W-:Y:S06]  /*63a0*/  @!P1 BRA `(.L_x_59) ;  /* 0x0000000800709947 */ /* 0x000fec0003800000 */
[----:B------:R-:W-:Y:S02]  /*63b0*/  IMAD.IADD R18, R4, 0x1, -R19 ;  /* 0x0000000104127824 */ /* 0x000fe400078e0a13 */
[----:B------:R-:W-:Y:S02]  /*63c0*/  IMAD.MOV.U32 R9, RZ, RZ, 0x1 ;  /* 0x00000001ff097424 */ /* 0x000fe400078e00ff */
[----:B------:R-:W-:-:S07]  /*63d0*/  IMAD.MOV.U32 R15, RZ, RZ, RZ ;  /* 0x000000ffff0f7224 */ /* 0x000fce00078e00ff */
.L_x_68:
[----:B------:R-:W-:-:S04]  /*63e0*/  SHF.L.U32 R21, R9, 0x1f, RZ ;  /* 0x0000001f09157819 */ /* 0x000fc800000006ff */
[----:B-1----:R-:W1:Y:S02]  /*63f0*/  SYNCS.PHASECHK.TRANS64.TRYWAIT P1, [R11+URZ+0x30840], R21 ;  /* 0x030840150b0075a7 */ /* 0x002e64000802017f */
[----:B-12---:R-:W-:Y:S05]  /*6400*/  @!P1 BRA `(.L_x_60) ;  /* 0x0000001400689947 */ /* 0x006fea0003800000 */
.L_x_85:
[----:B------:R-:W-:Y:S05]  /*6410*/  @P0 BRA `(.L_x_61) ;  /* 0x0000000000140947 */ /* 0x000fea0003800000 */
[----:B------:R-:W-:Y:S01]  /*6420*/  ISETP.NE.AND P1, PT, R14, RZ, PT ;  /* 0x000000ff0e00720c */ /* 0x000fe20003f25270 */
[----:B------:R-:W-:-:S04]  /*6430*/  IMAD.MOV.U32 R0, RZ, RZ, 0x4100 ;  /* 0x00004100ff007424 */ /* 0x000fc800078e00ff */
[----:B------:R2:W-:Y:S08]  /*6440*/  SYNCS.ARRIVE.TRANS64 RZ, [R11+URZ+0x30830], R0 ;  /* 0x030830000bff79a7 */ /* 0x0005f0000800003f */
[----:B------:R-:W-:Y:S05]  /*6450*/  @!P1 BRA `(.L_x_61) ;  /* 0x0000000000049947 */ /* 0x000fea0003800000 */
[----:B------:R-:W-:Y:S01]  /*6460*/  BPT.TRAP 0x1 ;  /* 0x000000040000795c */ /* 0x000fe20000300000 */
.L_x_61:
[----:B------:R-:W3:Y:S01]  /*6470*/  LDC.64 R12, c[0x0][0x728] ;  /* 0x0001ca00ff0c7b82 */ /* 0x000ee20000000a00 */
[----:B------:R-:W-:Y:S01]  /*6480*/  IMAD.SHL.U32 R16, R15, 0x40, RZ ;  /* 0x000000400f107824 */ /* 0x000fe200078e00ff */
[----:B------:R-:W-:Y:S01]  /*6490*/  R2UR UR10, R11 ;  /* 0x000000000b0a72ca */ /* 0x000fe200000e0000 */
[----:B------:R-:W-:Y:S01]  /*64a0*/  UMOV UR8, 0x0 ;  /* 0x0000000000087882 */ /* 0x000fe20000000000 */
[----:B------:R-:W-:Y:S01]  /*64b0*/  UMOV UR9, 0x14f00000 ;  /* 0x14f0000000097882 */ /* 0x000fe20000000000 */
[----:B------:R-:W-:Y:S01]  /*64c0*/  UMOV UR18, URZ ;  /* 0x0000003f00127c82 */ /* 0x000fe20008000000 */
[C---:B--2---:R-:W-:Y:S01]  /*64d0*/  IADD3 R0, P1, R16.reuse, R6, RZ ;  /* 0x0000000610007210 */ /* 0x044fe20007f3e0ff */
[----:B------:R-:W-:Y:S01]  /*64e0*/  UMOV UR26, 0x40 ;  /* 0x00000040001a7882 */ /* 0x000fe20000000000 */
[----:B------:R-:W2:Y:S01]  /*64f0*/  LDC.64 R4, c[0x0][0x198] ;  /* 0x00006600ff047b82 */ /* 0x000ea20000000a00 */
[----:B------:R-:W-:Y:S01]  /*6500*/  R2UR UR19, R16 ;  /* 0x00000000101372ca */ /* 0x000fe200000e0000 */
[----:B------:R-:W-:Y:S01]  /*6510*/  UMOV UR28, UR20 ;  /* 0x00000014001c7c82 */ /* 0x000fe20008000000 */
[----:B------:R-:W-:Y:S01]  /*6520*/  UMOV UR29, UR21 ;  /* 0x00000015001d7c82 */ /* 0x000fe20008000000 */
[----:B------:R-:W-:-:S03]  /*6530*/  UMOV UR13, 0x10 ;  /* 0x00000010000d7882 */ /* 0x000fc60000000000 */
[----:B------:R-:W-:Y:S02]  /*6540*/  UIADD3 UR16, UR10, 0x20000, URZ ;  /* 0x000200000a107890 */ /* 0x000fe4000fffe03f */
[----:B------:R-:W-:Y:S02]  /*6550*/  UIADD3 UR17, UR10, 0x30830, URZ ;  /* 0x000308300a117890 */ /* 0x000fe4000fffe03f */
[----:B------:R-:W-:Y:S02]  /*6560*/  UIADD3 UR24, UR10, 0x22000, URZ ;  /* 0x000220000a187890 */ /* 0x000fe4000fffe03f */
[----:B------:R-:W-:Y:S01]  /*6570*/  UIADD3 UR10, UR10, 0x28200, URZ ;  /* 0x000282000a0a7890 */ /* 0x000fe2000fffe03f */
[----:B------:R-:W-:Y:S01]  /*6580*/  UMOV UR27, UR19 ;  /* 0x00000013001b7c82 */ /* 0x000fe20008000000 */
[----:B---3--:R-:W-:Y:S01]  /*6590*/  LEA R2, P2, R0, R12, 0x2 ;  /* 0x0000000c00027211 */ /* 0x008fe200078410ff */
[----:B------:R-:W-:Y:S01]  /*65a0*/  UMOV UR25, UR17 ;  /* 0x0000001100197c82 */ /* 0x000fe20008000000 */
[----:B------:R-:W-:-:S02]  /*65b0*/  UMOV UR11, UR17 ;  /* 0x00000011000b7c82 */ /* 0x000fc40008000000 */
[----:B------:R-:W-:Y:S02]  /*65c0*/  R2UR UR14, R2 ;  /* 0x00000000020e72ca */ /* 0x000fe400000e0000 */
[----:B------:R-:W-:Y:S01]  /*65d0*/  LEA.HI.X.SX32 R2, R16, R10, 0x1, P1 ;  /* 0x0000000a10027211 */ /* 0x000fe200008f0eff */
[----:B--2---:R-:W-:-:S03]  /*65e0*/  IMAD.MOV.U32 R8, RZ, RZ, R4 ;  /* 0x000000ffff087224 */ /* 0x004fc600078e0004 */
[----:B------:R-:W-:Y:S02]  /*65f0*/  LEA.HI.X R0, R0, R13, R2, 0x2, P2 ;  /* 0x0000000d00007211 */ /* 0x000fe400010f1402 */
[----:B------:R-:W-:Y:S02]  /*6600*/  IADD3 R4, P1, R8, 0x1f0, RZ ;  /* 0x000001f008047810 */ /* 0x000fe40007f3e0ff */
[----:B------:R-:W-:Y:S01]  /*6610*/  R2UR UR15, R0 ;  /* 0x00000000000f72ca */ /* 0x000fe200000e0000 */
[----:B------:R-:W-:Y:S01]  /*6620*/  IMAD.MOV.U32 R0, RZ, RZ, R5 ;  /* 0x000000ffff007224 */ /* 0x000fe200078e0005 */
[----:B------:R-:W-:-:S03]  /*6630*/  R2UR UR6, R4 ;  /* 0x00000000040672ca */ /* 0x000fc600000e0000 */
[----:B------:R-:W-:-:S05]  /*6640*/  IMAD.X R5, RZ, RZ, R0, P1 ;  /* 0x000000ffff057224 */ /* 0x000fca00008e0600 */
[----:B------:R-:W-:-:S13]  /*6650*/  R2UR UR7, R5 ;  /* 0x00000000050772ca */ /* 0x000fda00000e0000 */
[----:B------:R2:W-:Y:S01]  /*6660*/  UTMALDG.4D [UR16], [UR6], desc[UR8] ;  /* 0x00000810060075b4 */ /* 0x0005e20008019000 */
[----:B------:R2:W-:Y:S01]  /*6670*/  UTMALDG.4D [UR24], [UR6], desc[UR8] ;  /* 0x00000818060075b4 */ /* 0x0005e20008019000 */
[----:B------:R2:W-:Y:S01]  /*6680*/  UBLKCP.S.G [UR10], [UR14], UR13 ;  /* 0x0000000a0e0073ba */ /* 0x0005e2000800020d */
[----:B------:R-:W3:Y:S02]  /*6690*/  SYNCS.PHASECHK.TRANS64.TRYWAIT P1, [R11+URZ+0x30828], R21 ;  /* 0x030828150b0075a7 */ /* 0x000ee4000802017f */
[----:B--23--:R-:W-:Y:S05]  /*66a0*/  @!P1 BRA `(.L_x_62) ;  /* 0x0000001000d49947 */ /* 0x00cfea0003800000 */
.L_x_86:
[----:B------:R-:W-:Y:S05]  /*66b0*/  @P0 BRA `(.L_x_63) ;  /* 0x0000000000140947 */ /* 0x000fea0003800000 */
[----:B------:R-:W-:Y:S01]  /*66c0*/  ISETP.NE.AND P1, PT, R14, RZ, PT ;  /* 0x000000ff0e00720c */ /* 0x000fe20003f25270 */
[----:B------:R-:W-:-:S04]  /*66d0*/  IMAD.MOV.U32 R2, RZ, RZ, 0x4100 ;  /* 0x00004100ff027424 */ /* 0x000fc800078e00ff */
[----:B------:R3:W-:Y:S08]  /*66e0*/  SYNCS.ARRIVE.TRANS64 RZ, [R11+URZ+0x30818], R2 ;  /* 0x030818020bff79a7 */ /* 0x0007f0000800003f */
[----:B------:R-:W-:Y:S05]  /*66f0*/  @!P1 BRA `(.L_x_63) ;  /* 0x0000000000049947 */ /* 0x000fea0003800000 */
[----:B------:R-:W-:Y:S01]  /*6700*/  BPT.TRAP 0x1 ;  /* 0x000000040000795c */ /* 0x000fe20000300000 */
.L_x_63:
[----:B------:R-:W-:Y:S01]  /*6710*/  VIADD R16, R16, 0x40 ;  /* 0x0000004010107836 */ /* 0x000fe20000000000 */
[----:B---3--:R-:W-:Y:S01]  /*6720*/  IADD3 R2, P1, R8, 0xf0, RZ ;  /* 0x000000f008027810 */ /* 0x008fe20007f3e0ff */
[----:B------:R-:W-:Y:S01]  /*6730*/  UMOV UR8, 0x0 ;  /* 0x0000000000087882 */ /* 0x000fe20000000000 */
[----:B------:R-:W-:Y:S01]  /*6740*/  R2UR UR16, R11 ;  /* 0x000000000b1072ca */ /* 0x000fe200000e0000 */
[----:B------:R-:W-:Y:S01]  /*6750*/  UMOV UR9, 0x14f00000 ;  /* 0x14f0000000097882 */ /* 0x000fe20000000000 */
[----:B------:R-:W-:Y:S01]  /*6760*/  R2UR UR27, R16 ;  /* 0x00000000101b72ca */ /* 0x000fe200000e0000 */
[----:B------:R-:W-:Y:S01]  /*6770*/  IMAD.X R3, RZ, RZ, R0, P1 ;  /* 0x000000ffff037224 */ /* 0x000fe200008e0600 */
[----:B------:R-:W-:Y:S01]  /*6780*/  R2UR UR6, R2 ;  /* 0x00000000020672ca */ /* 0x000fe200000e0000 */
[----:B------:R-:W-:Y:S01]  /*6790*/  UMOV UR26, URZ ;  /* 0x0000003f001a7c82 */ /* 0x000fe20008000000 */
[----:B------:R-:W-:Y:S01]  /*67a0*/  UMOV UR28, UR20 ;  /* 0x00000014001c7c82 */ /* 0x000fe20008000000 */
[----:B------:R-:W-:Y:S01]  /*67b0*/  UMOV UR29, UR21 ;  /* 0x00000015001d7c82 */ /* 0x000fe20008000000 */
[----:B------:R-:W-:Y:S01]  /*67c0*/  R2UR UR7, R3 ;  /* 0x00000000030772ca */ /* 0x000fe200000e0000 */
[----:B------:R-:W-:Y:S01]  /*67d0*/  UMOV UR18, 0x40 ;  /* 0x0000004000127882 */ /* 0x000fe20000000000 */
[----:B------:R-:W-:-:S03]  /*67e0*/  UMOV UR10, 0x10 ;  /* 0x00000010000a7882 */ /* 0x000fc60000000000 */
[----:B------:R-:W-:Y:S02]  /*67f0*/  UIADD3 UR24, UR16, 0x1c000, URZ ;  /* 0x0001c00010187890 */ /* 0x000fe4000fffe03f */
[----:B------:R-:W-:Y:S02]  /*6800*/  UIADD3 UR25, UR16, 0x30818, URZ ;  /* 0x0003081810197890 */ /* 0x000fe4000fffe03f */
[----:B------:R-:W-:Y:S02]  /*6810*/  UIADD3 UR22, UR16, 0x28100, URZ ;  /* 0x0002810010167890 */ /* 0x000fe4000fffe03f */
[----:B------:R-:W-:Y:S02]  /*6820*/  UIADD3 UR16, UR16, 0x1e000, URZ ;  /* 0x0001e00010107890 */ /* 0x000fe4000fffe03f */
[----:B------:R-:W-:Y:S01]  /*6830*/  UIMAD.WIDE UR14, UR27, 0x4, UR4 ;  /* 0x000000041b0e78a5 */ /* 0x000fe2000f8e0204 */
[----:B------:R-:W-:Y:S01]  /*6840*/  UMOV UR17, UR25 ;  /* 0x0000001900117c82 */ /* 0x000fe20008000000 */
[----:B------:R-:W-:Y:S01]  /*6850*/  UMOV UR19, UR27 ;  /* 0x0000001b00137c82 */ /* 0x000fe20008000000 */
[----:B------:R-:W-:Y:S01]  /*6860*/  UMOV UR23, UR25 ;  /* 0x0000001900177c82 */ /* 0x000fe20008000000 */
[----:B------:R3:W-:Y:S03]  /*6870*/  UTMALDG.4D [UR24], [UR6], desc[UR8] ;  /* 0x00000818060075b4 */ /* 0x0007e60008019000 */
[----:B------:R3:W-:Y:S02]  /*6880*/  UTMALDG.4D [UR16], [UR6], desc[UR8] ;  /* 0x00000810060075b4 */ /* 0x0007e40008019000 */
[----:B------:R3:W-:Y:S01]  /*6890*/  UBLKCP.S.G [UR22], [UR14], UR10 ;  /* 0x000000160e0073ba */ /* 0x0007e2000800020a */
[----:B------:R-:W4:Y:S02]  /*68a0*/  SYNCS.PHASECHK.TRANS64.TRYWAIT P1, [R11+URZ+0x30848], R21 ;  /* 0x030848150b0075a7 */ /* 0x000f24000802017f */
[----:B---34-:R-:W-:Y:S05]  /*68b0*/  @!P1 BRA `(.L_x_64) ;  /* 0x0000001000649947 */ /* 0x018fea0003800000 */
.L_x_87:
[----:B-123--:R-:W-:Y:S01]  /*68c0*/  SHF.R.S32.HI R21, RZ, 0x1f, R16 ;  /* 0x0000001fff157819 */ /* 0x00efe20000011410 */
[----:B------:R-:W-:Y:S06]  /*68d0*/  @P0 BRA `(.L_x_65) ;  /* 0x00000000001c0947 */ /* 0x000fec0003800000 */
[----:B------:R-:W-:-:S04]  /*68e0*/  IMAD.MOV.U32 R14, RZ, RZ, 0x4100 ;  /* 0x00004100ff0e7424 */ /* 0x000fc800078e00ff */
[----:B------:R1:W-:Y:S02]  /*68f0*/  SYNCS.ARRIVE.TRANS64 RZ, [R11+URZ+0x30838], R14 ;  /* 0x0308380e0bff79a7 */ /* 0x0003e4000800003f */
[----:B-1----:R-:W1:Y:S02]  /*6900*/  S2R R14, SR_TID.X ;  /* 0x00000000000e7919 */ /* 0x002e640000002100 */
[----:B-1----:R-:W-:-:S04]  /*6910*/  LOP3.LUT R14, R14, 0x1f, RZ, 0xc0, !PT ;  /* 0x0000001f0e0e7812 */ /* 0x002fc800078ec0ff */
[----:B------:R-:W-:-:S13]  /*6920*/  ISETP.NE.AND P1, PT, R14, RZ, PT ;  /* 0x000000ff0e00720c */ /* 0x000fda0003f25270 */
[----:B------:R-:W-:Y:S05]  /*6930*/  @!P1 BRA `(.L_x_65) ;  /* 0x0000000000049947 */ /* 0x000fea0003800000 */
[----:B------:R-:W-:Y:S01]  /*6940*/  BPT.TRAP 0x1 ;  /* 0x000000040000795c */ /* 0x000fe20000300000 */
.L_x_65:
[C---:B------:R-:W-:Y:S01]  /*6950*/  R2UR UR27, R16.reuse ;  /* 0x00000000101b72ca */ /* 0x040fe200000e0000 */
[----:B------:R-:W-:Y:S01]  /*6960*/  UMOV UR8, 0x0 ;  /* 0x0000000000087882 */ /* 0x000fe20000000000 */
[----:B------:R-:W-:Y:S01]  /*6970*/  IADD3 R16, P1, R16, R6, RZ ;  /* 0x0000000610107210 */ /* 0x000fe20007f3e0ff */
[----:B------:R-:W-:Y:S01]  /*6980*/  UMOV UR9, 0x14f00000 ;  /* 0x14f0000000097882 */ /* 0x000fe20000000000 */
[----:B------:R-:W-:Y:S01]  /*6990*/  R2UR UR10, R11 ;  /* 0x000000000b0a72ca */ /* 0x000fe200000e0000 */
[----:B------:R-:W-:Y:S01]  /*69a0*/  UMOV UR26, URZ ;  /* 0x0000003f001a7c82 */ /* 0x000fe20008000000 */
[----:B------:R-:W-:Y:S01]  /*69b0*/  R2UR UR6, R4 ;  /* 0x00000000040672ca */ /* 0x000fe200000e0000 */
[----:B------:R-:W-:Y:S01]  /*69c0*/  IMAD.X R21, R21, 0x1, R10, P1 ;  /* 0x0000000115157824 */ /* 0x000fe200008e060a */
[C---:B------:R-:W-:Y:S01]  /*69d0*/  LEA R12, P1, R16.reuse, R12, 0x2 ;  /* 0x0000000c100c7211 */ /* 0x040fe200078210ff */
[----:B------:R-:W-:Y:S01]  /*69e0*/  UMOV UR28, UR20 ;  /* 0x00000014001c7c82 */ /* 0x000fe20008000000 */
[----:B------:R-:W-:Y:S01]  /*69f0*/  R2UR UR7, R5 ;  /* 0x00000000050772ca */ /* 0x000fe200000e0000 */
[----:B------:R-:W-:Y:S01]  /*6a00*/  UMOV UR29, UR21 ;  /* 0x00000015001d7c82 */ /* 0x000fe20008000000 */
[----:B------:R-:W-:Y:S01]  /*6a10*/  LEA.HI.X R21, R16, R13, R21, 0x2, P1 ;  /* 0x0000000d10157211 */ /* 0x000fe200008f1415 */
[----:B------:R-:W-:Y:S01]  /*6a20*/  UMOV UR18, 0x40 ;  /* 0x0000004000127882 */ /* 0x000fe20000000000 */
[----:B------:R-:W-:Y:S01]  /*6a30*/  R2UR UR14, R12 ;  /* 0x000000000c0e72ca */ /* 0x000fe200000e0000 */
[----:B------:R-:W-:Y:S01]  /*6a40*/  UMOV UR19, UR27 ;  /* 0x0000001b00137c82 */ /* 0x000fe20008000000 */
[----:B------:R-:W-:Y:S01]  /*6a50*/  R2UR UR15, R21 ;  /* 0x00000000150f72ca */ /* 0x000fe200000e0000 */
[----:B------:R-:W-:Y:S01]  /*6a60*/  UIADD3 UR24, UR10, 0x24000, URZ ;  /* 0x000240000a187890 */ /* 0x000fe2000fffe03f */
[----:B------:R-:W-:Y:S01]  /*6a70*/  LOP3.LUT R9, R9, 0x1, RZ, 0x3c, !PT ;  /* 0x0000000109097812 */ /* 0x000fe200078e3cff */
[----:B------:R-:W-:-:S02]  /*6a80*/  UIADD3 UR25, UR10, 0x30838, URZ ;  /* 0x000308380a197890 */ /* 0x000fc4000fffe03f */
[----:B------:R-:W-:Y:S01]  /*6a90*/  UIADD3 UR16, UR10, 0x26000, URZ ;  /* 0x000260000a107890 */ /* 0x000fe2000fffe03f */
[----:B------:R-:W-:Y:S01]  /*6aa0*/  SHF.L.U32 R4, R9, 0x1f, RZ ;  /* 0x0000001f09047819 */ /* 0x000fe200000006ff */
[----:B------:R-:W-:Y:S01]  /*6ab0*/  UIADD3 UR10, UR10, 0x28300, URZ ;  /* 0x000283000a0a7890 */ /* 0x000fe2000fffe03f */
[----:B------:R-:W-:Y:S02]  /*6ac0*/  UMOV UR13, 0x10 ;  /* 0x00000010000d7882 */ /* 0x000fe40000000000 */
[----:B------:R-:W-:Y:S01]  /*6ad0*/  UMOV UR17, UR25 ;  /* 0x0000001900117c82 */ /* 0x000fe20008000000 */
[----:B------:R-:W-:Y:S01]  /*6ae0*/  UMOV UR11, UR25 ;  /* 0x00000019000b7c82 */ /* 0x000fe20008000000 */
[----:B------:R1:W-:Y:S02]  /*6af0*/  UTMALDG.4D [UR24], [UR6], desc[UR8] ;  /* 0x00000818060075b4 */ /* 0x0003e40008019000 */
[----:B------:R1:W-:Y:S02]  /*6b00*/  UTMALDG.4D [UR16], [UR6], desc[UR8] ;  /* 0x00000810060075b4 */ /* 0x0003e40008019000 */
[----:B------:R1:W-:Y:S01]  /*6b10*/  UBLKCP.S.G [UR10], [UR14], UR13 ;  /* 0x0000000a0e0073ba */ /* 0x0003e2000800020d */
[----:B------:R-:W2:Y:S02]  /*6b20*/  SYNCS.PHASECHK.TRANS64.TRYWAIT P1, [R11+URZ+0x30820], R4 ;  /* 0x030820040b0075a7 */ /* 0x000ea4000802017f */
[----:B-12---:R-:W-:Y:S05]  /*6b30*/  @!P1 BRA `(.L_x_66) ;  /* 0x0000000c00d89947 */ /* 0x006fea0003800000 */
.L_x_89:
[----:B------:R-:W-:Y:S05]  /*6b40*/  @P0 BRA `(.L_x_67) ;  /* 0x0000000000140947 */ /* 0x000fea0003800000 */
[----:B------:R-:W-:Y:S01]  /*6b50*/  ISETP.NE.AND P1, PT, R14, RZ, PT ;  /* 0x000000ff0e00720c */ /* 0x000fe20003f25270 */
[----:B-1----:R-:W-:-:S04]  /*6b60*/  IMAD.MOV.U32 R4, RZ, RZ, 0x4100 ;  /* 0x00004100ff047424 */ /* 0x002fc800078e00ff */
[----:B------:R2:W-:Y:S08]  /*6b70*/  SYNCS.ARRIVE.TRANS64 RZ, [R11+URZ+0x30810], R4 ;  /* 0x030810040bff79a7 */ /* 0x0005f0000800003f */
[----:B------:R-:W-:Y:S05]  /*6b80*/  @!P1 BRA `(.L_x_67) ;  /* 0x0000000000049947 */ /* 0x000fea0003800000 */
[----:B------:R-:W-:Y:S01]  /*6b90*/  BPT.TRAP 0x1 ;  /* 0x000000040000795c */ /* 0x000fe20000300000 */
.L_x_67:
[----:B------:R-:W-:Y:S01]  /*6ba0*/  R2UR UR6, R15 ;  /* 0x000000000f0672ca */ /* 0x000fe200000e0000 */
[----:B------:R-:W-:Y:S01]  /*6bb0*/  VIADD R18, R18, 0xfffffffe ;  /* 0xfffffffe12127836 */ /* 0x000fe20000000000 */
[----:B------:R-:W-:Y:S01]  /*6bc0*/  R2UR UR16, R11 ;  /* 0x000000000b1072ca */ /* 0x000fe200000e0000 */
[----:B------:R-:W-:Y:S01]  /*6bd0*/  UMOV UR22, 0x0 ;  /* 0x0000000000167882 */ /* 0x000fe20000000000 */
[----:B------:R-:W-:Y:S01]  /*6be0*/  R2UR UR14, R2 ;  /* 0x00000000020e72ca */ /* 0x000fe200000e0000 */
[----:B------:R-:W-:Y:S01]  /*6bf0*/  UMOV UR23, 0x14f00000 ;  /* 0x14f0000000177882 */ /* 0x000fe20000000000 */
[----:B------:R-:W-:Y:S01]  /*6c00*/  R2UR UR15, R3 ;  /* 0x00000000030f72ca */ /* 0x000fe200000e0000 */
[----:B------:R-:W-:Y:S01]  /*6c10*/  UMOV UR26, URZ ;  /* 0x0000003f001a7c82 */ /* 0x000fe20008000000 */
[----:B------:R-:W-:Y:S01]  /*6c20*/  ISETP.NE.AND P1, PT, R18, RZ, PT ;  /* 0x000000ff1200720c */ /* 0x000fe20003f25270 */
[----:B------:R-:W-:Y:S01]  /*6c30*/  UMOV UR28, UR20 ;  /* 0x00000014001c7c82 */ /* 0x000fe20008000000 */
[----:B------:R-:W-:Y:S01]  /*6c40*/  UMOV UR29, UR21 ;  /* 0x00000015001d7c82 */ /* 0x000fe20008000000 */
[----:B------:R-:W-:Y:S01]  /*6c50*/  UMOV UR18, 0x40 ;  /* 0x0000004000127882 */ /* 0x000fe20000000000 */
[----:B------:R-:W-:Y:S01]  /*6c60*/  UMOV UR7, 0x10 ;  /* 0x0000001000077882 */ /* 0x000fe20000000000 */
[----:B------:R-:W-:-:S02]  /*6c70*/  UIADD3 UR6, UR6, 0x2, URZ ;  /* 0x0000000206067890 */ /* 0x000fc4000fffe03f */
[----:B------:R-:W-:Y:S02]  /*6c80*/  UIADD3 UR10, UR16, 0x28000, URZ ;  /* 0x00028000100a7890 */ /* 0x000fe4000fffe03f */
[----:B------:R-:W-:Y:S02]  /*6c90*/  USHF.L.U32 UR27, UR6, 0x6, URZ ;  /* 0x00000006061b7899 */ /* 0x000fe4000800063f */
[----:B------:R-:W-:Y:S01]  /*6ca0*/  UIADD3 UR24, UR16, 0x18000, URZ ;  /* 0x0001800010187890 */ /* 0x000fe2000fffe03f */
[----:B------:R-:W-:Y:S01]  /*6cb0*/  IMAD.U32 R15, RZ, RZ, UR6 ;  /* 0x00000006ff0f7e24 */ /* 0x000fe2000f8e00ff */
[----:B------:R-:W-:Y:S02]  /*6cc0*/  UIADD3 UR25, UR16, 0x30810, URZ ;  /* 0x0003081010197890 */ /* 0x000fe4000fffe03f */
[----:B------:R-:W-:Y:S02]  /*6cd0*/  UIADD3 UR16, UR16, 0x1a000, URZ ;  /* 0x0001a00010107890 */ /* 0x000fe4000fffe03f */
[----:B------:R-:W-:-:S02]  /*6ce0*/  UIMAD.WIDE UR8, UR27, 0x4, UR4 ;  /* 0x000000041b0878a5 */ /* 0x000fc4000f8e0204 */
[----:B------:R-:W-:Y:S01]  /*6cf0*/  UMOV UR19, UR27 ;  /* 0x0000001b00137c82 */ /* 0x000fe20008000000 */
[----:B------:R-:W-:Y:S01]  /*6d00*/  UMOV UR17, UR25 ;  /* 0x0000001900117c82 */ /* 0x000fe20008000000 */
[----:B------:R-:W-:Y:S01]  /*6d10*/  UMOV UR11, UR25 ;  /* 0x00000019000b7c82 */ /* 0x000fe20008000000 */
[----:B------:R3:W-:Y:S02]  /*6d20*/  UTMALDG.4D [UR24], [UR14], desc[UR22] ;  /* 0x000016180e0075b4 */ /* 0x0007e40008019000 */
[----:B------:R3:W-:Y:S02]  /*6d30*/  UTMALDG.4D [UR16], [UR14], desc[UR22] ;  /* 0x000016100e0075b4 */ /* 0x0007e40008019000 */
[----:B------:R3:W-:Y:S02]  /*6d40*/  UBLKCP.S.G [UR10], [UR8], UR7 ;  /* 0x0000000a080073ba */ /* 0x0007e40008000207 */
[----:B---3--:R-:W-:Y:S05]  /*6d50*/  @P1 BRA `(.L_x_68) ;  /* 0xfffffff400a01947 */ /* 0x008fea000383ffff */
[----:B------:R-:W-:-:S07]  /*6d60*/  IMAD.U32 R5, RZ, RZ, UR27 ;  /* 0x0000001bff057e24 */ /* 0x000fce000f8e00ff */
.L_x_59:
[----:B------:R-:W-:-:S13]  /*6d70*/  ISETP.NE.AND P1, PT, R19, RZ, PT ;  /* 0x000000ff1300720c */ /* 0x000fda0003f25270 */
[----:B------:R-:W-:Y:S05]  /*6d80*/  @!P1 BRA `(.L_x_58) ;  /* 0x0000000400289947 */ /* 0x000fea0003800000 */
[----:B------:R-:W-:-:S04]  /*6d90*/  SHF.L.U32 R12, R9, 0x1f, RZ ;  /* 0x0000001f090c7819 */ /* 0x000fc800000006ff */
[----:B------:R-:W3:Y:S02]  /*6da0*/  SYNCS.PHASECHK.TRANS64.TRYWAIT P1, [R11+URZ+0x30840], R12 ;  /* 0x0308400c0b0075a7 */ /* 0x000ee4000802017f */
[----:B---3--:R-:W-:Y:S05]  /*6db0*/  @!P1 BRA `(.L_x_69) ;  /* 0x0000000c00509947 */ /* 0x008fea0003800000 */
.L_x_90:
[----:B------:R-:W-:Y:S05]  /*6dc0*/  @P0 BRA `(.L_x_70) ;  /* 0x0000000000140947 */ /* 0x000fea0003800000 */
[----:B------:R-:W-:Y:S01]  /*6dd0*/  ISETP.NE.AND P1, PT, R14, RZ, PT ;  /* 0x000000ff0e00720c */ /* 0x000fe20003f25270 */
[----:B-12---:R-:W-:-:S04]  /*6de0*/  IMAD.MOV.U32 R4, RZ, RZ, 0x4100 ;  /* 0x00004100ff047424 */ /* 0x006fc800078e00ff */
[----:B------:R4:W-:Y:S08]  /*6df0*/  SYNCS.ARRIVE.TRANS64 RZ, [R11+URZ+0x30830], R4 ;  /* 0x030830040bff79a7 */ /* 0x0009f0000800003f */
[----:B------:R-:W-:Y:S05]  /*6e00*/  @!P1 BRA `(.L_x_70) ;  /* 0x0000000000049947 */ /* 0x000fea0003800000 */
[----:B------:R-:W-:Y:S01]  /*6e10*/  BPT.TRAP 0x1 ;  /* 0x000000040000795c */ /* 0x000fe20000300000 */
.L_x_70:
[----:B-12-4-:R-:W1:Y:S01]  /*6e20*/  LDC.64 R4, c[0x0][0x728] ;  /* 0x0001ca00ff047b82 */ /* 0x016e620000000a00 */
[----:B------:R-:W-:Y:S01]  /*6e30*/  IMAD.SHL.U32 R15, R15, 0x40, RZ ;  /* 0x000000400f0f7824 */ /* 0x000fe200078e00ff */
[----:B------:R-:W-:Y:S01]  /*6e40*/  R2UR UR10, R11 ;  /* 0x000000000b0a72ca */ /* 0x000fe200000e0000 */
[----:B------:R-:W-:Y:S01]  /*6e50*/  UMOV UR8, 0x0 ;  /* 0x0000000000087882 */ /* 0x000fe20000000000 */
[----:B------:R-:W-:Y:S01]  /*6e60*/  UMOV UR9, 0x14f00000 ;  /* 0x14f0000000097882 */ /* 0x000fe20000000000 */
[----:B------:R-:W-:Y:S01]  /*6e70*/  UMOV UR26, URZ ;  /* 0x0000003f001a7c82 */ /* 0x000fe20008000000 */
[C---:B------:R-:W-:Y:S01]  /*6e80*/  IADD3 R13, P1, R15.reuse, R6, RZ ;  /* 0x000000060f0d7210 */ /* 0x040fe20007f3e0ff */
[----:B------:R-:W-:Y:S01]  /*6e90*/  UMOV UR28, UR20 ;  /* 0x00000014001c7c82 */ /* 0x000fe20008000000 */
[----:B------:R-:W-:Y:S01]  /*6ea0*/  R2UR UR27, R15 ;  /* 0x000000000f1b72ca */ /* 0x000fe200000e0000 */
[----:B------:R-:W-:Y:S01]  /*6eb0*/  UMOV UR29, UR21 ;  /* 0x00000015001d7c82 */ /* 0x000fe20008000000 */
[----:B------:R-:W-:Y:S01]  /*6ec0*/  UMOV UR18, 0x40 ;  /* 0x0000004000127882 */ /* 0x000fe20000000000 */
[----:B------:R-:W-:-:S04]  /*6ed0*/  UMOV UR13, 0x10 ;  /* 0x00000010000d7882 */ /* 0x000fc80000000000 */
[----:B------:R-:W-:Y:S02]  /*6ee0*/  UIADD3 UR25, UR10, 0x30830, URZ ;  /* 0x000308300a197890 */ /* 0x000fe4000fffe03f */
[----:B------:R-:W-:Y:S02]  /*6ef0*/  UIADD3 UR24, UR10, 0x20000, URZ ;  /* 0x000200000a187890 */ /* 0x000fe4000fffe03f */
[----:B------:R-:W-:Y:S02]  /*6f00*/  UIADD3 UR16, UR10, 0x22000, URZ ;  /* 0x000220000a107890 */ /* 0x000fe4000fffe03f */
[----:B------:R-:W-:Y:S01]  /*6f10*/  UIADD3 UR10, UR10, 0x28200, URZ ;  /* 0x000282000a0a7890 */ /* 0x000fe2000fffe03f */
[----:B------:R-:W-:Y:S01]  /*6f20*/  UMOV UR17, UR25 ;  /* 0x0000001900117c82 */ /* 0x000fe20008000000 */
[----:B-1----:R-:W-:Y:S01]  /*6f30*/  LEA R4, P2, R13, R4, 0x2 ;  /* 0x000000040d047211 */ /* 0x002fe200078410ff */
[----:B------:R-:W-:Y:S01]  /*6f40*/  UMOV UR19, UR27 ;  /* 0x0000001b00137c82 */ /* 0x000fe20008000000 */
[----:B------:R-:W-:-:S02]  /*6f50*/  UMOV UR11, UR25 ;  /* 0x00000019000b7c82 */ /* 0x000fc40008000000 */
[----:B------:R-:W-:Y:S02]  /*6f60*/  R2UR UR14, R4 ;  /* 0x00000000040e72ca */ /* 0x000fe400000e0000 */
[----:B------:R-:W-:-:S04]  /*6f70*/  LEA.HI.X.SX32 R4, R15, R10, 0x1, P1 ;  /* 0x0000000a0f047211 */ /* 0x000fc800008f0eff */
[----:B------:R-:W-:Y:S02]  /*6f80*/  LEA.HI.X R5, R13, R5, R4, 0x2, P2 ;  /* 0x000000050d057211 */ /* 0x000fe400010f1404 */
[----:B------:R-:W-:Y:S02]  /*6f90*/  IADD3 R4, P1, R8, 0x1f0, RZ ;  /* 0x000001f008047810 */ /* 0x000fe40007f3e0ff */
[----:B------:R-:W-:Y:S02]  /*6fa0*/  R2UR UR15, R5 ;  /* 0x00000000050f72ca */ /* 0x000fe400000e0000 */
[----:B------:R-:W-:Y:S01]  /*6fb0*/  R2UR UR6, R4 ;  /* 0x00000000040672ca */ /* 0x000fe200000e0000 */
[----:B------:R-:W-:-:S05]  /*6fc0*/  IMAD.X R4, RZ, RZ, R0, P1 ;  /* 0x000000ffff047224 */ /* 0x000fca00008e0600 */
[----:B------:R-:W-:-:S13]  /*6fd0*/  R2UR UR7, R4 ;  /* 0x00000000040772ca */ /* 0x000fda00000e0000 */
[----:B------:R1:W-:Y:S01]  /*6fe0*/  UTMALDG.4D [UR24], [UR6], desc[UR8] ;  /* 0x00000818060075b4 */ /* 0x0003e20008019000 */
[----:B------:R1:W-:Y:S01]  /*6ff0*/  UTMALDG.4D [UR16], [UR6], desc[UR8] ;  /* 0x00000810060075b4 */ /* 0x0003e20008019000 */
[----:B------:R1:W-:Y:S01]  /*7000*/  UBLKCP.S.G [UR10], [UR14], UR13 ;  /* 0x0000000a0e0073ba */ /* 0x0003e2000800020d */
[----:B------:R-:W2:Y:S02]  /*7010*/  SYNCS.PHASECHK.TRANS64.TRYWAIT P1, [R11+URZ+0x30828], R12 ;  /* 0x0308280c0b0075a7 */ /* 0x000ea4000802017f */
[----:B-12---:R-:W-:Y:S05]  /*7020*/  @!P1 BRA `(.L_x_71) ;  /* 0x0000000800c89947 */ /* 0x006fea0003800000 */
.L_x_91:
[----:B------:R-:W-:Y:S05]  /*7030*/  @P0 BRA `(.L_x_72) ;  /* 0x0000000000140947 */ /* 0x000fea0003800000 */
[----:B------:R-:W-:Y:S01]  /*7040*/  ISETP.NE.AND P0, PT, R14, RZ, PT ;  /* 0x000000ff0e00720c */ /* 0x000fe20003f05270 */
[----:B------:R-:W-:-:S04]  /*7050*/  IMAD.MOV.U32 R4, RZ, RZ, 0x4100 ;  /* 0x00004100ff047424 */ /* 0x000fc800078e00ff */
[----:B------:R2:W-:Y:S08]  /*7060*/  SYNCS.ARRIVE.TRANS64 RZ, [R11+URZ+0x30818], R4 ;  /* 0x030818040bff79a7 */ /* 0x0005f0000800003f */
[----:B------:R-:W-:Y:S05]  /*7070*/  @!P0 BRA `(.L_x_72) ;  /* 0x0000000000048947 */ /* 0x000fea0003800000 */
[----:B------:R-:W-:Y:S01]  /*7080*/  BPT.TRAP 0x1 ;  /* 0x000000040000795c */ /* 0x000fe20000300000 */
.L_x_72:
[----:B------:R-:W-:Y:S01]  /*7090*/  R2UR UR27, R15 ;  /* 0x000000000f1b72ca */ /* 0x000fe200000e0000 */
[----:B------:R-:W-:Y:S01]  /*70a0*/  UMOV UR8, 0x0 ;  /* 0x0000000000087882 */ /* 0x000fe20000000000 */
[----:B------:R-:W-:Y:S01]  /*70b0*/  R2UR UR16, R11 ;  /* 0x000000000b1072ca */ /* 0x000fe200000e0000 */
[----:B------:R-:W-:Y:S01]  /*70c0*/  UMOV UR9, 0x14f00000 ;  /* 0x14f0000000097882 */ /* 0x000fe20000000000 */
[----:B------:R-:W-:Y:S01]  /*70d0*/  R2UR UR6, R2 ;  /* 0x00000000020672ca */ /* 0x000fe200000e0000 */
[----:B------:R-:W-:Y:S01]  /*70e0*/  UMOV UR26, URZ ;  /* 0x0000003f001a7c82 */ /* 0x000fe20008000000 */
[----:B------:R-:W-:Y:S01]  /*70f0*/  R2UR UR7, R3 ;  /* 0x00000000030772ca */ /* 0x000fe200000e0000 */
[----:B------:R-:W-:Y:S01]  /*7100*/  UMOV UR28, UR20 ;  /* 0x00000014001c7c82 */ /* 0x000fe20008000000 */
[----:B------:R-:W-:Y:S01]  /*7110*/  UMOV UR29, UR21 ;  /* 0x00000015001d7c82 */ /* 0x000fe20008000000 */
[----:B------:R-:W-:Y:S01]  /*7120*/  UMOV UR18, 0x40 ;  /* 0x0000004000127882 */ /* 0x000fe20000000000 */
[----:B------:R-:W-:Y:S01]  /*7130*/  UMOV UR13, 0x10 ;  /* 0x00000010000d7882 */ /* 0x000fe20000000000 */
[----:B------:R-:W-:-:S02]  /*7140*/  IMAD.MOV.U32 R20, RZ, RZ, 0x1 ;  /* 0x00000001ff147424 */ /* 0x000fc400078e00ff */
[----:B------:R-:W-:Y:S02]  /*7150*/  UIADD3 UR27, UR27, 0x40, URZ ;  /* 0x000000401b1b7890 */ /* 0x000fe4000fffe03f */
[----:B------:R-:W-:Y:S02]  /*7160*/  UIADD3 UR24, UR16, 0x1c000, URZ ;  /* 0x0001c00010187890 */ /* 0x000fe4000fffe03f */
[----:B------:R-:W-:Y:S02]  /*7170*/  UIADD3 UR25, UR16, 0x30818, URZ ;  /* 0x0003081810197890 */ /* 0x000fe4000fffe03f */
[----:B------:R-:W-:Y:S01]  /*7180*/  UIADD3 UR14, UR16, 0x28100, URZ ;  /* 0x00028100100e7890 */ /* 0x000fe2000fffe03f */
[----:B------:R-:W-:Y:S01]  /*7190*/  IMAD.U32 R5, RZ, RZ, UR27 ;  /* 0x0000001bff057e24 */ /* 0x000fe2000f8e00ff */
[----:B------:R-:W-:Y:S02]  /*71a0*/  UIADD3 UR16, UR16, 0x1e000, URZ ;  /* 0x0001e00010107890 */ /* 0x000fe4000fffe03f */
[----:B------:R-:W-:Y:S01]  /*71b0*/  UIMAD.WIDE UR10, UR27, 0x4, UR4 ;  /* 0x000000041b0a78a5 */ /* 0x000fe2000f8e0204 */
[----:B------:R-:W-:Y:S01]  /*71c0*/  UMOV UR17, UR25 ;  /* 0x0000001900117c82 */ /* 0x000fe20008000000 */
[----:B------:R-:W-:Y:S01]  /*71d0*/  UMOV UR19, UR27 ;  /* 0x0000001b00137c82 */ /* 0x000fe20008000000 */
[----:B------:R4:W-:Y:S01]  /*71e0*/  UTMALDG.4D [UR24], [UR6], desc[UR8] ;  /* 0x00000818060075b4 */ /* 0x0009e20008019000 */
[----:B------:R-:W-:-:S03]  /*71f0*/  UMOV UR15, UR25 ;  /* 0x00000019000f7c82 */ /* 0x000fc60008000000 */
[----:B------:R4:W-:Y:S02]  /*7200*/  UTMALDG.4D [UR16], [UR6], desc[UR8] ;  /* 0x00000810060075b4 */ /* 0x0009e40008019000 */
[----:B------:R4:W-:Y:S02]  /*7210*/  UBLKCP.S.G [UR14], [UR10], UR13 ;  /* 0x0000000e0a0073ba */ /* 0x0009e4000800020d */
[----:B----4-:R-:W-:Y:S01]  /*7220*/  NOP ;  /* 0x0000000000007918 */ /* 0x010fe20000000000 */
.L_x_58:
[----:B-12---:R-:W-:Y:S01]  /*7230*/  IMAD R4, R20, 0x8, R11 ;  /* 0x0000000814047824 */ /* 0x006fe200078e020b */
[----:B------:R-:W-:Y:S01]  /*7240*/  SHF.L.U32 R3, R9, 0x1f, RZ ;  /* 0x0000001f09037819 */ /* 0x000fe200000006ff */
[----:B------:R-:W1:Y:S03]  /*7250*/  S2R R2, SR_TID.X ;  /* 0x0000000000027919 */ /* 0x000e660000002100 */
[----:B------:R-:W2:Y:S01]  /*7260*/  SYNCS.PHASECHK.TRANS64.TRYWAIT P0, [R4+URZ+0x30840], R3 ;  /* 0x03084003040075a7 */ /* 0x000ea2000800017f */
[----:B-1----:R-:W-:-:S04]  /*7270*/  LOP3.LUT R2, R2, 0x7f, RZ, 0xc0, !PT ;  /* 0x0000007f02027812 */ /* 0x002fc800078ec0ff */
[----:B------:R-:W-:Y:S01]  /*7280*/  ISETP.NE.AND P1, PT, R2, RZ, PT ;  /* 0x000000ff0200720c */ /* 0x000fe20003f25270 */
[----:B--2---:R-:W-:-:S12]  /*7290*/  @!P0 BRA `(.L_x_73) ;  /* 0x0000000800408947 */ /* 0x004fd80003800000 */
.L_x_92:
[----:B------:R-:W-:Y:S05]  /*72a0*/  @P1 BRA `(.L_x_74) ;  /* 0x0000000000181947 */ /* 0x000fea0003800000 */
[----:B------:R-:W2:Y:S01]  /*72b0*/  S2R R2, SR_TID.X ;  /* 0x0000000000027919 */ /* 0x000ea20000002100 */
[----:B-1----:R-:W-:-:S04]  /*72c0*/  IMAD.MOV.U32 R3, RZ, RZ, 0x4100 ;  /* 0x00004100ff037424 */ /* 0x002fc800078e00ff */
[----:B------:R4:W-:Y:S01]  /*72d0*/  SYNCS.ARRIVE.TRANS64 RZ, [R4+URZ+0x30830], R3 ;  /* 0x0308300304ff79a7 */ /* 0x0009e2000800003f */
[----:B--2---:R-:W-:-:S13]  /*72e0*/  LOP3.LUT P0, RZ, R2, 0x1f, RZ, 0xc0, !PT ;  /* 0x0000001f02ff7812 */ /* 0x004fda000780c0ff */
[----:B----4-:R-:W-:Y:S05]  /*72f0*/  @!P0 BRA `(.L_x_74) ;  /* 0x0000000000048947 */ /* 0x010fea0003800000 */
[----:B------:R-:W-:Y:S01]  /*7300*/  BPT.TRAP 0x1 ;  /* 0x000000040000795c */ /* 0x000fe20000300000 */
.L_x_74:
[----:B-1----:R-:W1:Y:S01]  /*7310*/  LDC.64 R2, c[0x0][0x728] ;  /* 0x0001ca00ff027b82 */ /* 0x002e620000000a00 */
[C---:B------:R-:W-:Y:S01]  /*7320*/  IADD3 R6, P0, R5.reuse, R6, RZ ;  /* 0x0000000605067210 */ /* 0x040fe20007f1e0ff */
[----:B------:R-:W-:Y:S01]  /*7330*/  UMOV UR8, 0x0 ;  /* 0x0000000000087882 */ /* 0x000fe20000000000 */
[----:B------:R-:W-:Y:S01]  /*7340*/  R2UR UR25, R4 ;  /* 0x00000000041972ca */ /* 0x000fe200000e0000 */
[C-C-:B------:R-:W-:Y:S01]  /*7350*/  IMAD R4, R20.reuse, 0x4000, R11.reuse ;  /* 0x0000400014047824 */ /* 0x140fe200078e020b */
[C---:B------:R-:W-:Y:S01]  /*7360*/  LEA.HI.X.SX32 R10, R5.reuse, R10, 0x1, P0 ;  /* 0x0000000a050a7211 */ /* 0x040fe200000f0eff */
[----:B---3--:R-:W-:Y:S01]  /*7370*/  IMAD R11, R20, 0x100, R11 ;  /* 0x00000100140b7824 */ /* 0x008fe200078e020b */
        /* <DEDUP_REMOVED lines=9> */
[----:B------:R-:W-:-:S04]  /*7410*/  UIADD3 UR25, UR25, 0x30830, URZ ;  /* 0x0003083019197890 */ /* 0x000fc8000fffe03f */
[----:B------:R-:W-:Y:S02]  /*7420*/  UMOV UR19, UR27 ;  /* 0x0000001b00137c82 */ /* 0x000fe40008000000 */
[----:B------:R-:W-:Y:S01]  /*7430*/  UIADD3 UR24, UR16, 0x20000, URZ ;  /* 0x0002000010187890 */ /* 0x000fe2000fffe03f */
[C---:B-1----:R-:W-:Y:S01]  /*7440*/  LEA R2, P0, R6.reuse, R2, 0x2 ;  /* 0x0000000206027211 */ /* 0x042fe200078010ff */
[----:B------:R-:W-:Y:S02]  /*7450*/  UIADD3 UR16, UR16, 0x22000, URZ ;  /* 0x0002200010107890 */ /* 0x000fe4000fffe03f */
[----:B------:R-:W-:Y:S01]  /*7460*/  UIADD3 UR10, UR10, 0x28200, URZ ;  /* 0x000282000a0a7890 */ /* 0x000fe2000fffe03f */
[----:B------:R-:W-:Y:S01]  /*7470*/  LEA.HI.X R3, R6, R3, R10, 0x2, P0 ;  /* 0x0000000306037211 */ /* 0x000fe200000f140a */
[----:B------:R-:W-:Y:S01]  /*7480*/  UMOV UR17, UR25 ;  /* 0x0000001900117c82 */ /* 0x000fe20008000000 */
[----:B------:R-:W-:Y:S01]  /*7490*/  IADD3 R8, P0, R8, 0x1f0, RZ ;  /* 0x000001f008087810 */ /* 0x000fe20007f1e0ff */
[----:B------:R-:W-:Y:S01]  /*74a0*/  UMOV UR11, UR25 ;  /* 0x00000019000b7c82 */ /* 0x000fe20008000000 */
[----:B------:R-:W-:-:S02]  /*74b0*/  R2UR UR14, R2 ;  /* 0x00000000020e72ca */ /* 0x000fc400000e0000 */
[----:B------:R-:W-:Y:S01]  /*74c0*/  R2UR UR6, R8 ;  /* 0x00000000080672ca */ /* 0x000fe200000e0000 */
[----:B------:R-:W-:Y:S01]  /*74d0*/  IMAD.X R0, RZ, RZ, R0, P0 ;  /* 0x000000ffff007224 */ /* 0x000fe200000e0600 */
[----:B------:R-:W-:-:S04]  /*74e0*/  R2UR UR15, R3 ;  /* 0x00000000030f72ca */ /* 0x000fc800000e0000 */
[----:B------:R-:W-:Y:S01]  /*74f0*/  R2UR UR7, R0 ;  /* 0x00000000000772ca */ /* 0x000fe200000e0000 */
[----:B------:R-:W-:-:S05]  /*7500*/  VIADD R0, R20, 0x1 ;  /* 0x0000000114007836 */ /* 0x000fca0000000000 */
[----:B------:R-:W-:-:S04]  /*7510*/  ISETP.NE.AND P0, PT, R0, 0x2, PT ;  /* 0x000000020000780c */ /* 0x000fc80003f05270 */
[----:B------:R-:W-:Y:S02]  /*7520*/  SEL R2, RZ, 0x1, P0 ;  /* 0x00000001ff027807 */ /* 0x000fe40000000000 */
[----:B------:R-:W-:Y:S01]  /*7530*/  SEL R0, R0, RZ, P0 ;  /* 0x000000ff00007207 */ /* 0x000fe20000000000 */
[----:B------:R1:W-:Y:S01]  /*7540*/  UTMALDG.4D [UR24], [UR6], desc[UR8] ;  /* 0x00000818060075b4 */ /* 0x0003e20008019000 */
[----:B------:R-:W-:Y:S01]  /*7550*/  LOP3.LUT R9, R9, R2, RZ, 0x3c, !PT ;  /* 0x0000000209097212 */ /* 0x000fe200078e3cff */
[----:B------:R1:W-:Y:S01]  /*7560*/  UTMALDG.4D [UR16], [UR6], desc[UR8] ;  /* 0x00000810060075b4 */ /* 0x0003e20008019000 */
[----:B------:R1:W-:Y:S02]  /*7570*/  UBLKCP.S.G [UR10], [UR14], UR13 ;  /* 0x0000000a0e0073ba */ /* 0x0003e4000800020d */
[----:B-1----:R-:W-:-:S03]  /*7580*/  NOP ;  /* 0x0000000000007918 */ /* 0x002fc60000000000 */
.L_x_55:
[----:B------:R-:W-:Y:S05]  /*7590*/  BSYNC B0 ;  /* 0x0000000000007941 */ /* 0x000fea0003800000 */
.L_x_54:
[----:B------:R-:W-:-:S03]  /*75a0*/  UMOV UR6, 0xffffffff ;  /* 0xffffffff00067882 */ /* 0x000fc60000000000 */
[----:B------:R-:W-:Y:S05]  /*75b0*/  BRA.DIV UR6, `(.L_x_75) ;  /* 0x00000006068c7947 */ /* 0x000fea000b800000 */
[----:B------:R-:W-:-:S13]  /*75c0*/  ELECT P0, URZ, PT ;  /* 0x00000000003f782f */ /* 0x000fda0003800000 */
.L_x_95:
[----:B------:R-:W-:Y:S05]  /*75d0*/  @!P0 BRA `(.L_x_7) ;  /* 0x0000000000808947 */ /* 0x000fea0003800000 */
[----:B------:R-:W-:-:S04]  /*75e0*/  LOP3.LUT R17, R17, 0x2, RZ, 0xfc, !PT ;  /* 0x0000000211117812 */ /* 0x000fc800078efcff */
[----:B------:R-:W-:-:S13]  /*75f0*/  ISETP.NE.AND P0, PT, R17, 0x3, PT ;  /* 0x000000031100780c */ /* 0x000fda0003f05270 */
[----:B------:R-:W-:Y:S05]  /*7600*/  @!P0 BRA `(.L_x_76) ;  /* 0x0000000000048947 */ /* 0x000fea0003800000 */
[----:B------:R-:W-:Y:S01]  /*7610*/  BPT.TRAP 0x1 ;  /* 0x000000040000795c */ /* 0x000fe20000300000 */
.L_x_76:
[----:B------:R-:W1:Y:S01]  /*7620*/  S2R R3, SR_CgaCtaId ;  /* 0x0000000000037919 */ /* 0x000e620000008800 */
[----:B------:R-:W-:Y:S02]  /*7630*/  MOV R2, 0x400 ;  /* 0x0000040000027802 */ /* 0x000fe40000000f00 */
[----:B------:R-:W-:Y:S02]  /*7640*/  SHF.L.U32 R5, R9, 0x1f, RZ ;  /* 0x0000001f09057819 */ /* 0x000fe400000006ff */
[----:B-1----:R-:W-:Y:S01]  /*7650*/  LEA R7, R3, R2, 0x18 ;  /* 0x0000000203077211 */ /* 0x002fe200078ec0ff */
[----:B------:R-:W-:-:S04]  /*7660*/  VIADD R2, R0, 0x1 ;  /* 0x0000000100027836 */ /* 0x000fc80000000000 */
[----:B------:R-:W-:Y:S01]  /*7670*/  VIADD R3, R7, 0x30820 ;  /* 0x0003082007037836 */ /* 0x000fe20000000000 */
[----:B------:R-:W-:-:S03]  /*7680*/  ISETP.NE.AND P2, PT, R2, 0x2, PT ;  /* 0x000000020200780c */ /* 0x000fc60003f45270 */
[----:B------:R-:W-:Y:S01]  /*7690*/  IMAD R6, R0, 0x8, R3 ;  /* 0x0000000800067824 */ /* 0x000fe200078e0203 */
[----:B------:R-:W-:-:S03]  /*76a0*/  SEL R4, RZ, 0x1, P2 ;  /* 0x00000001ff047807 */ /* 0x000fc60001000000 */
[----:B------:R-:W1:Y:S01]  /*76b0*/  SYNCS.PHASECHK.TRANS64.TRYWAIT P1, [R6+URZ], R5 ;  /* 0x00000005060075a7 */ /* 0x000e62000802017f */
[----:B------:R-:W-:Y:S02]  /*76c0*/  LOP3.LUT R9, R9, R4, RZ, 0x3c, !PT ;  /* 0x0000000409097212 */ /* 0x000fe400078e3cff */
[----:B------:R-:W-:Y:S02]  /*76d0*/  SEL R4, R2, RZ, P2 ;  /* 0x000000ff02047207 */ /* 0x000fe40001000000 */
[----:B------:R-:W-:-:S03]  /*76e0*/  SHF.L.U32 R2, R9, 0x1f, RZ ;  /* 0x0000001f09027819 */ /* 0x000fc600000006ff */
[----:B------:R-:W-:Y:S01]  /*76f0*/  IMAD R3, R4, 0x8, R3 ;  /* 0x0000000804037824 */ /* 0x000fe200078e0203 */
[----:B-1----:R-:W-:Y:S06]  /*7700*/  @!P1 BRA `(.L_x_77) ;  /* 0x00000004005c9947 */ /* 0x002fec0003800000 */
.L_x_96:
[----:B------:R-:W2:Y:S02]  /*7710*/  SYNCS.PHASECHK.TRANS64.TRYWAIT P1, [R3+URZ], R2 ;  /* 0x00000002030075a7 */ /* 0x000ea4000802017f */
[----:B--2---:R-:W-:Y:S05]  /*7720*/  @!P1 BRA `(.L_x_78) ;  /* 0x0000000400689947 */ /* 0x004fea0003800000 */
.L_x_97:
[----:B------:R-:W-:Y:S05]  /*7730*/  @!P0 BRA `(.L_x_79) ;  /* 0x0000000000048947 */ /* 0x000fea0003800000 */
[----:B------:R-:W-:Y:S01]  /*7740*/  BPT.TRAP 0x1 ;  /* 0x000000040000795c */ /* 0x000fe20000300000 */
.L_x_79:
[----:B--2---:R-:W-:-:S04]  /*7750*/  VIADD R3, R7, 0x30840 ;  /* 0x0003084007037836 */ /* 0x004fc80000000000 */
[----:B------:R-:W-:-:S04]  /*7760*/  IMAD R0, R0, 0x8, R3 ;  /* 0x0000000800007824 */ /* 0x000fc800078e0203 */
[----:B------:R-:W2:Y:S02]  /*7770*/  SYNCS.PHASECHK.TRANS64.TRYWAIT P0, [R0+URZ], R5 ;  /* 0x00000005000075a7 */ /* 0x000ea4000800017f */
[----:B--2---:R-:W-:Y:S05]  /*7780*/  @!P0 BRA `(.L_x_80) ;  /* 0x0000000400648947 */ /* 0x004fea0003800000 */
.L_x_98:
[----:B------:R-:W-:-:S07]  /*7790*/  IMAD R3, R4, 0x8, R3 ;  /* 0x0000000804037824 */ /* 0x000fce00078e0203 */
.L_x_81:
[----:B---3--:R3:W4:Y:S02]  /*77a0*/  SYNCS.PHASECHK.TRANS64.TRYWAIT P0, [R3+URZ], R2 ;  /* 0x00000002030075a7 */ /* 0x008724000800017f */
[----:B----4-:R-:W-:Y:S05]  /*77b0*/  @!P0 NANOSLEEP.SYNCS 0x989680 ;  /* 0x009896800000895d */ /* 0x010fea0003900000 */
[----:B------:R-:W4:Y:S02]  /*77c0*/  @!P0 SYNCS.PHASECHK.TRANS64 P0, [R3+URZ], R2 ;  /* 0x00000002030085a7 */ /* 0x000f24000800007f */
[----:B----4-:R-:W-:Y:S05]  /*77d0*/  @!P0 BRA `(.L_x_81) ;  /* 0xfffffffc00f08947 */ /* 0x010fea000383ffff */
.L_x_7:
[----:B------:R-:W-:Y:S05]  /*77e0*/  BSYNC B6 ;  /* 0x0000000000067941 */ /* 0x000fea0003800000 */
.L_x_4:
[----:B------:R-:W-:Y:S05]  /*77f0*/  EXIT ;  /* 0x000000000000794d */ /* 0x000fea0003800000 */
.L_x_12:
[----:B------:R-:W-:Y:S02]  /*7800*/  IMAD.MOV.U32 R12, RZ, RZ, RZ ;  /* 0x000000ffff0c7224 */ /* 0x000fe400078e00ff */
[----:B------:R-:W-:Y:S02]  /*7810*/  IMAD.MOV.U32 R11, RZ, RZ, 0x1f ;  /* 0x0000001fff0b7424 */ /* 0x000fe400078e00ff */
[----:B------:R-:W-:-:S07]  /*7820*/  IMAD.MOV.U32 R15, RZ, RZ, -0x1 ;  /* 0xffffffffff0f7424 */ /* 0x000fce00078e00ff */
[----:B------:R-:W-:Y:S05]  /*7830*/  WARPSYNC.COLLECTIVE R15, `(.L_x_82) ;  /* 0x000000000f087348 */ /* 0x000fea0003c00000 */
[----:B------:R1:W2:Y:S02]  /*7840*/  SHFL.IDX P6, R14, R13, R12, R11 ;  /* 0x0000000c0d0e7389 */ /* 0x0002a400000c000b */
[----:B-12---:R-:W-:Y:S01]  /*7850*/  ENDCOLLECTIVE ;  /* 0x000000000000791b */ /* 0x006fe20003800000 */
.L_x_82:
[----:B------:R-:W-:Y:S05]  /*7860*/  BRA `(.L_x_83) ;  /* 0xffffff9000c87947 */ /* 0x000fea000383ffff */
.L_x_14:
[----:B--2---:R2:W3:Y:S02]  /*7870*/  SYNCS.PHASECHK.TRANS64.TRYWAIT P0, [R16+URZ+0x30800], R9 ;  /* 0x03080009100075a7 */ /* 0x0044e4000800017f */
[----:B---3--:R-:W-:Y:S05]  /*7880*/  @!P0 NANOSLEEP.SYNCS 0x989680 ;  /* 0x009896800000895d */ /* 0x008fea0003900000 */
[----:B------:R-:W3:Y:S02]  /*7890*/  @!P0 SYNCS.PHASECHK.TRANS64 P0, [R16+URZ+0x30800], R9 ;  /* 0x03080009100085a7 */ /* 0x000ee4000800007f */
[----:B---3--:R-:W-:Y:S05]  /*78a0*/  @!P0 BRA `(.L_x_14) ;  /* 0xfffffffc00f08947 */ /* 0x008fea000383ffff */
[----:B------:R-:W-:Y:S05]  /*78b0*/  BRA `(.L_x_13) ;  /* 0xffffff9000e87947 */ /* 0x000fea000383ffff */
.L_x_19:
[----:B---3--:R3:W4:Y:S02]  /*78c0*/  SYNCS.PHASECHK.TRANS64.TRYWAIT P1, [R2+URZ+0x30810], R17 ;  /* 0x03081011020075a7 */ /* 0x008724000802017f */
[----:B----4-:R-:W-:Y:S05]  /*78d0*/  @!P1 NANOSLEEP.SYNCS 0x989680 ;  /* 0x009896800000995d */ /* 0x010fea0003900000 */
[----:B------:R-:W4:Y:S02]  /*78e0*/  @!P1 SYNCS.PHASECHK.TRANS64 P1, [R2+URZ+0x30810], R17 ;  /* 0x03081011020095a7 */ /* 0x000f24000802007f */
[----:B----4-:R-:W-:Y:S05]  /*78f0*/  @!P1 BRA `(.L_x_19) ;  /* 0xfffffffc00f09947 */ /* 0x010fea000383ffff */
[----:B------:R-:W-:Y:S05]  /*7900*/  BRA `(.L_x_18) ;  /* 0xffffff9800c07947 */ /* 0x000fea000383ffff */
.L_x_23:
[----:B------:R1:W1:Y:S02]  /*7910*/  SYNCS.PHASECHK.TRANS64.TRYWAIT P1, [R2+URZ+0x30830], R17 ;  /* 0x03083011020075a7 */ /* 0x000264000802017f */
[----:B-1----:R-:W-:Y:S05]  /*7920*/  @!P1 NANOSLEEP.SYNCS 0x989680 ;  /* 0x009896800000995d */ /* 0x002fea0003900000 */
[----:B------:R-:W1:Y:S02]  /*7930*/  @!P1 SYNCS.PHASECHK.TRANS64 P1, [R2+URZ+0x30830], R17 ;  /* 0x03083011020095a7 */ /* 0x000e64000802007f */
[----:B-1----:R-:W-:Y:S05]  /*7940*/  @!P1 BRA `(.L_x_23) ;  /* 0xfffffffc00f09947 */ /* 0x002fea000383ffff */
[----:B------:R-:W-:Y:S05]  /*7950*/  BRA `(.L_x_22) ;  /* 0xffffffa000187947 */ /* 0x000fea000383ffff */
.L_x_56:
[----:B-1----:R1:W2:Y:S02]  /*7960*/  SYNCS.PHASECHK.TRANS64.TRYWAIT P1, [R11+URZ+0x30820], R0 ;  /* 0x030820000b0075a7 */ /* 0x0022a4000802017f */
[----:B--2---:R-:W-:Y:S05]  /*7970*/  @!P1 NANOSLEEP.SYNCS 0x989680 ;  /* 0x009896800000995d */ /* 0x004fea0003900000 */
[----:B------:R-:W2:Y:S02]  /*7980*/  @!P1 SYNCS.PHASECHK.TRANS64 P1, [R11+URZ+0x30820], R0 ;  /* 0x030820000b0095a7 */ /* 0x000ea4000802007f */
[----:B--2---:R-:W-:Y:S05]  /*7990*/  @!P1 BRA `(.L_x_56) ;  /* 0xfffffffc00f09947 */ /* 0x004fea000383ffff */
[----:B------:R-:W-:Y:S05]  /*79a0*/  BRA `(.L_x_84) ;  /* 0xffffffe400187947 */ /* 0x000fea000383ffff */
.L_x_60:
[----:B-1----:R1:W2:Y:S02]  /*79b0*/  SYNCS.PHASECHK.TRANS64.TRYWAIT P1, [R11+URZ+0x30840], R21 ;  /* 0x030840150b0075a7 */ /* 0x0022a4000802017f */
[----:B--2---:R-:W-:Y:S05]  /*79c0*/  @!P1 NANOSLEEP.SYNCS 0x989680 ;  /* 0x009896800000995d */ /* 0x004fea0003900000 */
[----:B------:R-:W2:Y:S02]  /*79d0*/  @!P1 SYNCS.PHASECHK.TRANS64 P1, [R11+URZ+0x30840], R21 ;  /* 0x030840150b0095a7 */ /* 0x000ea4000802007f */
[----:B--2---:R-:W-:Y:S05]  /*79e0*/  @!P1 BRA `(.L_x_60) ;  /* 0xfffffffc00f09947 */ /* 0x004fea000383ffff */
[----:B------:R-:W-:Y:S05]  /*79f0*/  BRA `(.L_x_85) ;  /* 0xffffffe800847947 */ /* 0x000fea000383ffff */
.L_x_62:
[----:B--2---:R2:W3:Y:S02]  /*7a00*/  SYNCS.PHASECHK.TRANS64.TRYWAIT P1, [R11+URZ+0x30828], R21 ;  /* 0x030828150b0075a7 */ /* 0x0044e4000802017f */
[----:B---3--:R-:W-:Y:S05]  /*7a10*/  @!P1 NANOSLEEP.SYNCS 0x989680 ;  /* 0x009896800000995d */ /* 0x008fea0003900000 */
[----:B------:R-:W3:Y:S02]  /*7a20*/  @!P1 SYNCS.PHASECHK.TRANS64 P1, [R11+URZ+0x30828], R21 ;  /* 0x030828150b0095a7 */ /* 0x000ee4000802007f */
[----:B---3--:R-:W-:Y:S05]  /*7a30*/  @!P1 BRA `(.L_x_62) ;  /* 0xfffffffc00f09947 */ /* 0x008fea000383ffff */
[----:B------:R-:W-:Y:S05]  /*7a40*/  BRA `(.L_x_86) ;  /* 0xffffffec00187947 */ /* 0x000fea000383ffff */
.L_x_64:
[----:B---3--:R3:W4:Y:S02]  /*7a50*/  SYNCS.PHASECHK.TRANS64.TRYWAIT P1, [R11+URZ+0x30848], R21 ;  /* 0x030848150b0075a7 */ /* 0x008724000802017f */
[----:B----4-:R-:W-:Y:S05]  /*7a60*/  @!P1 NANOSLEEP.SYNCS 0x989680 ;  /* 0x009896800000995d */ /* 0x010fea0003900000 */
[----:B------:R-:W4:Y:S02]  /*7a70*/  @!P1 SYNCS.PHASECHK.TRANS64 P1, [R11+URZ+0x30848], R21 ;  /* 0x030848150b0095a7 */ /* 0x000f24000802007f */
[----:B----4-:R-:W-:Y:S05]  /*7a80*/  @!P1 BRA `(.L_x_64) ;  /* 0xfffffffc00f09947 */ /* 0x010fea000383ffff */
[----:B------:R-:W-:Y:S05]  /*7a90*/  BRA `(.L_x_87) ;  /* 0xffffffec00887947 */ /* 0x000fea000383ffff */
.L_x_66:
[----:B------:R-:W-:-:S07]  /*7aa0*/  SHF.L.U32 R4, R9, 0x1f, RZ ;  /* 0x0000001f09047819 */ /* 0x000fce00000006ff */
.L_x_88:
[----:B-1----:R1:W2:Y:S02]  /*7ab0*/  SYNCS.PHASECHK.TRANS64.TRYWAIT P1, [R11+URZ+0x30820], R4 ;  /* 0x030820040b0075a7 */ /* 0x0022a4000802017f */
[----:B--2---:R-:W-:Y:S05]  /*7ac0*/  @!P1 NANOSLEEP.SYNCS 0x989680 ;  /* 0x009896800000995d */ /* 0x004fea0003900000 */
[----:B------:R-:W2:Y:S02]  /*7ad0*/  @!P1 SYNCS.PHASECHK.TRANS64 P1, [R11+URZ+0x30820], R4 ;  /* 0x030820040b0095a7 */ /* 0x000ea4000802007f */
[----:B--2---:R-:W-:Y:S05]  /*7ae0*/  @!P1 BRA `(.L_x_88) ;  /* 0xfffffffc00f09947 */ /* 0x004fea000383ffff */
[----:B------:R-:W-:Y:S05]  /*7af0*/  BRA `(.L_x_89) ;  /* 0xfffffff000107947 */ /* 0x000fea000383ffff */
.L_x_69:
[----:B---3--:R3:W4:Y:S02]  /*7b00*/  SYNCS.PHASECHK.TRANS64.TRYWAIT P1, [R11+URZ+0x30840], R12 ;  /* 0x0308400c0b0075a7 */ /* 0x008724000802017f */
[----:B----4-:R-:W-:Y:S05]  /*7b10*/  @!P1 NANOSLEEP.SYNCS 0x989680 ;  /* 0x009896800000995d */ /* 0x010fea0003900000 */
[----:B------:R-:W4:Y:S02]  /*7b20*/  @!P1 SYNCS.PHASECHK.TRANS64 P1, [R11+URZ+0x30840], R12 ;  /* 0x0308400c0b0095a7 */ /* 0x000f24000802007f */
[----:B----4-:R-:W-:Y:S05]  /*7b30*/  @!P1 BRA `(.L_x_69) ;  /* 0xfffffffc00f09947 */ /* 0x010fea000383ffff */
[----:B------:R-:W-:Y:S05]  /*7b40*/  BRA `(.L_x_90) ;  /* 0xfffffff0009c7947 */ /* 0x000fea000383ffff */
.L_x_71:
[----:B-1----:R1:W2:Y:S02]  /*7b50*/  SYNCS.PHASECHK.TRANS64.TRYWAIT P1, [R11+URZ+0x30828], R12 ;  /* 0x0308280c0b0075a7 */ /* 0x0022a4000802017f */
[----:B--2---:R-:W-:Y:S05]  /*7b60*/  @!P1 NANOSLEEP.SYNCS 0x989680 ;  /* 0x009896800000995d */ /* 0x004fea0003900000 */
[----:B------:R-:W2:Y:S02]  /*7b70*/  @!P1 SYNCS.PHASECHK.TRANS64 P1, [R11+URZ+0x30828], R12 ;  /* 0x0308280c0b0095a7 */ /* 0x000ea4000802007f */
[----:B--2---:R-:W-:Y:S05]  /*7b80*/  @!P1 BRA `(.L_x_71) ;  /* 0xfffffffc00f09947 */ /* 0x004fea000383ffff */
[----:B------:R-:W-:Y:S05]  /*7b90*/  BRA `(.L_x_91) ;  /* 0xfffffff400247947 */ /* 0x000fea000383ffff */
.L_x_73:
[----:B-1----:R1:W2:Y:S02]  /*7ba0*/  SYNCS.PHASECHK.TRANS64.TRYWAIT P0, [R4+URZ+0x30840], R3 ;  /* 0x03084003040075a7 */ /* 0x0022a4000800017f */
[----:B--2---:R-:W-:Y:S05]  /*7bb0*/  @!P0 NANOSLEEP.SYNCS 0x989680 ;  /* 0x009896800000895d */ /* 0x004fea0003900000 */
[----:B------:R-:W2:Y:S02]  /*7bc0*/  @!P0 SYNCS.PHASECHK.TRANS64 P0, [R4+URZ+0x30840], R3 ;  /* 0x03084003040085a7 */ /* 0x000ea4000800007f */
[----:B--2---:R-:W-:Y:S05]  /*7bd0*/  @!P0 BRA `(.L_x_73) ;  /* 0xfffffffc00f08947 */ /* 0x004fea000383ffff */
[----:B------:R-:W-:Y:S05]  /*7be0*/  BRA `(.L_x_92) ;  /* 0xfffffff400ac7947 */ /* 0x000fea000383ffff */
.L_x_75:
[----:B------:R-:W-:Y:S01]  /*7bf0*/  BSSY B0, `(.L_x_93) ;  /* 0x0000006000007945 */ /* 0x000fe20003800000 */
[----:B------:R-:W-:-:S07]  /*7c00*/  IMAD.MOV.U32 R15, RZ, RZ, -0x1 ;  /* 0xffffffffff0f7424 */ /* 0x000fce00078e00ff */
[----:B------:R-:W-:Y:S05]  /*7c10*/  WARPSYNC.COLLECTIVE R15, `(.L_x_94) ;  /* 0x000000000f0c7348 */ /* 0x000fea0003c00000 */
[----:B------:R-:W-:Y:S02]  /*7c20*/  ELECT P6, UR62, PT ;  /* 0x00000000003e782f */ /* 0x000fe400038c0000 */
[----:B------:R-:W-:Y:S01]  /*7c30*/  MOV R14, UR62 ;  /* 0x0000003e000e7c02 */ /* 0x000fe20008000f00 */
[----:B------:R-:W-:Y:S10]  /*7c40*/  ENDCOLLECTIVE ;  /* 0x000000000000791b */ /* 0x000ff40003800000 */
.L_x_94:
[----:B------:R-:W-:Y:S05]  /*7c50*/  BSYNC B0 ;  /* 0x0000000000007941 */ /* 0x000fea0003800000 */
.L_x_93:
[----:B------:R-:W-:Y:S01]  /*7c60*/  PLOP3.LUT P0, PT, P6, PT, PT, 0x80, 0x0 ;  /* 0x000000000000781c */ /* 0x000fe2000370f070 */
[----:B------:R-:W-:-:S12]  /*7c70*/  BRA `(.L_x_95) ;  /* 0xfffffff800547947 */ /* 0x000fd8000383ffff */
.L_x_77:
[----:B-1----:R1:W2:Y:S02]  /*7c80*/  SYNCS.PHASECHK.TRANS64.TRYWAIT P1, [R6+URZ], R5 ;  /* 0x00000005060075a7 */ /* 0x0022a4000802017f */
[----:B--2---:R-:W-:Y:S05]  /*7c90*/  @!P1 NANOSLEEP.SYNCS 0x989680 ;  /* 0x009896800000995d */ /* 0x004fea0003900000 */
[----:B------:R-:W2:Y:S02]  /*7ca0*/  @!P1 SYNCS.PHASECHK.TRANS64 P1, [R6+URZ], R5 ;  /* 0x00000005060095a7 */ /* 0x000ea4000802007f */
[----:B--2---:R-:W-:Y:S05]  /*7cb0*/  @!P1 BRA `(.L_x_77) ;  /* 0xfffffffc00f09947 */ /* 0x004fea000383ffff */
[----:B------:R-:W-:Y:S05]  /*7cc0*/  BRA `(.L_x_96) ;  /* 0xfffffff800907947 */ /* 0x000fea000383ffff */
.L_x_78:
[----:B--2---:R2:W3:Y:S02]  /*7cd0*/  SYNCS.PHASECHK.TRANS64.TRYWAIT P1, [R3+URZ], R2 ;  /* 0x00000002030075a7 */ /* 0x0044e4000802017f */
[----:B---3--:R-:W-:Y:S05]  /*7ce0*/  @!P1 NANOSLEEP.SYNCS 0x989680 ;  /* 0x009896800000995d */ /* 0x008fea0003900000 */
[----:B------:R-:W3:Y:S02]  /*7cf0*/  @!P1 SYNCS.PHASECHK.TRANS64 P1, [R3+URZ], R2 ;  /* 0x00000002030095a7 */ /* 0x000ee4000802007f */
[----:B---3--:R-:W-:Y:S05]  /*7d00*/  @!P1 BRA `(.L_x_78) ;  /* 0xfffffffc00f09947 */ /* 0x008fea000383ffff */
[----:B------:R-:W-:Y:S05]  /*7d10*/  BRA `(.L_x_97) ;  /* 0xfffffff800847947 */ /* 0x000fea000383ffff */
.L_x_80:
[----:B--2---:R2:W3:Y:S02]  /*7d20*/  SYNCS.PHASECHK.TRANS64.TRYWAIT P0, [R0+URZ], R5 ;  /* 0x00000005000075a7 */ /* 0x0044e4000800017f */
[----:B---3--:R-:W-:Y:S05]  /*7d30*/  @!P0 NANOSLEEP.SYNCS 0x989680 ;  /* 0x009896800000895d */ /* 0x008fea0003900000 */
[----:B------:R-:W3:Y:S02]  /*7d40*/  @!P0 SYNCS.PHASECHK.TRANS64 P0, [R0+URZ], R5 ;  /* 0x00000005000085a7 */ /* 0x000ee4000800007f */
[----:B---3--:R-:W-:Y:S05]  /*7d50*/  @!P0 BRA `(.L_x_80) ;  /* 0xfffffffc00f08947 */ /* 0x008fea000383ffff */
[----:B------:R-:W-:Y:S05]  /*7d60*/  BRA `(.L_x_98) ;  /* 0xfffffff800887947 */ /* 0x000fea000383ffff */
.L_x_99:
[----:B------:R-:W-:-:S00]  /*7d70*/  BRA `(.L_x_99) ;  /* 0xfffffffc00fc7947 */ /* 0x000fc0000383ffff */
[----:B------:R-:W-:-:S00]  /*7d80*/  NOP ;  /* 0x0000000000007918 */ /* 0x000fc00000000000 */
[----:B------:R-:W-:-:S00]  /*7d90*/  NOP ;  /* 0x0000000000007918 */ /* 0x000fc00000000000 */
[----:B------:R-:W-:-:S00]  /*7da0*/  NOP ;  /* 0x0000000000007918 */ /* 0x000fc00000000000 */
[----:B------:R-:W-:-:S00]  /*7db0*/  NOP ;  /* 0x0000000000007918 */ /* 0x000fc00000000000 */
[----:B------:R-:W-:-:S00]  /*7dc0*/  NOP ;  /* 0x0000000000007918 */ /* 0x000fc00000000000 */
[----:B------:R-:W-:-:S00]  /*7dd0*/  NOP ;  /* 0x0000000000007918 */ /* 0x000fc00000000000 */
[----:B------:R-:W-:-:S00]  /*7de0*/  NOP ;  /* 0x0000000000007918 */ /* 0x000fc00000000000 */
[----:B------:R-:W-:-:S00]  /*7df0*/  NOP ;  /* 0x0000000000007918 */ /* 0x000fc00000000000 */
.L_x_7290:


//--------------------- .text._ZN7cutlass13device_kernelIN5flash11enable_sm90INS1_16FlashAttnBwdSm90INS1_25CollectiveMainloopBwdSm90ILi2ELi2ELi2EN4cute5tupleIJNS5_1CILi1EEES8_S8_EEENS6_IJNS7_ILi64EEENS7_ILi128EEESB_EEENS_6half_tEfNS_4arch4Sm90ELb0ELb0ELb1ELb0ELb1ELb1ELb0ELb0ELi2ELi1ELi2ELi1ELb0EEENS1_21CollectiveEpilogueBwdISC_SD_SF_Li256ELb0ELb0ELi1EEENS1_19SingleTileSchedulerILb0ELb0ELb0ELi128EEEEEEEEEvNT_6ParamsE --------------------------
	.section	.text._ZN7cutlass13device_kernelIN5flash11enable_sm90INS1_16FlashAttnBwdSm90INS1_25CollectiveMainloopBwdSm90ILi2ELi2ELi2EN4cute5tupleIJNS5_1CILi1EEES8_S8_EEENS6_IJNS7_ILi64EEENS7_ILi128EEESB_EEENS_6half_tEfNS_4arch4Sm90ELb0ELb0ELb1ELb0ELb1ELb1ELb0ELb0ELi2ELi1ELi2ELi1ELb0EEENS1_21CollectiveEpilogueBwdISC_SD_SF_Li256ELb0ELb0ELi1EEENS1_19SingleTileSchedulerILb0ELb0ELb0ELi128EEEEEEEEEvNT_6ParamsE,"ax",@progbits
	.align	128
.text._ZN7cutlass13device_kernelIN5flash11enable_sm90INS1_16FlashAttnBwdSm90INS1_25CollectiveMainloopBwdSm90ILi2ELi2ELi2EN4cute5tupleIJNS5_1CILi1EEES8_S8_EEENS6_IJNS7_ILi64EEENS7_ILi128EEESB_EEENS_6half_tEfNS_4arch4Sm90ELb0ELb0ELb1ELb0ELb1ELb1ELb0ELb0ELi2ELi1ELi2ELi1ELb0EEENS1_21CollectiveEpilogueBwdISC_SD_SF_Li256ELb0ELb0ELi1EEENS1_19SingleTileSchedulerILb0ELb0ELb0ELi128EEEEEEEEEvNT_6ParamsE:
        .type           _ZN7cutlass13device_kernelIN5flash11enable_sm90INS1_16FlashAttnBwdSm90INS1_25CollectiveMainloopBwdSm90ILi2ELi2ELi2EN4cute5tupleIJNS5_1CILi1EEES8_S8_EEENS6_IJNS7_ILi64EEENS7_ILi128EEESB_EEENS_6half_tEfNS_4arch4Sm90ELb0ELb0ELb1ELb0ELb1ELb1ELb0ELb0ELi2ELi1ELi2ELi1ELb0EEENS1_21CollectiveEpilogueBwdISC_SD_SF_Li256ELb0ELb0ELi1EEENS1_19SingleTileSchedulerILb0ELb0ELb0ELi128EEEEEEEEEvNT_6ParamsE,@function
        .size           _ZN7cutlass13device_kernelIN5flash11enable_sm90INS1_16FlashAttnBwdSm90INS1_25CollectiveMainloopBwdSm90ILi2ELi2ELi2EN4cute5tupleIJNS5_1CILi1EEES8_S8_EEENS6_IJNS7_ILi64EEENS7_ILi128EEESB_EEENS_6half_tEfNS_4arch4Sm90ELb0ELb0ELb1ELb0ELb1ELb1ELb0ELb0ELi2ELi1ELi2ELi1ELb0EEENS1_21CollectiveEpilogueBwdISC_SD_SF_Li256ELb0ELb0ELi1EEENS1_19SingleTileSchedulerILb0ELb0ELb0ELi128EEEEEEEEEvNT_6ParamsE,(.L_x_7291 - _ZN7cutlass13device_kernelIN5flash11enable_sm90INS1_16FlashAttnBwdSm90INS1_25CollectiveMainloopBwdSm90ILi2ELi2ELi2EN4cute5tupleIJNS5_1CILi1EEES8_S8_EEENS6_IJNS7_ILi64EEENS7_ILi128EEESB_EEENS_6half_tEfNS_4arch4Sm90ELb0ELb0ELb1ELb0ELb1ELb1ELb0ELb0ELi2ELi1ELi2ELi1ELb0EEENS1_21CollectiveEpilogueBwdISC_SD_SF_Li256ELb0ELb0ELi1EEENS1_19SingleTileSchedulerILb0ELb0ELb0ELi128EEEEEEEEEvNT_6ParamsE)
        .other          _ZN7cutlass13device_kernelIN5flash11enable_sm90INS1_16FlashAttnBwdSm90INS1_25CollectiveMainloopBwdSm90ILi2ELi2ELi2EN4cute5tupleIJNS5_1CILi1EEES8_S8_EEENS6_IJNS7_ILi64EEENS7_ILi128EEESB_EEENS_6half_tEfNS_4arch4Sm90ELb0ELb0ELb1ELb0ELb1ELb1ELb0ELb0ELi2ELi1ELi2ELi1ELb0EEENS1_21CollectiveEpilogueBwdISC_SD_SF_Li256ELb0ELb0ELi1EEENS1_19SingleTileSchedulerILb0ELb0ELb0ELi128EEEEEEEEEvNT_6ParamsE,@"STO_CUDA_ENTRY STV_DEFAULT"
_ZN7cutlass13device_kernelIN5flash11enable_sm90INS1_16FlashAttnBwdSm90INS1_25CollectiveMainloopBwdSm90ILi2ELi2ELi2EN4cute5tupleIJNS5_1CILi1EEES8_S8_EEENS6_IJNS7_ILi64EEENS7_ILi128EEESB_EEENS_6half_tEfNS_4arch4Sm90ELb0ELb0ELb1ELb0ELb1ELb1ELb0ELb0ELi2ELi1ELi2ELi1ELb0EEENS1_21CollectiveEpilogueBwdISC_SD_SF_Li256ELb0ELb0ELi1EEENS1_19SingleTileSchedulerILb0ELb0ELb0ELi128EEEEEEEEEvNT_6ParamsE:
        /* <DEDUP_REMOVED lines=28> */
.L_x_101:
[----:B------:R-:W-:Y:S05]  /*01c0*/  BSYNC B0 ;  /* 0x0000000000007941 */ /* 0x000fea0003800000 */
.L_x_100:
        /* <DEDUP_REMOVED lines=30> */
[----:B------:R1:W1:Y:S01]  /*03b0*/  SYNCS.EXCH.64 URZ, [UR8+0x30820], UR4 ;  /* 0x03082004083f75b2 */ /* 0x0002620008000100 */
[----:B------:R1:W1:Y:S01]  /*03c0*/  SYNCS.EXCH.64 URZ, [UR8+0x30818], UR6 ;  /* 0x03081806083f75b2 */ /* 0x0002620008000100 */
[----:B------:R1:W1:Y:S01]  /*03d0*/  SYNCS.EXCH.64 URZ, [UR8+0x30828], UR4 ;  /* 0x03082804083f75b2 */ /* 0x0002620008000100 */
[----:B------:R-:W-:Y:S01]  /*03e0*/  NOP ;  /* 0x0000000000007918 */ /* 0x000fe20000000000 */
.L_x_102:
[----:B------:R-:W5:Y:S01]  /*03f0*/  SHFL.IDX PT, R3, R0, RZ, 0x1f ;  /* 0x00001fff00037589 */ /* 0x000f6200000e0000 */
[----:B------:R-:W-:Y:S01]  /*0400*/  NOP ;  /* 0x0000000000007918 */ /* 0x000fe20000000000 */
[----:B-----5:R-:W-:-:S13]  /*0410*/  ISETP.NE.AND P0, PT, R3, RZ, PT ;  /* 0x000000ff0300720c */ /* 0x020fda0003f05270 */
        /* <DEDUP_REMOVED lines=17> */
[----:B------:R1:W1:Y:S01]  /*0530*/  SYNCS.EXCH.64 URZ, [UR8+0x30848], UR6 ;  /* 0x03084806083f75b2 */ /* 0x0002620008000100 */
[----:B------:R-:W-:Y:S01]  /*0540*/  NOP ;  /* 0x0000000000007918 */ /* 0x000fe20000000000 */
.L_x_103:
[----:B---3--:R-:W-:Y:S01]  /*0550*/  ISETP.NE.AND P0, PT, R2, RZ, PT ;  /* 0x000000ff0200720c */ /* 0x008fe20003f05270 */
[----:B------:R-:W-:Y:S01]  /*0560*/  IMAD.MOV.U32 R17, RZ, RZ, 0x1 ;  /* 0x00000001ff117424 */ /* 0x000fe200078e00ff */
[----:B------:R-:W-:Y:S01]  /*0570*/  NOP ;  /* 0x0000000000007918 */ /* 0x000fe20000000000 */
[----:B------:R-:W-:Y:S03]  /*0580*/  BSSY B6, `(.L_x_104) ;  /* 0x00007a8000067945 */ /* 0x000fe60003800000 */
[----:B------:R-:W-:Y:S01]  /*0590*/  SEL R17, R17, 0x2, !P0 ;  /* 0x0000000211117807 */ /* 0x000fe20004000000 */
[----:B-12-4-:R-:W-:Y:S06]  /*05a0*/  BAR.SYNC.DEFER_BLOCKING 0x0 ;  /* 0x0000000000007b1d */ /* 0x016fec0000010000 */
[----:B------:R-:W-:Y:S05]  /*05b0*/  @!P0 BRA `(.L_x_105) ;  /* 0x00000048006c8947 */ /* 0x000fea0003800000 */
.L_x_106:
        /* <DEDUP_REMOVED lines=33> */
.L_x_109:
        /* <DEDUP_REMOVED lines=15> */
.L_x_108:
        /* <DEDUP_REMOVED lines=22> */
.L_x_111:
        /* <DEDUP_REMOVED lines=15> */
.L_x_110:
        /* <DEDUP_REMOVED lines=8> */
.L_x_199:
        /* <DEDUP_REMOVED lines=13> */
.L_x_113:
        /* <DEDUP_REMOVED lines=111> */
.L_x_126:
[----:B------:R-:W-:Y:S01]  /*1350*/  ISETP.NE.AND P0, PT, R7, 0x3, PT ;  /* 0x000000030700780c */ /* 0x000fe20003f05270 */
[----:B------:R-:W-:-:S12]  /*1360*/  YIELD ;  /* 0x0000000000007946 */ /* 0x000fd80003800000 */
[----:B---3--:R-:W-:Y:S05]  /*1370*/  @!P0 BRA `(.L_x_116) ;  /* 0x0000000000048947 */ /* 0x008fea0003800000 */
[----:B------:R-:W-:Y:S01]  /*1380*/  BPT.TRAP 0x1 ;  /* 0x000000040000795c */ /* 0x000fe20000300000 */
.L_x_116:
[----:B------:R-:W-:Y:S01]  /*1390*/  IMAD R2, R4, 0x8, R16 ;  /* 0x0000000804027824 */ /* 0x000fe200078e0210 */
[----:B------:R-:W-:-:S04]  /*13a0*/  SHF.L.U32 R17, R5, 0x1f, RZ ;  /* 0x0000001f05117819 */ /* 0x000fc800000006ff */
[----:B------:R2:W3:Y:S01]  /*13b0*/  SYNCS.PHASECHK.TRANS64.TRYWAIT P1, [R2+URZ+0x30810], R17 ;  /* 0x03081011020075a7 */ /* 0x0004e2000802017f */
[----:B------:R-:W-:Y:S05]  /*13c0*/  @!P0 BRA `(.L_x_117) ;  /* 0x0000000000048947 */ /* 0x000fea0003800000 */
[----:B------:R-:W-:Y:S01]  /*13d0*/  BPT.TRAP 0x1 ;  /* 0x000000040000795c */ /* 0x000fe20000300000 */
.L_x_117:
[----:B---3--:R-:W-:Y:S05]  /*13e0*/  @P1 BRA `(.L_x_118) ;  /* 0x0000000000081947 */ /* 0x008fea0003800000 */
[----:B------:R-:W3:Y:S02]  /*13f0*/  SYNCS.PHASECHK.TRANS64.TRYWAIT P1, [R2+URZ+0x30810], R17 ;  /* 0x03081011020075a7 */ /* 0x000ee4000802017f */
[----:B---3--:R-:W-:Y:S05]  /*1400*/  @!P1 BRA `(.L_x_119) ;  /* 0x0000006c00349947 */ /* 0x008fea0003800000 */
.L_x_118:
        /* <DEDUP_REMOVED lines=72> */
[----:B------:R1:W1:Y:S04]  /*1890*/  LDS.64 R220, [R12+0x28020] ;  /* 0x028020000cdc7984 */ /* 0x0002680000000a00 */
        /* <DEDUP_REMOVED lines=8> */
.L_x_120:
[----:B------:R1:W1:Y:S01]  /*1920*/  SYNCS.PHASECHK.TRANS64.TRYWAIT P1, [R2+URZ+0x30830], R17 ;  /* 0x03083011020075a7 */ /* 0x000262000802017f */
[----:B------:R-:W-:Y:S05]  /*1930*/  @!P0 BRA `(.L_x_121) ;  /* 0x0000000000048947 */ /* 0x000fea0003800000 */
[----:B------:R-:W-:Y:S01]  /*1940*/  BPT.TRAP 0x1 ;  /* 0x000000040000795c */ /* 0x000fe20000300000 */
.L_x_121:
[----:B------:R-:W-:-:S05]  /*1950*/  VIADD R13, R16, 0x20000 ;  /* 0x00020000100d7836 */ /* 0x000fca0000000000 */
[----:B------:R-:W-:-:S04]  /*1960*/  SHF.R.U32.HI R13, RZ, 0x4, R13 ;  /* 0x00000004ff0d7819 */ /* 0x000fc8000001160d */
[----:B------:R-:W-:-:S04]  /*1970*/  LOP3.LUT R13, R13, 0x3fff, RZ, 0xc0, !PT ;  /* 0x00003fff0d0d7812 */ /* 0x000fc800078ec0ff */
[----:B------:R-:W-:Y:S01]  /*1980*/  LOP3.LUT R153, R13, 0x10000, RZ, 0xfc, !PT ;  /* 0x000100000d997812 */ /* 0x000fe200078efcff */
[----:B-1----:R-:W-:Y:S06]  /*1990*/  @P1 BRA `(.L_x_122) ;  /* 0x0000000000081947 */ /* 0x002fec0003800000 */
[----:B------:R-:W1:Y:S02]  /*19a0*/  SYNCS.PHASECHK.TRANS64.TRYWAIT P1, [R2+URZ+0x30830], R17 ;  /* 0x03083011020075a7 */ /* 0x000e64000802017f */
[----:B-1----:R-:W-:Y:S05]  /*19b0*/  @!P1 BRA `(.L_x_123) ;  /* 0x0000006400dc9947 */ /* 0x002fea0003800000 */
.L_x_122:
        /* <DEDUP_REMOVED lines=166> */
[----:B------:R-:W-:Y:S01]  /*2420*/  FFMA.FTZ R154, R155, UR5, -R220 ;  /* 0x000000059b9a7c23 */ /* 0x000fe200080108dc */
        /* <DEDUP_REMOVED lines=330> */
.L_x_124:
        /* <DEDUP_REMOVED lines=49> */
.L_x_125:
        /* <DEDUP_REMOVED lines=11> */
.L_x_115:
        /* <DEDUP_REMOVED lines=83> */
.L_x_127:
        /* <DEDUP_REMOVED lines=19> */
.L_x_128:
        /* <DEDUP_REMOVED lines=18> */
.L_x_129:
        /* <DEDUP_REMOVED lines=18> */
.L_x_130:
        /* <DEDUP_REMOVED lines=161> */
.L_x_132:
[----:B------:R-:W-:Y:S05]  /*4f40*/  BSYNC B0 ;  /* 0x0000000000007941 */ /* 0x000fea0003800000 */
.L_x_131:
[----:B------:R-:W-:-:S04]  /*4f50*/  DEPBAR.LE SB0, 0x0 ;  /* 0x000080000000791a */ /* 0x000fc80000000000 */
[----:B------:R-:W-:Y:S05]  /*4f60*/  BRA `(.L_x_107) ;  /* 0x0000003000247947 */ /* 0x000fea0003800000 */
.L_x_105:
        /* <DEDUP_REMOVED lines=14> */
[----:B------:R-:W-:Y:S01]  /*5050*/  ULDC UR13, c[0x0][0x288] ;  /* 0x0000a200000d7ab9 */ /* 0x000fe20000000800 */
[----:B------:R-:W-:Y:S01]  /*5060*/  ULDC.64 UR14, c[0x0][0x2e0] ;  /* 0x0000b800000e7ab9 */ /* 0x000fe20000000a00 */
[----:B------:R-:W-:-:S04]  /*5070*/  ELECT P0, URZ, PT ;  /* 0x00000000003f782f */ /* 0x000fc80003800000 */
[----:B------:R-:W2:Y:S01]  /*5080*/  LDC R4, c[0x0][0x280] ;  /* 0x0000a000ff047b82 */ /* 0x000ea20000000800 */
[----:B-1----:R-:W-:Y:S02]  /*5090*/  USHF.R.S32.HI UR8, URZ, 0x1f, UR16 ;  /* 0x0000001f3f087899 */ /* 0x002fe40008011410 */
[----:B------:R-:W-:Y:S02]  /*50a0*/  UIMAD.WIDE.U32 UR4, UR16, UR10, URZ ;  /* 0x0000000a100472a5 */ /* 0x000fe4000f8e003f */
[----:B------:R-:W-:Y:S01]  /*50b0*/  UIMAD UR6, UR8, UR10, URZ ;  /* 0x0000000a080672a4 */ /* 0x000fe2000f8e023f */
[----:B--2---:R-:W-:-:S03]  /*50c0*/  ISETP.GE.AND P1, PT, R4, 0x1, PT ;  /* 0x000000010400780c */ /* 0x004fc60003f26270 */
[----:B------:R-:W-:Y:S02]  /*50d0*/  UIMAD UR7, UR16, UR11, UR6 ;  /* 0x0000000b100772a4 */ /* 0x000fe4000f8e0206 */
[----:B------:R-:W-:Y:S02]  /*50e0*/  USHF.R.S32.HI UR6, URZ, 0x1f, UR9 ;  /* 0x0000001f3f067899 */ /* 0x000fe40008011409 */
[----:B------:R-:W-:Y:S02]  /*50f0*/  UIMAD UR11, UR9, UR13, URZ ;  /* 0x0000000d090b72a4 */ /* 0x000fe4000f8e023f */
[----:B------:R-:W-:Y:S02]  /*5100*/  UIMAD UR6, UR6, UR14, URZ ;  /* 0x0000000e060672a4 */ /* 0x000fe4000f8e023f */
[----:B------:R-:W-:Y:S02]  /*5110*/  UIADD3 UR5, UR5, UR7, URZ ;  /* 0x0000000705057290 */ /* 0x000fe4000fffe03f */
[----:B------:R-:W-:-:S02]  /*5120*/  UIADD3 UR10, UP0, UR11, UR16, URZ ;  /* 0x000000100b0a7290 */ /* 0x000fc4000ff1e03f */
[----:B------:R-:W-:Y:S02]  /*5130*/  UIMAD UR12, UR9, UR15, UR6 ;  /* 0x0000000f090c72a4 */ /* 0x000fe4000f8e0206 */
[----:B------:R-:W-:Y:S02]  /*5140*/  UIMAD.WIDE.U32 UR6, UR9, UR14, UR4 ;  /* 0x0000000e090672a5 */ /* 0x000fe4000f8e0004 */
[----:B------:R-:W-:Y:S01]  /*5150*/  ULEA.HI.X.SX32 UR11, UR11, UR8, 0x1, UP0 ;  /* 0x000000080b0b7291 */ /* 0x000fe200080f0e3f */
[----:B------:R-:W-:Y:S11]  /*5160*/  @!P1 BRA `(.L_x_107) ;  /* 0x0000002c00a49947 */ /* 0x000ff60003800000 */
[----:B------:R-:W1:Y:S01]  /*5170*/  S2R R5, SR_TID.X ;  /* 0x0000000000057919 */ /* 0x000e620000002100 */
[C---:B------:R-:W-:Y:S01]  /*5180*/  VIADD R0, R4.reuse, 0x3f ;  /* 0x0000003f04007836 */ /* 0x040fe20000000000 */
[----:B------:R-:W-:Y:S01]  /*5190*/  ISETP.GE.AND P1, PT, R4, 0x41, PT ;  /* 0x000000410400780c */ /* 0x000fe20003f26270 */
[----:B------:R-:W-:Y:S01]  /*51a0*/  ULDC UR4, c[0x0][0x760] ;  /* 0x0001d80000047ab9 */ /* 0x000fe20000000800 */
[----:B------:R-:W2:Y:S01]  /*51b0*/  S2UR UR28, SR_CTAID.X ;  /* 0x00000000001c79c3 */ /* 0x000ea20000002500 */
[----:B------:R-:W-:Y:S01]  /*51c0*/  UIMAD UR13, UR13, UR4, URZ ;  /* 0x000000040d0d72a4 */ /* 0x000fe2000f8e023f */
[----:B------:R-:W-:Y:S01]  /*51d0*/  SHF.R.S32.HI R3, RZ, 0x1f, R0 ;  /* 0x0000001fff037819 */ /* 0x000fe20000011400 */
[----:B------:R-:W-:Y:S01]  /*51e0*/  UIADD3 UR12, UR7, UR12, URZ ;  /* 0x0000000c070c7290 */ /* 0x000fe2000fffe03f */
[----:B------:R-:W-:Y:S02]  /*51f0*/  UMOV UR4, URZ ;  /* 0x0000003f00047c82 */ /* 0x000fe40008000000 */
[----:B------:R-:W-:Y:S01]  /*5200*/  LEA.HI R3, R3, R0, RZ, 0x6 ;  /* 0x0000000003037211 */ /* 0x000fe200078f30ff */
[----:B------:R-:W-:-:S03]  /*5210*/  ULDC.64 UR26, c[0x0][0x208] ;  /* 0x00008200001a7ab9 */ /* 0x000fc60000000a00 */
[----:B------:R-:W-:-:S04]  /*5220*/  SHF.R.S32.HI R2, RZ, 0x6, R3 ;  /* 0x00000006ff027819 */ /* 0x000fc80000011403 */
[----:B------:R-:W-:Y:S02]  /*5230*/  VIMNMX R2, R2, 0x1, !PT ;  /* 0x0000000102027848 */ /* 0x000fe40007fe0100 */
[----:B-1----:R-:W-:Y:S02]  /*5240*/  LOP3.LUT R0, R5, 0x1f, RZ, 0xc0, !PT ;  /* 0x0000001f05007812 */ /* 0x002fe400078ec0ff */
[----:B------:R-:W-:Y:S01]  /*5250*/  LOP3.LUT R5, R2, 0x1, RZ, 0xc0, !PT ;  /* 0x0000000102057812 */ /* 0x000fe200078ec0ff */
[----:B--2---:R-:W-:Y:S06]  /*5260*/  @!P1 BRA `(.L_x_134) ;  /* 0x0000000800ac9947 */ /* 0x004fec0003800000 */
        /* <DEDUP_REMOVED lines=11> */
[----:B------:R-:W-:-:S12]  /*5320*/  UIADD3.X UR21, URZ, UR21, URZ, UP2, !UPT ;  /* 0x000000153f157290 */ /* 0x000fd800097fe43f */
.L_x_159:
[----:B------:R-:W-:Y:S01]  /*5330*/  UIMAD UR22, UR13, UR4, URZ ;  /* 0x000000040d1672a4 */ /* 0x000fe2000f8e023f */
[----:B------:R-:W-:Y:S01]  /*5340*/  ISETP.NE.AND P1, PT, R0, RZ, PT ;  /* 0x000000ff0000720c */ /* 0x000fe20003f25270 */
[----:B------:R-:W-:Y:S01]  /*5350*/  ULDC.64 UR8, c[0x0][0x768] ;  /* 0x0001da0000087ab9 */ /* 0x000fe20000000a00 */
[----:B------:R-:W-:Y:S01]  /*5360*/  USHF.L.U32 UR14, UR5, 0xe, URZ ;  /* 0x0000000e050e7899 */ /* 0x000fe2000800063f */
[----:B------:R-:W-:Y:S01]  /*5370*/  VIADD R4, R4, 0xfffffffe ;  /* 0xfffffffe04047836 */ /* 0x000fe20000000000 */
[----:B------:R-:W-:Y:S01]  /*5380*/  UIADD3 UR15, UP0, UR22, UR10, URZ ;  /* 0x0000000a160f7290 */ /* 0x000fe2000ff1e03f */
[----:B------:R-:W-:Y:S01]  /*5390*/  BSSY B0, `(.L_x_135) ;  /* 0x0000010000007945 */ /* 0x000fe20003800000 */
[----:B------:R-:W-:Y:S02]  /*53a0*/  UIMAD.WIDE UR32, UR14, 0x4, UR16 ;  /* 0x000000040e2078a5 */ /* 0x000fe4000f8e0210 */
[----:B------:R-:W-:Y:S01]  /*53b0*/  ULEA.HI.X.SX32 UR23, UR22, UR11, 0x1, UP0 ;  /* 0x0000000b16177291 */ /* 0x000fe200080f0e3f */
[----:B------:R-:W-:Y:S01]  /*53c0*/  ISETP.NE.AND P2, PT, R4, RZ, PT ;  /* 0x000000ff0400720c */ /* 0x000fe20003f45270 */
[----:B------:R-:W-:-:S02]  /*53d0*/  ULEA UR24, UP0, UR15, UR8, 0x2 ;  /* 0x000000080f187291 */ /* 0x000fc4000f80103f */
[----:B------:R-:W-:Y:S02]  /*53e0*/  UIMAD.WIDE UR30, UR14, 0x4, UR18 ;  /* 0x000000040e1e78a5 */ /* 0x000fe4000f8e0212 */
[----:B------:R-:W-:Y:S02]  /*53f0*/  ULEA.HI.X UR23, UR15, UR9, UR23, 0x2, UP0 ;  /* 0x000000090f177291 */ /* 0x000fe400080f1417 */
[----:B-1----:R-:W-:Y:S01]  /*5400*/  IMAD.U32 R2, RZ, RZ, UR24 ;  /* 0x00000018ff027e24 */ /* 0x002fe2000f8e00ff */
[----:B------:R-:W-:-:S03]  /*5410*/  UIMAD.WIDE UR14, UR14, 0x4, UR20 ;  /* 0x000000040e0e78a5 */ /* 0x000fc6000f8e0214 */
[----:B------:R-:W-:Y:S01]  /*5420*/  IMAD.U32 R3, RZ, RZ, UR23 ;  /* 0x00000017ff037e24 */ /* 0x000fe2000f8e00ff */
[----:B------:R-:W-:Y:S08]  /*5430*/  @P1 BRA `(.L_x_136) ;  /* 0x0000000000141947 */ /* 0x000ff00003800000 */
.L_x_137:
[----:B------:R-:W2:Y:S04]  /*5440*/  LDG.E.STRONG.GPU R6, desc[UR26][R2.64] ;  /* 0x0000001a02067981 */ /* 0x000ea8000c1ef900 */
[----:B--2---:R-:W-:Y:S01]  /*5450*/  CCTL.IVALL ;  /* 0x00000000ff00798f */ /* 0x004fe20002000000 */
[----:B------:R-:W-:Y:S05]  /*5460*/  YIELD ;  /* 0x0000000000007946 */ /* 0x000fea0003800000 */
[----:B------:R-:W-:-:S13]  /*5470*/  ISETP.NE.AND P3, PT, R6, UR28, PT ;  /* 0x0000001c06007c0c */ /* 0x000fda000bf65270 */
[----:B------:R-:W-:Y:S05]  /*5480*/  @P3 BRA `(.L_x_137) ;  /* 0xfffffffc00ec3947 */ /* 0x000fea000383ffff */
.L_x_136:
[----:B------:R-:W-:Y:S05]  /*5490*/  BSYNC B0 ;  /* 0x0000000000007941 */ /* 0x000fea0003800000 */
.L_x_135:
[----:B------:R-:W-:-:S03]  /*54a0*/  UMOV UR23, 0xffffffff ;  /* 0xffffffff00177882 */ /* 0x000fc60000000000 */
[----:B------:R-:W-:Y:S05]  /*54b0*/  BRA.DIV UR23, `(.L_x_138) ;  /* 0x0000002e17307947 */ /* 0x000fea000b800000 */
[----:B------:R-:W-:Y:S01]  /*54c0*/  NOP ;  /* 0x0000000000007918 */ /* 0x000fe20000000000 */
.L_x_202:
[----:B------:R-:W-:Y:S05]  /*54d0*/  WARPSYNC.ALL ;  /* 0x0000000000007948 */ /* 0x000fea0003800000 */
[----:B------:R-:W-:Y:S06]  /*54e0*/  BAR.SYNC.DEFER_BLOCKING 0xd, 0xa0 ;  /* 0x0342800000007b1d */ /* 0x000fec0000010000 */
[----:B------:R-:W-:Y:S04]  /*54f0*/  BSSY B0, `(.L_x_139) ;  /* 0x0000011000007945 */ /* 0x000fe80003800000 */
[----:B------:R-:W-:Y:S05]  /*5500*/  @!P0 BRA `(.L_x_140) ;  /* 0x00000000003c8947 */ /* 0x000fea0003800000 */
[----:B------:R-:W1:Y:S01]  /*5510*/  S2UR UR34, SR_CgaCtaId ;  /* 0x00000000002279c3 */ /* 0x000e620000008800 */
[----:B------:R-:W-:Y:S01]  /*5520*/  USHF.L.U32 UR23, UR4, 0xd, URZ ;  /* 0x0000000d04177899 */ /* 0x000fe2000800063f */
        /* <DEDUP_REMOVED lines=13> */
.L_x_140:
[----:B------:R-:W-:Y:S05]  /*5600*/  BSYNC B0 ;  /* 0x0000000000007941 */ /* 0x000fea0003800000 */
.L_x_139:
        /* <DEDUP_REMOVED lines=13> */
.L_x_142:
[----:B------:R-:W-:Y:S05]  /*56e0*/  BSYNC B0 ;  /* 0x0000000000007941 */ /* 0x000fea0003800000 */
.L_x_141:
[----:B------:R-:W-:Y:S06]  /*56f0*/  BAR.ARV 0xa, 0xa0 ;  /* 0x0282800000007b1d */ /* 0x000fec0000002000 */
[----:B------:R-:W-:Y:S04]  /*5700*/  BSSY B0, `(.L_x_143) ;  /* 0x0000003000007945 */ /* 0x000fe80003800000 */
[----:B------:R-:W-:Y:S05]  /*5710*/  @!P0 BRA `(.L_x_144) ;  /* 0x0000000000048947 */ /* 0x000fea0003800000 */
[----:B------:R-:W-:-:S04]  /*5720*/  DEPBAR.LE SB0, 0x0 ;  /* 0x000080000000791a */ /* 0x000fc80000000000 */
.L_x_144:
[----:B------:R-:W-:Y:S05]  /*5730*/  BSYNC B0 ;  /* 0x0000000000007941 */ /* 0x000fea0003800000 */
.L_x_143:
[----:B------:R-:W-:Y:S06]  /*5740*/  BAR.ARV 0xb, 0xa0 ;  /* 0x02c2800000007b1d */ /* 0x000fec0000002000 */
[----:B------:R-:W-:Y:S01]  /*5750*/  NOP ;  /* 0x0000000000007918 */ /* 0x000fe20000000000 */
[----:B------:R-:W-:Y:S04]  /*5760*/  BSSY B0, `(.L_x_145) ;  /* 0x0000011000007945 */ /* 0x000fe80003800000 */
[----:B------:R-:W-:Y:S05]  /*5770*/  @P1 BRA `(.L_x_146) ;  /* 0x00000000003c1947 */ /* 0x000fea0003800000 */
[----:B------:R-:W-:Y:S01]  /*5780*/  @!PT LDS RZ, [RZ] ;  /* 0x00000000fffff984 */ /* 0x000fe20000000800 */
[----:B------:R-:W-:Y:S01]  /*5790*/  @!PT LDS RZ, [RZ] ;  /* 0x00000000fffff984 */ /* 0x000fe20000000800 */
[----:B------:R-:W-:Y:S01]  /*57a0*/  @!PT LDS RZ, [RZ] ;  /* 0x00000000fffff984 */ /* 0x000fe20000000800 */
[----:B------:R-:W-:Y:S01]  /*57b0*/  @!PT LDS RZ, [RZ] ;  /* 0x00000000fffff984 */ /* 0x000fe20000000800 */
[----:B------:R1:W-:Y:S06]  /*57c0*/  MEMBAR.ALL.CTA ;  /* 0x0000000000007992 */ /* 0x0003ec0000008000 */
[----:B-1----:R-:W-:Y:S06]  /*57d0*/  MEMBAR.ALL.GPU ;  /* 0x0000000000007992 */ /* 0x002fec000000a000 */
[----:B------:R-:W-:-:S00]  /*57e0*/  ERRBAR ;  /* 0x00000000000079ab */ /* 0x000fc00000000000 */
[----:B------:R-:W-:Y:S06]  /*57f0*/  CGAERRBAR ;  /* 0x00000000000075ab */ /* 0x000fec0000000000 */
[----:B012345:R-:W-:Y:S01]  /*5800*/  CCTL.IVALL ;  /* 0x00000000ff00798f */ /* 0x03ffe20002000000 */
[----:B------:R-:W1:Y:S01]  /*5810*/  S2R R6, SR_LANEID ;  /* 0x0000000000067919 */ /* 0x000e620000000000 */
[----:B------:R-:W-:Y:S02]  /*5820*/  VOTEU.ANY UR23, UPT, PT ;  /* 0x0000000000177886 */ /* 0x000fe400038e0100 */
[----:B------:R-:W-:-:S02]  /*5830*/  UFLO.U32 UR24, UR23 ;  /* 0x00000017001872bd */ /* 0x000fc400080e0000 */
[----:B------:R-:W2:Y:S04]  /*5840*/  POPC R7, UR23 ;  /* 0x0000001700077d09 */ /* 0x000ea80008000000 */
[----:B-1----:R-:W-:-:S13]  /*5850*/  ISETP.EQ.U32.AND P3, PT, R6, UR24, PT ;  /* 0x0000001806007c0c */ /* 0x002fda000bf62070 */
[----:B--2---:R1:W-:Y:S02]  /*5860*/  @P3 REDG.E.ADD.S32.STRONG.GPU desc[UR26][R2.64], R7 ;  /* 0x000000070200398e */ /* 0x0043e4000c10e39a */
.L_x_146:
[----:B------:R-:W-:Y:S05]  /*5870*/  BSYNC B0 ;  /* 0x0000000000007941 */ /* 0x000fea0003800000 */
.L_x_145:
[----:B------:R-:W-:Y:S01]  /*5880*/  UIADD3 UR22, UR13, UR22, URZ ;  /* 0x000000160d167290 */ /* 0x000fe2000fffe03f */
[----:B------:R-:W-:Y:S03]  /*5890*/  BSSY B0, `(.L_x_147) ;  /* 0x000000d000007945 */ /* 0x000fe60003800000 */
[----:B------:R-:W-:-:S04]  /*58a0*/  UIADD3 UR23, UP0, UR22, UR10, URZ ;  /* 0x0000000a16177290 */ /* 0x000fc8000ff1e03f */
[----:B------:R-:W-:Y:S02]  /*58b0*/  ULEA.HI.X.SX32 UR22, UR22, UR11, 0x1, UP0 ;  /* 0x0000000b16167291 */ /* 0x000fe400080f0e3f */
[----:B------:R-:W-:-:S04]  /*58c0*/  ULEA UR8, UP0, UR23, UR8, 0x2 ;  /* 0x0000000817087291 */ /* 0x000fc8000f80103f */
[----:B------:R-:W-:Y:S02]  /*58d0*/  ULEA.HI.X UR22, UR23, UR9, UR22, 0x2, UP0 ;  /* 0x0000000917167291 */ /* 0x000fe400080f1416 */
[----:B-1----:R-:W-:-:S04]  /*58e0*/  IMAD.U32 R2, RZ, RZ, UR8 ;  /* 0x00000008ff027e24 */ /* 0x002fc8000f8e00ff */
[----:B------:R-:W-:Y:S01]  /*58f0*/  IMAD.U32 R3, RZ, RZ, UR22 ;  /* 0x00000016ff037e24 */ /* 0x000fe2000f8e00ff */
[----:B------:R-:W-:Y:S06]  /*5900*/  @P1 BRA `(.L_x_148) ;  /* 0x0000000000141947 */ /* 0x000fec0003800000 */
.L_x_149:
[----:B------:R-:W2:Y:S04]  /*5910*/  LDG.E.STRONG.GPU R6, desc[UR26][R2.64] ;  /* 0x0000001a02067981 */ /* 0x000ea8000c1ef900 */
[----:B--2---:R-:W-:Y:S01]  /*5920*/  CCTL.IVALL ;  /* 0x00000000ff00798f */ /* 0x004fe20002000000 */
[----:B------:R-:W-:Y:S05]  /*5930*/  YIELD ;  /* 0x0000000000007946 */ /* 0x000fea0003800000 */
[----:B------:R-:W-:-:S13]  /*5940*/  ISETP.NE.AND P3, PT, R6, UR28, PT ;  /* 0x0000001c06007c0c */ /* 0x000fda000bf65270 */
[----:B------:R-:W-:Y:S05]  /*5950*/  @P3 BRA `(.L_x_149) ;  /* 0xfffffffc00ec3947 */ /* 0x000fea000383ffff */
.L_x_148:
[----:B------:R-:W-:Y:S05]  /*5960*/  BSYNC B0 ;  /* 0x0000000000007941 */ /* 0x000fea0003800000 */
.L_x_147:
[----:B------:R-:W-:-:S03]  /*5970*/  UMOV UR8, 0xffffffff ;  /* 0xffffffff00087882 */ /* 0x000fc60000000000 */
[----:B------:R-:W-:Y:S05]  /*5980*/  BRA.DIV UR8, `(.L_x_150) ;  /* 0x0000002a08187947 */ /* 0x000fea000b800000 */
[----:B------:R-:W-:Y:S01]  /*5990*/  NOP ;  /* 0x0000000000007918 */ /* 0x000fe20000000000 */
.L_x_205:
[----:B------:R-:W-:Y:S05]  /*59a0*/  WARPSYNC.ALL ;  /* 0x0000000000007948 */ /* 0x000fea0003800000 */
        /* <DEDUP_REMOVED lines=12> */
.L_x_152:
[----:B------:R-:W-:Y:S05]  /*5a70*/  BSYNC B0 ;  /* 0x0000000000007941 */ /* 0x000fea0003800000 */
.L_x_151:
        /* <DEDUP_REMOVED lines=13> */
.L_x_154:
[----:B------:R-:W-:Y:S05]  /*5b50*/  BSYNC B0 ;  /* 0x0000000000007941 */ /* 0x000fea0003800000 */
.L_x_153:
[----:B------:R-:W-:Y:S06]  /*5b60*/  BAR.ARV 0xa, 0xa0 ;  /* 0x0282800000007b1d */ /* 0x000fec0000002000 */
[----:B------:R-:W-:Y:S04]  /*5b70*/  BSSY B0, `(.L_x_155) ;  /* 0x0000003000007945 */ /* 0x000fe80003800000 */
[----:B------:R-:W-:Y:S05]  /*5b80*/  @!P0 BRA `(.L_x_156) ;  /* 0x0000000000048947 */ /* 0x000fea0003800000 */
[----:B------:R-:W-:-:S04]  /*5b90*/  DEPBAR.LE SB0, 0x0 ;  /* 0x000080000000791a */ /* 0x000fc80000000000 */
.L_x_156:
[----:B------:R-:W-:Y:S05]  /*5ba0*/  BSYNC B0 ;  /* 0x0000000000007941 */ /* 0x000fea0003800000 */
.L_x_155:
[----:B------:R-:W-:Y:S06]  /*5bb0*/  BAR.ARV 0xb, 0xa0 ;  /* 0x02c2800000007b1d */ /* 0x000fec0000002000 */
[----:B------:R-:W-:Y:S01]  /*5bc0*/  NOP ;  /* 0x0000000000007918 */ /* 0x000fe20000000000 */
[----:B------:R-:W-:Y:S04]  /*5bd0*/  BSSY B0, `(.L_x_157) ;  /* 0x0000011000007945 */ /* 0x000fe80003800000 */
[----:B------:R-:W-:Y:S05]  /*5be0*/  @P1 BRA `(.L_x_158) ;  /* 0x00000000003c1947 */ /* 0x000fea0003800000 */
[----:B------:R-:W1:Y:S01]  /*5bf0*/  S2R R6, SR_LANEID ;  /* 0x0000000000067919 */ /* 0x000e620000000000 */
[----:B------:R-:W-:Y:S01]  /*5c00*/  @!PT LDS RZ, [RZ] ;  /* 0x00000000fffff984 */ /* 0x000fe20000000800 */
[----:B------:R-:W-:Y:S01]  /*5c10*/  @!PT LDS RZ, [RZ] ;  /* 0x00000000fffff984 */ /* 0x000fe20000000800 */
[----:B------:R-:W-:Y:S01]  /*5c20*/  @!PT LDS RZ, [RZ] ;  /* 0x00000000fffff984 */ /* 0x000fe20000000800 */
[----:B------:R-:W-:Y:S01]  /*5c30*/  @!PT LDS RZ, [RZ] ;  /* 0x00000000fffff984 */ /* 0x000fe20000000800 */
[----:B------:R2:W-:Y:S06]  /*5c40*/  MEMBAR.ALL.CTA ;  /* 0x0000000000007992 */ /* 0x0005ec0000008000 */
[----:B--2---:R-:W-:Y:S06]  /*5c50*/  MEMBAR.ALL.GPU ;  /* 0x0000000000007992 */ /* 0x004fec000000a000 */
[----:B------:R-:W-:-:S00]  /*5c60*/  ERRBAR ;  /* 0x00000000000079ab */ /* 0x000fc00000000000 */
[----:B------:R-:W-:Y:S06]  /*5c70*/  CGAERRBAR ;  /* 0x00000000000075ab */ /* 0x000fec0000000000 */
[----:B012345:R-:W-:Y:S01]  /*5c80*/  CCTL.IVALL ;  /* 0x00000000ff00798f */ /* 0x03ffe20002000000 */
[----:B------:R-:W-:Y:S02]  /*5c90*/  VOTEU.ANY UR8, UPT, PT ;  /* 0x0000000000087886 */ /* 0x000fe400038e0100 */
[----:B------:R-:W-:Y:S02]  /*5ca0*/  UFLO.U32 UR9, UR8 ;  /* 0x00000008000972bd */ /* 0x000fe400080e0000 */
[----:B------:R-:W2:Y:S04]  /*5cb0*/  POPC R7, UR8 ;  /* 0x0000000800077d09 */ /* 0x000ea80008000000 */
[----:B-1----:R-:W-:-:S13]  /*5cc0*/  ISETP.EQ.U32.AND P1, PT, R6, UR9, PT ;  /* 0x0000000906007c0c */ /* 0x002fda000bf22070 */
[----:B--2---:R1:W-:Y:S02]  /*5cd0*/  @P1 REDG.E.ADD.S32.STRONG.GPU desc[UR26][R2.64], R7 ;  /* 0x000000070200198e */ /* 0x0043e4000c10e39a */
.L_x_158:
[----:B------:R-:W-:Y:S05]  /*5ce0*/  BSYNC B0 ;  /* 0x0000000000007941 */ /* 0x000fea0003800000 */
.L_x_157:
[----:B------:R-:W-:Y:S02]  /*5cf0*/  UIADD3 UR4, UR4, 0x2, URZ ;  /* 0x0000000204047890 */ /* 0x000fe4000fffe03f */
[----:B------:R-:W-:Y:S01]  /*5d00*/  UIADD3 UR5, UR5, 0x1, URZ ;  /* 0x0000000105057890 */ /* 0x000fe2000fffe03f */
[----:B------:R-:W-:Y:S11]  /*5d10*/  @P2 BRA `(.L_x_159) ;  /* 0xfffffff400842947 */ /* 0x000ff6000383ffff */
.L_x_134:
[----:B------:R-:W-:-:S13]  /*5d20*/  ISETP.NE.AND P1, PT, R5, RZ, PT ;  /* 0x000000ff0500720c */ /* 0x000fda0003f25270 */
[----:B------:R-:W-:Y:S05]  /*5d30*/  @!P1 BRA `(.L_x_107) ;  /* 0x0000002000b09947 */ /* 0x000fea0003800000 */
[----:B------:R-:W-:Y:S01]  /*5d40*/  UIMAD UR5, UR13, UR4, URZ ;  /* 0x000000040d0572a4 */ /* 0x000fe2000f8e023f */
[----:B------:R-:W-:Y:S01]  /*5d50*/  ISETP.NE.AND P1, PT, R0, RZ, PT ;  /* 0x000000ff0000720c */ /* 0x000fe20003f25270 */
[----:B------:R-:W-:Y:S01]  /*5d60*/  ULDC.64 UR14, c[0x0][0x768] ;  /* 0x0001da00000e7ab9 */ /* 0x000fe20000000a00 */
[----:B------:R-:W-:Y:S01]  /*5d70*/  BSSY B0, `(.L_x_160) ;  /* 0x000000d000007945 */ /* 0x000fe20003800000 */
[----:B------:R-:W-:-:S04]  /*5d80*/  UIADD3 UR8, UP0, UR5, UR10, URZ ;  /* 0x0000000a05087290 */ /* 0x000fc8000ff1e03f */
[----:B------:R-:W-:Y:S02]  /*5d90*/  ULEA.HI.X.SX32 UR5, UR5, UR11, 0x1, UP0 ;  /* 0x0000000b05057291 */ /* 0x000fe400080f0e3f */
[----:B------:R-:W-:-:S04]  /*5da0*/  ULEA UR9, UP0, UR8, UR14, 0x2 ;  /* 0x0000000e08097291 */ /* 0x000fc8000f80103f */
[----:B------:R-:W-:Y:S02]  /*5db0*/  ULEA.HI.X UR5, UR8, UR15, UR5, 0x2, UP0 ;  /* 0x0000000f08057291 */ /* 0x000fe400080f1405 */
[----:B-1----:R-:W-:-:S04]  /*5dc0*/  IMAD.U32 R2, RZ, RZ, UR9 ;  /* 0x00000009ff027e24 */ /* 0x002fc8000f8e00ff */
[----:B------:R-:W-:Y:S01]  /*5dd0*/  IMAD.U32 R3, RZ, RZ, UR5 ;  /* 0x00000005ff037e24 */ /* 0x000fe2000f8e00ff */
[----:B------:R-:W-:Y:S06]  /*5de0*/  @P1 BRA `(.L_x_161) ;  /* 0x0000000000141947 */ /* 0x000fec0003800000 */
.L_x_162:
[----:B------:R-:W2:Y:S04]  /*5df0*/  LDG.E.STRONG.GPU R0, desc[UR26][R2.64] ;  /* 0x0000001a02007981 */ /* 0x000ea8000c1ef900 */
[----:B--2---:R-:W-:Y:S01]  /*5e00*/  CCTL.IVALL ;  /* 0x00000000ff00798f */ /* 0x004fe20002000000 */
[----:B------:R-:W-:Y:S05]  /*5e10*/  YIELD ;  /* 0x0000000000007946 */ /* 0x000fea0003800000 */
[----:B------:R-:W-:-:S13]  /*5e20*/  ISETP.NE.AND P2, PT, R0, UR28, PT ;  /* 0x0000001c00007c0c */ /* 0x000fda000bf45270 */
[----:B------:R-:W-:Y:S05]  /*5e30*/  @P2 BRA `(.L_x_162) ;  /* 0xfffffffc00ec2947 */ /* 0x000fea000383ffff */
.L_x_161:
[----:B------:R-:W-:Y:S05]  /*5e40*/  BSYNC B0 ;  /* 0x0000000000007941 */ /* 0x000fea0003800000 */
.L_x_160:
[----:B------:R-:W-:-:S03]  /*5e50*/  UMOV UR5, 0xffffffff ;  /* 0xffffffff00057882 */ /* 0x000fc60000000000 */
[----:B------:R-:W-:Y:S05]  /*5e60*/  BRA.DIV UR5, `(.L_x_163) ;  /* 0x0000002205fc7947 */ /* 0x000fea000b800000 */
[----:B------:R-:W-:Y:S01]  /*5e70*/  NOP ;  /* 0x0000000000007918 */ /* 0x000fe20000000000 */
.L_x_208:
[----:B------:R-:W-:Y:S01]  /*5e80*/  IMAD.U32 R6, RZ, RZ, UR4 ;  /* 0x00000004ff067e24 */ /* 0x000fe2000f8e00ff */
[----:B------:R-:W-:Y:S05]  /*5e90*/  WARPSYNC.ALL ;  /* 0x0000000000007948 */ /* 0x000fea0003800000 */
[----:B------:R-:W-:Y:S01]  /*5ea0*/  BAR.SYNC.DEFER_BLOCKING 0xd, 0xa0 ;  /* 0x0342800000007b1d */ /* 0x000fe20000010000 */
[----:B------:R-:W-:-:S05]  /*5eb0*/  IMAD.SHL.U32 R6, R6, 0x2000, RZ ;  /* 0x0000200006067824 */ /* 0x000fca00078e00ff */
[----:B------:R-:W-:Y:S04]  /*5ec0*/  BSSY B0, `(.L_x_164) ;  /* 0x0000012000007945 */ /* 0x000fe80003800000 */
[----:B------:R-:W-:Y:S05]  /*5ed0*/  @!P0 BRA `(.L_x_165) ;  /* 0x0000000000408947 */ /* 0x000fea0003800000 */
[----:B------:R-:W1:Y:S01]  /*5ee0*/  LDC.64 R8, c[0x0][0x2c0] ;  /* 0x0000b000ff087b82 */ /* 0x000e620000000a00 */
[C---:B------:R-:W-:Y:S01]  /*5ef0*/  IADD3 R4, P2, R6.reuse, UR6, RZ ;  /* 0x0000000606047c10 */ /* 0x040fe2000ff5e0ff */
[----:B------:R-:W-:Y:S01]  /*5f00*/  UMOV UR5, 0x400 ;  /* 0x0000040000057882 */ /* 0x000fe20000000000 */
[----:B------:R-:W-:Y:S01]  /*5f10*/  UMOV UR16, 0x0 ;  /* 0x0000000000107882 */ /* 0x000fe20000000000 */
[----:B------:R-:W-:Y:S01]  /*5f20*/  UMOV UR17, 0x14f00000 ;  /* 0x14f0000000117882 */ /* 0x000fe20000000000 */
[----:B------:R-:W-:-:S03]  /*5f30*/  LEA.HI.X.SX32 R5, R6, UR12, 0x1, P2 ;  /* 0x0000000c06057c11 */ /* 0x000fc600090f0eff */
[----:B------:R-:W2:Y:S01]  /*5f40*/  S2UR UR8, SR_CgaCtaId ;  /* 0x00000000000879c3 */ /* 0x000ea20000008800 */
[----:B-1----:R-:W-:-:S04]  /*5f50*/  LEA R0, P3, R4, R8, 0x2 ;  /* 0x0000000804007211 */ /* 0x002fc800078610ff */
[----:B------:R-:W-:Y:S02]  /*5f60*/  LEA.HI.X R4, R4, R9, R5, 0x2, P3 ;  /* 0x0000000904047211 */ /* 0x000fe400018f1405 */
[----:B------:R-:W-:Y:S02]  /*5f70*/  R2UR UR14, R0 ;  /* 0x00000000000e72ca */ /* 0x000fe400000e0000 */
[----:B------:R-:W-:Y:S01]  /*5f80*/  R2UR UR15, R4 ;  /* 0x00000000040f72ca */ /* 0x000fe200000e0000 */
[----:B--2---:R-:W-:-:S03]  /*5f90*/  ULEA UR5, UR8, UR5, 0x18 ;  /* 0x0000000508057291 */ /* 0x004fc6000f8ec03f */
[----:B------:R-:W-:Y:S01]  /*5fa0*/  UMOV UR8, 0x400 ;  /* 0x0000040000087882 */ /* 0x000fe20000000000 */
[----:B------:R-:W-:-:S09]  /*5fb0*/  UIADD3 UR5, UR5, 0x10000, URZ ;  /* 0x0001000005057890 */ /* 0x000fd2000fffe03f */
[----:B------:R1:W-:Y:S02]  /*5fc0*/  UBLKRED.G.S.ADD.F32.RN [UR14], [UR5], UR8, desc[UR16] ;  /* 0x0000100e050073bb */ /* 0x0003e400080a1408 */
[----:B-1----:R0:W-:Y:S02]  /*5fd0*/  UTMACMDFLUSH ;  /* 0x00000000000079b7 */ /* 0x0021e40000000000 */
.L_x_165:
[----:B------:R-:W-:Y:S05]  /*5fe0*/  BSYNC B0 ;  /* 0x0000000000007941 */ /* 0x000fea0003800000 */
.L_x_164:
[----:B------:R-:W-:Y:S06]  /*5ff0*/  BAR.SYNC.DEFER_BLOCKING 0xe, 0xa0 ;  /* 0x0382800000007b1d */ /* 0x000fec0000010000 */
[----:B------:R-:W-:Y:S04]  /*6000*/  BSSY B0, `(.L_x_166) ;  /* 0x0000013000007945 */ /* 0x000fe80003800000 */
[----:B------:R-:W-:Y:S05]  /*6010*/  @!P0 BRA `(.L_x_167) ;  /* 0x0000000000448947 */ /* 0x000fea0003800000 */
[----:B------:R-:W1:Y:S01]  /*6020*/  S2UR UR15, SR_CgaCtaId ;  /* 0x00000000000f79c3 */ /* 0x000e620000008800 */
[----:B------:R-:W-:Y:S01]  /*6030*/  R2UR UR5, R6 ;  /* 0x00000000060572ca */ /* 0x000fe200000e0000 */
[----:B------:R-:W-:Y:S01]  /*6040*/  UMOV UR14, 0x400 ;  /* 0x00000400000e7882 */ /* 0x000fe20000000000 */
[----:B------:R-:W-:Y:S01]  /*6050*/  ULDC.64 UR8, c[0x0][0x2c0] ;  /* 0x0000b00000087ab9 */ /* 0x000fe20000000a00 */
[----:B------:R-:W-:-:S10]  /*6060*/  UMOV UR17, 0x14f00000 ;  /* 0x14f0000000117882 */ /* 0x000fd40000000000 */
[----:B------:R-:W-:-:S04]  /*6070*/  UIADD3 UR5, UR5, 0x1000, URZ ;  /* 0x0000100005057890 */ /* 0x000fc8000fffe03f */
[----:B------:R-:W-:-:S04]  /*6080*/  UIADD3 UR16, UP0, UR5, UR6, URZ ;  /* 0x0000000605107290 */ /* 0x000fc8000ff1e03f */
[----:B------:R-:W-:Y:S02]  /*6090*/  ULEA.HI.X.SX32 UR5, UR5, UR12, 0x1, UP0 ;  /* 0x0000000c05057291 */ /* 0x000fe400080f0e3f */
[----:B-1----:R-:W-:Y:S02]  /*60a0*/  ULEA UR14, UR15, UR14, 0x18 ;  /* 0x0000000e0f0e7291 */ /* 0x002fe4000f8ec03f */
[----:B------:R-:W-:Y:S02]  /*60b0*/  ULEA UR8, UP0, UR16, UR8, 0x2 ;  /* 0x0000000810087291 */ /* 0x000fe4000f80103f */
[----:B------:R-:W-:Y:S02]  /*60c0*/  UIADD3 UR14, UR14, 0x14000, URZ ;  /* 0x000140000e0e7890 */ /* 0x000fe4000fffe03f */
[----:B------:R-:W-:-:S03]  /*60d0*/  ULEA.HI.X UR9, UR16, UR9, UR5, 0x2, UP0 ;  /* 0x0000000910097291 */ /* 0x000fc600080f1405 */
[----:B------:R-:W-:Y:S01]  /*60e0*/  UMOV UR5, 0x400 ;  /* 0x0000040000057882 */ /* 0x000fe20000000000 */
[----:B------:R-:W-:-:S05]  /*60f0*/  UMOV UR16, 0x0 ;  /* 0x0000000000107882 */ /* 0x000fca0000000000 */
[----:B------:R1:W-:Y:S01]  /*6100*/  UBLKRED.G.S.ADD.F32.RN [UR8], [UR14], UR5, desc[UR16] ;  /* 0x000010080e0073bb */ /* 0x0003e200080a1405 */
[----:B------:R0:W-:Y:S01]  /*6110*/  UTMACMDFLUSH ;  /* 0x00000000000079b7 */ /* 0x0001e20000000000 */
[----:B-1----:R-:W-:-:S04]  /*6120*/  DEPBAR.LE SB0, 0x1 ;  /* 0x000080400000791a */ /* 0x002fc80000000000 */
.L_x_167:
[----:B------:R-:W-:Y:S05]  /*6130*/  BSYNC B0 ;  /* 0x0000000000007941 */ /* 0x000fea0003800000 */
.L_x_166:
[----:B------:R-:W-:Y:S06]  /*6140*/  BAR.ARV 0xa, 0xa0 ;  /* 0x0282800000007b1d */ /* 0x000fec0000002000 */
[----:B------:R-:W-:Y:S04]  /*6150*/  BSSY B0, `(.L_x_168) ;  /* 0x0000003000007945 */ /* 0x000fe80003800000 */
[----:B------:R-:W-:Y:S05]  /*6160*/  @!P0 BRA `(.L_x_169) ;  /* 0x0000000000048947 */ /* 0x000fea0003800000 */
[----:B------:R-:W-:-:S04]  /*6170*/  DEPBAR.LE SB0, 0x0 ;  /* 0x000080000000791a */ /* 0x000fc80000000000 */
.L_x_169:
[----:B------:R-:W-:Y:S05]  /*6180*/  BSYNC B0 ;  /* 0x0000000000007941 */ /* 0x000fea0003800000 */
.L_x_168:
[----:B------:R-:W-:Y:S06]  /*6190*/  BAR.ARV 0xb, 0xa0 ;  /* 0x02c2800000007b1d */ /* 0x000fec0000002000 */
[----:B------:R-:W-:Y:S01]  /*61a0*/  NOP ;  /* 0x0000000000007918 */ /* 0x000fe20000000000 */
        /* <DEDUP_REMOVED lines=15> */
[----:B--2---:R4:W-:Y:S01]  /*62a0*/  @P0 REDG.E.ADD.S32.STRONG.GPU desc[UR26][R2.64], R5 ;  /* 0x000000050200098e */ /* 0x0049e2000c10e39a */
[----:B------:R-:W-:Y:S05]  /*62b0*/  BRA `(.L_x_107) ;  /* 0x0000001c00507947 */ /* 0x000fea0003800000 */
.L_x_133:
        /* <DEDUP_REMOVED lines=55> */
.L_x_209:
        /* <DEDUP_REMOVED lines=10> */
.L_x_173:
        /* <DEDUP_REMOVED lines=47> */
[----:B------:R-:W-:Y:S01]  /*69c0*/  R2UR UR14, R2 ;  /* 0x00000000020e72ca */ /* 0x000fe200000e0000 */
[----:B------:R-:W-:Y:S01]  /*69d0*/  IMAD.X R3, RZ, RZ, R0, P1 ;  /* 0x000000ffff037224 */ /* 0x000fe200008e0600 */
[----:B---3--:R-:W-:-:S04]  /*69e0*/  ISETP.GE.AND P1, PT, R12, 0x41, PT ;  /* 0x000000410c00780c */ /* 0x008fc80003f26270 */
[----:B------:R-:W-:-:S13]  /*69f0*/  R2UR UR15, R3 ;  /* 0x00000000030f72ca */ /* 0x000fda00000e0000 */
        /* <DEDUP_REMOVED lines=32> */
.L_x_184:
[----:B------:R-:W-:-:S04]  /*6c00*/  SHF.L.U32 R21, R9, 0x1f, RZ ;  /* 0x0000001f09157819 */ /* 0x000fc800000006ff */
[----:B-1----:R-:W1:Y:S02]  /*6c10*/  SYNCS.PHASECHK.TRANS64.TRYWAIT P1, [R11+URZ+0x30840], R21 ;  /* 0x030840150b0075a7 */ /* 0x002e64000802017f */
[----:B-12---:R-:W-:Y:S05]  /*6c20*/  @!P1 BRA `(.L_x_176) ;  /* 0x0000001400bc9947 */ /* 0x006fea0003800000 */
.L_x_210:
[----:B------:R-:W-:Y:S05]  /*6c30*/  @P0 BRA `(.L_x_177) ;  /* 0x0000000000140947 */ /* 0x000fea0003800000 */
[----:B------:R-:W-:Y:S01]  /*6c40*/  ISETP.NE.AND P1, PT, R14, RZ, PT ;  /* 0x000000ff0e00720c */ /* 0x000fe20003f25270 */
[----:B------:R-:W-:-:S04]  /*6c50*/  IMAD.MOV.U32 R0, RZ, RZ, 0x4100 ;  /* 0x00004100ff007424 */ /* 0x000fc800078e00ff */
[----:B------:R2:W-:Y:S08]  /*6c60*/  SYNCS.ARRIVE.TRANS64 RZ, [R11+URZ+0x30830], R0 ;  /* 0x030830000bff79a7 */ /* 0x0005f0000800003f */
[----:B------:R-:W-:Y:S05]  /*6c70*/  @!P1 BRA `(.L_x_177) ;  /* 0x0000000000049947 */ /* 0x000fea0003800000 */
[----:B------:R-:W-:Y:S01]  /*6c80*/  BPT.TRAP 0x1 ;  /* 0x000000040000795c */ /* 0x000fe20000300000 */
.L_x_177:
        /* <DEDUP_REMOVED lines=36> */
.L_x_211:
[----:B------:R-:W-:Y:S05]  /*6ed0*/  @P0 BRA `(.L_x_179) ;  /* 0x0000000000140947 */ /* 0x000fea0003800000 */
[----:B------:R-:W-:Y:S01]  /*6ee0*/  ISETP.NE.AND P1, PT, R14, RZ, PT ;  /* 0x000000ff0e00720c */ /* 0x000fe20003f25270 */
[----:B------:R-:W-:-:S04]  /*6ef0*/  IMAD.MOV.U32 R2, RZ, RZ, 0x4100 ;  /* 0x00004100ff027424 */ /* 0x000fc800078e00ff */
[----:B------:R3:W-:Y:S08]  /*6f00*/  SYNCS.ARRIVE.TRANS64 RZ, [R11+URZ+0x30818], R2 ;  /* 0x030818020bff79a7 */ /* 0x0007f0000800003f */
[----:B------:R-:W-:Y:S05]  /*6f10*/  @!P1 BRA `(.L_x_179) ;  /* 0x0000000000049947 */ /* 0x000fea0003800000 */
[----:B------:R-:W-:Y:S01]  /*6f20*/  BPT.TRAP 0x1 ;  /* 0x000000040000795c */ /* 0x000fe20000300000 */
.L_x_179:
        /* <DEDUP_REMOVED lines=27> */
.L_x_212:
        /* <DEDUP_REMOVED lines=9> */
.L_x_181:
        /* <DEDUP_REMOVED lines=31> */
.L_x_214:
[----:B------:R-:W-:Y:S05]  /*7360*/  @P0 BRA `(.L_x_183) ;  /* 0x0000000000140947 */ /* 0x000fea0003800000 */
[----:B------:R-:W-:Y:S01]  /*7370*/  ISETP.NE.AND P1, PT, R14, RZ, PT ;  /* 0x000000ff0e00720c */ /* 0x000fe20003f25270 */
[----:B-1----:R-:W-:-:S04]  /*7380*/  IMAD.MOV.U32 R4, RZ, RZ, 0x4100 ;  /* 0x00004100ff047424 */ /* 0x002fc800078e00ff */
[----:B------:R2:W-:Y:S08]  /*7390*/  SYNCS.ARRIVE.TRANS64 RZ, [R11+URZ+0x30810], R4 ;  /* 0x030810040bff79a7 */ /* 0x0005f0000800003f */
[----:B------:R-:W-:Y:S05]  /*73a0*/  @!P1 BRA `(.L_x_183) ;  /* 0x0000000000049947 */ /* 0x000fea0003800000 */
[----:B------:R-:W-:Y:S01]  /*73b0*/  BPT.TRAP 0x1 ;  /* 0x000000040000795c */ /* 0x000fe20000300000 */
.L_x_183:
        /* <DEDUP_REMOVED lines=29> */
.L_x_175:
[----:B------:R-:W-:-:S13]  /*7590*/  ISETP.NE.AND P1, PT, R19, RZ, PT ;  /* 0x000000ff1300720c */ /* 0x000fda0003f25270 */
[----:B------:R-:W-:Y:S05]  /*75a0*/  @!P1 BRA `(.L_x_174) ;  /* 0x0000000400289947 */ /* 0x000fea0003800000 */
[----:B------:R-:W-:-:S04]  /*75b0*/  SHF.L.U32 R12, R9, 0x1f, RZ ;  /* 0x0000001f090c7819 */ /* 0x000fc800000006ff */
[----:B------:R-:W3:Y:S02]  /*75c0*/  SYNCS.PHASECHK.TRANS64.TRYWAIT P1, [R11+URZ+0x30840], R12 ;  /* 0x0308400c0b0075a7 */ /* 0x000ee4000802017f */
[----:B---3--:R-:W-:Y:S05]  /*75d0*/  @!P1 BRA `(.L_x_185) ;  /* 0x0000000c00a49947 */ /* 0x008fea0003800000 */
.L_x_215:
[----:B------:R-:W-:Y:S05]  /*75e0*/  @P0 BRA `(.L_x_186) ;  /* 0x0000000000140947 */ /* 0x000fea0003800000 */
[----:B------:R-:W-:Y:S01]  /*75f0*/  ISETP.NE.AND P1, PT, R14, RZ, PT ;  /* 0x000000ff0e00720c */ /* 0x000fe20003f25270 */
[----:B-12---:R-:W-:-:S04]  /*7600*/  IMAD.MOV.U32 R4, RZ, RZ, 0x4100 ;  /* 0x00004100ff047424 */ /* 0x006fc800078e00ff */
[----:B------:R4:W-:Y:S08]  /*7610*/  SYNCS.ARRIVE.TRANS64 RZ, [R11+URZ+0x30830], R4 ;  /* 0x030830040bff79a7 */ /* 0x0009f0000800003f */
[----:B------:R-:W-:Y:S05]  /*7620*/  @!P1 BRA `(.L_x_186) ;  /* 0x0000000000049947 */ /* 0x000fea0003800000 */
[----:B------:R-:W-:Y:S01]  /*7630*/  BPT.TRAP 0x1 ;  /* 0x000000040000795c */ /* 0x000fe20000300000 */
.L_x_186:
        /* <DEDUP_REMOVED lines=33> */
.L_x_216:
[----:B------:R-:W-:Y:S05]  /*7850*/  @P0 BRA `(.L_x_188) ;  /* 0x0000000000140947 */ /* 0x000fea0003800000 */
[----:B------:R-:W-:Y:S01]  /*7860*/  ISETP.NE.AND P0, PT, R14, RZ, PT ;  /* 0x000000ff0e00720c */ /* 0x000fe20003f05270 */
[----:B------:R-:W-:-:S04]  /*7870*/  IMAD.MOV.U32 R4, RZ, RZ, 0x4100 ;  /* 0x00004100ff047424 */ /* 0x000fc800078e00ff */
[----:B------:R2:W-:Y:S08]  /*7880*/  SYNCS.ARRIVE.TRANS64 RZ, [R11+URZ+0x30818], R4 ;  /* 0x030818040bff79a7 */ /* 0x0005f0000800003f */
[----:B------:R-:W-:Y:S05]  /*7890*/  @!P0 BRA `(.L_x_188) ;  /* 0x0000000000048947 */ /* 0x000fea0003800000 */
[----:B------:R-:W-:Y:S01]  /*78a0*/  BPT.TRAP 0x1 ;  /* 0x000000040000795c */ /* 0x000fe20000300000 */
.L_x_188:
        /* <DEDUP_REMOVED lines=26> */
.L_x_174:
[----:B-12---:R-:W-:Y:S01]  /*7a50*/  IMAD R4, R20, 0x8, R11 ;  /* 0x0000000814047824 */ /* 0x006fe200078e020b */
[----:B------:R-:W-:Y:S01]  /*7a60*/  SHF.L.U32 R3, R9, 0x1f, RZ ;  /* 0x0000001f09037819 */ /* 0x000fe200000006ff */
[----:B------:R-:W1:Y:S03]  /*7a70*/  S2R R2, SR_TID.X ;  /* 0x0000000000027919 */ /* 0x000e660000002100 */
[----:B------:R-:W2:Y:S01]  /*7a80*/  SYNCS.PHASECHK.TRANS64.TRYWAIT P0, [R4+URZ+0x30840], R3 ;  /* 0x03084003040075a7 */ /* 0x000ea2000800017f */
[----:B-1----:R-:W-:-:S04]  /*7a90*/  LOP3.LUT R2, R2, 0x7f, RZ, 0xc0, !PT ;  /* 0x0000007f02027812 */ /* 0x002fc800078ec0ff */
[----:B------:R-:W-:Y:S01]  /*7aa0*/  ISETP.NE.AND P1, PT, R2, RZ, PT ;  /* 0x000000ff0200720c */ /* 0x000fe20003f25270 */
[----:B--2---:R-:W-:-:S12]  /*7ab0*/  @!P0 BRA `(.L_x_189) ;  /* 0x0000000800948947 */ /* 0x004fd80003800000 */
.L_x_217:
[----:B------:R-:W-:Y:S05]  /*7ac0*/  @P1 BRA `(.L_x_190) ;  /* 0x0000000000181947 */ /* 0x000fea0003800000 */
[----:B------:R-:W2:Y:S01]  /*7ad0*/  S2R R2, SR_TID.X ;  /* 0x0000000000027919 */ /* 0x000ea20000002100 */
[----:B-1----:R-:W-:-:S04]  /*7ae0*/  IMAD.MOV.U32 R3, RZ, RZ, 0x4100 ;  /* 0x00004100ff037424 */ /* 0x002fc800078e00ff */
[----:B------:R4:W-:Y:S01]  /*7af0*/  SYNCS.ARRIVE.TRANS64 RZ, [R4+URZ+0x30830], R3 ;  /* 0x0308300304ff79a7 */ /* 0x0009e2000800003f */
[----:B--2---:R-:W-:-:S13]  /*7b00*/  LOP3.LUT P0, RZ, R2, 0x1f, RZ, 0xc0, !PT ;  /* 0x0000001f02ff7812 */ /* 0x004fda000780c0ff */
[----:B----4-:R-:W-:Y:S05]  /*7b10*/  @!P0 BRA `(.L_x_190) ;  /* 0x0000000000048947 */ /* 0x010fea0003800000 */
[----:B------:R-:W-:Y:S01]  /*7b20*/  BPT.TRAP 0x1 ;  /* 0x000000040000795c */ /* 0x000fe20000300000 */
.L_x_190:
        /* <DEDUP_REMOVED lines=40> */
.L_x_171:
[----:B------:R-:W-:Y:S05]  /*7db0*/  BSYNC B0 ;  /* 0x0000000000007941 */ /* 0x000fea0003800000 */
.L_x_170:
[----:B------:R-:W-:-:S03]  /*7dc0*/  UMOV UR6, 0xffffffff ;  /* 0xffffffff00067882 */ /* 0x000fc60000000000 */
[----:B------:R-:W-:Y:S05]  /*7dd0*/  BRA.DIV UR6, `(.L_x_191) ;  /* 0x0000000606e07947 */ /* 0x000fea000b800000 */
[----:B------:R-:W-:-:S13]  /*7de0*/  ELECT P0, URZ, PT ;  /* 0x00000000003f782f */ /* 0x000fda0003800000 */
.L_x_220:
[----:B------:R-:W-:Y:S05]  /*7df0*/  @!P0 BRA `(.L_x_107) ;  /* 0x0000000000808947 */ /* 0x000fea0003800000 */
[----:B------:R-:W-:-:S04]  /*7e00*/  LOP3.LUT R17, R17, 0x2, RZ, 0xfc, !PT ;  /* 0x0000000211117812 */ /* 0x000fc800078efcff */
[----:B------:R-:W-:-:S13]  /*7e10*/  ISETP.NE.AND P0, PT, R17, 0x3, PT ;  /* 0x000000031100780c */ /* 0x000fda0003f05270 */
[----:B------:R-:W-:Y:S05]  /*7e20*/  @!P0 BRA `(.L_x_192) ;  /* 0x0000000000048947 */ /* 0x000fea0003800000 */
[----:B------:R-:W-:Y:S01]  /*7e30*/  BPT.TRAP 0x1 ;  /* 0x000000040000795c */ /* 0x000fe20000300000 */
.L_x_192:
        /* <DEDUP_REMOVED lines=15> */
.L_x_221:
[----:B------:R-:W2:Y:S02]  /*7f30*/  SYNCS.PHASECHK.TRANS64.TRYWAIT P1, [R3+URZ], R2 ;  /* 0x00000002030075a7 */ /* 0x000ea4000802017f */
[----:B--2---:R-:W-:Y:S05]  /*7f40*/  @!P1 BRA `(.L_x_194) ;  /* 0x0000000400bc9947 */ /* 0x004fea0003800000 */
.L_x_222:
[----:B------:R-:W-:Y:S05]  /*7f50*/  @!P0 BRA `(.L_x_195) ;  /* 0x0000000000048947 */ /* 0x000fea0003800000 */
[----:B------:R-:W-:Y:S01]  /*7f60*/  BPT.TRAP 0x1 ;  /* 0x000000040000795c */ /* 0x000fe20000300000 */
.L_x_195:
[----:B--2---:R-:W-:-:S04]  /*7f70*/  VIADD R3, R7, 0x30840 ;  /* 0x0003084007037836 */ /* 0x004fc80000000000 */
[----:B------:R-:W-:-:S04]  /*7f80*/  IMAD R0, R0, 0x8, R3 ;  /* 0x0000000800007824 */ /* 0x000fc800078e0203 */
[----:B------:R-:W2:Y:S02]  /*7f90*/  SYNCS.PHASECHK.TRANS64.TRYWAIT P0, [R0+URZ], R5 ;  /* 0x00000005000075a7 */ /* 0x000ea4000800017f */
[----:B--2---:R-:W-:Y:S05]  /*7fa0*/  @!P0 BRA `(.L_x_196) ;  /* 0x0000000400b88947 */ /* 0x004fea0003800000 */
.L_x_223:
[----:B------:R-:W-:-:S07]  /*7fb0*/  IMAD R3, R4, 0x8, R3 ;  /* 0x0000000804037824 */ /* 0x000fce00078e0203 */
.L_x_197:
[----:B---3--:R3:W4:Y:S02]  /*7fc0*/  SYNCS.PHASECHK.TRANS64.TRYWAIT P0, [R3+URZ], R2 ;  /* 0x00000002030075a7 */ /* 0x008724000800017f */
[----:B----4-:R-:W-:Y:S05]  /*7fd0*/  @!P0 NANOSLEEP.SYNCS 0x989680 ;  /* 0x009896800000895d */ /* 0x010fea0003900000 */
[----:B------:R-:W4:Y:S02]  /*7fe0*/  @!P0 SYNCS.PHASECHK.TRANS64 P0, [R3+URZ], R2 ;  /* 0x00000002030085a7 */ /* 0x000f24000800007f */
[----:B----4-:R-:W-:Y:S05]  /*7ff0*/  @!P0 BRA `(.L_x_197) ;  /* 0xfffffffc00f08947 */ /* 0x010fea000383ffff */
.L_x_107:
[----:B------:R-:W-:Y:S05]  /*8000*/  BSYNC B6 ;  /* 0x0000000000067941 */ /* 0x000fea0003800000 */
.L_x_104:
[----:B------:R-:W-:Y:S05]  /*8010*/  EXIT ;  /* 0x000000000000794d */ /* 0x000fea0003800000 */
.L_x_112:
[----:B------:R-:W-:Y:S02]  /*8020*/  IMAD.MOV.U32 R12, RZ, RZ, RZ ;  /* 0x000000ffff0c7224 */ /* 0x000fe400078e00ff */
[----:B------:R-:W-:Y:S02]  /*8030*/  IMAD.MOV.U32 R11, RZ, RZ, 0x1f ;  /* 0x0000001fff0b7424 */ /* 0x000fe400078e00ff */
[----:B------:R-:W-:-:S07]  /*8040*/  IMAD.MOV.U32 R15, RZ, RZ, -0x1 ;  /* 0xffffffffff0f7424 */ /* 0x000fce00078e00ff */
[----:B------:R-:W-:Y:S05]  /*8050*/  WARPSYNC.COLLECTIVE R15, `(.L_x_198) ;  /* 0x000000000f087348 */ /* 0x000fea0003c00000 */
[----:B------:R1:W2:Y:S02]  /*8060*/  SHFL.IDX P6, R14, R13, R12, R11 ;  /* 0x0000000c0d0e7389 */ /* 0x0002a400000c000b */
[----:B-12---:R-:W-:Y:S01]  /*8070*/  ENDCOLLECTIVE ;  /* 0x000000000000791b */ /* 0x006fe20003800000 */
.L_x_198:
[----:B------:R-:W-:Y:S05]  /*8080*/  BRA `(.L_x_199) ;  /* 0xffffff8800c07947 */ /* 0x000fea000383ffff */
.L_x_114:
[----:B--2---:R2:W3:Y:S02]  /*8090*/  SYNCS.PHASECHK.TRANS64.TRYWAIT P0, [R16+URZ+0x30800], R9 ;  /* 0x03080009100075a7 */ /* 0x0044e4000800017f */
[----:B---3--:R-:W-:Y:S05]  /*80a0*/  @!P0 NANOSLEEP.SYNCS 0x989680 ;  /* 0x009896800000895d */ /* 0x008fea0003900000 */
[----:B------:R-:W3:Y:S02]  /*80b0*/  @!P0 SYNCS.PHASECHK.TRANS64 P0, [R16+URZ+0x30800], R9 ;  /* 0x03080009100085a7 */ /* 0x000ee4000800007f */
[----:B---3--:R-:W-:Y:S05]  /*80c0*/  @!P0 BRA `(.L_x_114) ;  /* 0xfffffffc00f08947 */ /* 0x008fea000383ffff */
[----:B------:R-:W-:Y:S05]  /*80d0*/  BRA `(.L_x_113) ;  /* 0xffffff8800e07947 */ /* 0x000fea000383ffff */
.L_x_119:
[----:B---3--:R3:W4:Y:S02]  /*80e0*/  SYNCS.PHASECHK.TRANS64.TRYWAIT P1, [R2+URZ+0x30810], R17 ;  /* 0x03081011020075a7 */ /* 0x008724000802017f */
[----:B----4-:R-:W-:Y:S05]  /*80f0*/  @!P1 NANOSLEEP.SYNCS 0x989680 ;  /* 0x009896800000995d */ /* 0x010fea0003900000 */
[----:B------:R-:W4:Y:S02]  /*8100*/  @!P1 SYNCS.PHASECHK.TRANS64 P1, [R2+URZ+0x30810], R17 ;  /* 0x03081011020095a7 */ /* 0x000f24000802007f */
[----:B----4-:R-:W-:Y:S05]  /*8110*/  @!P1 BRA `(.L_x_119) ;  /* 0xfffffffc00f09947 */ /* 0x010fea000383ffff */
[----:B------:R-:W-:Y:S05]  /*8120*/  BRA `(.L_x_118) ;  /* 0xffffff9000b87947 */ /* 0x000fea000383ffff */
.L_x_123:
[----:B------:R1:W1:Y:S02]  /*8130*/  SYNCS.PHASECHK.TRANS64.TRYWAIT P1, [R2+URZ+0x30830], R17 ;  /* 0x03083011020075a7 */ /* 0x000264000802017f */
[----:B-1----:R-:W-:Y:S05]  /*8140*/  @!P1 NANOSLEEP.SYNCS 0x989680 ;  /* 0x009896800000995d */ /* 0x002fea0003900000 */
[----:B------:R-:W1:Y:S02]  /*8150*/  @!P1 SYNCS.PHASECHK.TRANS64 P1, [R2+URZ+0x30830], R17 ;  /* 0x03083011020095a7 */ /* 0x000e64000802007f */
[----:B-1----:R-:W-:Y:S05]  /*8160*/  @!P1 BRA `(.L_x_123) ;  /* 0xfffffffc00f09947 */ /* 0x002fea000383ffff */
[----:B------:R-:W-:Y:S05]  /*8170*/  BRA `(.L_x_122) ;  /* 0xffffff9800107947 */ /* 0x000fea000383ffff */
.L_x_138:
[----:B------:R-:W-:Y:S01]  /*8180*/  BSSY B0, `(.L_x_200) ;  /* 0x0000005000007945 */ /* 0x000fe20003800000 */
[----:B------:R-:W-:-:S07]  /*8190*/  IMAD.MOV.U32 R15, RZ, RZ, -0x1 ;  /* 0xffffffffff0f7424 */ /* 0x000fce00078e00ff */
[----:B------:R-:W-:Y:S05]  /*81a0*/  WARPSYNC.COLLECTIVE R15, `(.L_x_201) ;  /* 0x000000000f087348 */ /* 0x000fea0003c00000 */
[----:B------:R-:W-:Y:S01]  /*81b0*/  NOP ;  /* 0x0000000000007918 */ /* 0x000fe20000000000 */
[----:B------:R-:W-:Y:S01]  /*81c0*/  ENDCOLLECTIVE ;  /* 0x000000000000791b */ /* 0x000fe20003800000 */
.L_x_201:
[----:B------:R-:W-:Y:S05]  /*81d0*/  BSYNC B0 ;  /* 0x0000000000007941 */ /* 0x000fea0003800000 */
.L_x_200:
[----:B------:R-:W-:Y:S05]  /*81e0*/  BRA `(.L_x_202) ;  /* 0xffffffd000b87947 */ /* 0x000fea000383ffff */
.L_x_150:
[----:B------:R-:W-:Y:S01]  /*81f0*/  BSSY B0, `(.L_x_203) ;  /* 0x0000005000007945 */ /* 0x000fe20003800000 */
[----:B------:R-:W-:-:S07]  /*8200*/  IMAD.MOV.U32 R15, RZ, RZ, -0x1 ;  /* 0xffffffffff0f7424 */ /* 0x000fce00078e00ff */
[----:B------:R-:W-:Y:S05]  /*8210*/  WARPSYNC.COLLECTIVE R15, `(.L_x_204) ;  /* 0x000000000f087348 */ /* 0x000fea0003c00000 */
[----:B------:R-:W-:Y:S01]  /*8220*/  NOP ;  /* 0x0000000000007918 */ /* 0x000fe20000000000 */
[----:B------:R-:W-:Y:S01]  /*8230*/  ENDCOLLECTIVE ;  /* 0x000000000000791b */ /* 0x000fe20003800000 */
.L_x_204:
[----:B------:R-:W-:Y:S05]  /*8240*/  BSYNC B0 ;  /* 0x0000000000007941 */ /* 0x000fea0003800000 */
.L_x_203:
[----:B------:R-:W-:Y:S05]  /*8250*/  BRA `(.L_x_205) ;  /* 0xffffffd400d07947 */ /* 0x000fea000383ffff */
.L_x_163:
[----:B------:R-:W-:Y:S01]  /*8260*/  BSSY B0, `(.L_x_206) ;  /* 0x0000005000007945 */ /* 0x000fe20003800000 */
[----:B------:R-:W-:-:S07]  /*8270*/  IMAD.MOV.U32 R15, RZ, RZ, -0x1 ;  /* 0xffffffffff0f7424 */ /* 0x000fce00078e00ff */
[----:B------:R-:W-:Y:S05]  /*8280*/  WARPSYNC.COLLECTIVE R15, `(.L_x_207) ;  /* 0x000000000f087348 */ /* 0x000fea0003c00000 */
[----:B------:R-:W-:Y:S01]  /*8290*/  NOP ;  /* 0x0000000000007918 */ /* 0x000fe20000000000 */
[----:B------:R-:W-:Y:S01]  /*82a0*/  ENDCOLLECTIVE ;  /* 0x000000000000791b */ /* 0x000fe20003800000 */
.L_x_207:
[----:B------:R-:W-:Y:S05]  /*82b0*/  BSYNC B0 ;  /* 0x0000000000007941 */ /* 0x000fea0003800000 */
.L_x_206:
[----:B------:R-:W-:Y:S05]  /*82c0*/  BRA `(.L_x_208) ;  /* 0xffffffd800ec7947 */ /* 0x000fea000383ffff */
.L_x_172:
[----:B-1----:R1:W2:Y:S02]  /*82d0*/  SYNCS.PHASECHK.TRANS64.TRYWAIT P1, [R11+URZ+0x30820], R0 ;  /* 0x030820000b0075a7 */ /* 0x0022a4000802017f */
[----:B--2---:R-:W-:Y:S05]  /*82e0*/  @!P1 NANOSLEEP.SYNCS 0x989680 ;  /* 0x009896800000995d */ /* 0x004fea0003900000 */
[----:B------:R-:W2:Y:S02]  /*82f0*/  @!P1 SYNCS.PHASECHK.TRANS64 P1, [R11+URZ+0x30820], R0 ;  /* 0x030820000b0095a7 */ /* 0x000ea4000802007f */
[----:B--2---:R-:W-:Y:S05]  /*8300*/  @!P1 BRA `(.L_x_172) ;  /* 0xfffffffc00f09947 */ /* 0x004fea000383ffff */
[----:B------:R-:W-:Y:S05]  /*8310*/  BRA `(.L_x_209) ;  /* 0xffffffe000c47947 */ /* 0x000fea000383ffff */
.L_x_176:
[----:B-1----:R1:W2:Y:S02]  /*8320*/  SYNCS.PHASECHK.TRANS64.TRYWAIT P1, [R11+URZ+0x30840], R21 ;  /* 0x030840150b0075a7 */ /* 0x0022a4000802017f */
[----:B--2---:R-:W-:Y:S05]  /*8330*/  @!P1 NANOSLEEP.SYNCS 0x989680 ;  /* 0x009896800000995d */ /* 0x004fea0003900000 */
[----:B------:R-:W2:Y:S02]  /*8340*/  @!P1 SYNCS.PHASECHK.TRANS64 P1, [R11+URZ+0x30840], R21 ;  /* 0x030840150b0095a7 */ /* 0x000ea4000802007f */
[----:B--2---:R-:W-:Y:S05]  /*8350*/  @!P1 BRA `(.L_x_176) ;  /* 0xfffffffc00f09947 */ /* 0x004fea000383ffff */
[----:B------:R-:W-:Y:S05]  /*8360*/  BRA `(.L_x_210) ;  /* 0xffffffe800307947 */ /* 0x000fea000383ffff */
.L_x_178:
[----:B--2---:R2:W3:Y:S02]  /*8370*/  SYNCS.PHASECHK.TRANS64.TRYWAIT P1, [R11+URZ+0x30828], R21 ;  /* 0x030828150b0075a7 */ /* 0x0044e4000802017f */
[----:B---3--:R-:W-:Y:S05]  /*8380*/  @!P1 NANOSLEEP.SYNCS 0x989680 ;  /* 0x009896800000995d */ /* 0x008fea0003900000 */
[----:B------:R-:W3:Y:S02]  /*8390*/  @!P1 SYNCS.PHASECHK.TRANS64 P1, [R11+URZ+0x30828], R21 ;  /* 0x030828150b0095a7 */ /* 0x000ee4000802007f */
[----:B---3--:R-:W-:Y:S05]  /*83a0*/  @!P1 BRA `(.L_x_178) ;  /* 0xfffffffc00f09947 */ /* 0x008fea000383ffff */
[----:B------:R-:W-:Y:S05]  /*83b0*/  BRA `(.L_x_211) ;  /* 0xffffffe800c47947 */ /* 0x000fea000383ffff */
.L_x_180:
[----:B---3--:R3:W4:Y:S02]  /*83c0*/  SYNCS.PHASECHK.TRANS64.TRYWAIT P1, [R11+URZ+0x30848], R21 ;  /* 0x030848150b0075a7 */ /* 0x008724000802017f */
[----:B----4-:R-:W-:Y:S05]  /*83d0*/  @!P1 NANOSLEEP.SYNCS 0x989680 ;  /* 0x009896800000995d */ /* 0x010fea0003900000 */
[----:B------:R-:W4:Y:S02]  /*83e0*/  @!P1 SYNCS.PHASECHK.TRANS64 P1, [R11+URZ+0x30848], R21 ;  /* 0x030848150b0095a7 */ /* 0x000f24000802007f */
[----:B----4-:R-:W-:Y:S05]  /*83f0*/  @!P1 BRA `(.L_x_180) ;  /* 0xfffffffc00f09947 */ /* 0x010fea000383ffff */
[----:B------:R-:W-:Y:S05]  /*8400*/  BRA `(.L_x_212) ;  /* 0xffffffec00347947 */ /* 0x000fea000383ffff */
.L_x_182:
[----:B------:R-:W-:-:S07]  /*8410*/  SHF.L.U32 R4, R9, 0x1f, RZ ;  /* 0x0000001f09047819 */ /* 0x000fce00000006ff */
.L_x_213:
[----:B-1----:R1:W2:Y:S02]  /*8420*/  SYNCS.PHASECHK.TRANS64.TRYWAIT P1, [R11+URZ+0x30820], R4 ;  /* 0x030820040b0075a7 */ /* 0x0022a4000802017f */
[----:B--2---:R-:W-:Y:S05]  /*8430*/  @!P1 NANOSLEEP.SYNCS 0x989680 ;  /* 0x009896800000995d */ /* 0x004fea0003900000 */
[----:B------:R-:W2:Y:S02]  /*8440*/  @!P1 SYNCS.PHASECHK.TRANS64 P1, [R11+URZ+0x30820], R4 ;  /* 0x030820040b0095a7 */ /* 0x000ea4000802007f */
[----:B--2---:R-:W-:Y:S05]  /*8450*/  @!P1 BRA `(.L_x_213) ;  /* 0xfffffffc00f09947 */ /* 0x004fea000383ffff */
[----:B------:R-:W-:Y:S05]  /*8460*/  BRA `(.L_x_214) ;  /* 0xffffffec00bc7947 */ /* 0x000fea000383ffff */
.L_x_185:
[----:B---3--:R3:W4:Y:S02]  /*8470*/  SYNCS.PHASECHK.TRANS64.TRYWAIT P1, [R11+URZ+0x30840], R12 ;  /* 0x0308400c0b0075a7 */ /* 0x008724000802017f */
[----:B----4-:R-:W-:Y:S05]  /*8480*/  @!P1 NANOSLEEP.SYNCS 0x989680 ;  /* 0x009896800000995d */ /* 0x010fea0003900000 */
[----:B------:R-:W4:Y:S02]  /*8490*/  @!P1 SYNCS.PHASECHK.TRANS64 P1, [R11+URZ+0x30840], R12 ;  /* 0x0308400c0b0095a7 */ /* 0x000f24000802007f */
[----:B----4-:R-:W-:Y:S05]  /*84a0*/  @!P1 BRA `(.L_x_185) ;  /* 0xfffffffc00f09947 */ /* 0x010fea000383ffff */
[----:B------:R-:W-:Y:S05]  /*84b0*/  BRA `(.L_x_215) ;  /* 0xfffffff000487947 */ /* 0x000fea000383ffff */
.L_x_187:
[----:B-1----:R1:W2:Y:S02]  /*84c0*/  SYNCS.PHASECHK.TRANS64.TRYWAIT P1, [R11+URZ+0x30828], R12 ;  /* 0x0308280c0b0075a7 */ /* 0x0022a4000802017f */
[----:B--2---:R-:W-:Y:S05]  /*84d0*/  @!P1 NANOSLEEP.SYNCS 0x989680 ;  /* 0x009896800000995d */ /* 0x004fea0003900000 */
[----:B------:R-:W2:Y:S02]  /*84e0*/  @!P1 SYNCS.PHASECHK.TRANS64 P1, [R11+URZ+0x30828], R12 ;  /* 0x0308280c0b0095a7 */ /* 0x000ea4000802007f */
[----:B--2---:R-:W-:Y:S05]  /*84f0*/  @!P1 BRA `(.L_x_187) ;  /* 0xfffffffc00f09947 */ /* 0x004fea000383ffff */
[----:B------:R-:W-:Y:S05]  /*8500*/  BRA `(.L_x_216) ;  /* 0xfffffff000d07947 */ /* 0x000fea000383ffff */
.L_x_189:
[----:B-1----:R1:W2:Y:S02]  /*8510*/  SYNCS.PHASECHK.TRANS64.TRYWAIT P0, [R4+URZ+0x30840], R3 ;  /* 0x03084003040075a7 */ /* 0x0022a4000800017f */
[----:B--2---:R-:W-:Y:S05]  /*8520*/  @!P0 NANOSLEEP.SYNCS 0x989680 ;  /* 0x009896800000895d */ /* 0x004fea0003900000 */
[----:B------:R-:W2:Y:S02]  /*8530*/  @!P0 SYNCS.PHASECHK.TRANS64 P0, [R4+URZ+0x30840], R3 ;  /* 0x03084003040085a7 */ /* 0x000ea4000800007f */
[----:B--2---:R-:W-:Y:S05]  /*8540*/  @!P0 BRA `(.L_x_189) ;  /* 0xfffffffc00f08947 */ /* 0x004fea000383ffff */
[----:B------:R-:W-:Y:S05]  /*8550*/  BRA `(.L_x_217) ;  /* 0xfffffff400587947 */ /* 0x000fea000383ffff */
.L_x_191:
[----:B------:R-:W-:Y:S01]  /*8560*/  BSSY B0, `(.L_x_218) ;  /* 0x0000006000007945 */ /* 0x000fe20003800000 */
[----:B------:R-:W-:-:S07]  /*8570*/  IMAD.MOV.U32 R15, RZ, RZ, -0x1 ;  /* 0xffffffffff0f7424 */ /* 0x000fce00078e00ff */
[----:B------:R-:W-:Y:S05]  /*8580*/  WARPSYNC.COLLECTIVE R15, `(.L_x_219) ;  /* 0x000000000f0c7348 */ /* 0x000fea0003c00000 */
[----:B------:R-:W-:Y:S02]  /*8590*/  ELECT P6, UR62, PT ;  /* 0x00000000003e782f */ /* 0x000fe400038c0000 */
[----:B------:R-:W-:Y:S01]  /*85a0*/  MOV R14, UR62 ;  /* 0x0000003e000e7c02 */ /* 0x000fe20008000f00 */
[----:B------:R-:W-:Y:S10]  /*85b0*/  ENDCOLLECTIVE ;  /* 0x000000000000791b */ /* 0x000ff40003800000 */
.L_x_219:
[----:B------:R-:W-:Y:S05]  /*85c0*/  BSYNC B0 ;  /* 0x0000000000007941 */ /* 0x000fea0003800000 */
.L_x_218:
[----:B------:R-:W-:Y:S01]  /*85d0*/  PLOP3.LUT P0, PT, P6, PT, PT, 0x80, 0x0 ;  /* 0x000000000000781c */ /* 0x000fe2000370f070 */
[----:B------:R-:W-:-:S12]  /*85e0*/  BRA `(.L_x_220) ;  /* 0xfffffff800007947 */ /* 0x000fd8000383ffff */
.L_x_193:
[----:B-1----:R1:W2:Y:S02]  /*85f0*/  SYNCS.PHASECHK.TRANS64.TRYWAIT P1, [R6+URZ], R5 ;  /* 0x00000005060075a7 */ /* 0x0022a4000802017f */
[----:B--2---:R-:W-:Y:S05]  /*8600*/  @!P1 NANOSLEEP.SYNCS 0x989680 ;  /* 0x009896800000995d */ /* 0x004fea0003900000 */
[----:B------:R-:W2:Y:S02]  /*8610*/  @!P1 SYNCS.PHASECHK.TRANS64 P1, [R6+URZ], R5 ;  /* 0x00000005060095a7 */ /* 0x000ea4000802007f */
[----:B--2---:R-:W-:Y:S05]  /*8620*/  @!P1 BRA `(.L_x_193) ;  /* 0xfffffffc00f09947 */ /* 0x004fea000383ffff */
[----:B------:R-:W-:Y:S05]  /*8630*/  BRA `(.L_x_221) ;  /* 0xfffffff8003c7947 */ /* 0x000fea000383ffff */
.L_x_194:
[----:B--2---:R2:W3:Y:S02]  /*8640*/  SYNCS.PHASECHK.TRANS64.TRYWAIT P1, [R3+URZ], R2 ;  /* 0x00000002030075a7 */ /* 0x0044e4000802017f */
[----:B---3--:R-:W-:Y:S05]  /*8650*/  @!P1 NANOSLEEP.SYNCS 0x989680 ;  /* 0x009896800000995d */ /* 0x008fea0003900000 */
[----:B------:R-:W3:Y:S02]  /*8660*/  @!P1 SYNCS.PHASECHK.TRANS64 P1, [R3+URZ], R2 ;  /* 0x00000002030095a7 */ /* 0x000ee4000802007f */
[----:B---3--:R-:W-:Y:S05]  /*8670*/  @!P1 BRA `(.L_x_194) ;  /* 0xfffffffc00f09947 */ /* 0x008fea000383ffff */
[----:B------:R-:W-:Y:S05]  /*8680*/  BRA `(.L_x_222) ;  /* 0xfffffff800307947 */ /* 0x000fea000383ffff */
.L_x_196:
[----:B--2---:R2:W3:Y:S02]  /*8690*/  SYNCS.PHASECHK.TRANS64.TRYWAIT P0, [R0+URZ], R5 ;  /* 0x00000005000075a7 */ /* 0x0044e4000800017f */
[----:B---3--:R-:W-:Y:S05]  /*86a0*/  @!P0 NANOSLEEP.SYNCS 0x989680 ;  /* 0x009896800000895d */ /* 0x008fea0003900000 */
[----:B------:R-:W3:Y:S02]  /*86b0*/  @!P0 SYNCS.PHASECHK.TRANS64 P0, [R0+URZ], R5 ;  /* 0x00000005000085a7 */ /* 0x000ee4000800007f */
[----:B---3--:R-:W-:Y:S05]  /*86c0*/  @!P0 BRA `(.L_x_196) ;  /* 0xfffffffc00f08947 */ /* 0x008fea000383ffff */
[----:B------:R-:W-:Y:S05]  /*86d0*/  BRA `(.L_x_223) ;  /* 0xfffffff800347947 */ /* 0x000fea000383ffff */
.L_x_224:
        /* <DEDUP_REMOVED lines=10> */
.L_x_7291:


//--------------------- .text._ZN7cutlass13device_kernelIN5flash11enable_sm90INS1_16FlashAttnBwdSm90INS1_25CollectiveMainloopBwdSm90ILi2ELi2ELi2EN4cute5tupleIJNS5_1CILi1EEES8_S8_EEENS6_IJNS7_ILi64EEENS7_ILi128EEESB_EEENS_6half_tEfNS_4arch4Sm90ELb0ELb0ELb1ELb0ELb0ELb1ELb0ELb0ELi2ELi1ELi2ELi1ELb0EEENS1_24CollectiveEpilogueBwdGQAISC_fSF_Li256ELb0ELb0EEENS1_19SingleTileSchedulerILb0ELb0ELb0ELi128EEEEEEEEEvNT_6ParamsE --------------------------
	.section	.text._ZN7cutlass13device_kernelIN5flash11enable_sm90INS1_16FlashAttnBwdSm90INS1_25CollectiveMainloopBwdSm90ILi2ELi2ELi2EN4cute5tupleIJNS5_1CILi1EEES8_S8_EEENS6_IJNS7_ILi64EEENS7_ILi128EEESB_EEENS_6half_tEfNS_4arch4Sm90ELb0ELb0ELb1ELb0ELb0ELb1ELb0ELb0ELi2ELi1ELi2ELi1ELb0EEENS1_24CollectiveEpilogueBwdGQAISC_fSF_Li256ELb0ELb0EEENS1_19SingleTileSchedulerILb0ELb0ELb0ELi128EEEEEEEEEvNT_6ParamsE,"ax",@progbits
	.align	128
.text._ZN7cutlass13device_kernelIN5flash11enable_sm90INS1_16FlashAttnBwdSm90INS1_25CollectiveMainloopBwdSm90ILi2ELi2ELi2EN4cute5tupleIJNS5_1CILi1EEES8_S8_EEENS6_IJNS7_ILi64EEENS7_ILi128EEESB_EEENS_6half_tEfNS_4arch4Sm90ELb0ELb0ELb1ELb0ELb0ELb1ELb0ELb0ELi2ELi1ELi2ELi1ELb0EEENS1_24CollectiveEpilogueBwdGQAISC_fSF_Li256ELb0ELb0EEENS1_19SingleTileSchedulerILb0ELb0ELb0ELi128EEEEEEEEEvNT_6ParamsE:
        .type           _ZN7cutlass13device_kernelIN5flash11enable_sm90INS1_16FlashAttnBwdSm90INS1_25CollectiveMainloopBwdSm90ILi2ELi2ELi2EN4cute5tupleIJNS5_1CILi1EEES8_S8_EEENS6_IJNS7_ILi64EEENS7_ILi128EEESB_EEENS_6half_tEfNS_4arch4Sm90ELb0ELb0ELb1ELb0ELb0ELb1ELb0ELb0ELi2ELi1ELi2ELi1ELb0EEENS1_24CollectiveEpilogueBwdGQAISC_fSF_Li256ELb0ELb0EEENS1_19SingleTileSchedulerILb0ELb0ELb0ELi128EEEEEEEEEvNT_6ParamsE,@function
        .size           _ZN7cutlass13device_kernelIN5flash11enable_sm90INS1_16FlashAttnBwdSm90INS1_25CollectiveMainloopBwdSm90ILi2ELi2ELi2EN4cute5tupleIJNS5_1CILi1EEES8_S8_EEENS6_IJNS7_ILi64EEENS7_ILi128EEESB_EEENS_6half_tEfNS_4arch4Sm90ELb0ELb0ELb1ELb0ELb0ELb1ELb0ELb0ELi2ELi1ELi2ELi1ELb0EEENS1_24CollectiveEpilogueBwdGQAISC_fSF_Li256ELb0ELb0EEENS1_19SingleTileSchedulerILb0ELb0ELb0ELi128EEEEEEEEEvNT_6ParamsE,(.L_x_7292 - _ZN7cutlass13device_kernelIN5flash11enable_sm90INS1_16FlashAttnBwdSm90INS1_25CollectiveMainloopBwdSm90ILi2ELi2ELi2EN4cute5tupleIJNS5_1CILi1EEES8_S8_EEENS6_IJNS7_ILi64EEENS7_ILi128EEESB_EEENS_6half_tEfNS_4arch4Sm90ELb0ELb0ELb1ELb0ELb0ELb1ELb0ELb0ELi2ELi1ELi2ELi1ELb0EEENS1_24CollectiveEpilogueBwdGQAISC_fSF_Li256ELb0ELb0EEENS1_19SingleTileSchedulerILb0ELb0ELb0ELi128EEEEEEEEEvNT_6ParamsE)
        .other          _ZN7cutlass13device_kernelIN5flash11enable_sm90INS1_16FlashAttnBwdSm90INS1_25CollectiveMainloopBwdSm90ILi2ELi2ELi2EN4cute5tupleIJNS5_1CILi1EEES8_S8_EEENS6_IJNS7_ILi64EEENS7_ILi128EEESB_EEENS_6half_tEfNS_4arch4Sm90ELb0ELb0ELb1ELb0ELb0ELb1ELb0ELb0ELi2ELi1ELi2ELi1ELb0EEENS1_24CollectiveEpilogueBwdGQAISC_fSF_Li256ELb0ELb0EEENS1_19SingleTileSchedulerILb0ELb0ELb0ELi128EEEEEEEEEvNT_6ParamsE,@"STO_CUDA_ENTRY STV_DEFAULT"
_ZN7cutlass13device_kernelIN5flash11enable_sm90INS1_16FlashAttnBwdSm90INS1_25CollectiveMainloopBwdSm90ILi2ELi2ELi2EN4cute5tupleIJNS5_1CILi1EEES8_S8_EEENS6_IJNS7_ILi64EEENS7_ILi128EEESB_EEENS_6half_tEfNS_4arch4Sm90ELb0ELb0ELb1ELb0ELb0ELb1ELb0ELb0ELi2ELi1ELi2ELi1ELb0EEENS1_24CollectiveEpilogueBwdGQAISC_fSF_Li256ELb0ELb0EEENS1_19SingleTileSchedulerILb0ELb0ELb0ELi128EEEEEEEEEvNT_6ParamsE:
        /* <DEDUP_REMOVED lines=13> */
[----:B------:R-:W-:-:S02]  /*00d0*/  UIADD3.X UR7, URZ, UR5, URZ, UP0, !UPT ;  /* 0x000000053f077290 */ /* 0x000fc400087fe43f */
[----:B------:R-:W-:Y:S02]  /*00e0*/  UIADD3.X UR9, URZ, UR5, URZ, UP1, !UPT ;  /* 0x000000053f097290 */ /* 0x000fe40008ffe43f */
[----:B------:R-:W-:Y:S02]  /*00f0*/  UIADD3.X UR11, URZ, UR5, URZ, UP2, !UPT ;  /* 0x000000053f0b7290 */ /* 0x000fe400097fe43f */
[----:B------:R-:W-:-:S03]  /*0100*/  UIADD3.X UR5, URZ, UR5, URZ, UP3, !UPT ;  /* 0x000000053f057290 */ /* 0x000fc60009ffe43f */
[----:B------:R1:W-:Y:S02]  /*0110*/  UTMACCTL.PF [UR6] ;  /* 0x00000000060079b9 */ /* 0x0003e40008040000 */
[----:B------:R1:W-:Y:S02]  /*0120*/  UTMACCTL.PF [UR8] ;  /* 0x00000000080079b9 */ /* 0x0003e40008040000 */
[----:B------:R1:W-:Y:S02]  /*0130*/  UTMACCTL.PF [UR10] ;  /* 0x000000000a0079b9 */ /* 0x0003e40008040000 */
[----:B------:R1:W-:Y:S02]  /*0140*/  UTMACCTL.PF [UR4] ;  /* 0x00000000040079b9 */ /* 0x0003e40008040000 */
[----:B-1----:R-:W-:Y:S01]  /*0150*/  NOP ;  /* 0x0000000000007918 */ /* 0x002fe20000000000 */
.L_x_226:
[----:B------:R-:W-:Y:S05]  /*0160*/  BSYNC B0 ;  /* 0x0000000000007941 */ /* 0x000fea0003800000 */
.L_x_225:
        /* <DEDUP_REMOVED lines=34> */
.L_x_227:
        /* <DEDUP_REMOVED lines=22> */
.L_x_228:
[----:B------:R-:W-:Y:S01]  /*04f0*/  ISETP.NE.AND P0, PT, R2, RZ, PT ;  /* 0x000000ff0200720c */ /* 0x000fe20003f05270 */
[----:B------:R-:W-:Y:S01]  /*0500*/  IMAD.MOV.U32 R17, RZ, RZ, 0x1 ;  /* 0x00000001ff117424 */ /* 0x000fe200078e00ff */
[----:B------:R-:W-:Y:S01]  /*0510*/  NOP ;  /* 0x0000000000007918 */ /* 0x000fe20000000000 */
[----:B------:R-:W-:Y:S03]  /*0520*/  BSSY B6, `(.L_x_229) ;  /* 0x00006ff000067945 */ /* 0x000fe60003800000 */
[----:B------:R-:W-:Y:S01]  /*0530*/  SEL R17, R17, 0x2, !P0 ;  /* 0x0000000211117807 */ /* 0x000fe20004000000 */
[----:B-12-45:R-:W-:Y:S06]  /*0540*/  BAR.SYNC.DEFER_BLOCKING 0x0 ;  /* 0x0000000000007b1d */ /* 0x036fec0000010000 */
[----:B------:R-:W-:Y:S05]  /*0550*/  @!P0 BRA `(.L_x_230) ;  /* 0x0000004400d08947 */ /* 0x000fea0003800000 */
.L_x_231:
        /* <DEDUP_REMOVED lines=13> */
[----:B----4-:R-:W-:Y:S05]  /*0630*/  @!P0 BRA `(.L_x_232) ;  /* 0x0000006c00b48947 */ /* 0x010fea0003800000 */
        /* <DEDUP_REMOVED lines=19> */
.L_x_234:
        /* <DEDUP_REMOVED lines=15> */
.L_x_233:
        /* <DEDUP_REMOVED lines=22> */
.L_x_236:
        /* <DEDUP_REMOVED lines=15> */
.L_x_235:
        /* <DEDUP_REMOVED lines=8> */
.L_x_306:
[----:B------:R-:W-:Y:S01]  /*0b30*/  SHF.L.U32 R11, RZ, 0x1f, RZ ;  /* 0x0000001fff0b7819 */ /* 0x000fe200000006ff */
[----:B------:R-:W-:Y:S01]  /*0b40*/  IMAD.SHL.U32 R4, R0, 0x40, RZ ;  /* 0x0000004000047824 */ /* 0x000fe200078e00ff */
[-C--:B------:R-:W-:Y:S01]  /*0b50*/  LEA.HI R5, R3, R0.reuse, RZ, 0x5 ;  /* 0x0000000003057211 */ /* 0x080fe200078f28ff */
[----:B------:R-:W-:Y:S01]  /*0b60*/  IMAD.SHL.U32 R10, R13, 0x1000, RZ ;  /* 0x000010000d0a7824 */ /* 0x000fe200078e00ff */
[----:B------:R-:W3:Y:S01]  /*0b70*/  SYNCS.PHASECHK.TRANS64.TRYWAIT P0, [R16+URZ+0x30800], R11 ;  /* 0x0308000b100075a7 */ /* 0x000ee2000800017f */
[----:B------:R-:W-:Y:S02]  /*0b80*/  LEA.HI R6, R3, R0, RZ, 0x4 ;  /* 0x0000000003067211 */ /* 0x000fe400078f20ff */
[----:B------:R-:W-:Y:S02]  /*0b90*/  SHF.R.S32.HI R5, RZ, 0x5, R5 ;  /* 0x00000005ff057819 */ /* 0x000fe40000011405 */
[----:B------:R-:W-:Y:S02]  /*0ba0*/  SHF.R.S32.HI R9, RZ, 0x4, R6 ;  /* 0x00000004ff097819 */ /* 0x000fe40000011406 */
[----:B------:R-:W-:Y:S01]  /*0bb0*/  LOP3.LUT R4, R4, 0x1c0, RZ, 0xc0, !PT ;  /* 0x000001c004047812 */ /* 0x000fe200078ec0ff */
[----:B------:R-:W-:Y:S01]  /*0bc0*/  IMAD.SHL.U32 R5, R5, 0x10, RZ ;  /* 0x0000001005057824 */ /* 0x000fe200078e00ff */
[----:B------:R-:W-:-:S02]  /*0bd0*/  LEA.HI R7, R6, R9, RZ, 0x1 ;  /* 0x0000000906077211 */ /* 0x000fc400078f08ff */
[----:B------:R-:W-:Y:S02]  /*0be0*/  LEA.HI R6, R3, R0, RZ, 0x3 ;  /* 0x0000000003067211 */ /* 0x000fe400078f18ff */
[----:B------:R-:W-:Y:S02]  /*0bf0*/  LOP3.LUT R5, R4, 0x30, R5, 0xf8, !PT ;  /* 0x0000003004057812 */ /* 0x000fe400078ef805 */
[----:B------:R-:W-:Y:S02]  /*0c00*/  LOP3.LUT R8, R7, 0x7ffffe, RZ, 0xc0, !PT ;  /* 0x007ffffe07087812 */ /* 0x000fe400078ec0ff */
[----:B--2---:R-:W-:Y:S02]  /*0c10*/  LEA.HI R3, R14, R14, RZ, 0x1 ;  /* 0x0000000e0e037211 */ /* 0x004fe400078f08ff */
[----:B------:R-:W-:Y:S01]  /*0c20*/  LOP3.LUT R7, R5, 0x8, R6, 0xf8, !PT ;  /* 0x0000000805077812 */ /* 0x000fe200078ef806 */
[----:B------:R-:W-:Y:S01]  /*0c30*/  IMAD.IADD R9, R9, 0x1, -R8 ;  /* 0x0000000109097824 */ /* 0x000fe200078e0a08 */
[----:B------:R-:W-:-:S02]  /*0c40*/  LOP3.LUT R5, R2, 0xffffff80, RZ, 0xc0, !PT ;  /* 0xffffff8002057812 */ /* 0x000fc400078ec0ff */
[----:B------:R-:W-:Y:S01]  /*0c50*/  LOP3.LUT R3, R3, 0xfffffffe, RZ, 0xc0, !PT ;  /* 0xfffffffe03037812 */ /* 0x000fe200078ec0ff */
[----:B------:R-:W-:Y:S01]  /*0c60*/  IMAD R9, R9, 0x200, R10 ;  /* 0x0000020009097824 */ /* 0x000fe200078e020a */
[----:B------:R-:W-:Y:S01]  /*0c70*/  SHF.R.U32.HI R4, RZ, 0x3, R4 ;  /* 0x00000003ff047819 */ /* 0x000fe20000011604 */
[----:B------:R-:W-:Y:S02]  /*0c80*/  IMAD.IADD R5, R0, 0x1, -R5 ;  /* 0x0000000100057824 */ /* 0x000fe400078e0a05 */
[----:B------:R-:W-:Y:S01]  /*0c90*/  IMAD.IADD R8, R14, 0x1, -R3 ;  /* 0x000000010e087824 */ /* 0x000fe200078e0a03 */
[----:B------:R-:W-:Y:S01]  /*0ca0*/  LOP3.LUT R4, R7, R4, RZ, 0x3c, !PT ;  /* 0x0000000407047212 */ /* 0x000fe200078e3cff */
[----:B---3--:R-:W-:Y:S06]  /*0cb0*/  @P0 BRA `(.L_x_238) ;  /* 0x0000000000080947 */ /* 0x008fec0003800000 */
[----:B------:R-:W2:Y:S02]  /*0cc0*/  SYNCS.PHASECHK.TRANS64.TRYWAIT P0, [R16+URZ+0x30800], R11 ;  /* 0x0308000b100075a7 */ /* 0x000ea4000800017f */
[----:B--2---:R-:W-:Y:S05]  /*0cd0*/  @!P0 BRA `(.L_x_239) ;  /* 0x0000006800308947 */ /* 0x004fea0003800000 */
.L_x_238:
[----:B------:R-:W3:Y:S01]  /*0ce0*/  LDC R6, c[0x0][0x280] ;  /* 0x0000a000ff067b82 */ /* 0x000ee20000000800 */
[----:B------:R-:W-:Y:S01]  /*0cf0*/  SHF.R.S32.HI R0, RZ, 0x1f, R5 ;  /* 0x0000001fff007819 */ /* 0x000fe20000011405 */
[----:B------:R-:W-:Y:S01]  /*0d00*/  IMAD.IADD R12, R4, 0x1, R9 ;  /* 0x00000001040c7824 */ /* 0x000fe200078e0209 */
[----:B------:R-:W-:Y:S02]  /*0d10*/  CS2R R24, SRZ ;  /* 0x0000000000187805 */ /* 0x000fe4000001ff00 */
[----:B------:R-:W-:Y:S02]  /*0d20*/  CS2R R88, SRZ ;  /* 0x0000000000587805 */ /* 0x000fe4000001ff00 */
[----:B------:R-:W-:Y:S02]  /*0d30*/  LEA.HI R2, R0, R5, RZ, 0x2 ;  /* 0x0000000500027211 */ /* 0x000fe400078f10ff */
[----:B------:R-:W-:Y:S02]  /*0d40*/  CS2R R90, SRZ ;  /* 0x00000000005a7805 */ /* 0x000fe4000001ff00 */
[----:B------:R-:W-:-:S02]  /*0d50*/  CS2R R92, SRZ ;  /* 0x00000000005c7805 */ /* 0x000fc4000001ff00 */
[----:B------:R-:W-:Y:S02]  /*0d60*/  CS2R R94, SRZ ;  /* 0x00000000005e7805 */ /* 0x000fe4000001ff00 */
[----:B------:R-:W-:Y:S02]  /*0d70*/  LOP3.LUT R228, R2, 0x7ffffffc, RZ, 0xc0, !PT ;  /* 0x7ffffffc02e47812 */ /* 0x000fe400078ec0ff */
        /* <DEDUP_REMOVED lines=59> */
[----:B------:R-:W-:Y:S01]  /*1130*/  CS2R R86, SRZ ;  /* 0x0000000000567805 */ /* 0x000fe2000001ff00 */
[C---:B------:R-:W-:Y:S02]  /*1140*/  IMAD.SHL.U32 R9, R5.reuse, 0x4, RZ ;  /* 0x0000000405097824 */ /* 0x040fe400078e00ff */
[----:B------:R-:W-:Y:S01]  /*1150*/  IMAD.IADD R228, R5, 0x1, -R228 ;  /* 0x0000000105e47824 */ /* 0x000fe200078e0ae4 */
[----:B------:R-:W-:Y:S06]  /*1160*/  @!P0 BRA `(.L_x_240) ;  /* 0x0000002c00ac8947 */ /* 0x000fec0003800000 */
[----:B------:R-:W3:Y:S01]  /*1170*/  S2R R4, SR_CTAID.X ;  /* 0x0000000000047919 */ /* 0x000ee20000002500 */
[----:B------:R-:W3:Y:S01]  /*1180*/  LDC R7, c[0x0][0x290] ;  /* 0x0000a400ff077b82 */ /* 0x000ee20000000800 */
[----:B------:R-:W-:Y:S02]  /*1190*/  LEA.HI R5, R0, R5, RZ, 0x5 ;  /* 0x0000000500057211 */ /* 0x000fe400078f28ff */
[----:B------:R-:W-:Y:S02]  /*11a0*/  CS2R R150, SRZ ;  /* 0x0000000000967805 */ /* 0x000fe4000001ff00 */
[----:B------:R-:W-:Y:S02]  /*11b0*/  SHF.R.S32.HI R0, RZ, 0x2, R2 ;  /* 0x00000002ff007819 */ /* 0x000fe40000011402 */
[----:B------:R-:W-:Y:S02]  /*11c0*/  CS2R R148, SRZ ;  /* 0x0000000000947805 */ /* 0x000fe4000001ff00 */
[----:B------:R-:W-:-:S02]  /*11d0*/  SHF.R.S32.HI R5, RZ, 0x5, R5 ;  /* 0x00000005ff057819 */ /* 0x000fc40000011405 */
[----:B------:R-:W-:Y:S02]  /*11e0*/  CS2R R146, SRZ ;  /* 0x0000000000927805 */ /* 0x000fe4000001ff00 */
[----:B------:R-:W-:Y:S02]  /*11f0*/  SHF.R.S32.HI R3, RZ, 0x1f, R2 ;  /* 0x0000001fff037819 */ /* 0x000fe40000011402 */
[----:B------:R-:W-:Y:S02]  /*1200*/  CS2R R144, SRZ ;  /* 0x0000000000907805 */ /* 0x000fe4000001ff00 */
[----:B------:R-:W-:Y:S02]  /*1210*/  LEA.HI R2, R13, R13, RZ, 0x1 ;  /* 0x0000000d0d027211 */ /* 0x000fe400078f08ff */
[----:B------:R-:W-:Y:S02]  /*1220*/  CS2R R142, SRZ ;  /* 0x00000000008e7805 */ /* 0x000fe4000001ff00 */
[----:B------:R-:W-:-:S02]  /*1230*/  LEA.HI R3, R3, R0, RZ, 0x3 ;  /* 0x0000000003037211 */ /* 0x000fc400078f18ff */
[----:B------:R-:W-:Y:S02]  /*1240*/  CS2R R140, SRZ ;  /* 0x00000000008c7805 */ /* 0x000fe4000001ff00 */
[----:B------:R-:W-:Y:S02]  /*1250*/  LOP3.LUT R2, R2, 0xfffffffe, RZ, 0xc0, !PT ;  /* 0xfffffffe02027812 */ /* 0x000fe400078ec0ff */
[----:B------:R-:W-:Y:S02]  /*1260*/  CS2R R138, SRZ ;  /* 0x00000000008a7805 */ /* 0x000fe4000001ff00 */
[----:B------:R-:W-:Y:S02]  /*1270*/  LOP3.LUT R3, R3, 0xfffffff8, RZ, 0xc0, !PT ;  /* 0xfffffff803037812 */ /* 0x000fe400078ec0ff */
[----:B------:R-:W-:Y:S02]  /*1280*/  CS2R R136, SRZ ;  /* 0x0000000000887805 */ /* 0x000fe4000001ff00 */
[----:B------:R-:W-:Y:S01]  /*1290*/  CS2R R134, SRZ ;  /* 0x0000000000867805 */ /* 0x000fe2000001ff00 */
[----:B------:R-:W-:Y:S01]  /*12a0*/  IMAD.IADD R2, R13, 0x1, -R2 ;  /* 0x000000010d027824 */ /* 0x000fe200078e0a02 */
        /* <DEDUP_REMOVED lines=11> */
[----:B------:R-:W-:Y:S01]  /*1360*/  CS2R R110, SRZ ;  /* 0x00000000006e7805 */ /* 0x000fe2000001ff00 */
[----:B---3--:R-:W-:Y:S01]  /*1370*/  IMAD R4, R4, -0x80, R7 ;  /* 0xffffff8004047824 */ /* 0x008fe200078e0207 */
[----:B------:R-:W-:-:S02]  /*1380*/  LOP3.LUT R7, R17, 0x1, RZ, 0xfc, !PT ;  /* 0x0000000111077812 */ /* 0x000fc400078efcff */
[----:B------:R-:W-:Y:S02]  /*1390*/  CS2R R108, SRZ ;  /* 0x00000000006c7805 */ /* 0x000fe4000001ff00 */
[----:B------:R-:W-:Y:S01]  /*13a0*/  CS2R R106, SRZ ;  /* 0x00000000006a7805 */ /* 0x000fe2000001ff00 */
[----:B------:R-:W-:Y:S01]  /*13b0*/  IMAD R4, R5, -0x10, R4 ;  /* 0xfffffff005047824 */ /* 0x000fe200078e0204 */
[----:B------:R-:W-:Y:S01]  /*13c0*/  CS2R R104, SRZ ;  /* 0x0000000000687805 */ /* 0x000fe2000001ff00 */
[----:B------:R-:W-:Y:S01]  /*13d0*/  VIADD R5, R6, 0x3f ;  /* 0x0000003f06057836 */ /* 0x000fe20000000000 */
[----:B------:R-:W-:Y:S02]  /*13e0*/  CS2R R102, SRZ ;  /* 0x0000000000667805 */ /* 0x000fe4000001ff00 */
[----:B------:R-:W-:Y:S02]  /*13f0*/  CS2R R100, SRZ ;  /* 0x0000000000647805 */ /* 0x000fe4000001ff00 */
[----:B------:R-:W-:-:S02]  /*1400*/  IADD3 R3, R4, R3, -R0 ;  /* 0x0000000304037210 */ /* 0x000fc40007ffe800 */
[----:B------:R-:W-:Y:S02]  /*1410*/  CS2R R98, SRZ ;  /* 0x0000000000627805 */ /* 0x000fe4000001ff00 */
[----:B------:R-:W-:Y:S02]  /*1420*/  SHF.R.S32.HI R6, RZ, 0x1f, R5 ;  /* 0x0000001fff067819 */ /* 0x000fe40000011405 */
[----:B------:R-:W-:Y:S02]  /*1430*/  CS2R R96, SRZ ;  /* 0x0000000000607805 */ /* 0x000fe4000001ff00 */
[----:B------:R-:W-:Y:S02]  /*1440*/  CS2R R94, SRZ ;  /* 0x00000000005e7805 */ /* 0x000fe4000001ff00 */
[----:B------:R-:W-:Y:S02]  /*1450*/  CS2R R92, SRZ ;  /* 0x00000000005c7805 */ /* 0x000fe4000001ff00 */
[----:B--2---:R-:W-:Y:S01]  /*1460*/  LEA.HI R11, R6, R5, RZ, 0x6 ;  /* 0x00000005060b7211 */ /* 0x004fe200078f30ff */
[----:B------:R-:W-:Y:S01]  /*1470*/  IMAD R6, R2, -0x40, R3 ;  /* 0xffffffc002067824 */ /* 0x000fe200078e0203 */
[----:B------:R-:W-:Y:S01]  /*1480*/  CS2R R4, SRZ ;  /* 0x0000000000047805 */ /* 0x000fe2000001ff00 */
[----:B------:R-:W-:Y:S01]  /*1490*/  IMAD.MOV.U32 R3, RZ, RZ, RZ ;  /* 0x000000ffff037224 */ /* 0x000fe200078e00ff */
        /* <DEDUP_REMOVED lines=34> */
[----:B------:R-:W-:-:S07]  /*16c0*/  SHF.R.S32.HI R11, RZ, 0x6, R11 ;  /* 0x00000006ff0b7819 */ /* 0x000fce000001140b */
.L_x_251:
[----:B------:R-:W-:-:S13]  /*16d0*/  ISETP.NE.AND P0, PT, R7, 0x3, PT ;  /* 0x000000030700780c */ /* 0x000fda0003f05270 */
[----:B---3--:R-:W-:Y:S05]  /*16e0*/  @!P0 BRA `(.L_x_241) ;  /* 0x0000000000048947 */ /* 0x008fea0003800000 */
[----:B------:R-:W-:Y:S01]  /*16f0*/  BPT.TRAP 0x1 ;  /* 0x000000040000795c */ /* 0x000fe20000300000 */
.L_x_241:
[----:B------:R-:W-:Y:S01]  /*1700*/  IMAD R2, R3, 0x8, R16 ;  /* 0x0000000803027824 */ /* 0x000fe200078e0210 */
[----:B------:R-:W-:-:S04]  /*1710*/  SHF.L.U32 R153, R4, 0x1f, RZ ;  /* 0x0000001f04997819 */ /* 0x000fc800000006ff */
[----:B------:R2:W3:Y:S01]  /*1720*/  SYNCS.PHASECHK.TRANS64.TRYWAIT P1, [R2+URZ+0x30810], R153 ;  /* 0x03081099020075a7 */ /* 0x0004e2000802017f */
[----:B------:R-:W-:Y:S05]  /*1730*/  @!P0 BRA `(.L_x_242) ;  /* 0x0000000000048947 */ /* 0x000fea0003800000 */
[----:B------:R-:W-:Y:S01]  /*1740*/  BPT.TRAP 0x1 ;  /* 0x000000040000795c */ /* 0x000fe20000300000 */
.L_x_242:
[----:B---3--:R-:W-:Y:S05]  /*1750*/  @P1 BRA `(.L_x_243) ;  /* 0x0000000000081947 */ /* 0x008fea0003800000 */
[----:B------:R-:W3:Y:S02]  /*1760*/  SYNCS.PHASECHK.TRANS64.TRYWAIT P1, [R2+URZ+0x30810], R153 ;  /* 0x03081099020075a7 */ /* 0x000ee4000802017f */
[----:B---3--:R-:W-:Y:S05]  /*1770*/  @!P1 BRA `(.L_x_244) ;  /* 0x0000005c009c9947 */ /* 0x008fea0003800000 */
.L_x_243:
[----:B------:R-:W-:Y:S05]  /*1780*/  WARPSYNC.ALL ;  /* 0x0000000000007948 */ /* 0x000fea0003800000 */
[----:B------:R-:W-:Y:S01]  /*1790*/  VIADD R0, R16, 0x18000 ;  /* 0x0001800010007836 */ /* 0x000fe20000000000 */
[----:B------:R-:W-:Y:S01]  /*17a0*/  WARPGROUP.ARRIVE ;  /* 0x00000000000079c5 */ /* 0x000fe20000000000 */
[----:B-1----:R-:W-:Y:S01]  /*17b0*/  IMAD R13, R8, 0x2000, R16 ;  /* 0x00002000080d7824 */ /* 0x002fe200078e0210 */
[----:B------:R-:W-:Y:S01]  /*17c0*/  UMOV UR5, 0x40000040 ;  /* 0x4000004000057882 */ /* 0x000fe20000000000 */
[----:B------:R-:W-:Y:S01]  /*17d0*/  UMOV UR7, 0x40000040 ;  /* 0x4000004000077882 */ /* 0x000fe20000000000 */
[----:B------:R-:W-:-:S02]  /*17e0*/  SHF.R.U32.HI R0, RZ, 0x4, R0 ;  /* 0x00000004ff007819 */ /* 0x000fc40000011600 */
[----:B------:R-:W-:Y:S01]  /*17f0*/  R2UR UR9, R13 ;  /* 0x000000000d0972ca */ /* 0x000fe200000e0000 */
[----:B------:R-:W-:Y:S01]  /*1800*/  IMAD R13, R3, 0x20, R228 ;  /* 0x00000020030d7824 */ /* 0x000fe200078e02e4 */
[----:B------:R-:W-:-:S03]  /*1810*/  LOP3.LUT R0, R0, 0x3fff, RZ, 0xc0, !PT ;  /* 0x00003fff00007812 */ /* 0x000fc600078ec0ff */
[----:B------:R-:W-:Y:S01]  /*1820*/  IMAD.SHL.U32 R13, R13, 0x2, RZ ;  /* 0x000000020d0d7824 */ /* 0x000fe200078e00ff */
[----:B------:R-:W-:-:S03]  /*1830*/  LOP3.LUT R14, R0, 0x10000, RZ, 0xfc, !PT ;  /* 0x00010000000e7812 */ /* 0x000fc600078efcff */
[----:B------:R-:W-:Y:S02]  /*1840*/  IMAD R13, R13, 0x4, R16 ;  /* 0x000000040d0d7824 */ /* 0x000fe400078e0210 */
[----:B------:R-:W-:Y:S02]  /*1850*/  IMAD R14, R3, 0x400, R14 ;  /* 0x00000400030e7824 */ /* 0x000fe400078e020e */
[----:B------:R-:W-:-:S03]  /*1860*/  USHF.R.U32.HI UR4, URZ, 0x4, UR9 ;  /* 0x000000043f047899 */ /* 0x000fc60008011609 */
[----:B------:R-:W-:Y:S01]  /*1870*/  R2UR UR8, R14 ;  /* 0x000000000e0872ca */ /* 0x000fe200000e0000 */
[----:B------:R-:W-:-:S04]  /*1880*/  ULOP3.LUT UR4, UR4, 0x3fff, URZ, 0xc0, !UPT ;  /* 0x00003fff04047892 */ /* 0x000fc8000f8ec03f */
[----:B------:R-:W-:-:S07]  /*1890*/  ULOP3.LUT UR10, UR4, 0x10000, URZ, 0xfc, !UPT ;  /* 0x00010000040a7892 */ /* 0x000fce000f8efc3f */
[----:B------:R-:W-:Y:S01]  /*18a0*/  UMOV UR4, UR10 ;  /* 0x0000000a00047c82 */ /* 0x000fe20008000000 */
[----:B------:R-:W-:Y:S02]  /*18b0*/  UMOV UR6, UR8 ;  /* 0x0000000800067c82 */ /* 0x000fe40008000000 */
[----:B------:R-:W-:Y:S01]  /*18c0*/  HGMMA.64x64x16.F32 R184, gdesc[UR4], RZ, !UPT, gsb0 ;  /* 0x00e0000004b879f0 */ /* 0x000fe2000c0008ff */
        /* <DEDUP_REMOVED lines=60> */
.L_x_245:
[----:B------:R1:W1:Y:S01]  /*1c90*/  SYNCS.PHASECHK.TRANS64.TRYWAIT P1, [R2+URZ+0x30830], R153 ;  /* 0x03083099020075a7 */ /* 0x000262000802017f */
[----:B------:R-:W-:Y:S05]  /*1ca0*/  @!P0 BRA `(.L_x_246) ;  /* 0x0000000000048947 */ /* 0x000fea0003800000 */
[----:B------:R-:W-:Y:S01]  /*1cb0*/  BPT.TRAP 0x1 ;  /* 0x000000040000795c */ /* 0x000fe20000300000 */
.L_x_246:
[----:B------:R-:W-:-:S05]  /*1cc0*/  VIADD R17, R16, 0x20000 ;  /* 0x0002000010117836 */ /* 0x000fca0000000000 */
[----:B------:R-:W-:-:S04]  /*1cd0*/  SHF.R.U32.HI R17, RZ, 0x4, R17 ;  /* 0x00000004ff117819 */ /* 0x000fc80000011611 */
[----:B------:R-:W-:-:S04]  /*1ce0*/  LOP3.LUT R17, R17, 0x3fff, RZ, 0xc0, !PT ;  /* 0x00003fff11117812 */ /* 0x000fc800078ec0ff */
[----:B------:R-:W-:Y:S01]  /*1cf0*/  LOP3.LUT R152, R17, 0x10000, RZ, 0xfc, !PT ;  /* 0x0001000011987812 */ /* 0x000fe200078efcff */
[----:B-1----:R-:W-:Y:S06]  /*1d00*/  @P1 BRA `(.L_x_247) ;  /* 0x0000000000081947 */ /* 0x002fec0003800000 */
[----:B------:R-:W1:Y:S02]  /*1d10*/  SYNCS.PHASECHK.TRANS64.TRYWAIT P1, [R2+URZ+0x30830], R153 ;  /* 0x03083099020075a7 */ /* 0x000e64000802017f */
[----:B-1----:R-:W-:Y:S05]  /*1d20*/  @!P1 BRA `(.L_x_248) ;  /* 0x0000005800449947 */ /* 0x002fea0003800000 */
.L_x_247:
[----:B------:R-:W-:Y:S01]  /*1d30*/  UIADD3 UR9, UR9, 0x8000, URZ ;  /* 0x0000800009097890 */ /* 0x000fe2000fffe03f */
[----:B------:R-:W-:Y:S01]  /*1d40*/  IMAD R152, R3, 0x400, R152 ;  /* 0x0000040003987824 */ /* 0x000fe200078e0298 */
[----:B------:R-:W-:Y:S01]  /*1d50*/  UMOV UR7, 0x40000040 ;  /* 0x4000004000077882 */ /* 0x000fe20000000000 */
[----:B------:R-:W-:Y:S01]  /*1d60*/  UMOV UR5, 0x40000040 ;  /* 0x4000004000057882 */ /* 0x000fe20000000000 */
[----:B------:R-:W-:Y:S01]  /*1d70*/  USHF.R.U32.HI UR9, URZ, 0x4, UR9 ;  /* 0x000000043f097899 */ /* 0x000fe20008011609 */
[----:B------:R-:W-:Y:S01]  /*1d80*/  ISETP.GT.AND P1, PT, R6, 0x8, PT ;  /* 0x000000080600780c */ /* 0x000fe20003f24270 */
[----:B------:R-:W-:Y:S01]  /*1d90*/  ULDC UR10, c[0x0][0x75c] ;  /* 0x0001d700000a7ab9 */ /* 0x000fe20000000800 */
[----:B------:R-:W-:Y:S01]  /*1da0*/  R2UR UR8, R152 ;  /* 0x00000000980872ca */ /* 0x000fe200000e0000 */
[----:B------:R-:W-:Y:S01]  /*1db0*/  ULOP3.LUT UR9, UR9, 0x3fff, URZ, 0xc0, !UPT ;  /* 0x00003fff09097892 */ /* 0x000fe2000f8ec03f */
[----:B--23--:R-:W-:Y:S01]  /*1dc0*/  WARPGROUP.ARRIVE ;  /* 0x00000000000079c5 */ /* 0x00cfe20000000000 */
[----:B------:R-:W-:Y:S01]  /*1dd0*/  FMUL.FTZ R224, R188, UR10 ;  /* 0x0000000abce07c20 */ /* 0x000fe20008410000 */
[----:B------:R-:W-:Y:S01]  /*1de0*/  FMUL.FTZ R225, R189, UR10 ;  /* 0x0000000abde17c20 */ /* 0x000fe20008410000 */
[----:B------:R-:W-:Y:S01]  /*1df0*/  ULOP3.LUT UR9, UR9, 0x10000, URZ, 0xfc, !UPT ;  /* 0x0001000009097892 */ /* 0x000fe2000f8efc3f */
[----:B------:R-:W-:Y:S01]  /*1e00*/  FMUL.FTZ R186, R186, UR10 ;  /* 0x0000000ababa7c20 */ /* 0x000fe20008410000 */
[----:B------:R-:W-:Y:S01]  /*1e10*/  FMUL.FTZ R184, R184, UR10 ;  /* 0x0000000ab8b87c20 */ /* 0x000fe20008410000 */
[----:B------:R-:W-:Y:S01]  /*1e20*/  FMUL.FTZ R185, R185, UR10 ;  /* 0x0000000ab9b97c20 */ /* 0x000fe20008410000 */
[----:B------:R-:W-:Y:S01]  /*1e30*/  FMUL.FTZ R226, R200, UR10 ;  /* 0x0000000ac8e27c20 */ /* 0x000fe20008410000 */
[----:B------:R-:W-:Y:S01]  /*1e40*/  LOP3.LUT R200, R17, 0x2000000, RZ, 0xfc, !PT ;  /* 0x0200000011c87812 */ /* 0x000fe200078efcff */
[----:B------:R-:W-:Y:S01]  /*1e50*/  FMUL.FTZ R187, R187, UR10 ;  /* 0x0000000abbbb7c20 */ /* 0x000fe20008410000 */
[----:B------:R-:W-:Y:S01]  /*1e60*/  UMOV UR4, UR9 ;  /* 0x0000000900047c82 */ /* 0x000fe20008000000 */
[----:B------:R-:W-:Y:S01]  /*1e70*/  UMOV UR6, UR8 ;  /* 0x0000000800067c82 */ /* 0x000fe20008000000 */
[----:B------:R-:W1:Y:S01]  /*1e80*/  MUFU.TANH R186, R186 ;  /* 0x000000ba00ba7308 */ /* 0x000e620000002400 */
[----:B------:R-:W-:Y:S01]  /*1e90*/  HGMMA.64x64x16.F32 R152, gdesc[UR4], RZ, !UPT, gsb0 ;  /* 0x00e00000049879f0 */ /* 0x000fe2000c0008ff */
[----:B------:R-:W-:Y:S01]  /*1ea0*/  UIADD3 UR6, UR8, 0x2, URZ ;  /* 0x0000000208067890 */ /* 0x000fe2000fffe03f */
[----:B------:R-:W-:Y:S01]  /*1eb0*/  IMAD R200, R3, 0x400, R200 ;  /* 0x0000040003c87824 */ /* 0x000fe200078e02c8 */
[----:B------:R-:W-:Y:S01]  /*1ec0*/  UIADD3 UR4, UR9, 0x2, URZ ;  /* 0x0000000209047890 */ /* 0x000fe2000fffe03f */
[----:B------:R-:W-:Y:S01]  /*1ed0*/  ISETP.GT.AND P2, PT, R6, RZ, PT ;  /* 0x000000ff0600720c */ /* 0x000fe20003f44270 */
[----:B------:R-:W-:Y:S01]  /*1ee0*/  UMOV UR7, 0x40000040 ;  /* 0x4000004000077882 */ /* 0x000fe20000000000 */
[----:B------:R-:W-:Y:S01]  /*1ef0*/  UMOV UR5, 0x40000040 ;  /* 0x4000004000057882 */ /* 0x000fe20000000000 */
[----:B------:R-:W2:Y:S01]  /*1f00*/  MUFU.TANH R184, R184 ;  /* 0x000000b800b87308 */ /* 0x000ea20000002400 */
        /* <DEDUP_REMOVED lines=8> */
[----:B-1----:R-:W-:Y:S01]  /*1f90*/  FSEL R201, R186, -INF , P1 ;  /* 0xff800000bac97808 */ /* 0x002fe20000800000 */
[----:B------:R-:W-:Y:S01]  /*1fa0*/  FMUL.FTZ R197, R197, UR10 ;  /* 0x0000000ac5c57c20 */ /* 0x000fe20008410000 */
[----:B------:R-:W-:Y:S01]  /*1fb0*/  FMUL.FTZ R199, R199, UR10 ;  /* 0x0000000ac7c77c20 */ /* 0x000fe20008410000 */
[----:B------:R-:W-:Y:S01]  /*1fc0*/  FMUL.FTZ R196, R196, UR10 ;  /* 0x0000000ac4c47c20 */ /* 0x000fe20008410000 */
[----:B------:R-:W-:Y:S01]  /*1fd0*/  FMUL.FTZ R198, R198, UR10 ;  /* 0x0000000ac6c67c20 */ /* 0x000fe20008410000 */
[----:B------:R-:W-:Y:S01]  /*1fe0*/  FMUL.FTZ R202, R202, UR10 ;  /* 0x0000000acaca7c20 */ /* 0x000fe20008410000 */
[----:B------:R-:W-:Y:S01]  /*1ff0*/  FMUL.FTZ R210, R210, UR10 ;  /* 0x0000000ad2d27c20 */ /* 0x000fe20008410000 */
[----:B------:R-:W1:Y:S01]  /*2000*/  MUFU.TANH R187, R187 ;  /* 0x000000bb00bb7308 */ /* 0x000e620000002400 */
[C---:B--2---:R-:W-:Y:S01]  /*2010*/  FSEL R17, R184.reuse, -INF , P2 ;  /* 0xff800000b8117808 */ /* 0x044fe20001000000 */
[----:B------:R-:W-:Y:S01]  /*2020*/  FFMA.FTZ R184, -R184, R184, 1 ;  /* 0x3f800000b8b87423 */ /* 0x000fe200000101b8 */
[----:B------:R-:W-:Y:S01]  /*2030*/  FMUL.FTZ R209, R209, UR10 ;  /* 0x0000000ad1d17c20 */ /* 0x000fe20008410000 */
[----:B------:R-:W-:Y:S01]  /*2040*/  FMUL.FTZ R212, R212, UR10 ;  /* 0x0000000ad4d47c20 */ /* 0x000fe20008410000 */
[----:B------:R-:W-:-:S03]  /*2050*/  FFMA.FTZ R186, -R186, R186, 1 ;  /* 0x3f800000baba7423 */ /* 0x000fc600000101ba */
[----:B------:R-:W-:Y:S08]  /*2060*/  MUFU.TANH R225, R225 ;  /* 0x000000e100e17308 */ /* 0x000ff00000002400 */
[----:B------:R-:W-:Y:S01]  /*2070*/  MUFU.TANH R191, R191 ;  /* 0x000000bf00bf7308 */ /* 0x000fe20000002400 */
[C---:B-1----:R-:W-:Y:S01]  /*2080*/  FSEL R230, R187.reuse, -INF , P1 ;  /* 0xff800000bbe67808 */ /* 0x042fe20000800000 */
[----:B------:R-:W-:-:S06]  /*2090*/  FFMA.FTZ R187, -R187, R187, 1 ;  /* 0x3f800000bbbb7423 */ /* 0x000fcc00000101bb */
        /* <DEDUP_REMOVED lines=61> */
[----:B------:R-:W-:Y:S01]  /*2470*/  R2UR UR4, R200 ;  /* 0x00000000c80472ca */ /* 0x000fe200000e0000 */
[----:B------:R-:W-:Y:S01]  /*2480*/  ULDC UR5, c[0x0][0x744] ;  /* 0x0001d10000057ab9 */ /* 0x000fe20000000800 */
[----:B------:R-:W-:Y:S01]  /*2490*/  UMOV UR7, 0x40000040 ;  /* 0x4000004000077882 */ /* 0x000fe20000000000 */
[--C-:B----4-:R-:W-:Y:S01]  /*24a0*/  FFMA.FTZ R232, R201, UR5, -R222.reuse ;  /* 0x00000005c9e87c23 */ /* 0x110fe200080108de */
[----:B------:R-:W-:Y:S01]  /*24b0*/  FFMA.FTZ R17, R17, UR5, -R222 ;  /* 0x0000000511117c23 */ /* 0x000fe200080108de */
[----:B------:R-:W-:-:S05]  /*24c0*/  FFMA.FTZ R230, R230, UR5, -R223 ;  /* 0x00000005e6e67c23 */ /* 0x000fca00080108df */
[----:B------:R-:W1:Y:S03]  /*24d0*/  MUFU.EX2 R17, R17 ;  /* 0x0000001100117308 */ /* 0x000e660000000800 */
[----:B------:R-:W-:Y:S01]  /*24e0*/  UMOV UR6, UR4 ;  /* 0x0000000400067c82 */ /* 0x000fe20008000000 */
[----:B------:R-:W-:Y:S02]  /*24f0*/  WARPGROUP.DEPBAR.LE gsb0, 0x0 ;  /* 0x00008000000079c5 */ /* 0x000fe40000010000 */
[----:B------:R-:W2:Y:S02]  /*2500*/  LDS.64 R188, [R13+0x28200] ;  /* 0x028200000dbc7984 */ /* 0x000ea40000000a00 */
[--C-:B--2---:R-:W-:Y:S01]  /*2510*/  FADD.FTZ R200, R152, -R188.reuse ;  /* 0x800000bc98c87221 */ /* 0x104fe20000010000 */
[----:B------:R-:W-:Y:S01]  /*2520*/  FSEL R152, R185, -INF , P2 ;  /* 0xff800000b9987808 */ /* 0x000fe20001000000 */
[--C-:B------:R-:W-:Y:S01]  /*2530*/  FADD.FTZ R201, R155, -R189.reuse ;  /* 0x800000bd9bc97221 */ /* 0x100fe20000010000 */
[----:B------:R-:W-:Y:S01]  /*2540*/  FADD.FTZ R222, R153, -R189 ;  /* 0x800000bd99de7221 */ /* 0x000fe20000010000 */
[----:B-1----:R-:W-:Y:S01]  /*2550*/  FMUL.FTZ R189, R17, R200 ;  /* 0x000000c811bd7220 */ /* 0x002fe20000410000 */
[----:B------:R-:W-:Y:S01]  /*2560*/  FADD.FTZ R231, R154, -R188 ;  /* 0x800000bc9ae77221 */ /* 0x000fe20000010000 */
[----:B------:R-:W-:Y:S01]  /*2570*/  FFMA.FTZ R155, R152, UR5, -R223 ;  /* 0x00000005989b7c23 */ /* 0x000fe200080108df */
[----:B------:R-:W1:Y:S01]  /*2580*/  MUFU.EX2 R200, R230 ;  /* 0x000000e600c87308 */ /* 0x000e620000000800 */
[----:B------:R-:W2:Y:S01]  /*2590*/  LDS.64 R152, [R13+0x28220] ;  /* 0x028220000d987984 */ /* 0x000ea20000000a00 */
[----:B------:R-:W-:Y:S01]  /*25a0*/  FMUL.FTZ R184, R184, R189 ;  /* 0x000000bdb8b87220 */ /* 0x000fe20000410000 */
[----:B------:R-:W-:Y:S01]  /*25b0*/  FMUL.FTZ R189, R204, UR10 ;  /* 0x0000000accbd7c20 */ /* 0x000fe20008410000 */
[----:B------:R-:W-:Y:S01]  /*25c0*/  FMUL.FTZ R188, R203, UR10 ;  /* 0x0000000acbbc7c20 */ /* 0x000fe20008410000 */
[----:B------:R-:W-:Y:S01]  /*25d0*/  FFMA.FTZ R185, -R185, R185, 1 ;  /* 0x3f800000b9b97423 */ /* 0x000fe200000101b9 */
[----:B------:R-:W-:-:S02]  /*25e0*/  FSEL R203, R224, -INF , P2 ;  /* 0xff800000e0cb7808 */ /* 0x000fc40001000000 */
[----:B------:R-:W3:Y:S08]  /*25f0*/  MUFU.EX2 R155, R155 ;  /* 0x0000009b009b7308 */ /* 0x000ef00000000800 */
[----:B------:R-:W-:Y:S01]  /*2600*/  MUFU.TANH R188, R188 ;  /* 0x000000bc00bc7308 */ /* 0x000fe20000002400 */
[----:B-1----:R-:W-:-:S04]  /*2610*/  FMUL.FTZ R204, R200, R201 ;  /* 0x000000c9c8cc7220 */ /* 0x002fc80000410000 */
[----:B------:R-:W-:Y:S01]  /*2620*/  FMUL.FTZ R187, R187, R204 ;  /* 0x000000ccbbbb7220 */ /* 0x000fe20000410000 */
[----:B------:R-:W-:Y:S02]  /*2630*/  FMUL.FTZ R204, R206, UR10 ;  /* 0x0000000acecc7c20 */ /* 0x000fe40008410000 */
[----:B------:R-:W-:Y:S01]  /*2640*/  MUFU.TANH R189, R189 ;  /* 0x000000bd00bd7308 */ /* 0x000fe20000002400 */
[----:B---3--:R-:W-:-:S04]  /*2650*/  FMUL.FTZ R222, R155, R222 ;  /* 0x000000de9bde7220 */ /* 0x008fc80000410000 */
[----:B------:R-:W-:Y:S01]  /*2660*/  FMUL.FTZ R185, R185, R222 ;  /* 0x000000deb9b97220 */ /* 0x000fe20000410000 */
[----:B-----5:R-:W-:Y:S01]  /*2670*/  FFMA.FTZ R222, R203, UR5, -R220 ;  /* 0x00000005cbde7c23 */ /* 0x020fe200080108dc */
[----:B------:R-:W-:Y:S01]  /*2680*/  FMUL.FTZ R203, R205, UR10 ;  /* 0x0000000acdcb7c20 */ /* 0x000fe20008410000 */
[C---:B------:R-:W-:Y:S01]  /*2690*/  FSEL R205, R190.reuse, -INF , P1 ;  /* 0xff800000becd7808 */ /* 0x040fe20000800000 */
[----:B------:R-:W-:Y:S01]  /*26a0*/  FFMA.FTZ R190, -R190, R190, 1 ;  /* 0x3f800000bebe7423 */ /* 0x000fe200000101be */
[----:B------:R1:W3:Y:S01]  /*26b0*/  MUFU.EX2 R201, R222 ;  /* 0x000000de00c97308 */ /* 0x0002e20000000800 */
[----:B------:R-:W-:Y:S01]  /*26c0*/  F2FP.F16.F32.PACK_AB R184, R185, R184 ;  /* 0x000000b8b9b8723e */ /* 0x000fe200000000ff */
[--C-:B--2---:R-:W-:Y:S01]  /*26d0*/  FADD.FTZ R230, R156, -R152.reuse ;  /* 0x800000989ce67221 */ /* 0x104fe20000010000 */
[----:B------:R-:W-:Y:S01]  /*26e0*/  FADD.FTZ R223, R158, -R152 ;  /* 0x800000989edf7221 */ /* 0x000fe20000010000 */
[----:B------:R-:W-:Y:S01]  /*26f0*/  FSEL R152, R225, -INF , P2 ;  /* 0xff800000e1987808 */ /* 0x000fe20001000000 */
[--C-:B------:R-:W-:Y:S01]  /*2700*/  FADD.FTZ R206, R157, -R153.reuse ;  /* 0x800000999dce7221 */ /* 0x100fe20000010000 */
[----:B------:R-:W-:Y:S01]  /*2710*/  FADD.FTZ R159, R159, -R153 ;  /* 0x800000999f9f7221 */ /* 0x000fe20000010000 */
[----:B------:R-:W-:Y:S01]  /*2720*/  FFMA.FTZ R225, -R225, R225, 1 ;  /* 0x3f800000e1e17423 */ /* 0x000fe200000101e1 */
[----:B------:R-:W-:Y:S01]  /*2730*/  FFMA.FTZ R156, R205, UR5, -R220 ;  /* 0x00000005cd9c7c23 */ /* 0x000fe200080108dc */
[--C-:B------:R-:W-:Y:S01]  /*2740*/  FFMA.FTZ R157, R152, UR5, -R221.reuse ;  /* 0x00000005989d7c23 */ /* 0x100fe200080108dd */
[----:B------:R-:W-:Y:S01]  /*2750*/  FSEL R152, R191, -INF , P1 ;  /* 0xff800000bf987808 */ /* 0x000fe20000800000 */
[----:B------:R-:W-:Y:S01]  /*2760*/  FMUL.FTZ R220, R207, UR10 ;  /* 0x0000000acfdc7c20 */ /* 0x000fe20008410000 */
[----:B------:R-:W-:Y:S01]  /*2770*/  FSEL R207, R194, -INF , P1 ;  /* 0xff800000c2cf7808 */ /* 0x000fe20000800000 */
[----:B------:R-:W-:Y:S01]  /*2780*/  FFMA.FTZ R191, -R191, R191, 1 ;  /* 0x3f800000bfbf7423 */ /* 0x000fe200000101bf */
[----:B------:R-:W2:Y:S01]  /*2790*/  MUFU.EX2 R156, R156 ;  /* 0x0000009c009c7308 */ /* 0x000ea20000000800 */
[----:B------:R-:W-:Y:S01]  /*27a0*/  FFMA.FTZ R158, R152, UR5, -R221 ;  /* 0x00000005989e7c23 */ /* 0x000fe200080108dd */
[----:B------:R-:W-:Y:S01]  /*27b0*/  FMUL.FTZ R221, R208, UR10 ;  /* 0x0000000ad0dd7c20 */ /* 0x000fe20008410000 */
[----:B------:R-:W4:Y:S01]  /*27c0*/  LDS.64 R152, [R13+0x28240] ;  /* 0x028240000d987984 */ /* 0x000f220000000a00 */
[----:B-1----:R-:W-:Y:S01]  /*27d0*/  FFMA.FTZ R222, R207, UR5, -R218 ;  /* 0x00000005cfde7c23 */ /* 0x002fe200080108da */
[----:B------:R-:W-:Y:S01]  /*27e0*/  FFMA.FTZ R205, -R224, R224, 1 ;  /* 0x3f800000e0cd7423 */ /* 0x000fe200000101e0 */
[----:B---3--:R-:W-:-:S02]  /*27f0*/  FMUL.FTZ R230, R201, R230 ;  /* 0x000000e6c9e67220 */ /* 0x008fc40000410000 */
[----:B------:R-:W1:Y:S02]  /*2800*/  MUFU.EX2 R157, R157 ;  /* 0x0000009d009d7308 */ /* 0x000e640000000800 */
[----:B------:R-:W-:-:S06]  /*2810*/  FMUL.FTZ R205, R205, R230 ;  /* 0x000000e6cdcd7220 */ /* 0x000fcc0000410000 */
[----:B------:R-:W3:Y:S01]  /*2820*/  MUFU.EX2 R158, R158 ;  /* 0x0000009e009e7308 */ /* 0x000ee20000000800 */
[----:B--2---:R-:W-:-:S04]  /*2830*/  FMUL.FTZ R223, R156, R223 ;  /* 0x000000df9cdf7220 */ /* 0x004fc80000410000 */
[----:B------:R-:W-:-:S03]  /*2840*/  FMUL.FTZ R190, R190, R223 ;  /* 0x000000dfbebe7220 */ /* 0x000fc60000410000 */
[----:B------:R-:W-:Y:S01]  /*2850*/  MUFU.TANH R204, R204 ;  /* 0x000000cc00cc7308 */ /* 0x000fe20000002400 */
[----:B-1----:R-:W-:-:S04]  /*2860*/  FMUL.FTZ R206, R157, R206 ;  /* 0x000000ce9dce7220 */ /* 0x002fc80000410000 */
[----:B------:R-:W-:-:S03]  /*2870*/  FMUL.FTZ R208, R225, R206 ;  /* 0x000000cee1d07220 */ /* 0x000fc60000410000 */
[----:B------:R-:W-:Y:S01]  /*2880*/  MUFU.TANH R203, R203 ;  /* 0x000000cb00cb7308 */ /* 0x000fe20000002400 */
[----:B---3--:R-:W-:Y:S01]  /*2890*/  FMUL.FTZ R206, R158, R159 ;  /* 0x0000009f9ece7220 */ /* 0x008fe20000410000 */
[C---:B------:R-:W-:Y:S01]  /*28a0*/  FSEL R159, R192.reuse, -INF , P2 ;  /* 0xff800000c09f7808 */ /* 0x040fe20001000000 */
[----:B------:R-:W-:Y:S02]  /*28b0*/  FFMA.FTZ R192, -R192, R192, 1 ;  /* 0x3f800000c0c07423 */ /* 0x000fe400000101c0 */
[----:B------:R-:W-:Y:S02]  /*28c0*/  FMUL.FTZ R191, R191, R206 ;  /* 0x000000cebfbf7220 */ /* 0x000fe40000410000 */
[----:B------:R-:W-:Y:S01]  /*28d0*/  FFMA.FTZ R159, R159, UR5, -R218 ;  /* 0x000000059f9f7c23 */ /* 0x000fe200080108da */
[C---:B------:R-:W-:Y:S01]  /*28e0*/  FSEL R218, R195.reuse, -INF , P1 ;  /* 0xff800000c3da7808 */ /* 0x040fe20000800000 */
[----:B------:R-:W-:Y:S01]  /*28f0*/  FFMA.FTZ R195, -R195, R195, 1 ;  /* 0x3f800000c3c37423 */ /* 0x000fe200000101c3 */
[----:B------:R-:W-:Y:S01]  /*2900*/  MUFU.TANH R220, R220 ;  /* 0x000000dc00dc7308 */ /* 0x000fe20000002400 */
[--C-:B----4-:R-:W-:Y:S01]  /*2910*/  FADD.FTZ R206, R160, -R152.reuse ;  /* 0x80000098a0ce7221 */ /* 0x110fe20000010000 */
[----:B------:R-:W-:Y:S01]  /*2920*/  FADD.FTZ R207, R162, -R152 ;  /* 0x80000098a2cf7221 */ /* 0x000fe20000010000 */
[----:B------:R-:W-:Y:S01]  /*2930*/  FSEL R152, R193, -INF , P2 ;  /* 0xff800000c1987808 */ /* 0x000fe20001000000 */
[--C-:B------:R-:W-:Y:S01]  /*2940*/  FADD.FTZ R160, R161, -R153.reuse ;  /* 0x80000099a1a07221 */ /* 0x100fe20000010000 */
[----:B------:R-:W-:Y:S01]  /*2950*/  FADD.FTZ R161, R163, -R153 ;  /* 0x80000099a3a17221 */ /* 0x000fe20000010000 */
[----:B------:R-:W-:-:S02]  /*2960*/  FFMA.FTZ R193, -R193, R193, 1 ;  /* 0x3f800000c1c17423 */ /* 0x000fc400000101c1 */
[----:B------:R-:W1:Y:S01]  /*2970*/  MUFU.EX2 R159, R159 ;  /* 0x0000009f009f7308 */ /* 0x000e620000000800 */
[--C-:B------:R-:W-:Y:S01]  /*2980*/  FFMA.FTZ R163, R152, UR5, -R219.reuse ;  /* 0x0000000598a37c23 */ /* 0x100fe200080108db */
[----:B------:R-:W-:Y:S01]  /*2990*/  FFMA.FTZ R219, R218, UR5, -R219 ;  /* 0x00000005dadb7c23 */ /* 0x000fe200080108db */
[----:B------:R-:W2:Y:S01]  /*29a0*/  LDS.64 R152, [R13+0x28260] ;  /* 0x028260000d987984 */ /* 0x000ea20000000a00 */
[----:B------:R-:W-:Y:S01]  /*29b0*/  FMUL.FTZ R218, R211, UR10 ;  /* 0x0000000ad3da7c20 */ /* 0x000fe20008410000 */
[----:B------:R-:W-:-:S03]  /*29c0*/  FFMA.FTZ R211, -R194, R194, 1 ;  /* 0x3f800000c2d37423 */ /* 0x000fc600000101c2 */
[----:B------:R-:W3:Y:S08]  /*29d0*/  MUFU.EX2 R162, R222 ;  /* 0x000000de00a27308 */ /* 0x000ef00000000800 */
[----:B------:R-:W4:Y:S01]  /*29e0*/  MUFU.EX2 R163, R163 ;  /* 0x000000a300a37308 */ /* 0x000f220000000800 */
[----:B-1----:R-:W-:-:S04]  /*29f0*/  FMUL.FTZ R223, R159, R206 ;  /* 0x000000ce9fdf7220 */ /* 0x002fc80000410000 */
[----:B------:R-:W-:-:S03]  /*2a00*/  FMUL.FTZ R194, R192, R223 ;  /* 0x000000dfc0c27220 */ /* 0x000fc60000410000 */
[----:B------:R-:W-:Y:S01]  /*2a10*/  MUFU.TANH R221, R221 ;  /* 0x000000dd00dd7308 */ /* 0x000fe20000002400 */
[----:B---3--:R-:W-:Y:S01]  /*2a20*/  FMUL.FTZ R206, R162, R207 ;  /* 0x000000cfa2ce7220 */ /* 0x008fe20000410000 */
[----:B------:R-:W-:-:S03]  /*2a30*/  FSEL R207, R196, -INF , P2 ;  /* 0xff800000c4cf7808 */ /* 0x000fc60001000000 */
[----:B------:R-:W-:Y:S01]  /*2a40*/  FMUL.FTZ R192, R211, R206 ;  /* 0x000000ced3c07220 */ /* 0x000fe20000410000 */
[----:B------:R-:W-:Y:S01]  /*2a50*/  FSEL R211, R198, -INF , P1 ;  /* 0xff800000c6d37808 */ /* 0x000fe20000800000 */
[--C-:B------:R-:W-:Y:S01]  /*2a60*/  FFMA.FTZ R207, R207, UR5, -R216.reuse ;  /* 0x00000005cfcf7c23 */ /* 0x100fe200080108d8 */
[----:B------:R-:W1:Y:S01]  /*2a70*/  MUFU.EX2 R206, R219 ;  /* 0x000000db00ce7308 */ /* 0x000e620000000800 */
[----:B----4-:R-:W-:Y:S02]  /*2a80*/  FMUL.FTZ R160, R163, R160 ;  /* 0x000000a0a3a07220 */ /* 0x010fe40000410000 */
[----:B------:R-:W-:Y:S02]  /*2a90*/  FFMA.FTZ R216, R211, UR5, -R216 ;  /* 0x00000005d3d87c23 */ /* 0x000fe400080108d8 */
[----:B------:R-:W-:-:S03]  /*2aa0*/  FMUL.FTZ R193, R193, R160 ;  /* 0x000000a0c1c17220 */ /* 0x000fc60000410000 */
[----:B------:R-:W3:Y:S01]  /*2ab0*/  MUFU.EX2 R207, R207 ;  /* 0x000000cf00cf7308 */ /* 0x000ee20000000800 */
[--C-:B--2---:R-:W-:Y:S01]  /*2ac0*/  FADD.FTZ R222, R164, -R152.reuse ;  /* 0x80000098a4de7221 */ /* 0x104fe20000010000 */
[----:B------:R-:W-:Y:S01]  /*2ad0*/  FADD.FTZ R223, R166, -R152 ;  /* 0x80000098a6df7221 */ /* 0x000fe20000010000 */
[----:B------:R-:W-:Y:S01]  /*2ae0*/  FSEL R152, R197, -INF , P2 ;  /* 0xff800000c5987808 */ /* 0x000fe20001000000 */
[----:B------:R-:W-:Y:S01]  /*2af0*/  FADD.FTZ R211, R165, -R153 ;  /* 0x80000099a5d37221 */ /* 0x000fe20000010000 */
[----:B------:R-:W-:-:S03]  /*2b00*/  FFMA.FTZ R197, -R197, R197, 1 ;  /* 0x3f800000c5c57423 */ /* 0x000fc600000101c5 */
[----:B------:R-:W2:Y:S01]  /*2b10*/  MUFU.EX2 R164, R216 ;  /* 0x000000d800a47308 */ /* 0x000ea20000000800 */
[----:B-1----:R-:W-:Y:S01]  /*2b20*/  FMUL.FTZ R160, R206, R161 ;  /* 0x000000a1cea07220 */ /* 0x002fe20000410000 */
[----:B------:R-:W-:Y:S01]  /*2b30*/  FFMA.FTZ R166, R152, UR5, -R217 ;  /* 0x0000000598a67c23 */ /* 0x000fe200080108d9 */
[----:B------:R-:W-:Y:S01]  /*2b40*/  FFMA.FTZ R152, -R196, R196, 1 ;  /* 0x3f800000c4987423 */ /* 0x000fe200000101c4 */
[----:B------:R-:W-:Y:S01]  /*2b50*/  FADD.FTZ R196, R167, -R153 ;  /* 0x80000099a7c47221 */ /* 0x000fe20000010000 */
[----:B------:R-:W-:Y:S01]  /*2b60*/  FMUL.FTZ R195, R195, R160 ;  /* 0x000000a0c3c37220 */ /* 0x000fe20000410000 */
[----:B------:R-:W-:Y:S01]  /*2b70*/  FSEL R160, R199, -INF , P1 ;  /* 0xff800000c7a07808 */ /* 0x000fe20000800000 */
[----:B------:R-:W-:Y:S01]  /*2b80*/  FFMA.FTZ R153, -R198, R198, 1 ;  /* 0x3f800000c6997423 */ /* 0x000fe200000101c6 */
[----:B------:R-:W1:Y:S01]  /*2b90*/  MUFU.EX2 R166, R166 ;  /* 0x000000a600a67308 */ /* 0x000e620000000800 */
[----:B------:R-:W-:Y:S01]  /*2ba0*/  FMUL.FTZ R198, R213, UR10 ;  /* 0x0000000ad5c67c20 */ /* 0x000fe20008410000 */
[----:B------:R-:W-:Y:S01]  /*2bb0*/  FSEL R167, R226, -INF , P2 ;  /* 0xff800000e2a77808 */ /* 0x000fe20001000000 */
[----:B------:R-:W-:Y:S01]  /*2bc0*/  FFMA.FTZ R217, R160, UR5, -R217 ;  /* 0x00000005a0d97c23 */ /* 0x000fe200080108d9 */
[----:B------:R-:W-:Y:S01]  /*2bd0*/  FSEL R213, R202, -INF , P1 ;  /* 0xff800000cad57808 */ /* 0x000fe20000800000 */
[----:B------:R-:W4:Y:S01]  /*2be0*/  LDS.64 R160, [R13+0x28280] ;  /* 0x028280000da07984 */ /* 0x000f220000000a00 */
[----:B---3--:R-:W-:Y:S01]  /*2bf0*/  FMUL.FTZ R219, R207, R222 ;  /* 0x000000decfdb7220 */ /* 0x008fe20000410000 */
[--C-:B------:R-:W-:Y:S01]  /*2c00*/  FFMA.FTZ R167, R167, UR5, -R22.reuse ;  /* 0x00000005a7a77c23 */ /* 0x100fe20008010816 */
[----:B------:R3:W5:Y:S01]  /*2c10*/  MUFU.EX2 R165, R217 ;  /* 0x000000d900a57308 */ /* 0x0007620000000800 */
[----:B------:R-:W-:Y:S01]  /*2c20*/  FFMA.FTZ R213, R213, UR5, -R22 ;  /* 0x00000005d5d57c23 */ /* 0x000fe20008010816 */
[----:B------:R-:W-:Y:S01]  /*2c30*/  FMUL.FTZ R152, R152, R219 ;  /* 0x000000db98987220 */ /* 0x000fe20000410000 */
[----:B------:R-:W-:Y:S01]  /*2c40*/  FFMA.FTZ R199, -R199, R199, 1 ;  /* 0x3f800000c7c77423 */ /* 0x000fe200000101c7 */
[----:B------:R-:W-:Y:S01]  /*2c50*/  FFMA.FTZ R226, -R226, R226, 1 ;  /* 0x3f800000e2e27423 */ /* 0x000fe200000101e2 */
[----:B--2---:R-:W-:-:S03]  /*2c60*/  FMUL.FTZ R216, R164, R223 ;  /* 0x000000dfa4d87220 */ /* 0x004fc60000410000 */
[----:B------:R-:W2:Y:S01]  /*2c70*/  MUFU.EX2 R167, R167 ;  /* 0x000000a700a77308 */ /* 0x000ea20000000800 */
[----:B-1----:R-:W-:Y:S01]  /*2c80*/  FMUL.FTZ R22, R166, R211 ;  /* 0x000000d3a6167220 */ /* 0x002fe20000410000 */
[----:B------:R-:W-:Y:S01]  /*2c90*/  FMUL.FTZ R153, R153, R216 ;  /* 0x000000d899997220 */ /* 0x000fe20000410000 */
[----:B------:R-:W-:Y:S01]  /*2ca0*/  FMUL.FTZ R216, R214, UR10 ;  /* 0x0000000ad6d87c20 */ /* 0x000fe20008410000 */
[----:B------:R-:W-:Y:S01]  /*2cb0*/  FFMA.FTZ R214, -R188, R188, 1 ;  /* 0x3f800000bcd67423 */ /* 0x000fe200000101bc */
[----:B------:R-:W-:Y:S01]  /*2cc0*/  FMUL.FTZ R197, R197, R22 ;  /* 0x00000016c5c57220 */ /* 0x000fe20000410000 */
[----:B------:R-:W-:Y:S01]  /*2cd0*/  FSEL R22, R227, -INF , P2 ;  /* 0xff800000e3167808 */ /* 0x000fe20001000000 */
[----:B---3--:R-:W-:Y:S01]  /*2ce0*/  FMUL.FTZ R217, R215, UR10 ;  /* 0x0000000ad7d97c20 */ /* 0x008fe20008410000 */
[----:B------:R1:W3:Y:S01]  /*2cf0*/  MUFU.EX2 R211, R213 ;  /* 0x000000d500d37308 */ /* 0x0002e20000000800 */
[----:B-----5:R-:W-:Y:S01]  /*2d00*/  FMUL.FTZ R196, R165, R196 ;  /* 0x000000c4a5c47220 */ /* 0x020fe20000410000 */
[----:B------:R-:W-:-:S03]  /*2d10*/  FFMA.FTZ R215, -R189, R189, 1 ;  /* 0x3f800000bdd77423 */ /* 0x000fc600000101bd */
[----:B------:R-:W-:Y:S01]  /*2d20*/  FMUL.FTZ R196, R199, R196 ;  /* 0x000000c4c7c47220 */ /* 0x000fe20000410000 */
[----:B------:R-:W-:Y:S02]  /*2d30*/  FFMA.FTZ R199, -R202, R202, 1 ;  /* 0x3f800000cac77423 */ /* 0x000fe400000101ca */
[----:B------:R-:W-:Y:S01]  /*2d40*/  MUFU.TANH R218, R218 ;  /* 0x000000da00da7308 */ /* 0x000fe20000002400 */
[----:B-1----:R-:W-:-:S07]  /*2d50*/  FFMA.FTZ R213, -R227, R227, 1 ;  /* 0x3f800000e3d57423 */ /* 0x002fce00000101e3 */
[----:B------:R-:W-:Y:S01]  /*2d60*/  MUFU.TANH R216, R216 ;  /* 0x000000d800d87308 */ /* 0x000fe20000002400 */
[--C-:B----4-:R-:W-:Y:S01]  /*2d70*/  FADD.FTZ R168, R168, -R160.reuse ;  /* 0x800000a0a8a87221 */ /* 0x110fe20000010000 */
[----:B------:R-:W-:Y:S01]  /*2d80*/  FADD.FTZ R222, R170, -R160 ;  /* 0x800000a0aade7221 */ /* 0x000fe20000010000 */
[----:B------:R-:W-:Y:S01]  /*2d90*/  FFMA.FTZ R160, R22, UR5, -R23 ;  /* 0x0000000516a07c23 */ /* 0x000fe20008010817 */
[----:B------:R-:W-:Y:S01]  /*2da0*/  FSEL R22, R188, -INF , P1 ;  /* 0xff800000bc167808 */ /* 0x000fe20000800000 */
[--C-:B------:R-:W-:Y:S01]  /*2db0*/  FADD.FTZ R219, R169, -R161.reuse ;  /* 0x800000a1a9db7221 */ /* 0x100fe20000010000 */
[----:B------:R-:W-:Y:S01]  /*2dc0*/  FADD.FTZ R170, R171, -R161 ;  /* 0x800000a1abaa7221 */ /* 0x000fe20000010000 */
[----:B--2---:R-:W-:Y:S01]  /*2dd0*/  FMUL.FTZ R169, R167, R168 ;  /* 0x000000a8a7a97220 */ /* 0x004fe20000410000 */
[----:B---3--:R-:W-:Y:S01]  /*2de0*/  FMUL.FTZ R222, R211, R222 ;  /* 0x000000ded3de7220 */ /* 0x008fe20000410000 */
[----:B------:R-:W1:Y:S01]  /*2df0*/  MUFU.EX2 R160, R160 ;  /* 0x000000a000a07308 */ /* 0x000e620000000800 */
[----:B------:R-:W-:Y:S01]  /*2e00*/  FFMA.FTZ R161, R22, UR5, -R23 ;  /* 0x0000000516a17c23 */ /* 0x000fe20008010817 */
[----:B------:R-:W-:Y:S01]  /*2e10*/  FMUL.FTZ R202, R226, R169 ;  /* 0x000000a9e2ca7220 */ /* 0x000fe20000410000 */
[----:B------:R-:W2:Y:S01]  /*2e20*/  LDS.64 R22, [R13+0x282a0] ;  /* 0x0282a0000d167984 */ /* 0x000ea20000000a00 */
[----:B------:R-:W-:Y:S01]  /*2e30*/  FSEL R169, R189, -INF , P2 ;  /* 0xff800000bda97808 */ /* 0x000fe20001000000 */
[----:B------:R-:W-:Y:S01]  /*2e40*/  FMUL.FTZ R199, R199, R222 ;  /* 0x000000dec7c77220 */ /* 0x000fe20000410000 */
[----:B------:R-:W-:-:S02]  /*2e50*/  FFMA.FTZ R222, -R203, R203, 1 ;  /* 0x3f800000cbde7423 */ /* 0x000fc400000101cb */
[----:B------:R-:W3:Y:S08]  /*2e60*/  MUFU.EX2 R161, R161 ;  /* 0x000000a100a17308 */ /* 0x000ef00000000800 */
[----:B------:R-:W-:Y:S01]  /*2e70*/  MUFU.TANH R198, R198 ;  /* 0x000000c600c67308 */ /* 0x000fe20000002400 */
[C---:B-1----:R-:W-:Y:S01]  /*2e80*/  FMUL.FTZ R168, R160.reuse, R219 ;  /* 0x000000dba0a87220 */ /* 0x042fe20000410000 */
[----:B------:R-:W-:-:S03]  /*2e90*/  F2FP.F16.F32.PACK_AB R160, R160, R167 ;  /* 0x000000a7a0a0723e */ /* 0x000fc600000000ff */
[----:B------:R-:W-:Y:S01]  /*2ea0*/  FMUL.FTZ R213, R213, R168 ;  /* 0x000000a8d5d57220 */ /* 0x000fe20000410000 */
[--C-:B------:R-:W-:Y:S01]  /*2eb0*/  FFMA.FTZ R168, R169, UR5, -R20.reuse ;  /* 0x00000005a9a87c23 */ /* 0x100fe20008010814 */
[C---:B------:R-:W-:Y:S01]  /*2ec0*/  FSEL R169, R204.reuse, -INF , P1 ;  /* 0xff800000cca97808 */ /* 0x040fe20000800000 */
[----:B------:R-:W-:Y:S01]  /*2ed0*/  FFMA.FTZ R204, -R204, R204, 1 ;  /* 0x3f800000cccc7423 */ /* 0x000fe200000101cc */
[C---:B---3--:R-:W-:Y:S01]  /*2ee0*/  FMUL.FTZ R171, R161.reuse, R170 ;  /* 0x000000aaa1ab7220 */ /* 0x048fe20000410000 */
[----:B------:R-:W-:Y:S01]  /*2ef0*/  MUFU.TANH R217, R217 ;  /* 0x000000d900d97308 */ /* 0x000fe20000002400 */
[----:B------:R-:W-:Y:S01]  /*2f00*/  F2FP.F16.F32.PACK_AB R161, R161, R211 ;  /* 0x000000d3a1a1723e */ /* 0x000fe200000000ff */
[----:B------:R-:W-:Y:S01]  /*2f10*/  FFMA.FTZ R169, R169, UR5, -R20 ;  /* 0x00000005a9a97c23 */ /* 0x000fe20008010814 */
[----:B------:R-:W-:Y:S01]  /*2f20*/  FSEL R20, R203, -INF , P2 ;  /* 0xff800000cb147808 */ /* 0x000fe20001000000 */
[----:B------:R-:W-:Y:S01]  /*2f30*/  FMUL.FTZ R214, R214, R171 ;  /* 0x000000abd6d67220 */ /* 0x000fe20000410000 */
[----:B------:R-:W-:-:S03]  /*2f40*/  FFMA.FTZ R203, -R220, R220, 1 ;  /* 0x3f800000dccb7423 */ /* 0x000fc600000101dc */
[----:B------:R-:W1:Y:S01]  /*2f50*/  MUFU.EX2 R168, R168 ;  /* 0x000000a800a87308 */ /* 0x000e620000000800 */
[----:B------:R-:W-:Y:S01]  /*2f60*/  FFMA.FTZ R170, R20, UR5, -R21 ;  /* 0x0000000514aa7c23 */ /* 0x000fe20008010815 */
[----:B------:R-:W-:-:S05]  /*2f70*/  FSEL R20, R220, -INF , P1 ;  /* 0xff800000dc147808 */ /* 0x000fca0000800000 */
[----:B------:R-:W-:Y:S01]  /*2f80*/  FFMA.FTZ R188, R20, UR5, -R21 ;  /* 0x0000000514bc7c23 */ /* 0x000fe20008010815 */
[----:B------:R-:W-:Y:S01]  /*2f90*/  FSEL R21, R221, -INF , P2 ;  /* 0xff800000dd157808 */ /* 0x000fe20001000000 */
[----:B--2---:R-:W-:Y:S01]  /*2fa0*/  FADD.FTZ R171, R172, -R22 ;  /* 0x80000016acab7221 */ /* 0x004fe20000010000 */
[----:B------:R-:W2:Y:S01]  /*2fb0*/  MUFU.EX2 R170, R170 ;  /* 0x000000aa00aa7308 */ /* 0x000ea20000000800 */
[--C-:B------:R-:W-:Y:S01]  /*2fc0*/  FADD.FTZ R173, R173, -R23.reuse ;  /* 0x80000017adad7221 */ /* 0x100fe20000010000 */
[----:B------:R-:W-:Y:S01]  /*2fd0*/  FADD.FTZ R175, R175, -R23 ;  /* 0x80000017afaf7221 */ /* 0x000fe20000010000 */
[----:B------:R-:W-:Y:S01]  /*2fe0*/  FFMA.FTZ R23, R21, UR5, -R18 ;  /* 0x0000000515177c23 */ /* 0x000fe20008010812 */
[----:B------:R-:W-:Y:S01]  /*2ff0*/  FADD.FTZ R174, R174, -R22 ;  /* 0x80000016aeae7221 */ /* 0x000fe20000010000 */
[----:B-1----:R-:W-:Y:S01]  /*3000*/  FMUL.FTZ R20, R168, R171 ;  /* 0x000000aba8147220 */ /* 0x002fe20000410000 */
[----:B------:R-:W-:Y:S02]  /*3010*/  FSEL R171, R210, -INF , P1 ;  /* 0xff800000d2ab7808 */ /* 0x000fe40000800000 */
[----:B------:R-:W1:Y:S01]  /*3020*/  MUFU.EX2 R169, R169 ;  /* 0x000000a900a97308 */ /* 0x000e620000000800 */
[----:B------:R-:W-:-:S02]  /*3030*/  FMUL.FTZ R215, R215, R20 ;  /* 0x00000014d7d77220 */ /* 0x000fc40000410000 */
[----:B------:R-:W-:Y:S01]  /*3040*/  FFMA.FTZ R171, R171, UR5, -R18 ;  /* 0x00000005abab7c23 */ /* 0x000fe20008010812 */
[----:B------:R-:W-:Y:S01]  /*3050*/  FSEL R18, R209, -INF , P2 ;  /* 0xff800000d1127808 */ /* 0x000fe20001000000 */
[----:B------:R-:W3:Y:S03]  /*3060*/  LDS.64 R20, [R13+0x282c0] ;  /* 0x0282c0000d147984 */ /* 0x000ee60000000a00 */
[----:B------:R4:W5:Y:S01]  /*3070*/  MUFU.EX2 R22, R188 ;  /* 0x000000bc00167308 */ /* 0x0009620000000800 */
[----:B------:R-:W-:Y:S01]  /*3080*/  FFMA.FTZ R172, R18, UR5, -R19 ;  /* 0x0000000512ac7c23 */ /* 0x000fe20008010813 */
[----:B------:R-:W-:-:S06]  /*3090*/  FSEL R18, R218, -INF , P1 ;  /* 0xff800000da127808 */ /* 0x000fcc0000800000 */
[----:B------:R-:W-:Y:S01]  /*30a0*/  MUFU.EX2 R171, R171 ;  /* 0x000000ab00ab7308 */ /* 0x000fe20000000800 */
[----:B----4-:R-:W-:Y:S01]  /*30b0*/  FFMA.FTZ R188, R18, UR5, -R19 ;  /* 0x0000000512bc7c23 */ /* 0x010fe20008010813 */
[----:B--2---:R-:W-:Y:S01]  /*30c0*/  FMUL.FTZ R19, R170, R173 ;  /* 0x000000adaa137220 */ /* 0x004fe20000410000 */
[----:B-1----:R-:W-:-:S03]  /*30d0*/  FMUL.FTZ R189, R169, R174 ;  /* 0x000000aea9bd7220 */ /* 0x002fc60000410000 */
[----:B------:R-:W-:Y:S01]  /*30e0*/  FMUL.FTZ R222, R222, R19 ;  /* 0x00000013dede7220 */ /* 0x000fe20000410000 */
[----:B------:R-:W-:Y:S01]  /*30f0*/  FMUL.FTZ R204, R204, R189 ;  /* 0x000000bdcccc7220 */ /* 0x000fe20000410000 */
[----:B------:R-:W-:Y:S01]  /*3100*/  FSEL R189, R212, -INF , P2 ;  /* 0xff800000d4bd7808 */ /* 0x000fe20001000000 */
[----:B------:R1:W2:Y:S01]  /*3110*/  LDS.64 R18, [R13+0x282e0] ;  /* 0x0282e0000d127984 */ /* 0x0002a20000000a00 */
[----:B-----5:R-:W-:Y:S01]  /*3120*/  FMUL.FTZ R220, R22, R175 ;  /* 0x000000af16dc7220 */ /* 0x020fe20000410000 */
[----:B------:R-:W4:Y:S01]  /*3130*/  MUFU.EX2 R154, R232 ;  /* 0x000000e8009a7308 */ /* 0x000f220000000800 */
[----:B------:R-:W-:Y:S01]  /*3140*/  FFMA.FTZ R212, -R212, R212, 1 ;  /* 0x3f800000d4d47423 */ /* 0x000fe200000101d4 */
[----:B------:R-:W-:Y:S01]  /*3150*/  FFMA.FTZ R174, R189, UR5, -R14 ;  /* 0x00000005bdae7c23 */ /* 0x000fe2000801080e */
[C---:B------:R-:W-:Y:S01]  /*3160*/  FSEL R189, R216.reuse, -INF , P1 ;  /* 0xff800000d8bd7808 */ /* 0x040fe20000800000 */
[----:B------:R-:W-:Y:S01]  /*3170*/  FMUL.FTZ R203, R203, R220 ;  /* 0x000000dccbcb7220 */ /* 0x000fe20000410000 */
[----:B------:R-:W-:-:S03]  /*3180*/  FFMA.FTZ R216, -R216, R216, 1 ;  /* 0x3f800000d8d87423 */ /* 0x000fc600000101d8 */
[----:B------:R-:W-:Y:S01]  /*3190*/  FFMA.FTZ R175, R189, UR5, -R14 ;  /* 0x00000005bdaf7c23 */ /* 0x000fe2000801080e */
[C---:B------:R-:W-:Y:S01]  /*31a0*/  FSEL R14, R198.reuse, -INF , P2 ;  /* 0xff800000c60e7808 */ /* 0x040fe20001000000 */
[----:B------:R-:W-:Y:S01]  /*31b0*/  MUFU.EX2 R23, R23 ;  /* 0x0000001700177308 */ /* 0x000fe20000000800 */
[----:B------:R-:W-:-:S03]  /*31c0*/  FFMA.FTZ R198, -R198, R198, 1 ;  /* 0x3f800000c6c67423 */ /* 0x000fc600000101c6 */
[--C-:B-1----:R-:W-:Y:S01]  /*31d0*/  FFMA.FTZ R13, R14, UR5, -R15.reuse ;  /* 0x000000050e0d7c23 */ /* 0x102fe2000801080f */
[C---:B------:R-:W-:Y:S01]  /*31e0*/  FSEL R14, R217.reuse, -INF , P1 ;  /* 0xff800000d90e7808 */ /* 0x040fe20000800000 */
[----:B------:R-:W-:Y:S01]  /*31f0*/  FFMA.FTZ R217, -R217, R217, 1 ;  /* 0x3f800000d9d97423 */ /* 0x000fe200000101d9 */
[----:B----4-:R-:W-:Y:S01]  /*3200*/  FMUL.FTZ R231, R154, R231 ;  /* 0x000000e79ae77220 */ /* 0x010fe20000410000 */
[----:B------:R-:W1:Y:S01]  /*3210*/  MUFU.EX2 R172, R172 ;  /* 0x000000ac00ac7308 */ /* 0x000e620000000800 */
[----:B---3--:R-:W-:Y:S01]  /*3220*/  FADD.FTZ R178, R178, -R20 ;  /* 0x80000014b2b27221 */ /* 0x008fe20000010000 */
[----:B------:R-:W-:Y:S01]  /*3230*/  FFMA.FTZ R14, R14, UR5, -R15 ;  /* 0x000000050e0e7c23 */ /* 0x000fe2000801080f */
[--C-:B------:R-:W-:Y:S01]  /*3240*/  FADD.FTZ R189, R177, -R21.reuse ;  /* 0x80000015b1bd7221 */ /* 0x100fe20000010000 */
[----:B------:R-:W-:Y:S01]  /*3250*/  FMUL.FTZ R186, R186, R231 ;  /* 0x000000e7baba7220 */ /* 0x000fe20000410000 */
[----:B------:R-:W-:Y:S01]  /*3260*/  FMUL.FTZ R177, R171, R178 ;  /* 0x000000b2abb17220 */ /* 0x000fe20000410000 */
[----:B------:R-:W-:Y:S01]  /*3270*/  FADD.FTZ R220, R179, -R21 ;  /* 0x80000015b3dc7221 */ /* 0x000fe20000010000 */
[----:B------:R-:W-:Y:S01]  /*3280*/  FFMA.FTZ R15, -R221, R221, 1 ;  /* 0x3f800000dd0f7423 */ /* 0x000fe200000101dd */
[----:B------:R-:W-:Y:S01]  /*3290*/  MUFU.EX2 R175, R175 ;  /* 0x000000af00af7308 */ /* 0x000fe20000000800 */
[----:B------:R-:W-:Y:S01]  /*32a0*/  F2FP.F16.F32.PACK_AB R185, R187, R186 ;  /* 0x000000babbb9723e */ /* 0x000fe200000000ff */
[----:B------:R-:W-:Y:S01]  /*32b0*/  FFMA.FTZ R21, -R218, R218, 1 ;  /* 0x3f800000da157423 */ /* 0x000fe200000101da */
[----:B------:R-:W-:-:S02]  /*32c0*/  F2FP.F16.F32.PACK_AB R187, R191, R190 ;  /* 0x000000bebfbb723e */ /* 0x000fc400000000ff */
[----:B------:R-:W-:Y:S01]  /*32d0*/  F2FP.F16.F32.PACK_AB R191, R196, R153 ;  /* 0x00000099c4bf723e */ /* 0x000fe200000000ff */
[----:B------:R-:W-:Y:S01]  /*32e0*/  IMAD R153, R3, 0x2000, R12 ;  /* 0x0000200003997824 */ /* 0x000fe200078e020c */
[----:B------:R-:W-:Y:S01]  /*32f0*/  F2FP.F16.F32.PACK_AB R186, R208, R205 ;  /* 0x000000cdd0ba723e */ /* 0x000fe200000000ff */
[----:B------:R3:W4:Y:S01]  /*3300*/  MUFU.EX2 R173, R188 ;  /* 0x000000bc00ad7308 */ /* 0x0007220000000800 */
[----:B-1----:R-:W-:Y:S01]  /*3310*/  FMUL.FTZ R189, R172, R189 ;  /* 0x000000bdacbd7220 */ /* 0x002fe20000410000 */
[----:B------:R-:W-:Y:S01]  /*3320*/  F2FP.F16.F32.PACK_AB R190, R197, R152 ;  /* 0x00000098c5be723e */ /* 0x000fe200000000ff */
[--C-:B--2---:R-:W-:Y:S01]  /*3330*/  FADD.FTZ R178, R181, -R19.reuse ;  /* 0x80000013b5b27221 */ /* 0x104fe20000010000 */
[----:B------:R-:W-:Y:S01]  /*3340*/  FADD.FTZ R183, R183, -R19 ;  /* 0x80000013b7b77221 */ /* 0x000fe20000010000 */
[----:B------:R-:W-:Y:S01]  /*3350*/  F2FP.F16.F32.PACK_AB R152, R155, R17 ;  /* 0x000000119b98723e */ /* 0x000fe200000000ff */
[----:B------:R-:W-:Y:S02]  /*3360*/  IMAD R17, R8, 0x4000, R16 ;  /* 0x0000400008117824 */ /* 0x000fe400078e0210 */
[----:B------:R-:W1:Y:S01]  /*3370*/  MUFU.EX2 R174, R174 ;  /* 0x000000ae00ae7308 */ /* 0x000e620000000800 */
[----:B---3--:R-:W-:Y:S01]  /*3380*/  FADD.FTZ R188, R176, -R20 ;  /* 0x80000014b0bc7221 */ /* 0x008fe20000010000 */
[----:B------:R-:W-:Y:S01]  /*3390*/  FFMA.FTZ R20, -R210, R210, 1 ;  /* 0x3f800000d2147423 */ /* 0x000fe200000101d2 */
[----:B------:R-:W-:Y:S01]  /*33a0*/  FFMA.FTZ R176, -R209, R209, 1 ;  /* 0x3f800000d1b07423 */ /* 0x000fe200000101d1 */
[----:B------:R-:W-:Y:S01]  /*33b0*/  F2FP.F16.F32.PACK_AB R155, R158, R156 ;  /* 0x0000009c9e9b723e */ /* 0x000fe200000000ff */
[----:B------:R-:W-:Y:S01]  /*33c0*/  FMUL.FTZ R188, R23, R188 ;  /* 0x000000bc17bc7220 */ /* 0x000fe20000410000 */
[----:B------:R-:W-:Y:S01]  /*33d0*/  FMUL.FTZ R20, R20, R177 ;  /* 0x000000b114147220 */ /* 0x000fe20000410000 */
[--C-:B------:R-:W-:Y:S01]  /*33e0*/  FADD.FTZ R177, R180, -R18.reuse ;  /* 0x80000012b4b17221 */ /* 0x100fe20000010000 */
[----:B------:R-:W2:Y:S01]  /*33f0*/  MUFU.EX2 R13, R13 ;  /* 0x0000000d000d7308 */ /* 0x000ea20000000800 */
[----:B------:R-:W-:Y:S01]  /*3400*/  FADD.FTZ R18, R182, -R18 ;  /* 0x80000012b6127221 */ /* 0x000fe20000010000 */
[----:B----4-:R-:W-:Y:S01]  /*3410*/  FMUL.FTZ R220, R173, R220 ;  /* 0x000000dcaddc7220 */ /* 0x010fe20000410000 */
[----:B------:R-:W-:Y:S01]  /*3420*/  FMUL.FTZ R15, R15, R188 ;  /* 0x000000bc0f0f7220 */ /* 0x000fe20000410000 */
[----:B------:R-:W-:Y:S01]  /*3430*/  FMUL.FTZ R176, R176, R189 ;  /* 0x000000bdb0b07220 */ /* 0x000fe20000410000 */
[----:B------:R-:W-:Y:S01]  /*3440*/  FMUL.FTZ R19, R175, R18 ;  /* 0x00000012af137220 */ /* 0x000fe20000410000 */
[----:B------:R-:W-:Y:S01]  /*3450*/  FMUL.FTZ R21, R21, R220 ;  /* 0x000000dc15157220 */ /* 0x000fe20000410000 */
[----:B------:R-:W-:Y:S01]  /*3460*/  F2FP.F16.F32.PACK_AB R188, R193, R194 ;  /* 0x000000c2c1bc723e */ /* 0x000fe200000000ff */
[----:B------:R-:W3:Y:S01]  /*3470*/  MUFU.EX2 R14, R14 ;  /* 0x0000000e000e7308 */ /* 0x000ee20000000800 */
[----:B-1----:R-:W-:Y:S01]  /*3480*/  FMUL.FTZ R177, R174, R177 ;  /* 0x000000b1aeb17220 */ /* 0x002fe20000410000 */
[----:B------:R-:W-:Y:S01]  /*3490*/  FMUL.FTZ R19, R216, R19 ;  /* 0x00000013d8137220 */ /* 0x000fe20000410000 */
[----:B------:R-:W-:Y:S01]  /*34a0*/  F2FP.F16.F32.PACK_AB R196, R176, R15 ;  /* 0x0000000fb0c4723e */ /* 0x000fe200000000ff */
[----:B------:R-:W-:-:S02]  /*34b0*/  IMAD R15, R153, 0x2, R16 ;  /* 0x00000002990f7824 */ /* 0x000fc400078e0210 */
[----:B------:R-:W-:Y:S01]  /*34c0*/  FMUL.FTZ R177, R212, R177 ;  /* 0x000000b1d4b17220 */ /* 0x000fe20000410000 */
[----:B------:R-:W-:Y:S02]  /*34d0*/  F2FP.F16.F32.PACK_AB R189, R195, R192 ;  /* 0x000000c0c3bd723e */ /* 0x000fe400000000ff */
[----:B------:R-:W-:Y:S01]  /*34e0*/  F2FP.F16.F32.PACK_AB R192, R213, R202 ;  /* 0x000000cad5c0723e */ /* 0x000fe200000000ff */
[----:B--2---:R-:W-:Y:S01]  /*34f0*/  FMUL.FTZ R179, R13, R178 ;  /* 0x000000b20db37220 */ /* 0x004fe20000410000 */
[----:B------:R-:W-:Y:S01]  /*3500*/  F2FP.F16.F32.PACK_AB R193, R214, R199 ;  /* 0x000000c7d6c1723e */ /* 0x000fe200000000ff */
[----:B------:R-:W-:Y:S01]  /*3510*/  STSM.16.MT88.4 [R15+0x28800], R184 ;  /* 0x028800b80f007844 */ /* 0x000fe20000004200 */
[----:B------:R-:W-:Y:S01]  /*3520*/  F2FP.F16.F32.PACK_AB R194, R222, R215 ;  /* 0x000000d7dec2723e */ /* 0x000fe200000000ff */
[----:B------:R-:W-:Y:S01]  /*3530*/  FMUL.FTZ R198, R198, R179 ;  /* 0x000000b3c6c67220 */ /* 0x000fe20000410000 */
[----:B------:R-:W-:Y:S01]  /*3540*/  F2FP.F16.F32.PACK_AB R195, R203, R204 ;  /* 0x000000cccbc3723e */ /* 0x000fe200000000ff */
[----:B------:R-:W-:Y:S01]  /*3550*/  STSM.16.MT88.4 [R15+0x29000], R188 ;  /* 0x029000bc0f007844 */ /* 0x000fe20000004200 */
[----:B------:R-:W-:Y:S01]  /*3560*/  F2FP.F16.F32.PACK_AB R197, R21, R20 ;  /* 0x0000001415c5723e */ /* 0x000fe200000000ff */
[----:B---3--:R-:W-:Y:S01]  /*3570*/  FMUL.FTZ R18, R14, R183 ;  /* 0x000000b70e127220 */ /* 0x008fe20000410000 */
[----:B------:R-:W-:Y:S01]  /*3580*/  F2FP.F16.F32.PACK_AB R198, R198, R177 ;  /* 0x000000b1c6c6723e */ /* 0x000fe200000000ff */
[----:B------:R-:W-:Y:S01]  /*3590*/  STSM.16.MT88.4 [R15+0x29800], R192 ;  /* 0x029800c00f007844 */ /* 0x000fe20000004200 */
[----:B------:R-:W-:Y:S01]  /*35a0*/  F2FP.F16.F32.PACK_AB R153, R200, R154 ;  /* 0x0000009ac899723e */ /* 0x000fe200000000ff */
[----:B------:R-:W-:Y:S01]  /*35b0*/  FMUL.FTZ R18, R217, R18 ;  /* 0x00000012d9127220 */ /* 0x000fe20000410000 */
[----:B------:R-:W-:-:S02]  /*35c0*/  F2FP.F16.F32.PACK_AB R154, R157, R201 ;  /* 0x000000c99d9a723e */ /* 0x000fc400000000ff */
[----:B------:R-:W-:Y:S02]  /*35d0*/  F2FP.F16.F32.PACK_AB R172, R172, R23 ;  /* 0x00000017acac723e */ /* 0x000fe400000000ff */
[----:B------:R-:W-:Y:S02]  /*35e0*/  F2FP.F16.F32.PACK_AB R199, R18, R19 ;  /* 0x0000001312c7723e */ /* 0x000fe400000000ff */
[----:B------:R-:W-:Y:S02]  /*35f0*/  F2FP.F16.F32.PACK_AB R173, R173, R171 ;  /* 0x000000abadad723e */ /* 0x000fe400000000ff */
[----:B------:R-:W-:Y:S01]  /*3600*/  F2FP.F16.F32.PACK_AB R174, R13, R174 ;  /* 0x000000ae0dae723e */ /* 0x000fe200000000ff */
[----:B------:R1:W-:Y:S01]  /*3610*/  STSM.16.MT88.4 [R15+0x2a000], R196 ;  /* 0x02a000c40f007844 */ /* 0x0003e20000004200 */
[----:B------:R-:W-:Y:S01]  /*3620*/  WARPGROUP.ARRIVE ;  /* 0x00000000000079c5 */ /* 0x000fe20000000000 */
[----:B------:R-:W-:Y:S02]  /*3630*/  F2FP.F16.F32.PACK_AB R175, R14, R175 ;  /* 0x000000af0eaf723e */ /* 0x000fe400000000ff */
[----:B------:R-:W-:-:S13]  /*3640*/  R2UR UR5, R17 ;  /* 0x00000000110572ca */ /* 0x000fda00000e0000 */
[----:B------:R-:W-:Y:S01]  /*3650*/  HGMMA.64x128x16.F32 R24, R152, gdesc[UR4].tnspB, R24, gsb0 ;  /* 0x41e0000498187df0 */ /* 0x000fe20008000818 */
[----:B------:R-:W-:Y:S01]  /*3660*/  UIADD3 UR6, UR4, 0x80, URZ ;  /* 0x0000008004067890 */ /* 0x000fe2000fffe03f */
[----:B------:R-:W-:Y:S01]  /*3670*/  UMOV UR7, 0x40000040 ;  /* 0x4000004000077882 */ /* 0x000fe20000000000 */
[----:B-1----:R-:W-:Y:S01]  /*3680*/  SHF.R.U32.HI R15, RZ, 0x4, R229 ;  /* 0x00000004ff0f7819 */ /* 0x002fe200000116e5 */
[----:B------:R-:W-:-:S03]  /*3690*/  USHF.R.U32.HI UR5, URZ, 0x4, UR5 ;  /* 0x000000043f057899 */ /* 0x000fc60008011605 */
[----:B------:R-:W-:Y:S01]  /*36a0*/  LOP3.LUT R15, R15, 0x3fff, RZ, 0xc0, !PT ;  /* 0x00003fff0f0f7812 */ /* 0x000fe200078ec0ff */
[----:B------:R-:W-:-:S03]  /*36b0*/  ULOP3.LUT UR9, UR5, 0x3fff, URZ, 0xc0, !UPT ;  /* 0x00003fff05097892 */ /* 0x000fc6000f8ec03f */
[----:B------:R-:W-:Y:S01]  /*36c0*/  LOP3.LUT R18, R15, 0x10000, RZ, 0xfc, !PT ;  /* 0x000100000f127812 */ /* 0x000fe200078efcff */
[----:B------:R-:W-:-:S04]  /*36d0*/  UMOV UR5, 0x40000040 ;  /* 0x4000004000057882 */ /* 0x000fc80000000000 */
[----:B------:R-:W-:-:S05]  /*36e0*/  IMAD R18, R3, 0x400, R18 ;  /* 0x0000040003127824 */ /* 0x000fca00078e0212 */
[----:B------:R-:W-:Y:S01]  /*36f0*/  R2UR UR8, R18 ;  /* 0x00000000120872ca */ /* 0x000fe200000e0000 */
[----:B------:R-:W-:Y:S02]  /*3700*/  WARPGROUP.DEPBAR.LE gsb0, 0x0 ;  /* 0x00008000000079c5 */ /* 0x000fe40000010000 */
[----:B------:R-:W-:Y:S02]  /*3710*/  F2FP.F16.F32.PACK_AB R152, R163, R159 ;  /* 0x0000009fa398723e */ /* 0x000fe400000000ff */
[----:B------:R-:W-:Y:S02]  /*3720*/  F2FP.F16.F32.PACK_AB R153, R206, R162 ;  /* 0x000000a2ce99723e */ /* 0x000fe400000000ff */
[----:B------:R-:W-:Y:S02]  /*3730*/  F2FP.F16.F32.PACK_AB R154, R166, R207 ;  /* 0x000000cfa69a723e */ /* 0x000fe400000000ff */
[----:B------:R-:W-:Y:S02]  /*3740*/  F2FP.F16.F32.PACK_AB R155, R165, R164 ;  /* 0x000000a4a59b723e */ /* 0x000fe400000000ff */
[----:B------:R-:W-:-:S02]  /*3750*/  F2FP.F16.F32.PACK_AB R162, R170, R168 ;  /* 0x000000a8aaa2723e */ /* 0x000fc400000000ff */
[----:B------:R-:W-:Y:S01]  /*3760*/  WARPGROUP.ARRIVE ;  /* 0x00000000000079c5 */ /* 0x000fe20000000000 */
[----:B------:R-:W-:-:S05]  /*3770*/  F2FP.F16.F32.PACK_AB R163, R22, R169 ;  /* 0x000000a916a3723e */ /* 0x000fca00000000ff */
[----:B------:R-:W-:Y:S01]  /*3780*/  HGMMA.64x128x16.F32 R24, R152, gdesc[UR4].tnspB, R24, gsb0 ;  /* 0x41e0000498187df0 */ /* 0x000fe20008000818 */
[----:B------:R-:W-:Y:S01]  /*3790*/  UIADD3 UR6, UR4, 0x100, URZ ;  /* 0x0000010004067890 */ /* 0x000fe2000fffe03f */
[----:B------:R-:W-:Y:S01]  /*37a0*/  UMOV UR7, 0x40000040 ;  /* 0x4000004000077882 */ /* 0x000fe20000000000 */
[----:B------:R-:W-:Y:S02]  /*37b0*/  WARPGROUP.DEPBAR.LE gsb0, 0x0 ;  /* 0x00008000000079c5 */ /* 0x000fe40000010000 */
[----:B------:R-:W-:-:S07]  /*37c0*/  WARPGROUP.ARRIVE ;  /* 0x00000000000079c5 */ /* 0x000fce0000000000 */
[----:B------:R-:W-:Y:S01]  /*37d0*/  HGMMA.64x128x16.F32 R24, R160, gdesc[UR4].tnspB, R24, gsb0 ;  /* 0x41e00004a0187df0 */ /* 0x000fe20008000818 */
        /* <DEDUP_REMOVED lines=70> */
.L_x_249:
[----:B------:R-:W-:Y:S01]  /*3c40*/  LOP3.LUT R0, R0, 0x2000000, RZ, 0xfc, !PT ;  /* 0x0200000000007812 */ /* 0x000fe200078efcff */
[----:B------:R-:W-:Y:S01]  /*3c50*/  UMOV UR7, 0x40000040 ;  /* 0x4000004000077882 */ /* 0x000fe20000000000 */
[----:B------:R-:W1:Y:S03]  /*3c60*/  S2R R13, SR_TID.X ;  /* 0x00000000000d7919 */ /* 0x000e660000002100 */
[----:B------:R-:W-:-:S05]  /*3c70*/  IMAD R0, R3, 0x400, R0 ;  /* 0x0000040003007824 */ /* 0x000fca00078e0200 */
[----:B------:R-:W-:Y:S01]  /*3c80*/  R2UR UR4, R0 ;  /* 0x00000000000472ca */ /* 0x000fe200000e0000 */
[----:B------:R-:W-:-:S05]  /*3c90*/  VIADD R0, R2, 0x30840 ;  /* 0x0003084002007836 */ /* 0x000fca0000000000 */
[----:B------:R-:W-:-:S04]  /*3ca0*/  PRMT R0, RZ, 0x654, R0 ;  /* 0x00000654ff007816 */ /* 0x000fc80000000000 */
[----:B------:R2:W-:Y:S01]  /*3cb0*/  SYNCS.ARRIVE.TRANS64.RED.A1T0 RZ, [R0+URZ], RZ ;  /* 0x000000ff00ff79a7 */ /* 0x0005e2000810043f */
[----:B------:R-:W-:Y:S02]  /*3cc0*/  WARPGROUP.ARRIVE ;  /* 0x00000000000079c5 */ /* 0x000fe40000000000 */
[----:B------:R-:W-:-:S04]  /*3cd0*/  UMOV UR6, UR4 ;  /* 0x0000000400067c82 */ /* 0x000fc80008000000 */
[----:B------:R-:W-:Y:S01]  /*3ce0*/  HGMMA.64x128x16.F32 R88, R184, gdesc[UR4].tnspB, R88, gsb0 ;  /* 0x41e00004b8587df0 */ /* 0x000fe20008000858 */
[----:B------:R-:W-:Y:S01]  /*3cf0*/  UIADD3 UR6, UR4, 0x80, URZ ;  /* 0x0000008004067890 */ /* 0x000fe2000fffe03f */
[----:B------:R-:W-:Y:S01]  /*3d00*/  UMOV UR7, 0x40000040 ;  /* 0x4000004000077882 */ /* 0x000fe20000000000 */
[----:B-1----:R-:W-:Y:S01]  /*3d10*/  SHF.R.U32.HI R15, RZ, 0x7, R13 ;  /* 0x00000007ff0f7819 */ /* 0x002fe2000001160d */
[----:B------:R-:W-:-:S04]  /*3d20*/  IMAD.IADD R13, R9, 0x1, R10 ;  /* 0x00000001090d7824 */ /* 0x000fc800078e020a */
[----:B------:R-:W-:Y:S02]  /*3d30*/  VIADD R14, R15, 0x9 ;  /* 0x000000090f0e7836 */ /* 0x000fe40000000000 */
[----:B------:R-:W-:Y:S02]  /*3d40*/  IMAD R13, R13, 0x4, R16 ;  /* 0x000000040d0d7824 */ /* 0x000fe400078e0210 */
        /* <DEDUP_REMOVED lines=34> */
.L_x_250:
        /* <DEDUP_REMOVED lines=11> */
.L_x_240:
[----:B------:R-:W4:Y:S01]  /*4020*/  S2UR UR8, SR_CTAID.Y ;  /* 0x00000000000879c3 */ /* 0x000f220000002600 */
[----:B------:R-:W5:Y:S01]  /*4030*/  S2R R8, SR_TID.X ;  /* 0x0000000000087919 */ /* 0x000f620000002100 */
[----:B------:R-:W-:Y:S01]  /*4040*/  ULDC UR4, c[0x0][0x850] ;  /* 0x0002140000047ab9 */ /* 0x000fe20000000800 */
[----:B------:R-:W-:Y:S01]  /*4050*/  ULDC.64 UR12, c[0x0][0x818] ;  /* 0x00020600000c7ab9 */ /* 0x000fe20000000a00 */
[----:B------:R-:W-:-:S04]  /*4060*/  UISETP.NE.AND UP0, UPT, UR4, 0x1, UPT ;  /* 0x000000010400788c */ /* 0x000fc8000bf05270 */
[----:B------:R-:W1:Y:S07]  /*4070*/  S2UR UR6, SR_CTAID.X ;  /* 0x00000000000679c3 */ /* 0x000e6e0000002500 */
[----:B------:R-:W-:Y:S01]  /*4080*/  @UP0 ULDC UR4, c[0x0][0x854] ;  /* 0x0002150000040ab9 */ /* 0x000fe20000000800 */
[----:B------:R-:W-:Y:S01]  /*4090*/  @UP0 ULDC UR7, c[0x0][0x858] ;  /* 0x0002160000070ab9 */ /* 0x000fe20000000800 */
[----:B------:R-:W3:Y:S01]  /*40a0*/  S2UR UR11, SR_CTAID.Z ;  /* 0x00000000000b79c3 */ /* 0x000ee20000002700 */
[----:B----4-:R-:W-:-:S07]  /*40b0*/  UIMAD.WIDE.U32 UR4, UR8, UR4, URZ ;  /* 0x00000004080472a5 */ /* 0x010fce000f8e003f */
[----:B--2---:R-:W2:Y:S01]  /*40c0*/  LDC.64 R10, c[0x0][0x820] ;  /* 0x00020800ff0a7b82 */ /* 0x004ea20000000a00 */
[----:B------:R-:W-:Y:S02]  /*40d0*/  @UP0 USHF.R.U32.HI UR8, URZ, UR7, UR5 ;  /* 0x000000073f080299 */ /* 0x000fe40008011605 */
[----:B-1----:R-:W-:-:S05]  /*40e0*/  USHF.L.U32 UR6, UR6, 0xe, URZ ;  /* 0x0000000e06067899 */ /* 0x002fca000800063f */
[----:B------:R-:W1:Y:S01]  /*40f0*/  LDC.64 R12, c[0x0][0x848] ;  /* 0x00021200ff0c7b82 */ /* 0x000e620000000a00 */
[----:B------:R-:W-:Y:S01]  /*4100*/  USHF.R.S32.HI UR9, URZ, 0x1f, UR8 ;  /* 0x0000001f3f097899 */ /* 0x000fe20008011408 */
[----:B-----5:R-:W-:Y:S01]  /*4110*/  VIADD R0, R8, 0xffffff80 ;  /* 0xffffff8008007836 */ /* 0x020fe20000000000 */
[----:B------:R-:W-:Y:S02]  /*4120*/  USHF.R.S32.HI UR7, URZ, 0x1f, UR6 ;  /* 0x0000001f3f077899 */ /* 0x000fe40008011406 */
[----:B------:R-:W-:Y:S02]  /*4130*/  UIMAD UR10, UR9, UR12, URZ ;  /* 0x0000000c090a72a4 */ /* 0x000fe4000f8e023f */
[----:B------:R-:W-:Y:S01]  /*4140*/  UIMAD.WIDE.U32 UR4, UR8, UR12, UR6 ;  /* 0x0000000c080472a5 */ /* 0x000fe2000f8e0006 */
[----:B------:R-:W-:Y:S01]  /*4150*/  SHF.R.S32.HI R3, RZ, 0x1f, R0 ;  /* 0x0000001fff037819 */ /* 0x000fe20000011400 */
[----:B------:R-:W-:-:S03]  /*4160*/  UIMAD UR10, UR8, UR13, UR10 ;  /* 0x0000000d080a72a4 */ /* 0x000fc6000f8e020a */
[----:B------:R-:W-:Y:S01]  /*4170*/  ULDC.64 UR12, c[0x0][0x840] ;  /* 0x00021000000c7ab9 */ /* 0x000fe20000000a00 */
[----:B------:R-:W-:Y:S01]  /*4180*/  LEA.HI R3, R3, R0, RZ, 0x7 ;  /* 0x0000000003037211 */ /* 0x000fe200078f38ff */
[----:B------:R-:W-:Y:S01]  /*4190*/  UIMAD UR9, UR9, UR12, URZ ;  /* 0x0000000c090972a4 */ /* 0x000fe2000f8e023f */
[----:B---3--:R-:W-:Y:S01]  /*41a0*/  IMAD.U32 R2, RZ, RZ, UR4 ;  /* 0x00000004ff027e24 */ /* 0x008fe2000f8e00ff */
[----:B------:R-:W-:Y:S01]  /*41b0*/  UIMAD.WIDE.U32 UR6, UR8, UR12, UR6 ;  /* 0x0000000c080672a5 */ /* 0x000fe2000f8e0006 */
[----:B------:R-:W-:Y:S01]  /*41c0*/  SHF.R.S32.HI R0, RZ, 0x7, R3 ;  /* 0x00000007ff007819 */ /* 0x000fe20000011403 */
[----:B------:R-:W-:Y:S01]  /*41d0*/  UIMAD UR8, UR8, UR13, UR9 ;  /* 0x0000000d080872a4 */ /* 0x000fe2000f8e0209 */
[----:B------:R-:W-:Y:S01]  /*41e0*/  IMAD.U32 R3, RZ, RZ, UR5 ;  /* 0x00000005ff037e24 */ /* 0x000fe2000f8e00ff */
[----:B------:R-:W-:Y:S02]  /*41f0*/  UIADD3 UR9, UR5, UR10, URZ ;  /* 0x0000000a05097290 */ /* 0x000fe4000fffe03f */
[----:B------:R-:W-:Y:S01]  /*4200*/  USHF.R.S32.HI UR10, URZ, 0x1f, UR11 ;  /* 0x0000001f3f0a7899 */ /* 0x000fe2000801140b */
[----:B------:R-:W-:Y:S01]  /*4210*/  IMAD R9, R0, 0x2000, R9 ;  /* 0x0000200000097824 */ /* 0x000fe200078e0209 */
[----:B------:R-:W-:-:S02]  /*4220*/  UIADD3 UR8, UR7, UR8, URZ ;  /* 0x0000000807087290 */ /* 0x000fc4000fffe03f */
[----:B------:R-:W-:Y:S01]  /*4230*/  IMAD.U32 R5, RZ, RZ, UR7 ;  /* 0x00000007ff057e24 */ /* 0x000fe2000f8e00ff */
[----:B------:R-:W-:Y:S01]  /*4240*/  ULDC UR4, c[0x0][0x740] ;  /* 0x0001d00000047ab9 */ /* 0x000fe20000000800 */
[----:B------:R-:W-:Y:S02]  /*4250*/  IMAD.U32 R3, RZ, RZ, UR9 ;  /* 0x00000009ff037e24 */ /* 0x000fe4000f8e00ff */
[----:B------:R-:W-:Y:S01]  /*4260*/  FMUL.FTZ R88, R88, UR4 ;  /* 0x0000000458587c20 */ /* 0x000fe20008410000 */
[----:B--2---:R-:W-:Y:S02]  /*4270*/  IMAD R0, R10, UR10, RZ ;  /* 0x0000000a0a007c24 */ /* 0x004fe4000f8e02ff */
[----:B------:R-:W-:Y:S01]  /*4280*/  FMUL.FTZ R89, R89, UR4 ;  /* 0x0000000459597c20 */ /* 0x000fe20008410000 */
[----:B------:R-:W-:Y:S02]  /*4290*/  IMAD.U32 R4, RZ, RZ, UR6 ;  /* 0x00000006ff047e24 */ /* 0x000fe4000f8e00ff */
[----:B------:R-:W-:Y:S01]  /*42a0*/  FMUL.FTZ R90, R90, UR4 ;  /* 0x000000045a5a7c20 */ /* 0x000fe20008410000 */
[----:B------:R-:W-:-:S02]  /*42b0*/  IMAD.U32 R5, RZ, RZ, UR8 ;  /* 0x00000008ff057e24 */ /* 0x000fc4000f8e00ff */
[----:B------:R-:W-:Y:S01]  /*42c0*/  FMUL.FTZ R91, R91, UR4 ;  /* 0x000000045b5b7c20 */ /* 0x000fe20008410000 */
[----:B-1----:R-:W-:Y:S02]  /*42d0*/  IMAD R6, R12, UR10, RZ ;  /* 0x0000000a0c067c24 */ /* 0x002fe4000f8e02ff */
[----:B------:R-:W-:Y:S01]  /*42e0*/  FMUL.FTZ R92, R92, UR4 ;  /* 0x000000045c5c7c20 */ /* 0x000fe20008410000 */
[----:B------:R-:W-:Y:S02]  /*42f0*/  IMAD R7, R11, UR11, R0 ;  /* 0x0000000b0b077c24 */ /* 0x000fe4000f8e0200 */
[----:B------:R-:W-:Y:S01]  /*4300*/  FMUL.FTZ R93, R93, UR4 ;  /* 0x000000045d5d7c20 */ /* 0x000fe20008410000 */
[----:B------:R-:W-:-:S04]  /*4310*/  IMAD.WIDE.U32 R2, R10, UR11, R2 ;  /* 0x0000000b0a027c25 */ /* 0x000fc8000f8e0002 */
[----:B------:R-:W-:Y:S01]  /*4320*/  FMUL.FTZ R94, R94, UR4 ;  /* 0x000000045e5e7c20 */ /* 0x000fe20008410000 */
[----:B------:R-:W-:Y:S01]  /*4330*/  FMUL.FTZ R95, R95, UR4 ;  /* 0x000000045f5f7c20 */ /* 0x000fe20008410000 */
[----:B------:R-:W-:Y:S01]  /*4340*/  FMUL.FTZ R96, R96, UR4 ;  /* 0x0000000460607c20 */ /* 0x000fe20008410000 */
[----:B------:R-:W-:Y:S02]  /*4350*/  IMAD R11, R13, UR11, R6 ;  /* 0x0000000b0d0b7c24 */ /* 0x000fe4000f8e0206 */
[----:B------:R-:W-:Y:S01]  /*4360*/  FMUL.FTZ R97, R97, UR4 ;  /* 0x0000000461617c20 */ /* 0x000fe20008410000 */
[----:B------:R-:W-:-:S04]  /*4370*/  IMAD.WIDE.U32 R4, R12, UR11, R4 ;  /* 0x0000000b0c047c25 */ /* 0x000fc8000f8e0004 */
        /* <DEDUP_REMOVED lines=54> */
[----:B------:R-:W-:Y:S05]  /*46e0*/  WARPSYNC.ALL ;  /* 0x0000000000007948 */ /* 0x000fea0003800000 */
[----:B------:R-:W-:-:S02]  /*46f0*/  IMAD R9, R9, 0x4, R16 ;  /* 0x0000000409097824 */ /* 0x000fc400078e0210 */
[----:B------:R-:W-:Y:S02]  /*4700*/  IMAD.IADD R6, R3, 0x1, R7 ;  /* 0x0000000103067824 */ /* 0x000fe400078e0207 */
[----:B------:R-:W-:Y:S01]  /*4710*/  IMAD.IADD R0, R5, 0x1, R11 ;  /* 0x0000000105007824 */ /* 0x000fe200078e020b */
[----:B------:R-:W-:Y:S01]  /*4720*/  BAR.SYNC.DEFER_BLOCKING 0x1, 0x100 ;  /* 0x0044000000007b1d */ /* 0x000fe20000010000 */
[----:B------:R-:W-:-:S07]  /*4730*/  ISETP.NE.AND P1, PT, R8, 0x80, PT ;  /* 0x000000800800780c */ /* 0x000fce0003f25270 */
[----:B------:R-:W1:Y:S01]  /*4740*/  LDC.64 R10, c[0x0][0x800] ;  /* 0x00020000ff0a7b82 */ /* 0x000e620000000a00 */
[----:B------:R-:W-:Y:S07]  /*4750*/  BSSY B0, `(.L_x_252) ;  /* 0x000002c000007945 */ /* 0x000fee0003800000 */
[----:B------:R-:W2:Y:S01]  /*4760*/  LDC.64 R12, c[0x0][0x828] ;  /* 0x00020a00ff0c7b82 */ /* 0x000ea20000000a00 */
[----:B------:R3:W-:Y:S04]  /*4770*/  STS.128 [R9], R24 ;  /* 0x0000001809007388 */ /* 0x0007e80000000c00 */
[----:B------:R3:W-:Y:S01]  /*4780*/  STS.128 [R9+0x800], R28 ;  /* 0x0008001c09007388 */ /* 0x0007e20000000c00 */
[----:B-1----:R-:W-:-:S03]  /*4790*/  LEA R10, P0, R2, R10, 0x2 ;  /* 0x0000000a020a7211 */ /* 0x002fc600078010ff */
[----:B------:R3:W-:Y:S01]  /*47a0*/  STS.128 [R9+0x1000], R32 ;  /* 0x0010002009007388 */ /* 0x0007e20000000c00 */
[----:B------:R-:W-:-:S03]  /*47b0*/  LEA.HI.X R6, R2, R11, R6, 0x2, P0 ;  /* 0x0000000b02067211 */ /* 0x000fc600000f1406 */
[----:B------:R3:W-:Y:S01]  /*47c0*/  STS.128 [R9+0x1800], R36 ;  /* 0x0018002409007388 */ /* 0x0007e20000000c00 */
[----:B--2---:R-:W-:-:S03]  /*47d0*/  LEA R12, P2, R4, R12, 0x2 ;  /* 0x0000000c040c7211 */ /* 0x004fc600078410ff */
[----:B------:R3:W-:Y:S01]  /*47e0*/  STS.128 [R9+0x2000], R40 ;  /* 0x0020002809007388 */ /* 0x0007e20000000c00 */
[----:B------:R-:W-:-:S03]  /*47f0*/  LEA.HI.X R0, R4, R13, R0, 0x2, P2 ;  /* 0x0000000d04007211 */ /* 0x000fc600010f1400 */
[----:B------:R3:W-:Y:S04]  /*4800*/  STS.128 [R9+0x2800], R44 ;  /* 0x0028002c09007388 */ /* 0x0007e80000000c00 */
        /* <DEDUP_REMOVED lines=15> */
[----:B-1----:R-:W1:Y:S02]  /*4900*/  FENCE.VIEW.ASYNC.S ;  /* 0x00000000000073c6 */ /* 0x002e640000000000 */
[----:B-1----:R-:W-:Y:S06]  /*4910*/  BAR.SYNC.DEFER_BLOCKING 0x1, 0x100 ;  /* 0x0044000000007b1d */ /* 0x002fec0000010000 */
[----:B------:R-:W-:Y:S05]  /*4920*/  @P1 BRA `(.L_x_253) ;  /* 0x0000000000381947 */ /* 0x000fea0003800000 */
[----:B------:R-:W-:Y:S01]  /*4930*/  R2UR UR4, R12 ;  /* 0x000000000c0472ca */ /* 0x000fe200000e0000 */
[----:B------:R-:W-:Y:S01]  /*4940*/  UMOV UR7, 0x1000 ;  /* 0x0000100000077882 */ /* 0x000fe20000000000 */
[----:B------:R-:W-:Y:S01]  /*4950*/  R2UR UR5, R0 ;  /* 0x00000000000572ca */ /* 0x000fe200000e0000 */
[----:B------:R-:W-:Y:S01]  /*4960*/  UMOV UR8, 0x0 ;  /* 0x0000000000087882 */ /* 0x000fe20000000000 */
[----:B------:R-:W-:Y:S01]  /*4970*/  R2UR UR6, R16 ;  /* 0x00000000100672ca */ /* 0x000fe200000e0000 */
[----:B------:R-:W-:Y:S01]  /*4980*/  UMOV UR9, 0x14f00000 ;  /* 0x14f0000000097882 */ /* 0x000fe20000000000 */
[----:B------:R-:W-:-:S13]  /*4990*/  PLOP3.LUT P0, PT, PT, PT, PT, 0x80, 0x0 ;  /* 0x000000000000781c */ /* 0x000fda0003f0f070 */
.L_x_254:
[----:B------:R-:W-:Y:S01]  /*49a0*/  @P0 ELECT P2, URZ, PT ;  /* 0x00000000003f082f */ /* 0x000fe20003840000 */
[----:B------:R1:W-:-:S12]  /*49b0*/  UBLKRED.G.S.ADD.F32.RN [UR4], [UR6], UR7, desc[UR8] ;  /* 0x00000804060073bb */ /* 0x0003d800080a1407 */
[----:B------:R-:W-:Y:S02]  /*49c0*/  @P2 PLOP3.LUT P0, PT, P2, PT, PT, 0x8, 0x0 ;  /* 0x000000000000281c */ /* 0x000fe4000170e170 */
[----:B------:R-:W-:-:S11]  /*49d0*/  PLOP3.LUT P2, PT, PT, PT, PT, 0x8, 0x0 ;  /* 0x000000000000781c */ /* 0x000fd60003f4e170 */
[----:B-1----:R-:W-:Y:S05]  /*49e0*/  @P0 BRA.U.ANY `(.L_x_254) ;  /* 0xfffffffd00ec0947 */ /* 0x002fea000393ffff */
[----:B------:R0:W-:Y:S01]  /*49f0*/  UTMACMDFLUSH ;  /* 0x00000000000079b7 */ /* 0x0001e20000000000 */
[----:B------:R-:W-:-:S04]  /*4a00*/  DEPBAR.LE SB0, 0x0 ;  /* 0x000080000000791a */ /* 0x000fc80000000000 */
.L_x_253:
[----:B------:R-:W-:Y:S05]  /*4a10*/  BSYNC B0 ;  /* 0x0000000000007941 */ /* 0x000fea0003800000 */
.L_x_252:
[----:B------:R-:W-:Y:S06]  /*4a20*/  BAR.SYNC.DEFER_BLOCKING 0x1, 0x100 ;  /* 0x0044000000007b1d */ /* 0x000fec0000010000 */
[----:B------:R4:W-:Y:S04]  /*4a30*/  STS.128 [R9], R88 ;  /* 0x0000005809007388 */ /* 0x0009e80000000c00 */
        /* <DEDUP_REMOVED lines=30> */
.L_x_255:
[----:B------:R-:W-:Y:S01]  /*4c20*/  @P0 ELECT P1, URZ, PT ;  /* 0x00000000003f082f */ /* 0x000fe20003820000 */
[----:B------:R1:W-:-:S12]  /*4c30*/  UBLKRED.G.S.ADD.F32.RN [UR4], [UR6], UR7, desc[UR8] ;  /* 0x00000804060073bb */ /* 0x0003d800080a1407 */
[----:B------:R-:W-:Y:S02]  /*4c40*/  @P1 PLOP3.LUT P0, PT, P1, PT, PT, 0x8, 0x0 ;  /* 0x000000000000181c */ /* 0x000fe40000f0e170 */
[----:B------:R-:W-:-:S11]  /*4c50*/  PLOP3.LUT P1, PT, PT, PT, PT, 0x8, 0x0 ;  /* 0x000000000000781c */ /* 0x000fd60003f2e170 */
[----:B-1----:R-:W-:Y:S05]  /*4c60*/  @P0 BRA.U.ANY `(.L_x_255) ;  /* 0xfffffffd00ec0947 */ /* 0x002fea000393ffff */
[----:B------:R0:W-:Y:S01]  /*4c70*/  UTMACMDFLUSH ;  /* 0x00000000000079b7 */ /* 0x0001e20000000000 */
[----:B------:R-:W-:-:S04]  /*4c80*/  DEPBAR.LE SB0, 0x0 ;  /* 0x000080000000791a */ /* 0x000fc80000000000 */
[----:B------:R-:W-:Y:S05]  /*4c90*/  BRA `(.L_x_232) ;  /* 0x00000028001c7947 */ /* 0x000fea0003800000 */
.L_x_230:
        /* <DEDUP_REMOVED lines=51> */
.L_x_270:
        /* <DEDUP_REMOVED lines=21> */
.L_x_259:
[----:B------:R-:W-:Y:S05]  /*5120*/  BSYNC B0 ;  /* 0x0000000000007941 */ /* 0x000fea0003800000 */
.L_x_258:
        /* <DEDUP_REMOVED lines=13> */
.L_x_261:
[----:B------:R-:W-:Y:S05]  /*5200*/  BSYNC B0 ;  /* 0x0000000000007941 */ /* 0x000fea0003800000 */
.L_x_260:
[----:B------:R-:W-:Y:S06]  /*5210*/  BAR.ARV 0xa, 0xa0 ;  /* 0x0282800000007b1d */ /* 0x000fec0000002000 */
[----:B------:R-:W-:Y:S04]  /*5220*/  BSSY B0, `(.L_x_262) ;  /* 0x0000003000007945 */ /* 0x000fe80003800000 */
[----:B------:R-:W-:Y:S05]  /*5230*/  @!P0 BRA `(.L_x_263) ;  /* 0x0000000000048947 */ /* 0x000fea0003800000 */
[----:B------:R-:W-:-:S04]  /*5240*/  DEPBAR.LE SB0, 0x0 ;  /* 0x000080000000791a */ /* 0x000fc80000000000 */
.L_x_263:
[----:B------:R-:W-:Y:S05]  /*5250*/  BSYNC B0 ;  /* 0x0000000000007941 */ /* 0x000fea0003800000 */
.L_x_262:
        /* <DEDUP_REMOVED lines=13> */
.L_x_265:
[----:B------:R-:W-:Y:S05]  /*5330*/  BSYNC B0 ;  /* 0x0000000000007941 */ /* 0x000fea0003800000 */
.L_x_264:
        /* <DEDUP_REMOVED lines=13> */
.L_x_267:
[----:B------:R-:W-:Y:S05]  /*5410*/  BSYNC B0 ;  /* 0x0000000000007941 */ /* 0x000fea0003800000 */
.L_x_266:
[----:B------:R-:W-:Y:S01]  /*5420*/  VIADD R0, R0, 0xfffffffe ;  /* 0xfffffffe00007836 */ /* 0x000fe20000000000 */
[----:B------:R-:W-:Y:S06]  /*5430*/  BAR.ARV 0xa, 0xa0 ;  /* 0x0282800000007b1d */ /* 0x000fec0000002000 */
[----:B------:R-:W-:Y:S01]  /*5440*/  BSSY B0, `(.L_x_268) ;  /* 0x0000004000007945 */ /* 0x000fe20003800000 */
[----:B------:R-:W-:-:S03]  /*5450*/  ISETP.NE.AND P1, PT, R0, RZ, PT ;  /* 0x000000ff0000720c */ /* 0x000fc60003f25270 */
[----:B------:R-:W-:Y:S10]  /*5460*/  @!P0 BRA `(.L_x_269) ;  /* 0x0000000000048947 */ /* 0x000ff40003800000 */
[----:B------:R-:W-:-:S04]  /*5470*/  DEPBAR.LE SB0, 0x0 ;  /* 0x000080000000791a */ /* 0x000fc80000000000 */
.L_x_269:
[----:B------:R-:W-:Y:S05]  /*5480*/  BSYNC B0 ;  /* 0x0000000000007941 */ /* 0x000fea0003800000 */
.L_x_268:
[----:B------:R-:W-:Y:S06]  /*5490*/  BAR.ARV 0xb, 0xa0 ;  /* 0x02c2800000007b1d */ /* 0x000fec0000002000 */
[----:B------:R-:W-:Y:S02]  /*54a0*/  UIADD3 UR5, UR5, 0x2, URZ ;  /* 0x0000000205057890 */ /* 0x000fe4000fffe03f */
[----:B------:R-:W-:Y:S01]  /*54b0*/  UIADD3 UR4, UR4, 0x1, URZ ;  /* 0x0000000104047890 */ /* 0x000fe2000fffe03f */
[----:B------:R-:W-:Y:S11]  /*54c0*/  @P1 BRA `(.L_x_270) ;  /* 0xfffffff800c01947 */ /* 0x000ff6000383ffff */
[----:B------:R-:W-:-:S12]  /*54d0*/  USHF.L.U32 UR5, UR5, 0xd, URZ ;  /* 0x0000000d05057899 */ /* 0x000fd8000800063f */
.L_x_257:
        /* <DEDUP_REMOVED lines=19> */
.L_x_272:
[----:B------:R-:W-:Y:S05]  /*5610*/  BSYNC B0 ;  /* 0x0000000000007941 */ /* 0x000fea0003800000 */
.L_x_271:
        /* <DEDUP_REMOVED lines=19> */
.L_x_274:
[----:B------:R-:W-:Y:S05]  /*5750*/  BSYNC B0 ;  /* 0x0000000000007941 */ /* 0x000fea0003800000 */
.L_x_273:
[----:B------:R-:W-:Y:S06]  /*5760*/  BAR.ARV 0xa, 0xa0 ;  /* 0x0282800000007b1d */ /* 0x000fec0000002000 */
[----:B------:R-:W-:Y:S04]  /*5770*/  BSSY B0, `(.L_x_275) ;  /* 0x0000003000007945 */ /* 0x000fe80003800000 */
[----:B------:R-:W-:Y:S05]  /*5780*/  @!P0 BRA `(.L_x_276) ;  /* 0x0000000000048947 */ /* 0x000fea0003800000 */
[----:B------:R-:W-:-:S04]  /*5790*/  DEPBAR.LE SB0, 0x0 ;  /* 0x000080000000791a */ /* 0x000fc80000000000 */
.L_x_276:
[----:B------:R-:W-:Y:S05]  /*57a0*/  BSYNC B0 ;  /* 0x0000000000007941 */ /* 0x000fea0003800000 */
.L_x_275:
[----:B------:R-:W-:Y:S06]  /*57b0*/  BAR.ARV 0xb, 0xa0 ;  /* 0x02c2800000007b1d */ /* 0x000fec0000002000 */
[----:B------:R-:W-:Y:S05]  /*57c0*/  BRA `(.L_x_232) ;  /* 0x0000001c00507947 */ /* 0x000fea0003800000 */
.L_x_256:
        /* <DEDUP_REMOVED lines=55> */
.L_x_307:
[----:B------:R-:W-:Y:S02]  /*5b40*/  IMAD.IADD R10, R7, 0x1, R3 ;  /* 0x00000001070a7824 */ /* 0x000fe400078e0203 */
[----:B-1----:R-:W-:Y:S02]  /*5b50*/  IMAD.SHL.U32 R0, R2, 0x80, RZ ;  /* 0x0000008002007824 */ /* 0x002fe400078e00ff */
[----:B------:R-:W-:Y:S01]  /*5b60*/  IMAD.MOV.U32 R9, RZ, RZ, 0x1 ;  /* 0x00000001ff097424 */ /* 0x000fe200078e00ff */
[----:B------:R-:W-:Y:S06]  /*5b70*/  @P0 BRA `(.L_x_280) ;  /* 0x0000000000180947 */ /* 0x000fec0003800000 */
[----:B------:R-:W1:Y:S01]  /*5b80*/  S2R R4, SR_TID.X ;  /* 0x0000000000047919 */ /* 0x000e620000002100 */
[----:B------:R-:W-:-:S04]  /*5b90*/  IMAD.MOV.U32 R2, RZ, RZ, 0x4100 ;  /* 0x00004100ff027424 */ /* 0x000fc800078e00ff */
[----:B------:R2:W-:Y:S01]  /*5ba0*/  SYNCS.ARRIVE.TRANS64 RZ, [R11+URZ+0x30810], R2 ;  /* 0x030810020bff79a7 */ /* 0x0005e2000800003f */
[----:B-1----:R-:W-:-:S13]  /*5bb0*/  LOP3.LUT P1, RZ, R4, 0x1f, RZ, 0xc0, !PT ;  /* 0x0000001f04ff7812 */ /* 0x002fda000782c0ff */
[----:B--2---:R-:W-:Y:S05]  /*5bc0*/  @!P1 BRA `(.L_x_280) ;  /* 0x0000000000049947 */ /* 0x004fea0003800000 */
[----:B------:R-:W-:Y:S01]  /*5bd0*/  BPT.TRAP 0x1 ;  /* 0x000000040000795c */ /* 0x000fe20000300000 */
.L_x_280:
[----:B------:R-:W1:Y:S01]  /*5be0*/  LDC.64 R2, c[0x0][0x198] ;  /* 0x00006600ff027b82 */ /* 0x000e620000000a00 */
[----:B------:R-:W-:Y:S01]  /*5bf0*/  R2UR UR11, R0 ;  /* 0x00000000000b72ca */ /* 0x000fe200000e0000 */
[----:B------:R-:W-:Y:S01]  /*5c00*/  UMOV UR19, URZ ;  /* 0x0000003f00137c82 */ /* 0x000fe20008000000 */
[----:B------:R-:W-:Y:S01]  /*5c10*/  R2UR UR8, R11 ;  /* 0x000000000b0872ca */ /* 0x000fe200000e0000 */
[----:B------:R-:W-:Y:S01]  /*5c20*/  UMOV UR22, 0x0 ;  /* 0x0000000000167882 */ /* 0x000fe20000000000 */
[----:B------:R-:W-:Y:S01]  /*5c30*/  UMOV UR23, 0x14f00000 ;  /* 0x14f0000000177882 */ /* 0x000fe20000000000 */
[----:B------:R-:W-:Y:S01]  /*5c40*/  UMOV UR18, URZ ;  /* 0x0000003f00127c82 */ /* 0x000fe20008000000 */
[----:B------:R-:W-:Y:S01]  /*5c50*/  UMOV UR26, 0x40 ;  /* 0x00000040001a7882 */ /* 0x000fe20000000000 */
[----:B------:R-:W2:Y:S01]  /*5c60*/  LDC R12, c[0x0][0x280] ;  /* 0x0000a000ff0c7b82 */ /* 0x000ea20000000800 */
[----:B------:R-:W-:Y:S01]  /*5c70*/  UMOV UR28, UR20 ;  /* 0x00000014001c7c82 */ /* 0x000fe20008000000 */
[----:B------:R-:W-:Y:S01]  /*5c80*/  UMOV UR29, UR21 ;  /* 0x00000015001d7c82 */ /* 0x000fe20008000000 */
[----:B------:R-:W-:Y:S01]  /*5c90*/  UMOV UR27, UR19 ;  /* 0x00000013001b7c82 */ /* 0x000fe20008000000 */
[----:B------:R-:W-:Y:S01]  /*5ca0*/  UMOV UR10, 0x10 ;  /* 0x00000010000a7882 */ /* 0x000fe20000000000 */
[----:B------:R-:W-:Y:S01]  /*5cb0*/  IMAD.MOV.U32 R4, RZ, RZ, 0x10000 ;  /* 0x00010000ff047424 */ /* 0x000fe200078e00ff */
[----:B------:R-:W-:Y:S01]  /*5cc0*/  UMOV UR30, 0x0 ;  /* 0x00000000001e7882 */ /* 0x000fe20000000000 */
[----:B------:R-:W-:Y:S01]  /*5cd0*/  UMOV UR31, 0x10000000 ;  /* 0x10000000001f7882 */ /* 0x000fe20000000000 */
[----:B------:R-:W-:Y:S01]  /*5ce0*/  UIADD3 UR16, UR8, 0x18000, URZ ;  /* 0x0001800008107890 */ /* 0x000fe2000fffe03f */
[----:B------:R-:W-:Y:S01]  /*5cf0*/  IMAD.MOV.U32 R20, RZ, RZ, RZ ;  /* 0x000000ffff147224 */ /* 0x000fe200078e00ff */
[----:B------:R-:W-:Y:S01]  /*5d00*/  UIADD3 UR17, UR8, 0x30810, URZ ;  /* 0x0003081008117890 */ /* 0x000fe2000fffe03f */
[----:B------:R-:W-:Y:S01]  /*5d10*/  IMAD.MOV.U32 R5, RZ, RZ, RZ ;  /* 0x000000ffff057224 */ /* 0x000fe200078e00ff */
[----:B------:R-:W-:-:S02]  /*5d20*/  UIADD3 UR24, UR8, 0x1a000, URZ ;  /* 0x0001a00008187890 */ /* 0x000fc4000fffe03f */
[----:B------:R-:W-:Y:S01]  /*5d30*/  UIADD3 UR32, UR8, 0x28000, URZ ;  /* 0x0002800008207890 */ /* 0x000fe2000fffe03f */
[----:B-1----:R-:W-:Y:S02]  /*5d40*/  IMAD.MOV.U32 R8, RZ, RZ, R2 ;  /* 0x000000ffff087224 */ /* 0x002fe400078e0002 */
[----:B------:R-:W-:Y:S01]  /*5d50*/  UMOV UR25, UR17 ;  /* 0x0000001100197c82 */ /* 0x000fe20008000000 */
[----:B------:R-:W-:Y:S01]  /*5d60*/  UMOV UR33, UR17 ;  /* 0x0000001100217c82 */ /* 0x000fe20008000000 */
[----:B------:R-:W-:Y:S01]  /*5d70*/  UIADD3 UR9, UR8, 0x30800, URZ ;  /* 0x0003080008097890 */ /* 0x000fe2000fffe03f */
[----:B------:R-:W-:Y:S01]  /*5d80*/  IADD3 R0, P1, R8, 0x2f0, RZ ;  /* 0x000002f008007810 */ /* 0x000fe20007f3e0ff */
[----:B------:R-:W-:Y:S01]  /*5d90*/  UIADD3 UR40, UR8, 0x4000, URZ ;  /* 0x0000400008287890 */ /* 0x000fe2000fffe03f */
[----:B------:R-:W-:Y:S02]  /*5da0*/  UMOV UR13, UR21 ;  /* 0x00000015000d7c82 */ /* 0x000fe40008000000 */
[----:B------:R-:W-:Y:S01]  /*5db0*/  R2UR UR6, R0 ;  /* 0x00000000000672ca */ /* 0x000fe200000e0000 */
[----:B------:R-:W-:Y:S01]  /*5dc0*/  UMOV UR42, 0x40 ;  /* 0x00000040002a7882 */ /* 0x000fe20000000000 */
        /* <DEDUP_REMOVED lines=11> */
[----:B------:R-:W-:-:S03]  /*5e80*/  UMOV UR34, UR18 ;  /* 0x0000001200227c82 */ /* 0x000fc60008000000 */
[----:B------:R-:W-:Y:S01]  /*5e90*/  R2UR UR7, R2 ;  /* 0x00000000020772ca */ /* 0x000fe200000e0000 */
[----:B------:R-:W-:-:S05]  /*5ea0*/  IMAD.X R2, RZ, RZ, R0, P2 ;  /* 0x000000ffff027224 */ /* 0x000fca00010e0600 */
[----:B------:R-:W-:Y:S02]  /*5eb0*/  R2UR UR39, R2 ;  /* 0x00000000022772ca */ /* 0x000fe400000e0000 */
[----:B------:R-:W-:-:S04]  /*5ec0*/  IADD3 R2, P1, R8, 0xf0, RZ ;  /* 0x000000f008027810 */ /* 0x000fc80007f3e0ff */
[----:B------:R-:W-:Y:S01]  /*5ed0*/  R2UR UR14, R2 ;  /* 0x00000000020e72ca */ /* 0x000fe200000e0000 */
[----:B------:R-:W-:Y:S01]  /*5ee0*/  IMAD.X R3, RZ, RZ, R0, P1 ;  /* 0x000000ffff037224 */ /* 0x000fe200008e0600 */
[----:B--2---:R-:W-:-:S04]  /*5ef0*/  ISETP.GE.AND P1, PT, R12, 0x41, PT ;  /* 0x000000410c00780c */ /* 0x004fc80003f26270 */
        /* <DEDUP_REMOVED lines=33> */
.L_x_291:
[----:B------:R-:W-:-:S04]  /*6110*/  SHF.L.U32 R21, R9, 0x1f, RZ ;  /* 0x0000001f09157819 */ /* 0x000fc800000006ff */
[----:B-1----:R-:W1:Y:S02]  /*6120*/  SYNCS.PHASECHK.TRANS64.TRYWAIT P1, [R11+URZ+0x30840], R21 ;  /* 0x030840150b0075a7 */ /* 0x002e64000802017f */
[----:B-12---:R-:W-:Y:S05]  /*6130*/  @!P1 BRA `(.L_x_283) ;  /* 0x0000001400689947 */ /* 0x006fea0003800000 */
.L_x_308:
[----:B------:R-:W-:Y:S05]  /*6140*/  @P0 BRA `(.L_x_284) ;  /* 0x0000000000140947 */ /* 0x000fea0003800000 */
[----:B------:R-:W-:Y:S01]  /*6150*/  ISETP.NE.AND P1, PT, R14, RZ, PT ;  /* 0x000000ff0e00720c */ /* 0x000fe20003f25270 */
[----:B------:R-:W-:-:S04]  /*6160*/  IMAD.MOV.U32 R0, RZ, RZ, 0x4100 ;  /* 0x00004100ff007424 */ /* 0x000fc800078e00ff */
[----:B------:R2:W-:Y:S08]  /*6170*/  SYNCS.ARRIVE.TRANS64 RZ, [R11+URZ+0x30830], R0 ;  /* 0x030830000bff79a7 */ /* 0x0005f0000800003f */
[----:B------:R-:W-:Y:S05]  /*6180*/  @!P1 BRA `(.L_x_284) ;  /* 0x0000000000049947 */ /* 0x000fea0003800000 */
[----:B------:R-:W-:Y:S01]  /*6190*/  BPT.TRAP 0x1 ;  /* 0x000000040000795c */ /* 0x000fe20000300000 */
.L_x_284:
        /* <DEDUP_REMOVED lines=36> */
.L_x_309:
[----:B------:R-:W-:Y:S05]  /*63e0*/  @P0 BRA `(.L_x_286) ;  /* 0x0000000000140947 */ /* 0x000fea0003800000 */
[----:B------:R-:W-:Y:S01]  /*63f0*/  ISETP.NE.AND P1, PT, R14, RZ, PT ;  /* 0x000000ff0e00720c */ /* 0x000fe20003f25270 */
[----:B------:R-:W-:-:S04]  /*6400*/  IMAD.MOV.U32 R2, RZ, RZ, 0x4100 ;  /* 0x00004100ff027424 */ /* 0x000fc800078e00ff */
[----:B------:R3:W-:Y:S08]  /*6410*/  SYNCS.ARRIVE.TRANS64 RZ, [R11+URZ+0x30818], R2 ;  /* 0x030818020bff79a7 */ /* 0x0007f0000800003f */
[----:B------:R-:W-:Y:S05]  /*6420*/  @!P1 BRA `(.L_x_286) ;  /* 0x0000000000049947 */ /* 0x000fea0003800000 */
[----:B------:R-:W-:Y:S01]  /*6430*/  BPT.TRAP 0x1 ;  /* 0x000000040000795c */ /* 0x000fe20000300000 */
.L_x_286:
        /* <DEDUP_REMOVED lines=27> */
.L_x_310:
        /* <DEDUP_REMOVED lines=9> */
.L_x_288:
        /* <DEDUP_REMOVED lines=31> */
.L_x_312:
[----:B------:R-:W-:Y:S05]  /*6870*/  @P0 BRA `(.L_x_290) ;  /* 0x0000000000140947 */ /* 0x000fea0003800000 */
[----:B------:R-:W-:Y:S01]  /*6880*/  ISETP.NE.AND P1, PT, R14, RZ, PT ;  /* 0x000000ff0e00720c */ /* 0x000fe20003f25270 */
[----:B-1----:R-:W-:-:S04]  /*6890*/  IMAD.MOV.U32 R4, RZ, RZ, 0x4100 ;  /* 0x00004100ff047424 */ /* 0x002fc800078e00ff */
[----:B------:R2:W-:Y:S08]  /*68a0*/  SYNCS.ARRIVE.TRANS64 RZ, [R11+URZ+0x30810], R4 ;  /* 0x030810040bff79a7 */ /* 0x0005f0000800003f */
[----:B------:R-:W-:Y:S05]  /*68b0*/  @!P1 BRA `(.L_x_290) ;  /* 0x0000000000049947 */ /* 0x000fea0003800000 */
[----:B------:R-:W-:Y:S01]  /*68c0*/  BPT.TRAP 0x1 ;  /* 0x000000040000795c */ /* 0x000fe20000300000 */
.L_x_290:
        /* <DEDUP_REMOVED lines=29> */
.L_x_282:
[----:B------:R-:W-:-:S13]  /*6aa0*/  ISETP.NE.AND P1, PT, R19, RZ, PT ;  /* 0x000000ff1300720c */ /* 0x000fda0003f25270 */
[----:B------:R-:W-:Y:S05]  /*6ab0*/  @!P1 BRA `(.L_x_281) ;  /* 0x0000000400289947 */ /* 0x000fea0003800000 */
[----:B------:R-:W-:-:S04]  /*6ac0*/  SHF.L.U32 R12, R9, 0x1f, RZ ;  /* 0x0000001f090c7819 */ /* 0x000fc800000006ff */
[----:B------:R-:W3:Y:S02]  /*6ad0*/  SYNCS.PHASECHK.TRANS64.TRYWAIT P1, [R11+URZ+0x30840], R12 ;  /* 0x0308400c0b0075a7 */ /* 0x000ee4000802017f */
[----:B---3--:R-:W-:Y:S05]  /*6ae0*/  @!P1 BRA `(.L_x_292) ;  /* 0x0000000c00509947 */ /* 0x008fea0003800000 */
.L_x_313:
[----:B------:R-:W-:Y:S05]  /*6af0*/  @P0 BRA `(.L_x_293) ;  /* 0x0000000000140947 */ /* 0x000fea0003800000 */
[----:B------:R-:W-:Y:S01]  /*6b00*/  ISETP.NE.AND P1, PT, R14, RZ, PT ;  /* 0x000000ff0e00720c */ /* 0x000fe20003f25270 */
[----:B-12---:R-:W-:-:S04]  /*6b10*/  IMAD.MOV.U32 R4, RZ, RZ, 0x4100 ;  /* 0x00004100ff047424 */ /* 0x006fc800078e00ff */
[----:B------:R4:W-:Y:S08]  /*6b20*/  SYNCS.ARRIVE.TRANS64 RZ, [R11+URZ+0x30830], R4 ;  /* 0x030830040bff79a7 */ /* 0x0009f0000800003f */
[----:B------:R-:W-:Y:S05]  /*6b30*/  @!P1 BRA `(.L_x_293) ;  /* 0x0000000000049947 */ /* 0x000fea0003800000 */
[----:B------:R-:W-:Y:S01]  /*6b40*/  BPT.TRAP 0x1 ;  /* 0x000000040000795c */ /* 0x000fe20000300000 */
.L_x_293:
        /* <DEDUP_REMOVED lines=33> */
.L_x_314:
[----:B------:R-:W-:Y:S05]  /*6d60*/  @P0 BRA `(.L_x_295) ;  /* 0x0000000000140947 */ /* 0x000fea0003800000 */
[----:B------:R-:W-:Y:S01]  /*6d70*/  ISETP.NE.AND P0, PT, R14, RZ, PT ;  /* 0x000000ff0e00720c */ /* 0x000fe20003f05270 */
[----:B------:R-:W-:-:S04]  /*6d80*/  IMAD.MOV.U32 R4, RZ, RZ, 0x4100 ;  /* 0x00004100ff047424 */ /* 0x000fc800078e00ff */
[----:B------:R2:W-:Y:S08]  /*6d90*/  SYNCS.ARRIVE.TRANS64 RZ, [R11+URZ+0x30818], R4 ;  /* 0x030818040bff79a7 */ /* 0x0005f0000800003f */
[----:B------:R-:W-:Y:S05]  /*6da0*/  @!P0 BRA `(.L_x_295) ;  /* 0x0000000000048947 */ /* 0x000fea0003800000 */
[----:B------:R-:W-:Y:S01]  /*6db0*/  BPT.TRAP 0x1 ;  /* 0x000000040000795c */ /* 0x000fe20000300000 */
.L_x_295:
        /* <DEDUP_REMOVED lines=26> */
.L_x_281:
[----:B-12---:R-:W-:Y:S01]  /*6f60*/  IMAD R4, R20, 0x8, R11 ;  /* 0x0000000814047824 */ /* 0x006fe200078e020b */
[----:B------:R-:W-:Y:S01]  /*6f70*/  SHF.L.U32 R3, R9, 0x1f, RZ ;  /* 0x0000001f09037819 */ /* 0x000fe200000006ff */
[----:B------:R-:W1:Y:S03]  /*6f80*/  S2R R2, SR_TID.X ;  /* 0x0000000000027919 */ /* 0x000e660000002100 */
[----:B------:R-:W2:Y:S01]  /*6f90*/  SYNCS.PHASECHK.TRANS64.TRYWAIT P0, [R4+URZ+0x30840], R3 ;  /* 0x03084003040075a7 */ /* 0x000ea2000800017f */
[----:B-1----:R-:W-:-:S04]  /*6fa0*/  LOP3.LUT R2, R2, 0x7f, RZ, 0xc0, !PT ;  /* 0x0000007f02027812 */ /* 0x002fc800078ec0ff */
[----:B------:R-:W-:Y:S01]  /*6fb0*/  ISETP.NE.AND P1, PT, R2, RZ, PT ;  /* 0x000000ff0200720c */ /* 0x000fe20003f25270 */
[----:B--2---:R-:W-:-:S12]  /*6fc0*/  @!P0 BRA `(.L_x_296) ;  /* 0x0000000800408947 */ /* 0x004fd80003800000 */
.L_x_315:
[----:B------:R-:W-:Y:S05]  /*6fd0*/  @P1 BRA `(.L_x_297) ;  /* 0x0000000000181947 */ /* 0x000fea0003800000 */
[----:B------:R-:W2:Y:S01]  /*6fe0*/  S2R R2, SR_TID.X ;  /* 0x0000000000027919 */ /* 0x000ea20000002100 */
[----:B-1----:R-:W-:-:S04]  /*6ff0*/  IMAD.MOV.U32 R3, RZ, RZ, 0x4100 ;  /* 0x00004100ff037424 */ /* 0x002fc800078e00ff */
[----:B------:R4:W-:Y:S01]  /*7000*/  SYNCS.ARRIVE.TRANS64 RZ, [R4+URZ+0x30830], R3 ;  /* 0x0308300304ff79a7 */ /* 0x0009e2000800003f */
[----:B--2---:R-:W-:-:S13]  /*7010*/  LOP3.LUT P0, RZ, R2, 0x1f, RZ, 0xc0, !PT ;  /* 0x0000001f02ff7812 */ /* 0x004fda000780c0ff */
[----:B----4-:R-:W-:Y:S05]  /*7020*/  @!P0 BRA `(.L_x_297) ;  /* 0x0000000000048947 */ /* 0x010fea0003800000 */
[----:B------:R-:W-:Y:S01]  /*7030*/  BPT.TRAP 0x1 ;  /* 0x000000040000795c */ /* 0x000fe20000300000 */
.L_x_297:
        /* <DEDUP_REMOVED lines=40> */
.L_x_278:
[----:B------:R-:W-:Y:S05]  /*72c0*/  BSYNC B0 ;  /* 0x0000000000007941 */ /* 0x000fea0003800000 */
.L_x_277:
[----:B------:R-:W-:-:S03]  /*72d0*/  UMOV UR6, 0xffffffff ;  /* 0xffffffff00067882 */ /* 0x000fc60000000000 */
[----:B------:R-:W-:Y:S05]  /*72e0*/  BRA.DIV UR6, `(.L_x_298) ;  /* 0x00000006068c7947 */ /* 0x000fea000b800000 */
[----:B------:R-:W-:-:S13]  /*72f0*/  ELECT P0, URZ, PT ;  /* 0x00000000003f782f */ /* 0x000fda0003800000 */
.L_x_318:
[----:B------:R-:W-:Y:S05]  /*7300*/  @!P0 BRA `(.L_x_232) ;  /* 0x0000000000808947 */ /* 0x000fea0003800000 */
[----:B------:R-:W-:-:S04]  /*7310*/  LOP3.LUT R17, R17, 0x2, RZ, 0xfc, !PT ;  /* 0x0000000211117812 */ /* 0x000fc800078efcff */
[----:B------:R-:W-:-:S13]  /*7320*/  ISETP.NE.AND P0, PT, R17, 0x3, PT ;  /* 0x000000031100780c */ /* 0x000fda0003f05270 */
[----:B------:R-:W-:Y:S05]  /*7330*/  @!P0 BRA `(.L_x_299) ;  /* 0x0000000000048947 */ /* 0x000fea0003800000 */
[----:B------:R-:W-:Y:S01]  /*7340*/  BPT.TRAP 0x1 ;  /* 0x000000040000795c */ /* 0x000fe20000300000 */
.L_x_299:
        /* <DEDUP_REMOVED lines=15> */
.L_x_319:
[----:B------:R-:W2:Y:S02]  /*7440*/  SYNCS.PHASECHK.TRANS64.TRYWAIT P1, [R3+URZ], R2 ;  /* 0x00000002030075a7 */ /* 0x000ea4000802017f */
[----:B--2---:R-:W-:Y:S05]  /*7450*/  @!P1 BRA `(.L_x_301) ;  /* 0x0000000400689947 */ /* 0x004fea0003800000 */
.L_x_320:
[----:B------:R-:W-:Y:S05]  /*7460*/  @!P0 BRA `(.L_x_302) ;  /* 0x0000000000048947 */ /* 0x000fea0003800000 */
[----:B------:R-:W-:Y:S01]  /*7470*/  BPT.TRAP 0x1 ;  /* 0x000000040000795c */ /* 0x000fe20000300000 */
.L_x_302:
[----:B--2---:R-:W-:-:S04]  /*7480*/  VIADD R3, R7, 0x30840 ;  /* 0x0003084007037836 */ /* 0x004fc80000000000 */
[----:B------:R-:W-:-:S04]  /*7490*/  IMAD R0, R0, 0x8, R3 ;  /* 0x0000000800007824 */ /* 0x000fc800078e0203 */
[----:B------:R-:W2:Y:S02]  /*74a0*/  SYNCS.PHASECHK.TRANS64.TRYWAIT P0, [R0+URZ], R5 ;  /* 0x00000005000075a7 */ /* 0x000ea4000800017f */
[----:B--2---:R-:W-:Y:S05]  /*74b0*/  @!P0 BRA `(.L_x_303) ;  /* 0x0000000400648947 */ /* 0x004fea0003800000 */
.L_x_321:
[----:B------:R-:W-:-:S07]  /*74c0*/  IMAD R3, R4, 0x8, R3 ;  /* 0x0000000804037824 */ /* 0x000fce00078e0203 */
.L_x_304:
[----:B---3--:R3:W4:Y:S02]  /*74d0*/  SYNCS.PHASECHK.TRANS64.TRYWAIT P0, [R3+URZ], R2 ;  /* 0x00000002030075a7 */ /* 0x008724000800017f */
[----:B----4-:R-:W-:Y:S05]  /*74e0*/  @!P0 NANOSLEEP.SYNCS 0x989680 ;  /* 0x009896800000895d */ /* 0x010fea0003900000 */
[----:B------:R-:W4:Y:S02]  /*74f0*/  @!P0 SYNCS.PHASECHK.TRANS64 P0, [R3+URZ], R2 ;  /* 0x00000002030085a7 */ /* 0x000f24000800007f */
[----:B----4-:R-:W-:Y:S05]  /*7500*/  @!P0 BRA `(.L_x_304) ;  /* 0xfffffffc00f08947 */ /* 0x010fea000383ffff */
.L_x_232:
[----:B------:R-:W-:Y:S05]  /*7510*/  BSYNC B6 ;  /* 0x0000000000067941 */ /* 0x000fea0003800000 */
.L_x_229:
[----:B------:R-:W-:Y:S05]  /*7520*/  EXIT ;  /* 0x000000000000794d */ /* 0x000fea0003800000 */
.L_x_237:
[----:B------:R-:W-:Y:S02]  /*7530*/  IMAD.MOV.U32 R12, RZ, RZ, RZ ;  /* 0x000000ffff0c7224 */ /* 0x000fe400078e00ff */
[----:B------:R-:W-:Y:S02]  /*7540*/  IMAD.MOV.U32 R11, RZ, RZ, 0x1f ;  /* 0x0000001fff0b7424 */ /* 0x000fe400078e00ff */
[----:B------:R-:W-:-:S07]  /*7550*/  IMAD.MOV.U32 R15, RZ, RZ, -0x1 ;  /* 0xffffffffff0f7424 */ /* 0x000fce00078e00ff */
[----:B------:R-:W-:Y:S05]  /*7560*/  WARPSYNC.COLLECTIVE R15, `(.L_x_305) ;  /* 0x000000000f087348 */ /* 0x000fea0003c00000 */
[----:B------:R1:W2:Y:S02]  /*7570*/  SHFL.IDX P6, R14, R13, R12, R11 ;  /* 0x0000000c0d0e7389 */ /* 0x0002a400000c000b */
[----:B-12---:R-:W-:Y:S01]  /*7580*/  ENDCOLLECTIVE ;  /* 0x000000000000791b */ /* 0x006fe20003800000 */
.L_x_305:
[----:B------:R-:W-:Y:S05]  /*7590*/  BRA `(.L_x_306) ;  /* 0xffffff9400647947 */ /* 0x000fea000383ffff */
.L_x_239:
[----:B--2---:R2:W3:Y:S02]  /*75a0*/  SYNCS.PHASECHK.TRANS64.TRYWAIT P0, [R16+URZ+0x30800], R11 ;  /* 0x0308000b100075a7 */ /* 0x0044e4000800017f */
[----:B---3--:R-:W-:Y:S05]  /*75b0*/  @!P0 NANOSLEEP.SYNCS 0x989680 ;  /* 0x009896800000895d */ /* 0x008fea0003900000 */
[----:B------:R-:W3:Y:S02]  /*75c0*/  @!P0 SYNCS.PHASECHK.TRANS64 P0, [R16+URZ+0x30800], R11 ;  /* 0x0308000b100085a7 */ /* 0x000ee4000800007f */
[----:B---3--:R-:W-:Y:S05]  /*75d0*/  @!P0 BRA `(.L_x_239) ;  /* 0xfffffffc00f08947 */ /* 0x008fea000383ffff */
[----:B------:R-:W-:Y:S05]  /*75e0*/  BRA `(.L_x_238) ;  /* 0xffffff9400bc7947 */ /* 0x000fea000383ffff */
.L_x_244:
[----:B---3--:R3:W4:Y:S02]  /*75f0*/  SYNCS.PHASECHK.TRANS64.TRYWAIT P1, [R2+URZ+0x30810], R153 ;  /* 0x03081099020075a7 */ /* 0x008724000802017f */
[----:B----4-:R-:W-:Y:S05]  /*7600*/  @!P1 NANOSLEEP.SYNCS 0x989680 ;  /* 0x009896800000995d */ /* 0x010fea0003900000 */
[----:B------:R-:W4:Y:S02]  /*7610*/  @!P1 SYNCS.PHASECHK.TRANS64 P1, [R2+URZ+0x30810], R153 ;  /* 0x03081099020095a7 */ /* 0x000f24000802007f */
[----:B----4-:R-:W-:Y:S05]  /*7620*/  @!P1 BRA `(.L_x_244) ;  /* 0xfffffffc00f09947 */ /* 0x010fea000383ffff */
[----:B------:R-:W-:Y:S05]  /*7630*/  BRA `(.L_x_243) ;  /* 0xffffffa000507947 */ /* 0x000fea000383ffff */
.L_x_248:
[----:B------:R1:W1:Y:S02]  /*7640*/  SYNCS.PHASECHK.TRANS64.TRYWAIT P1, [R2+URZ+0x30830], R153 ;  /* 0x03083099020075a7 */ /* 0x000264000802017f */
[----:B-1----:R-:W-:Y:S05]  /*7650*/  @!P1 NANOSLEEP.SYNCS 0x989680 ;  /* 0x009896800000995d */ /* 0x002fea0003900000 */
[----:B------:R-:W1:Y:S02]  /*7660*/  @!P1 SYNCS.PHASECHK.TRANS64 P1, [R2+URZ+0x30830], R153 ;  /* 0x03083099020095a7 */ /* 0x000e64000802007f */
[----:B-1----:R-:W-:Y:S05]  /*7670*/  @!P1 BRA `(.L_x_248) ;  /* 0xfffffffc00f09947 */ /* 0x002fea000383ffff */
[----:B------:R-:W-:Y:S05]  /*7680*/  BRA `(.L_x_247) ;  /* 0xffffffa400a87947 */ /* 0x000fea000383ffff */
.L_x_279:
[----:B-1----:R1:W2:Y:S02]  /*7690*/  SYNCS.PHASECHK.TRANS64.TRYWAIT P1, [R11+URZ+0x30820], R0 ;  /* 0x030820000b0075a7 */ /* 0x0022a4000802017f */
[----:B--2---:R-:W-:Y:S05]  /*76a0*/  @!P1 NANOSLEEP.SYNCS 0x989680 ;  /* 0x009896800000995d */ /* 0x004fea0003900000 */
[----:B------:R-:W2:Y:S02]  /*76b0*/  @!P1 SYNCS.PHASECHK.TRANS64 P1, [R11+URZ+0x30820], R0 ;  /* 0x030820000b0095a7 */ /* 0x000ea4000802007f */
[----:B--2---:R-:W-:Y:S05]  /*76c0*/  @!P1 BRA `(.L_x_279) ;  /* 0xfffffffc00f09947 */ /* 0x004fea000383ffff */
[----:B------:R-:W-:Y:S05]  /*76d0*/  BRA `(.L_x_307) ;  /* 0xffffffe400187947 */ /* 0x000fea000383ffff */
.L_x_283:
[----:B-1----:R1:W2:Y:S02]  /*76e0*/  SYNCS.PHASECHK.TRANS64.TRYWAIT P1, [R11+URZ+0x30840], R21 ;  /* 0x030840150b0075a7 */ /* 0x0022a4000802017f */
[----:B--2---:R-:W-:Y:S05]  /*76f0*/  @!P1 NANOSLEEP.SYNCS 0x989680 ;  /* 0x009896800000995d */ /* 0x004fea0003900000 */
[----:B------:R-:W2:Y:S02]  /*7700*/  @!P1 SYNCS.PHASECHK.TRANS64 P1, [R11+URZ+0x30840], R21 ;  /* 0x030840150b0095a7 */ /* 0x000ea4000802007f */
[----:B--2---:R-:W-:Y:S05]  /*7710*/  @!P1 BRA `(.L_x_283) ;  /* 0xfffffffc00f09947 */ /* 0x004fea000383ffff */
[----:B------:R-:W-:Y:S05]  /*7720*/  BRA `(.L_x_308) ;  /* 0xffffffe800847947 */ /* 0x000fea000383ffff */
.L_x_285:
[----:B--2---:R2:W3:Y:S02]  /*7730*/  SYNCS.PHASECHK.TRANS64.TRYWAIT P1, [R11+URZ+0x30828], R21 ;  /* 0x030828150b0075a7 */ /* 0x0044e4000802017f */
[----:B---3--:R-:W-:Y:S05]  /*7740*/  @!P1 NANOSLEEP.SYNCS 0x989680 ;  /* 0x009896800000995d */ /* 0x008fea0003900000 */
[----:B------:R-:W3:Y:S02]  /*7750*/  @!P1 SYNCS.PHASECHK.TRANS64 P1, [R11+URZ+0x30828], R21 ;  /* 0x030828150b0095a7 */ /* 0x000ee4000802007f */
[----:B---3--:R-:W-:Y:S05]  /*7760*/  @!P1 BRA `(.L_x_285) ;  /* 0xfffffffc00f09947 */ /* 0x008fea000383ffff */
[----:B------:R-:W-:Y:S05]  /*7770*/  BRA `(.L_x_309) ;  /* 0xffffffec00187947 */ /* 0x000fea000383ffff */
.L_x_287:
[----:B---3--:R3:W4:Y:S02]  /*7780*/  SYNCS.PHASECHK.TRANS64.TRYWAIT P1, [R11+URZ+0x30848], R21 ;  /* 0x030848150b0075a7 */ /* 0x008724000802017f */
[----:B----4-:R-:W-:Y:S05]  /*7790*/  @!P1 NANOSLEEP.SYNCS 0x989680 ;  /* 0x009896800000995d */ /* 0x010fea0003900000 */
[----:B------:R-:W4:Y:S02]  /*77a0*/  @!P1 SYNCS.PHASECHK.TRANS64 P1, [R11+URZ+0x30848], R21 ;  /* 0x030848150b0095a7 */ /* 0x000f24000802007f */
[----:B----4-:R-:W-:Y:S05]  /*77b0*/  @!P1 BRA `(.L_x_287) ;  /* 0xfffffffc00f09947 */ /* 0x010fea000383ffff */
[----:B------:R-:W-:Y:S05]  /*77c0*/  BRA `(.L_x_310) ;  /* 0xffffffec00887947 */ /* 0x000fea000383ffff */
.L_x_289:
[----:B------:R-:W-:-:S07]  /*77d0*/  SHF.L.U32 R4, R9, 0x1f, RZ ;  /* 0x0000001f09047819 */ /* 0x000fce00000006ff */
.L_x_311:
[----:B-1----:R1:W2:Y:S02]  /*77e0*/  SYNCS.PHASECHK.TRANS64.TRYWAIT P1, [R11+URZ+0x30820], R4 ;  /* 0x030820040b0075a7 */ /* 0x0022a4000802017f */
[----:B--2---:R-:W-:Y:S05]  /*77f0*/  @!P1 NANOSLEEP.SYNCS 0x989680 ;  /* 0x009896800000995d */ /* 0x004fea0003900000 */
[----:B------:R-:W2:Y:S02]  /*7800*/  @!P1 SYNCS.PHASECHK.TRANS64 P1, [R11+URZ+0x30820], R4 ;  /* 0x030820040b0095a7 */ /* 0x000ea4000802007f */
[----:B--2---:R-:W-:Y:S05]  /*7810*/  @!P1 BRA `(.L_x_311) ;  /* 0xfffffffc00f09947 */ /* 0x004fea000383ffff */
[----:B------:R-:W-:Y:S05]  /*7820*/  BRA `(.L_x_312) ;  /* 0xfffffff000107947 */ /* 0x000fea000383ffff */
.L_x_292:
[----:B---3--:R3:W4:Y:S02]  /*7830*/  SYNCS.PHASECHK.TRANS64.TRYWAIT P1, [R11+URZ+0x30840], R12 ;  /* 0x0308400c0b0075a7 */ /* 0x008724000802017f */
[----:B----4-:R-:W-:Y:S05]  /*7840*/  @!P1 NANOSLEEP.SYNCS 0x989680 ;  /* 0x009896800000995d */ /* 0x010fea0003900000 */
[----:B------:R-:W4:Y:S02]  /*7850*/  @!P1 SYNCS.PHASECHK.TRANS64 P1, [R11+URZ+0x30840], R12 ;  /* 0x0308400c0b0095a7 */ /* 0x000f24000802007f */
[----:B----4-:R-:W-:Y:S05]  /*7860*/  @!P1 BRA `(.L_x_292) ;  /* 0xfffffffc00f09947 */ /* 0x010fea000383ffff */
[----:B------:R-:W-:Y:S05]  /*7870*/  BRA `(.L_x_313) ;  /* 0xfffffff0009c7947 */ /* 0x000fea000383ffff */
.L_x_294:
[----:B-1----:R1:W2:Y:S02]  /*7880*/  SYNCS.PHASECHK.TRANS64.TRYWAIT P1, [R11+URZ+0x30828], R12 ;  /* 0x0308280c0b0075a7 */ /* 0x0022a4000802017f */
[----:B--2---:R-:W-:Y:S05]  /*7890*/  @!P1 NANOSLEEP.SYNCS 0x989680 ;  /* 0x009896800000995d */ /* 0x004fea0003900000 */
[----:B------:R-:W2:Y:S02]  /*78a0*/  @!P1 SYNCS.PHASECHK.TRANS64 P1, [R11+URZ+0x30828], R12 ;  /* 0x0308280c0b0095a7 */ /* 0x000ea4000802007f */
[----:B--2---:R-:W-:Y:S05]  /*78b0*/  @!P1 BRA `(.L_x_294) ;  /* 0xfffffffc00f09947 */ /* 0x004fea000383ffff */
[----:B------:R-:W-:Y:S05]  /*78c0*/  BRA `(.L_x_314) ;  /* 0xfffffff400247947 */ /* 0x000fea000383ffff */
.L_x_296:
[----:B-1----:R1:W2:Y:S02]  /*78d0*/  SYNCS.PHASECHK.TRANS64.TRYWAIT P0, [R4+URZ+0x30840], R3 ;  /* 0x03084003040075a7 */ /* 0x0022a4000800017f */
[----:B--2---:R-:W-:Y:S05]  /*78e0*/  @!P0 NANOSLEEP.SYNCS 0x989680 ;  /* 0x009896800000895d */ /* 0x004fea0003900000 */
[----:B------:R-:W2:Y:S02]  /*78f0*/  @!P0 SYNCS.PHASECHK.TRANS64 P0, [R4+URZ+0x30840], R3 ;  /* 0x03084003040085a7 */ /* 0x000ea4000800007f */
[----:B--2---:R-:W-:Y:S05]  /*7900*/  @!P0 BRA `(.L_x_296) ;  /* 0xfffffffc00f08947 */ /* 0x004fea000383ffff */
[----:B------:R-:W-:Y:S05]  /*7910*/  BRA `(.L_x_315) ;  /* 0xfffffff400ac7947 */ /* 0x000fea000383ffff */
.L_x_298:
[----:B------:R-:W-:Y:S01]  /*7920*/  BSSY B0, `(.L_x_316) ;  /* 0x0000006000007945 */ /* 0x000fe20003800000 */
[----:B------:R-:W-:-:S07]  /*7930*/  IMAD.MOV.U32 R15, RZ, RZ, -0x1 ;  /* 0xffffffffff0f7424 */ /* 0x000fce00078e00ff */
[----:B------:R-:W-:Y:S05]  /*7940*/  WARPSYNC.COLLECTIVE R15, `(.L_x_317) ;  /* 0x000000000f0c7348 */ /* 0x000fea0003c00000 */
[----:B------:R-:W-:Y:S02]  /*7950*/  ELECT P6, UR62, PT ;  /* 0x00000000003e782f */ /* 0x000fe400038c0000 */
[----:B------:R-:W-:Y:S01]  /*7960*/  MOV R14, UR62 ;  /* 0x0000003e000e7c02 */ /* 0x000fe20008000f00 */
[----:B------:R-:W-:Y:S10]  /*7970*/  ENDCOLLECTIVE ;  /* 0x000000000000791b */ /* 0x000ff40003800000 */
.L_x_317:
[----:B------:R-:W-:Y:S05]  /*7980*/  BSYNC B0 ;  /* 0x0000000000007941 */ /* 0x000fea0003800000 */
.L_x_316:
[----:B------:R-:W-:Y:S01]  /*7990*/  PLOP3.LUT P0, PT, P6, PT, PT, 0x80, 0x0 ;  /* 0x000000000000781c */ /* 0x000fe2000370f070 */
[----:B------:R-:W-:-:S12]  /*79a0*/  BRA `(.L_x_318) ;  /* 0xfffffff800547947 */ /* 0x000fd8000383ffff */
.L_x_300:
[----:B-1----:R1:W2:Y:S02]  /*79b0*/  SYNCS.PHASECHK.TRANS64.TRYWAIT P1, [R6+URZ], R5 ;  /* 0x00000005060075a7 */ /* 0x0022a4000802017f */
[----:B--2---:R-:W-:Y:S05]  /*79c0*/  @!P1 NANOSLEEP.SYNCS 0x989680 ;  /* 0x009896800000995d */ /* 0x004fea0003900000 */
[----:B------:R-:W2:Y:S02]  /*79d0*/  @!P1 SYNCS.PHASECHK.TRANS64 P1, [R6+URZ], R5 ;  /* 0x00000005060095a7 */ /* 0x000ea4000802007f */
[----:B--2---:R-:W-:Y:S05]  /*79e0*/  @!P1 BRA `(.L_x_300) ;  /* 0xfffffffc00f09947 */ /* 0x004fea000383ffff */
[----:B------:R-:W-:Y:S05]  /*79f0*/  BRA `(.L_x_319) ;  /* 0xfffffff800907947 */ /* 0x000fea000383ffff */
.L_x_301:
[----:B--2---:R2:W3:Y:S02]  /*7a00*/  SYNCS.PHASECHK.TRANS64.TRYWAIT P1, [R3+URZ], R2 ;  /* 0x00000002030075a7 */ /* 0x0044e4000802017f */
[----:B---3--:R-:W-:Y:S05]  /*7a10*/  @!P1 NANOSLEEP.SYNCS 0x989680 ;  /* 0x009896800000995d */ /* 0x008fea0003900000 */
[----:B------:R-:W3:Y:S02]  /*7a20*/  @!P1 SYNCS.PHASECHK.TRANS64 P1, [R3+URZ], R2 ;  /* 0x00000002030095a7 */ /* 0x000ee4000802007f */
[----:B---3--:R-:W-:Y:S05]  /*7a30*/  @!P1 BRA `(.L_x_301) ;  /* 0xfffffffc00f09947 */ /* 0x008fea000383ffff */
[----:B------:R-:W-:Y:S05]  /*7a40*/  BRA `(.L_x_320) ;  /* 0xfffffff800847947 */ /* 0x000fea000383ffff */
.L_x_303:
[----:B--2---:R2:W3:Y:S02]  /*7a50*/  SYNCS.PHASECHK.TRANS64.TRYWAIT P0, [R0+URZ], R5 ;  /* 0x00000005000075a7 */ /* 0x0044e4000800017f */
[----:B---3--:R-:W-:Y:S05]  /*7a60*/  @!P0 NANOSLEEP.SYNCS 0x989680 ;  /* 0x009896800000895d */ /* 0x008fea0003900000 */
[----:B------:R-:W3:Y:S02]  /*7a70*/  @!P0 SYNCS.PHASECHK.TRANS64 P0, [R0+URZ], R5 ;  /* 0x00000005000085a7 */ /* 0x000ee4000800007f */
[----:B---3--:R-:W-:Y:S05]  /*7a80*/  @!P0 BRA `(.L_x_303) ;  /* 0xfffffffc00f08947 */ /* 0x008fea000383ffff */
[----:B------:R-:W-:Y:S05]  /*7a90*/  BRA `(.L_x_321) ;  /* 0xfffffff800887947 */ /* 0x000fea000383ffff */
.L_x_322:
        /* <DEDUP_REMOVED lines=14> */
.L_x_7292:


//--------------------- .text._ZN7cutlass13device_kernelIN5flash11enable_sm90INS1_16FlashAttnBwdSm90INS1_25CollectiveMainloopBwdSm90ILi2ELi2ELi2EN4cute5tupleIJNS5_1CILi1EEES8_S8_EEENS6_IJNS7_ILi64EEENS7_ILi128EEESB_EEENS_6half_tEfNS_4arch4Sm90ELb0ELb0ELb1ELb0ELb1ELb1ELb0ELb0ELi2ELi1ELi2ELi1ELb0EEENS1_24CollectiveEpilogueBwdGQAISC_fSF_Li256ELb0ELb1EEENS1_19SingleTileSchedulerILb0ELb0ELb0ELi128EEEEEEEEEvNT_6ParamsE --------------------------
	.section	.text._ZN7cutlass13device_kernelIN5flash11enable_sm90INS1_16FlashAttnBwdSm90INS1_25CollectiveMainloopBwdSm90ILi2ELi2ELi2EN4cute5tupleIJNS5_1CILi1EEES8_S8_EEENS6_IJNS7_ILi64EEENS7_ILi128EEESB_EEENS_6half_tEfNS_4arch4Sm90ELb0ELb0ELb1ELb0ELb1ELb1ELb0ELb0ELi2ELi1ELi2ELi1ELb0EEENS1_24CollectiveEpilogueBwdGQAISC_fSF_Li256ELb0ELb1EEENS1_19SingleTileSchedulerILb0ELb0ELb0ELi128EEEEEEEEEvNT_6ParamsE,"ax",@progbits
	.align	128
.text._ZN7cutlass13device_kernelIN5flash11enable_sm90INS1_16FlashAttnBwdSm90INS1_25CollectiveMainloopBwdSm90ILi2ELi2ELi2EN4cute5tupleIJNS5_1CILi1EEES8_S8_EEENS6_IJNS7_ILi64EEENS7_ILi128EEESB_EEENS_6half_tEfNS_4arch4Sm90ELb0ELb0ELb1ELb0ELb1ELb1ELb0ELb0ELi2ELi1ELi2ELi1ELb0EEENS1_24CollectiveEpilogueBwdGQAISC_fSF_Li256ELb0ELb1EEENS1_19SingleTileSchedulerILb0ELb0ELb0ELi128EEEEEEEEEvNT_6ParamsE:
        .type           _ZN7cutlass13device_kernelIN5flash11enable_sm90INS1_16FlashAttnBwdSm90INS1_25CollectiveMainloopBwdSm90ILi2ELi2ELi2EN4cute5tupleIJNS5_1CILi1EEES8_S8_EEENS6_IJNS7_ILi64EEENS7_ILi128EEESB_EEENS_6half_tEfNS_4arch4Sm90ELb0ELb0ELb1ELb0ELb1ELb1ELb0ELb0ELi2ELi1ELi2ELi1ELb0EEENS1_24CollectiveEpilogueBwdGQAISC_fSF_Li256ELb0ELb1EEENS1_19SingleTileSchedulerILb0ELb0ELb0ELi128EEEEEEEEEvNT_6ParamsE,@function
        .size           _ZN7cutlass13device_kernelIN5flash11enable_sm90INS1_16FlashAttnBwdSm90INS1_25CollectiveMainloopBwdSm90ILi2ELi2ELi2EN4cute5tupleIJNS5_1CILi1EEES8_S8_EEENS6_IJNS7_ILi64EEENS7_ILi128EEESB_EEENS_6half_tEfNS_4arch4Sm90ELb0ELb0ELb1ELb0ELb1ELb1ELb0ELb0ELi2ELi1ELi2ELi1ELb0EEENS1_24CollectiveEpilogueBwdGQAISC_fSF_Li256ELb0ELb1EEENS1_19SingleTileSchedulerILb0ELb0ELb0ELi128EEEEEEEEEvNT_6ParamsE,(.L_x_7293 - _ZN7cutlass13device_kernelIN5flash11enable_sm90INS1_16FlashAttnBwdSm90INS1_25CollectiveMainloopBwdSm90ILi2ELi2ELi2EN4cute5tupleIJNS5_1CILi1EEES8_S8_EEENS6_IJNS7_ILi64EEENS7_ILi128EEESB_EEENS_6half_tEfNS_4arch4Sm90ELb0ELb0ELb1ELb0ELb1ELb1ELb0ELb0ELi2ELi1ELi2ELi1ELb0EEENS1_24CollectiveEpilogueBwdGQAISC_fSF_Li256ELb0ELb1EEENS1_19SingleTileSchedulerILb0ELb0ELb0ELi128EEEEEEEEEvNT_6ParamsE)
        .other          _ZN7cutlass13device_kernelIN5flash11enable_sm90INS1_16FlashAttnBwdSm90INS1_25CollectiveMainloopBwdSm90ILi2ELi2ELi2EN4cute5tupleIJNS5_1CILi1EEES8_S8_EEENS6_IJNS7_ILi64EEENS7_ILi128EEESB_EEENS_6half_tEfNS_4arch4Sm90ELb0ELb0ELb1ELb0ELb1ELb1ELb0ELb0ELi2ELi1ELi2ELi1ELb0EEENS1_24CollectiveEpilogueBwdGQAISC_fSF_Li256ELb0ELb1EEENS1_19SingleTileSchedulerILb0ELb0ELb0ELi128EEEEEEEEEvNT_6ParamsE,@"STO_CUDA_ENTRY STV_DEFAULT"
_ZN7cutlass13device_kernelIN5flash11enable_sm90INS1_16FlashAttnBwdSm90INS1_25CollectiveMainloopBwdSm90ILi2ELi2ELi2EN4cute5tupleIJNS5_1CILi1EEES8_S8_EEENS6_IJNS7_ILi64EEENS7_ILi128EEESB_EEENS_6half_tEfNS_4arch4Sm90ELb0ELb0ELb1ELb0ELb1ELb1ELb0ELb0ELi2ELi1ELi2ELi1ELb0EEENS1_24CollectiveEpilogueBwdGQAISC_fSF_Li256ELb0ELb1EEENS1_19SingleTileSchedulerILb0ELb0ELb0ELi128EEEEEEEEEvNT_6ParamsE:
        /* <DEDUP_REMOVED lines=22> */
.L_x_324:
[----:B------:R-:W-:Y:S05]  /*0160*/  BSYNC B0 ;  /* 0x0000000000007941 */ /* 0x000fea0003800000 */
.L_x_323:
        /* <DEDUP_REMOVED lines=34> */
.L_x_325:
        /* <DEDUP_REMOVED lines=22> */
.L_x_326:
[----:B---3--:R-:W-:Y:S01]  /*04f0*/  ISETP.NE.AND P0, PT, R2, RZ, PT ;  /* 0x000000ff0200720c */ /* 0x008fe20003f05270 */
[----:B------:R-:W-:Y:S01]  /*0500*/  IMAD.MOV.U32 R17, RZ, RZ, 0x1 ;  /* 0x00000001ff117424 */ /* 0x000fe200078e00ff */
[----:B------:R-:W-:Y:S01]  /*0510*/  NOP ;  /* 0x0000000000007918 */ /* 0x000fe20000000000 */
[----:B------:R-:W-:Y:S01]  /*0520*/  ULDC.64 UR38, c[0x0][0x208] ;  /* 0x0000820000267ab9 */ /* 0x000fe20000000a00 */
[----:B------:R-:W-:Y:S02]  /*0530*/  BSSY B6, `(.L_x_327) ;  /* 0x00007c4000067945 */ /* 0x000fe40003800000 */
[----:B------:R-:W-:Y:S01]  /*0540*/  SEL R17, R17, 0x2, !P0 ;  /* 0x0000000211117807 */ /* 0x000fe20004000000 */
[----:B-12-4-:R-:W-:Y:S06]  /*0550*/  BAR.SYNC.DEFER_BLOCKING 0x0 ;  /* 0x0000000000007b1d */ /* 0x016fec0000010000 */
[----:B------:R-:W-:Y:S05]  /*0560*/  @!P0 BRA `(.L_x_328) ;  /* 0x0000004800e08947 */ /* 0x000fea0003800000 */
.L_x_329:
        /* <DEDUP_REMOVED lines=33> */
.L_x_332:
        /* <DEDUP_REMOVED lines=15> */
.L_x_331:
        /* <DEDUP_REMOVED lines=22> */
.L_x_334:
        /* <DEDUP_REMOVED lines=15> */
.L_x_333:
        /* <DEDUP_REMOVED lines=8> */
.L_x_432:
        /* <DEDUP_REMOVED lines=27> */
.L_x_336:
        /* <DEDUP_REMOVED lines=159> */
.L_x_349:
[----:B------:R-:W-:-:S13]  /*16e0*/  ISETP.NE.AND P0, PT, R7, 0x3, PT ;  /* 0x000000030700780c */ /* 0x000fda0003f05270 */
[----:B---3--:R-:W-:Y:S05]  /*16f0*/  @!P0 BRA `(.L_x_339) ;  /* 0x0000000000048947 */ /* 0x008fea0003800000 */
[----:B------:R-:W-:Y:S01]  /*1700*/  BPT.TRAP 0x1 ;  /* 0x000000040000795c */ /* 0x000fe20000300000 */
.L_x_339:
[----:B------:R-:W-:Y:S01]  /*1710*/  IMAD R2, R3, 0x8, R16 ;  /* 0x0000000803027824 */ /* 0x000fe200078e0210 */
[----:B------:R-:W-:-:S04]  /*1720*/  SHF.L.U32 R153, R4, 0x1f, RZ ;  /* 0x0000001f04997819 */ /* 0x000fc800000006ff */
[----:B------:R2:W3:Y:S01]  /*1730*/  SYNCS.PHASECHK.TRANS64.TRYWAIT P1, [R2+URZ+0x30810], R153 ;  /* 0x03081099020075a7 */ /* 0x0004e2000802017f */
[----:B------:R-:W-:Y:S05]  /*1740*/  @!P0 BRA `(.L_x_340) ;  /* 0x0000000000048947 */ /* 0x000fea0003800000 */
[----:B------:R-:W-:Y:S01]  /*1750*/  BPT.TRAP 0x1 ;  /* 0x000000040000795c */ /* 0x000fe20000300000 */
.L_x_340:
[----:B---3--:R-:W-:Y:S05]  /*1760*/  @P1 BRA `(.L_x_341) ;  /* 0x0000000000081947 */ /* 0x008fea0003800000 */
[----:B------:R-:W3:Y:S02]  /*1770*/  SYNCS.PHASECHK.TRANS64.TRYWAIT P1, [R2+URZ+0x30810], R153 ;  /* 0x03081099020075a7 */ /* 0x000ee4000802017f */
[----:B---3--:R-:W-:Y:S05]  /*1780*/  @!P1 BRA `(.L_x_342) ;  /* 0x0000006800b09947 */ /* 0x008fea0003800000 */
.L_x_341:
        /* <DEDUP_REMOVED lines=81> */
.L_x_343:
[----:B------:R1:W1:Y:S01]  /*1ca0*/  SYNCS.PHASECHK.TRANS64.TRYWAIT P1, [R2+URZ+0x30830], R153 ;  /* 0x03083099020075a7 */ /* 0x000262000802017f */
[----:B------:R-:W-:Y:S05]  /*1cb0*/  @!P0 BRA `(.L_x_344) ;  /* 0x0000000000048947 */ /* 0x000fea0003800000 */
[----:B------:R-:W-:Y:S01]  /*1cc0*/  BPT.TRAP 0x1 ;  /* 0x000000040000795c */ /* 0x000fe20000300000 */
.L_x_344:
[----:B------:R-:W-:-:S05]  /*1cd0*/  VIADD R17, R16, 0x20000 ;  /* 0x0002000010117836 */ /* 0x000fca0000000000 */
[----:B------:R-:W-:-:S04]  /*1ce0*/  SHF.R.U32.HI R17, RZ, 0x4, R17 ;  /* 0x00000004ff117819 */ /* 0x000fc80000011611 */
[----:B------:R-:W-:-:S04]  /*1cf0*/  LOP3.LUT R17, R17, 0x3fff, RZ, 0xc0, !PT ;  /* 0x00003fff11117812 */ /* 0x000fc800078ec0ff */
[----:B------:R-:W-:Y:S01]  /*1d00*/  LOP3.LUT R152, R17, 0x10000, RZ, 0xfc, !PT ;  /* 0x0001000011987812 */ /* 0x000fe200078efcff */
[----:B-1----:R-:W-:Y:S06]  /*1d10*/  @P1 BRA `(.L_x_345) ;  /* 0x0000000000081947 */ /* 0x002fec0003800000 */
[----:B------:R-:W1:Y:S02]  /*1d20*/  SYNCS.PHASECHK.TRANS64.TRYWAIT P1, [R2+URZ+0x30830], R153 ;  /* 0x03083099020075a7 */ /* 0x000e64000802017f */
[----:B-1----:R-:W-:Y:S05]  /*1d30*/  @!P1 BRA `(.L_x_346) ;  /* 0x0000006400589947 */ /* 0x002fea0003800000 */
.L_x_345:
        /* <DEDUP_REMOVED lines=148> */
[----:B------:R-:W-:Y:S01]  /*2680*/  FFMA.FTZ R222, R203, UR5, -R220 ;  /* 0x00000005cbde7c23 */ /* 0x000fe200080108dc */
        /* <DEDUP_REMOVED lines=348> */
.L_x_347:
        /* <DEDUP_REMOVED lines=51> */
.L_x_348:
        /* <DEDUP_REMOVED lines=11> */
.L_x_338:
[----:B------:R-:W4:Y:S01]  /*4030*/  LDC R0, c[0x0][0x850] ;  /* 0x00021400ff007b82 */ /* 0x000f220000000800 */
[----:B------:R-:W5:Y:S01]  /*4040*/  S2R R7, SR_CTAID.Y ;  /* 0x0000000000077919 */ /* 0x000f620000002600 */
[----:B------:R-:W-:Y:S01]  /*4050*/  ULDC.64 UR4, c[0x0][0x818] ;  /* 0x0002060000047ab9 */ /* 0x000fe20000000a00 */
[----:B------:R-:W-:Y:S01]  /*4060*/  ULDC.64 UR6, c[0x0][0x840] ;  /* 0x0002100000067ab9 */ /* 0x000fe20000000a00 */
[----:B------:R-:W1:Y:S01]  /*4070*/  S2R R18, SR_TID.X ;  /* 0x0000000000127919 */ /* 0x000e620000002100 */
[----:B--2---:R-:W2:Y:S01]  /*4080*/  S2R R11, SR_CTAID.X ;  /* 0x00000000000b7919 */ /* 0x004ea20000002500 */
[----:B------:R-:W2:Y:S01]  /*4090*/  S2R R10, SR_CTAID.Z ;  /* 0x00000000000a7919 */ /* 0x000ea20000002700 */
[----:B----4-:R-:W-:Y:S01]  /*40a0*/  ISETP.NE.AND P0, PT, R0, 0x1, PT ;  /* 0x000000010000780c */ /* 0x010fe20003f05270 */
[----:B-----5:R-:W-:-:S12]  /*40b0*/  IMAD.MOV.U32 R6, RZ, RZ, R7 ;  /* 0x000000ffff067224 */ /* 0x020fd800078e0007 */
[----:B---3--:R-:W3:Y:S01]  /*40c0*/  @P0 LDC R2, c[0x0][0x854] ;  /* 0x00021500ff020b82 */ /* 0x008ee20000000800 */
[----:B-1----:R-:W-:Y:S02]  /*40d0*/  VIADD R12, R18, 0xffffff80 ;  /* 0xffffff80120c7836 */ /* 0x002fe40000000000 */
[----:B--2---:R-:W-:-:S05]  /*40e0*/  IMAD.SHL.U32 R4, R11, 0x4000, RZ ;  /* 0x000040000b047824 */ /* 0x004fca00078e00ff */
[----:B------:R-:W1:Y:S01]  /*40f0*/  @P0 LDC R3, c[0x0][0x858] ;  /* 0x00021600ff030b82 */ /* 0x000e620000000800 */
[----:B------:R-:W-:Y:S01]  /*4100*/  SHF.R.S32.HI R5, RZ, 0x1f, R4 ;  /* 0x0000001fff057819 */ /* 0x000fe20000011404 */
[----:B---3--:R-:W-:-:S05]  /*4110*/  @P0 IMAD.HI.U32 R2, R7, R2, RZ ;  /* 0x0000000207020227 */ /* 0x008fca00078e00ff */
[----:B-1----:R-:W-:Y:S02]  /*4120*/  @P0 SHF.R.U32.HI R6, RZ, R3, R2 ;  /* 0x00000003ff060219 */ /* 0x002fe40000011602 */
[----:B------:R-:W-:Y:S02]  /*4130*/  SHF.R.S32.HI R3, RZ, 0x1f, R12 ;  /* 0x0000001fff037819 */ /* 0x000fe4000001140c */
[----:B------:R-:W-:Y:S02]  /*4140*/  SHF.R.S32.HI R8, RZ, 0x1f, R6 ;  /* 0x0000001fff087819 */ /* 0x000fe40000011406 */
[----:B------:R-:W-:Y:S01]  /*4150*/  LEA.HI R12, R3, R12, RZ, 0x7 ;  /* 0x0000000c030c7211 */ /* 0x000fe200078f38ff */
[----:B------:R-:W-:-:S03]  /*4160*/  IMAD.WIDE.U32 R2, R6, UR4, R4 ;  /* 0x0000000406027c25 */ /* 0x000fc6000f8e0004 */
[----:B------:R-:W-:Y:S01]  /*4170*/  SHF.R.S32.HI R14, RZ, 0x7, R12 ;  /* 0x00000007ff0e7819 */ /* 0x000fe2000001140c */
[C---:B------:R-:W-:Y:S01]  /*4180*/  IMAD R13, R8.reuse, UR4, RZ ;  /* 0x00000004080d7c24 */ /* 0x040fe2000f8e02ff */
[----:B------:R-:W-:Y:S01]  /*4190*/  SHF.R.S32.HI R12, RZ, 0x1f, R10 ;  /* 0x0000001fff0c7819 */ /* 0x000fe2000001140a */
[----:B------:R-:W-:Y:S02]  /*41a0*/  IMAD R15, R8, UR6, RZ ;  /* 0x00000006080f7c24 */ /* 0x000fe4000f8e02ff */
[C---:B------:R-:W-:Y:S01]  /*41b0*/  IMAD R13, R6.reuse, UR5, R13 ;  /* 0x00000005060d7c24 */ /* 0x040fe2000f8e020d */
[----:B------:R-:W-:Y:S01]  /*41c0*/  ULDC.64 UR4, c[0x0][0x820] ;  /* 0x0002080000047ab9 */ /* 0x000fe20000000a00 */
[----:B------:R-:W-:-:S04]  /*41d0*/  IMAD.WIDE.U32 R4, R6, UR6, R4 ;  /* 0x0000000606047c25 */ /* 0x000fc8000f8e0004 */
[----:B------:R-:W-:Y:S01]  /*41e0*/  IMAD R15, R6, UR7, R15 ;  /* 0x00000007060f7c24 */ /* 0x000fe2000f8e020f */
[----:B------:R-:W-:Y:S01]  /*41f0*/  ULDC.64 UR6, c[0x0][0x848] ;  /* 0x0002120000067ab9 */ /* 0x000fe20000000a00 */
[----:B------:R-:W-:Y:S02]  /*4200*/  IMAD.IADD R3, R3, 0x1, R13 ;  /* 0x0000000103037824 */ /* 0x000fe400078e020d */
[----:B------:R-:W-:Y:S02]  /*4210*/  IMAD.IADD R5, R5, 0x1, R15 ;  /* 0x0000000105057824 */ /* 0x000fe400078e020f */
[C---:B------:R-:W-:Y:S02]  /*4220*/  IMAD R13, R12.reuse, UR4, RZ ;  /* 0x000000040c0d7c24 */ /* 0x040fe4000f8e02ff */
[----:B------:R-:W-:Y:S02]  /*4230*/  IMAD R15, R12, UR6, RZ ;  /* 0x000000060c0f7c24 */ /* 0x000fe4000f8e02ff */
[----:B------:R-:W-:Y:S01]  /*4240*/  IMAD.WIDE.U32 R2, R10, UR4, R2 ;  /* 0x000000040a027c25 */ /* 0x000fe2000f8e0002 */
[----:B------:R-:W-:-:S03]  /*4250*/  ULDC UR4, c[0x0][0x740] ;  /* 0x0001d00000047ab9 */ /* 0x000fc60000000800 */
[----:B------:R-:W-:Y:S01]  /*4260*/  FMUL.FTZ R88, R88, UR4 ;  /* 0x0000000458587c20 */ /* 0x000fe20008410000 */
[----:B------:R-:W-:Y:S02]  /*4270*/  IMAD R9, R14, 0x2000, R9 ;  /* 0x000020000e097824 */ /* 0x000fe400078e0209 */
[----:B------:R-:W-:Y:S01]  /*4280*/  FMUL.FTZ R89, R89, UR4 ;  /* 0x0000000459597c20 */ /* 0x000fe20008410000 */
[----:B------:R-:W-:Y:S02]  /*4290*/  IMAD R13, R10, UR5, R13 ;  /* 0x000000050a0d7c24 */ /* 0x000fe4000f8e020d */
[----:B------:R-:W-:Y:S01]  /*42a0*/  FMUL.FTZ R90, R90, UR4 ;  /* 0x000000045a5a7c20 */ /* 0x000fe20008410000 */
[C---:B------:R-:W-:Y:S02]  /*42b0*/  IMAD R17, R10.reuse, UR7, R15 ;  /* 0x000000070a117c24 */ /* 0x040fe4000f8e020f */
        /* <DEDUP_REMOVED lines=67> */
[----:B------:R-:W-:-:S05]  /*46f0*/  ISETP.NE.AND P1, PT, R18, 0x80, PT ;  /* 0x000000801200780c */ /* 0x000fca0003f25270 */
[----:B------:R-:W-:Y:S02]  /*4700*/  ULDC UR4, c[0x0][0x870] ;  /* 0x00021c0000047ab9 */ /* 0x000fe40000000800 */
[----:B------:R-:W1:Y:S01]  /*4710*/  LDC.64 R18, c[0x0][0x800] ;  /* 0x00020000ff127b82 */ /* 0x000e620000000a00 */
[----:B------:R-:W-:Y:S01]  /*4720*/  IMAD R11, R11, UR4, RZ ;  /* 0x000000040b0b7c24 */ /* 0x000fe2000f8e02ff */
[----:B------:R-:W-:Y:S01]  /*4730*/  ULDC UR4, c[0x0][0x80c] ;  /* 0x0002030000047ab9 */ /* 0x000fe20000000800 */
[----:B------:R-:W-:Y:S01]  /*4740*/  BSSY B0, `(.L_x_350) ;  /* 0x0000027000007945 */ /* 0x000fe20003800000 */
[----:B------:R-:W-:Y:S02]  /*4750*/  IMAD R9, R10, UR4, RZ ;  /* 0x000000040a097c24 */ /* 0x000fe4000f8e02ff */
[----:B------:R-:W-:Y:S01]  /*4760*/  IMAD R11, R11, UR4, RZ ;  /* 0x000000040b0b7c24 */ /* 0x000fe2000f8e02ff */
[----:B------:R-:W-:Y:S01]  /*4770*/  ULDC.64 UR4, c[0x0][0x868] ;  /* 0x00021a0000047ab9 */ /* 0x000fe20000000a00 */
[----:B------:R-:W2:Y:S01]  /*4780*/  LDC.64 R20, c[0x0][0x828] ;  /* 0x00020a00ff147b82 */ /* 0x000ea20000000a00 */
[----:B------:R-:W-:-:S02]  /*4790*/  SHF.R.S32.HI R13, RZ, 0x1f, R9 ;  /* 0x0000001fff0d7819 */ /* 0x000fc40000011409 */
[--C-:B------:R-:W-:Y:S01]  /*47a0*/  IADD3 R9, P0, P2, R11, R9, R6.reuse ;  /* 0x000000090b097210 */ /* 0x100fe20007a1e006 */
[----:B------:R-:W-:Y:S01]  /*47b0*/  IMAD.MOV R6, RZ, RZ, -R6 ;  /* 0x000000ffff067224 */ /* 0x000fe200078e0a06 */
[----:B------:R-:W-:-:S03]  /*47c0*/  SHF.R.S32.HI R11, RZ, 0x1f, R11 ;  /* 0x0000001fff0b7819 */ /* 0x000fc6000001140b */
[----:B------:R-:W-:Y:S01]  /*47d0*/  IMAD R7, R0, R6, R7 ;  /* 0x0000000600077224 */ /* 0x000fe200078e0207 */
[----:B------:R3:W-:Y:S01]  /*47e0*/  STS.128 [R12], R24 ;  /* 0x000000180c007388 */ /* 0x0007e20000000c00 */
[----:B------:R-:W-:Y:S01]  /*47f0*/  IADD3.X R8, R11, R13, R8, P0, P2 ;  /* 0x0000000d0b087210 */ /* 0x000fe200007e4408 */
[C---:B------:R-:W-:Y:S02]  /*4800*/  IMAD.SHL.U32 R11, R9.reuse, 0x4, RZ ;  /* 0x00000004090b7824 */ /* 0x040fe400078e00ff */
[----:B------:R3:W-:Y:S01]  /*4810*/  STS.128 [R12+0x800], R28 ;  /* 0x0008001c0c007388 */ /* 0x0007e20000000c00 */
[----:B------:R-:W-:Y:S02]  /*4820*/  SHF.L.U64.HI R10, R9, 0x2, R8 ;  /* 0x00000002090a7819 */ /* 0x000fe40000010208 */
[----:B------:R-:W-:Y:S01]  /*4830*/  IADD3 R8, P3, R11, UR4, RZ ;  /* 0x000000040b087c10 */ /* 0x000fe2000ff7e0ff */
[----:B------:R3:W-:Y:S01]  /*4840*/  STS.128 [R12+0x1000], R32 ;  /* 0x001000200c007388 */ /* 0x0007e20000000c00 */
[----:B-1----:R-:W-:-:S02]  /*4850*/  LEA R18, P2, R2, R18, 0x2 ;  /* 0x0000001202127211 */ /* 0x002fc400078410ff */
[----:B------:R-:W-:Y:S01]  /*4860*/  IADD3.X R9, R10, UR5, RZ, P3, !PT ;  /* 0x000000050a097c10 */ /* 0x000fe20009ffe4ff */
[----:B------:R3:W-:Y:S01]  /*4870*/  STS.128 [R12+0x1800], R36 ;  /* 0x001800240c007388 */ /* 0x0007e20000000c00 */
[----:B--2---:R-:W-:-:S03]  /*4880*/  LEA R20, P0, R4, R20, 0x2 ;  /* 0x0000001404147211 */ /* 0x004fc600078010ff */
        /* <DEDUP_REMOVED lines=12> */
[----:B------:R-:W-:Y:S05]  /*4950*/  @P1 BRA `(.L_x_351) ;  /* 0x0000000000141947 */ /* 0x000fea0003800000 */
.L_x_352:
[----:B------:R-:W2:Y:S04]  /*4960*/  LDG.E.STRONG.GPU R0, desc[UR38][R8.64] ;  /* 0x0000002608007981 */ /* 0x000ea8000c1ef900 */
[----:B--2---:R-:W-:Y:S01]  /*4970*/  CCTL.IVALL ;  /* 0x00000000ff00798f */ /* 0x004fe20002000000 */
[----:B------:R-:W-:Y:S05]  /*4980*/  YIELD ;  /* 0x0000000000007946 */ /* 0x000fea0003800000 */
[----:B------:R-:W-:-:S13]  /*4990*/  ISETP.NE.AND P3, PT, R0, R7, PT ;  /* 0x000000070000720c */ /* 0x000fda0003f65270 */
[----:B------:R-:W-:Y:S05]  /*49a0*/  @P3 BRA `(.L_x_352) ;  /* 0xfffffffc00ec3947 */ /* 0x000fea000383ffff */
.L_x_351:
[----:B------:R-:W-:Y:S05]  /*49b0*/  BSYNC B0 ;  /* 0x0000000000007941 */ /* 0x000fea0003800000 */
.L_x_350:
[----:B------:R-:W-:Y:S01]  /*49c0*/  UMOV UR4, 0xffffffff ;  /* 0xffffffff00047882 */ /* 0x000fe20000000000 */
[----:B------:R-:W-:Y:S02]  /*49d0*/  LEA.HI.X R19, R2, R19, R15, 0x2, P2 ;  /* 0x0000001302137211 */ /* 0x000fe400010f140f */
[----:B------:R-:W-:Y:S01]  /*49e0*/  LEA.HI.X R14, R4, R21, R14, 0x2, P0 ;  /* 0x00000015040e7211 */ /* 0x000fe200000f140e */
[----:B------:R-:W-:Y:S06]  /*49f0*/  BRA.DIV UR4, `(.L_x_353) ;  /* 0x0000003a043c7947 */ /* 0x000fec000b800000 */
[----:B------:R-:W-:Y:S01]  /*4a00*/  NOP ;  /* 0x0000000000007918 */ /* 0x000fe20000000000 */
.L_x_435:
[----:B------:R-:W-:Y:S01]  /*4a10*/  @!PT LDS RZ, [RZ] ;  /* 0x00000000fffff984 */ /* 0x000fe20000000800 */
[----:B------:R-:W-:Y:S01]  /*4a20*/  @!PT LDS RZ, [RZ] ;  /* 0x00000000fffff984 */ /* 0x000fe20000000800 */
[----:B------:R-:W-:Y:S01]  /*4a30*/  @!PT LDS RZ, [RZ] ;  /* 0x00000000fffff984 */ /* 0x000fe20000000800 */
[----:B------:R-:W-:Y:S01]  /*4a40*/  @!PT LDS RZ, [RZ] ;  /* 0x00000000fffff984 */ /* 0x000fe20000000800 */
[----:B------:R1:W-:Y:S06]  /*4a50*/  MEMBAR.ALL.CTA ;  /* 0x0000000000007992 */ /* 0x0003ec0000008000 */
[----:B-1----:R-:W1:Y:S01]  /*4a60*/  FENCE.VIEW.ASYNC.S ;  /* 0x00000000000073c6 */ /* 0x002e620000000000 */
[----:B------:R-:W-:Y:S05]  /*4a70*/  WARPSYNC.ALL ;  /* 0x0000000000007948 */ /* 0x000fea0003800000 */
[----:B------:R-:W-:Y:S01]  /*4a80*/  BSSY B0, `(.L_x_354) ;  /* 0x0000011000007945 */ /* 0x000fe20003800000 */
        /* <DEDUP_REMOVED lines=9> */
.L_x_356:
[----:B------:R-:W-:Y:S01]  /*4b20*/  @P0 ELECT P2, URZ, PT ;  /* 0x00000000003f082f */ /* 0x000fe20003840000 */
[----:B------:R1:W-:-:S12]  /*4b30*/  UBLKRED.G.S.ADD.F32.RN [UR4], [UR6], UR7, desc[UR8] ;  /* 0x00000804060073bb */ /* 0x0003d800080a1407 */
[----:B------:R-:W-:Y:S02]  /*4b40*/  @P2 PLOP3.LUT P0, PT, P2, PT, PT, 0x8, 0x0 ;  /* 0x000000000000281c */ /* 0x000fe4000170e170 */
[----:B------:R-:W-:-:S11]  /*4b50*/  PLOP3.LUT P2, PT, PT, PT, PT, 0x8, 0x0 ;  /* 0x000000000000781c */ /* 0x000fd60003f4e170 */
[----:B-1----:R-:W-:Y:S05]  /*4b60*/  @P0 BRA.U.ANY `(.L_x_356) ;  /* 0xfffffffd00ec0947 */ /* 0x002fea000393ffff */
[----:B------:R0:W-:Y:S01]  /*4b70*/  UTMACMDFLUSH ;  /* 0x00000000000079b7 */ /* 0x0001e20000000000 */
[----:B------:R-:W-:-:S04]  /*4b80*/  DEPBAR.LE SB0, 0x0 ;  /* 0x000080000000791a */ /* 0x000fc80000000000 */
.L_x_355:
[----:B------:R-:W-:Y:S05]  /*4b90*/  BSYNC B0 ;  /* 0x0000000000007941 */ /* 0x000fea0003800000 */
.L_x_354:
        /* <DEDUP_REMOVED lines=12> */
[----:B------:R-:W-:-:S05]  /*4c60*/  IMAD.MOV.U32 R3, RZ, RZ, 0x1 ;  /* 0x00000001ff037424 */ /* 0x000fca00078e00ff */
[----:B------:R1:W-:Y:S02]  /*4c70*/  REDG.E.ADD.S32.STRONG.GPU desc[UR38][R8.64], R3 ;  /* 0x000000030800798e */ /* 0x0003e4000c10e3a6 */
.L_x_358:
[----:B------:R-:W-:Y:S05]  /*4c80*/  BSYNC B0 ;  /* 0x0000000000007941 */ /* 0x000fea0003800000 */
.L_x_357:
[----:B------:R-:W-:Y:S06]  /*4c90*/  BAR.SYNC.DEFER_BLOCKING 0x1, 0x100 ;  /* 0x0044000000007b1d */ /* 0x000fec0000010000 */
[----:B------:R-:W-:Y:S01]  /*4ca0*/  ULDC.64 UR4, c[0x0][0x860] ;  /* 0x0002180000047ab9 */ /* 0x000fe20000000a00 */
[----:B------:R-:W-:Y:S01]  /*4cb0*/  BSSY B0, `(.L_x_359) ;  /* 0x0000019000007945 */ /* 0x000fe20003800000 */
[----:B------:R-:W-:-:S04]  /*4cc0*/  IADD3 R2, P0, R11, UR4, RZ ;  /* 0x000000040b027c10 */ /* 0x000fc8000ff1e0ff */
[----:B-1----:R-:W-:Y:S01]  /*4cd0*/  IADD3.X R3, R10, UR5, RZ, P0, !PT ;  /* 0x000000050a037c10 */ /* 0x002fe200087fe4ff */
        /* <DEDUP_REMOVED lines=17> */
.L_x_361:
[----:B------:R-:W2:Y:S04]  /*4df0*/  LDG.E.STRONG.GPU R0, desc[UR38][R2.64] ;  /* 0x0000002602007981 */ /* 0x000ea8000c1ef900 */
[----:B--2---:R-:W-:Y:S01]  /*4e00*/  CCTL.IVALL ;  /* 0x00000000ff00798f */ /* 0x004fe20002000000 */
[----:B------:R-:W-:Y:S05]  /*4e10*/  YIELD ;  /* 0x0000000000007946 */ /* 0x000fea0003800000 */
[----:B------:R-:W-:-:S13]  /*4e20*/  ISETP.NE.AND P0, PT, R0, R7, PT ;  /* 0x000000070000720c */ /* 0x000fda0003f05270 */
[----:B------:R-:W-:Y:S05]  /*4e30*/  @P0 BRA `(.L_x_361) ;  /* 0xfffffffc00ec0947 */ /* 0x000fea000383ffff */
.L_x_360:
[----:B------:R-:W-:Y:S05]  /*4e40*/  BSYNC B0 ;  /* 0x0000000000007941 */ /* 0x000fea0003800000 */
.L_x_359:
[----:B------:R-:W-:-:S03]  /*4e50*/  UMOV UR4, 0xffffffff ;  /* 0xffffffff00047882 */ /* 0x000fc60000000000 */
[----:B------:R-:W-:Y:S05]  /*4e60*/  BRA.DIV UR4, `(.L_x_362) ;  /* 0x00000036043c7947 */ /* 0x000fea000b800000 */
[----:B------:R-:W-:Y:S01]  /*4e70*/  NOP ;  /* 0x0000000000007918 */ /* 0x000fe20000000000 */
.L_x_438:
[----:B------:R-:W-:Y:S01]  /*4e80*/  @!PT LDS RZ, [RZ] ;  /* 0x00000000fffff984 */ /* 0x000fe20000000800 */
[----:B------:R-:W-:Y:S01]  /*4e90*/  @!PT LDS RZ, [RZ] ;  /* 0x00000000fffff984 */ /* 0x000fe20000000800 */
[----:B------:R-:W-:Y:S01]  /*4ea0*/  @!PT LDS RZ, [RZ] ;  /* 0x00000000fffff984 */ /* 0x000fe20000000800 */
[----:B------:R-:W-:Y:S01]  /*4eb0*/  @!PT LDS RZ, [RZ] ;  /* 0x00000000fffff984 */ /* 0x000fe20000000800 */
[----:B------:R2:W-:Y:S06]  /*4ec0*/  MEMBAR.ALL.CTA ;  /* 0x0000000000007992 */ /* 0x0005ec0000008000 */
[----:B--2---:R-:W2:Y:S01]  /*4ed0*/  FENCE.VIEW.ASYNC.S ;  /* 0x00000000000073c6 */ /* 0x004ea20000000000 */
[----:B------:R-:W-:Y:S05]  /*4ee0*/  WARPSYNC.ALL ;  /* 0x0000000000007948 */ /* 0x000fea0003800000 */
[----:B------:R-:W-:Y:S01]  /*4ef0*/  BSSY B0, `(.L_x_363) ;  /* 0x0000011000007945 */ /* 0x000fe20003800000 */
[----:B--2---:R-:W-:Y:S06]  /*4f00*/  BAR.SYNC.DEFER_BLOCKING 0x1, 0x100 ;  /* 0x0044000000007b1d */ /* 0x004fec0000010000 */
        /* <DEDUP_REMOVED lines=8> */
.L_x_365:
[----:B------:R-:W-:Y:S01]  /*4f90*/  @P0 ELECT P2, URZ, PT ;  /* 0x00000000003f082f */ /* 0x000fe20003840000 */
[----:B------:R2:W-:-:S12]  /*4fa0*/  UBLKRED.G.S.ADD.F32.RN [UR4], [UR6], UR7, desc[UR8] ;  /* 0x00000804060073bb */ /* 0x0005d800080a1407 */
[----:B------:R-:W-:Y:S02]  /*4fb0*/  @P2 PLOP3.LUT P0, PT, P2, PT, PT, 0x8, 0x0 ;  /* 0x000000000000281c */ /* 0x000fe4000170e170 */
[----:B------:R-:W-:-:S11]  /*4fc0*/  PLOP3.LUT P2, PT, PT, PT, PT, 0x8, 0x0 ;  /* 0x000000000000781c */ /* 0x000fd60003f4e170 */
[----:B--2---:R-:W-:Y:S05]  /*4fd0*/  @P0 BRA.U.ANY `(.L_x_365) ;  /* 0xfffffffd00ec0947 */ /* 0x004fea000393ffff */
[----:B------:R0:W-:Y:S01]  /*4fe0*/  UTMACMDFLUSH ;  /* 0x00000000000079b7 */ /* 0x0001e20000000000 */
[----:B------:R-:W-:-:S04]  /*4ff0*/  DEPBAR.LE SB0, 0x0 ;  /* 0x000080000000791a */ /* 0x000fc80000000000 */
.L_x_364:
[----:B------:R-:W-:Y:S05]  /*5000*/  BSYNC B0 ;  /* 0x0000000000007941 */ /* 0x000fea0003800000 */
.L_x_363:
[----:B------:R-:W-:Y:S01]  /*5010*/  NOP ;  /* 0x0000000000007918 */ /* 0x000fe20000000000 */
[----:B------:R-:W-:Y:S05]  /*5020*/  @P1 BRA `(.L_x_330) ;  /* 0x0000003000501947 */ /* 0x000fea0003800000 */
[----:B------:R-:W-:Y:S01]  /*5030*/  IMAD.MOV.U32 R5, RZ, RZ, 0x1 ;  /* 0x00000001ff057424 */ /* 0x000fe200078e00ff */
        /* <DEDUP_REMOVED lines=8> */
[----:B012345:R-:W-:Y:S04]  /*50c0*/  CCTL.IVALL ;  /* 0x00000000ff00798f */ /* 0x03ffe80002000000 */
[----:B------:R2:W-:Y:S01]  /*50d0*/  REDG.E.ADD.S32.STRONG.GPU desc[UR38][R2.64], R5 ;  /* 0x000000050200798e */ /* 0x0005e2000c10e3a6 */
[----:B------:R-:W-:Y:S05]  /*50e0*/  BRA `(.L_x_330) ;  /* 0x0000003000207947 */ /* 0x000fea0003800000 */
.L_x_328:
        /* <DEDUP_REMOVED lines=20> */
[----:B------:R-:W-:Y:S02]  /*5230*/  UIMAD UR6, UR8, UR10, URZ ;  /* 0x0000000a080672a4 */ /* 0x000fe4000f8e023f */
[----:B------:R-:W-:Y:S01]  /*5240*/  USHF.R.S32.HI UR10, URZ, 0x1f, UR7 ;  /* 0x0000001f3f0a7899 */ /* 0x000fe20008011407 */
[----:B--2---:R-:W-:Y:S01]  /*5250*/  ISETP.GE.AND P1, PT, R4, 0x1, PT ;  /* 0x000000010400780c */ /* 0x004fe20003f26270 */
[----:B------:R-:W-:Y:S02]  /*5260*/  UIMAD UR6, UR9, UR11, UR6 ;  /* 0x0000000b090672a4 */ /* 0x000fe4000f8e0206 */
[----:B------:R-:W-:-:S02]  /*5270*/  UIMAD UR11, UR7, UR13, URZ ;  /* 0x0000000d070b72a4 */ /* 0x000fc4000f8e023f */
[----:B------:R-:W-:Y:S02]  /*5280*/  UIADD3 UR5, UR5, UR6, URZ ;  /* 0x0000000605057290 */ /* 0x000fe4000fffe03f */
[----:B------:R-:W-:Y:S02]  /*5290*/  UIMAD UR6, UR10, UR14, URZ ;  /* 0x0000000e0a0672a4 */ /* 0x000fe4000f8e023f */
[----:B------:R-:W-:Y:S02]  /*52a0*/  UIADD3 UR10, UP0, UR11, UR9, URZ ;  /* 0x000000090b0a7290 */ /* 0x000fe4000ff1e03f */
        /* <DEDUP_REMOVED lines=13> */
[----:B------:R-:W-:-:S04]  /*5380*/  LEA.HI R3, R3, R0, RZ, 0x6 ;  /* 0x0000000003037211 */ /* 0x000fc800078f30ff */
        /* <DEDUP_REMOVED lines=17> */
.L_x_392:
        /* <DEDUP_REMOVED lines=17> */
.L_x_370:
[----:B------:R-:W2:Y:S04]  /*55b0*/  LDG.E.STRONG.GPU R6, desc[UR38][R2.64] ;  /* 0x0000002602067981 */ /* 0x000ea8000c1ef900 */
[----:B--2---:R-:W-:Y:S01]  /*55c0*/  CCTL.IVALL ;  /* 0x00000000ff00798f */ /* 0x004fe20002000000 */
[----:B------:R-:W-:Y:S05]  /*55d0*/  YIELD ;  /* 0x0000000000007946 */ /* 0x000fea0003800000 */
[----:B------:R-:W-:-:S13]  /*55e0*/  ISETP.NE.AND P3, PT, R6, UR26, PT ;  /* 0x0000001a06007c0c */ /* 0x000fda000bf65270 */
[----:B------:R-:W-:Y:S05]  /*55f0*/  @P3 BRA `(.L_x_370) ;  /* 0xfffffffc00ec3947 */ /* 0x000fea000383ffff */
.L_x_369:
[----:B------:R-:W-:Y:S05]  /*5600*/  BSYNC B0 ;  /* 0x0000000000007941 */ /* 0x000fea0003800000 */
.L_x_368:
[----:B------:R-:W-:-:S03]  /*5610*/  UMOV UR23, 0xffffffff ;  /* 0xffffffff00177882 */ /* 0x000fc60000000000 */
[----:B------:R-:W-:Y:S05]  /*5620*/  BRA.DIV UR23, `(.L_x_371) ;  /* 0x0000002e17687947 */ /* 0x000fea000b800000 */
[----:B------:R-:W-:Y:S01]  /*5630*/  NOP ;  /* 0x0000000000007918 */ /* 0x000fe20000000000 */
.L_x_441:
        /* <DEDUP_REMOVED lines=19> */
.L_x_373:
[----:B------:R-:W-:Y:S05]  /*5770*/  BSYNC B0 ;  /* 0x0000000000007941 */ /* 0x000fea0003800000 */
.L_x_372:
        /* <DEDUP_REMOVED lines=13> */
.L_x_375:
[----:B------:R-:W-:Y:S05]  /*5850*/  BSYNC B0 ;  /* 0x0000000000007941 */ /* 0x000fea0003800000 */
.L_x_374:
[----:B------:R-:W-:Y:S06]  /*5860*/  BAR.ARV 0xa, 0xa0 ;  /* 0x0282800000007b1d */ /* 0x000fec0000002000 */
[----:B------:R-:W-:Y:S04]  /*5870*/  BSSY B0, `(.L_x_376) ;  /* 0x0000003000007945 */ /* 0x000fe80003800000 */
[----:B------:R-:W-:Y:S05]  /*5880*/  @!P0 BRA `(.L_x_377) ;  /* 0x0000000000048947 */ /* 0x000fea0003800000 */
[----:B------:R-:W-:-:S04]  /*5890*/  DEPBAR.LE SB0, 0x0 ;  /* 0x000080000000791a */ /* 0x000fc80000000000 */
.L_x_377:
[----:B------:R-:W-:Y:S05]  /*58a0*/  BSYNC B0 ;  /* 0x0000000000007941 */ /* 0x000fea0003800000 */
.L_x_376:
        /* <DEDUP_REMOVED lines=19> */
.L_x_379:
[----:B------:R-:W-:Y:S05]  /*59e0*/  BSYNC B0 ;  /* 0x0000000000007941 */ /* 0x000fea0003800000 */
.L_x_378:
        /* <DEDUP_REMOVED lines=9> */
.L_x_382:
[----:B------:R-:W2:Y:S04]  /*5a80*/  LDG.E.STRONG.GPU R6, desc[UR38][R2.64] ;  /* 0x0000002602067981 */ /* 0x000ea8000c1ef900 */
[----:B--2---:R-:W-:Y:S01]  /*5a90*/  CCTL.IVALL ;  /* 0x00000000ff00798f */ /* 0x004fe20002000000 */
[----:B------:R-:W-:Y:S05]  /*5aa0*/  YIELD ;  /* 0x0000000000007946 */ /* 0x000fea0003800000 */
[----:B------:R-:W-:-:S13]  /*5ab0*/  ISETP.NE.AND P3, PT, R6, UR26, PT ;  /* 0x0000001a06007c0c */ /* 0x000fda000bf65270 */
[----:B------:R-:W-:Y:S05]  /*5ac0*/  @P3 BRA `(.L_x_382) ;  /* 0xfffffffc00ec3947 */ /* 0x000fea000383ffff */
.L_x_381:
[----:B------:R-:W-:Y:S05]  /*5ad0*/  BSYNC B0 ;  /* 0x0000000000007941 */ /* 0x000fea0003800000 */
.L_x_380:
[----:B------:R-:W-:-:S03]  /*5ae0*/  UMOV UR8, 0xffffffff ;  /* 0xffffffff00087882 */ /* 0x000fc60000000000 */
[----:B------:R-:W-:Y:S05]  /*5af0*/  BRA.DIV UR8, `(.L_x_383) ;  /* 0x0000002a08507947 */ /* 0x000fea000b800000 */
[----:B------:R-:W-:Y:S01]  /*5b00*/  NOP ;  /* 0x0000000000007918 */ /* 0x000fe20000000000 */
.L_x_444:
        /* <DEDUP_REMOVED lines=13> */
.L_x_385:
[----:B------:R-:W-:Y:S05]  /*5be0*/  BSYNC B0 ;  /* 0x0000000000007941 */ /* 0x000fea0003800000 */
.L_x_384:
        /* <DEDUP_REMOVED lines=13> */
.L_x_387:
[----:B------:R-:W-:Y:S05]  /*5cc0*/  BSYNC B0 ;  /* 0x0000000000007941 */ /* 0x000fea0003800000 */
.L_x_386:
[----:B------:R-:W-:Y:S06]  /*5cd0*/  BAR.ARV 0xa, 0xa0 ;  /* 0x0282800000007b1d */ /* 0x000fec0000002000 */
[----:B------:R-:W-:Y:S04]  /*5ce0*/  BSSY B0, `(.L_x_388) ;  /* 0x0000003000007945 */ /* 0x000fe80003800000 */
[----:B------:R-:W-:Y:S05]  /*5cf0*/  @!P0 BRA `(.L_x_389) ;  /* 0x0000000000048947 */ /* 0x000fea0003800000 */
[----:B------:R-:W-:-:S04]  /*5d00*/  DEPBAR.LE SB0, 0x0 ;  /* 0x000080000000791a */ /* 0x000fc80000000000 */
.L_x_389:
[----:B------:R-:W-:Y:S05]  /*5d10*/  BSYNC B0 ;  /* 0x0000000000007941 */ /* 0x000fea0003800000 */
.L_x_388:
        /* <DEDUP_REMOVED lines=19> */
.L_x_391:
[----:B------:R-:W-:Y:S05]  /*5e50*/  BSYNC B0 ;  /* 0x0000000000007941 */ /* 0x000fea0003800000 */
.L_x_390:
[----:B------:R-:W-:Y:S02]  /*5e60*/  UIADD3 UR4, UR4, 0x2, URZ ;  /* 0x0000000204047890 */ /* 0x000fe4000fffe03f */
[----:B------:R-:W-:Y:S01]  /*5e70*/  UIADD3 UR5, UR5, 0x1, URZ ;  /* 0x0000000105057890 */ /* 0x000fe2000fffe03f */
[----:B------:R-:W-:Y:S11]  /*5e80*/  @P2 BRA `(.L_x_392) ;  /* 0xfffffff400842947 */ /* 0x000ff6000383ffff */
.L_x_367:
        /* <DEDUP_REMOVED lines=13> */
.L_x_395:
[----:B------:R-:W2:Y:S04]  /*5f60*/  LDG.E.STRONG.GPU R0, desc[UR38][R2.64] ;  /* 0x0000002602007981 */ /* 0x000ea8000c1ef900 */
[----:B--2---:R-:W-:Y:S01]  /*5f70*/  CCTL.IVALL ;  /* 0x00000000ff00798f */ /* 0x004fe20002000000 */
[----:B------:R-:W-:Y:S05]  /*5f80*/  YIELD ;  /* 0x0000000000007946 */ /* 0x000fea0003800000 */
[----:B------:R-:W-:-:S13]  /*5f90*/  ISETP.NE.AND P2, PT, R0, UR26, PT ;  /* 0x0000001a00007c0c */ /* 0x000fda000bf45270 */
[----:B------:R-:W-:Y:S05]  /*5fa0*/  @P2 BRA `(.L_x_395) ;  /* 0xfffffffc00ec2947 */ /* 0x000fea000383ffff */
.L_x_394:
[----:B------:R-:W-:Y:S05]  /*5fb0*/  BSYNC B0 ;  /* 0x0000000000007941 */ /* 0x000fea0003800000 */
.L_x_393:
[----:B------:R-:W-:-:S03]  /*5fc0*/  UMOV UR5, 0xffffffff ;  /* 0xffffffff00057882 */ /* 0x000fc60000000000 */
[----:B------:R-:W-:Y:S05]  /*5fd0*/  BRA.DIV UR5, `(.L_x_396) ;  /* 0x0000002605347947 */ /* 0x000fea000b800000 */
[----:B------:R-:W-:Y:S01]  /*5fe0*/  NOP ;  /* 0x0000000000007918 */ /* 0x000fe20000000000 */
.L_x_447:
        /* <DEDUP_REMOVED lines=22> */
.L_x_398:
[----:B------:R-:W-:Y:S05]  /*6150*/  BSYNC B0 ;  /* 0x0000000000007941 */ /* 0x000fea0003800000 */
.L_x_397:
        /* <DEDUP_REMOVED lines=20> */
.L_x_400:
[----:B------:R-:W-:Y:S05]  /*62a0*/  BSYNC B0 ;  /* 0x0000000000007941 */ /* 0x000fea0003800000 */
.L_x_399:
[----:B------:R-:W-:Y:S06]  /*62b0*/  BAR.ARV 0xa, 0xa0 ;  /* 0x0282800000007b1d */ /* 0x000fec0000002000 */
[----:B------:R-:W-:Y:S04]  /*62c0*/  BSSY B0, `(.L_x_401) ;  /* 0x0000003000007945 */ /* 0x000fe80003800000 */
[----:B------:R-:W-:Y:S05]  /*62d0*/  @!P0 BRA `(.L_x_402) ;  /* 0x0000000000048947 */ /* 0x000fea0003800000 */
[----:B------:R-:W-:-:S04]  /*62e0*/  DEPBAR.LE SB0, 0x0 ;  /* 0x000080000000791a */ /* 0x000fc80000000000 */
.L_x_402:
[----:B------:R-:W-:Y:S05]  /*62f0*/  BSYNC B0 ;  /* 0x0000000000007941 */ /* 0x000fea0003800000 */
.L_x_401:
        /* <DEDUP_REMOVED lines=19> */
.L_x_366:
        /* <DEDUP_REMOVED lines=55> */
.L_x_448:
        /* <DEDUP_REMOVED lines=10> */
.L_x_406:
        /* <DEDUP_REMOVED lines=83> */
.L_x_417:
[----:B------:R-:W-:-:S04]  /*6d70*/  SHF.L.U32 R21, R9, 0x1f, RZ ;  /* 0x0000001f09157819 */ /* 0x000fc800000006ff */
[----:B-1----:R-:W1:Y:S02]  /*6d80*/  SYNCS.PHASECHK.TRANS64.TRYWAIT P1, [R11+URZ+0x30840], R21 ;  /* 0x030840150b0075a7 */ /* 0x002e64000802017f */
[----:B-12---:R-:W-:Y:S05]  /*6d90*/  @!P1 BRA `(.L_x_409) ;  /* 0x0000001400f49947 */ /* 0x006fea0003800000 */
.L_x_449:
[----:B------:R-:W-:Y:S05]  /*6da0*/  @P0 BRA `(.L_x_410) ;  /* 0x0000000000140947 */ /* 0x000fea0003800000 */
[----:B------:R-:W-:Y:S01]  /*6db0*/  ISETP.NE.AND P1, PT, R14, RZ, PT ;  /* 0x000000ff0e00720c */ /* 0x000fe20003f25270 */
[----:B------:R-:W-:-:S04]  /*6dc0*/  IMAD.MOV.U32 R0, RZ, RZ, 0x4100 ;  /* 0x00004100ff007424 */ /* 0x000fc800078e00ff */
[----:B------:R2:W-:Y:S08]  /*6dd0*/  SYNCS.ARRIVE.TRANS64 RZ, [R11+URZ+0x30830], R0 ;  /* 0x030830000bff79a7 */ /* 0x0005f0000800003f */
[----:B------:R-:W-:Y:S05]  /*6de0*/  @!P1 BRA `(.L_x_410) ;  /* 0x0000000000049947 */ /* 0x000fea0003800000 */
[----:B------:R-:W-:Y:S01]  /*6df0*/  BPT.TRAP 0x1 ;  /* 0x000000040000795c */ /* 0x000fe20000300000 */
.L_x_410:
        /* <DEDUP_REMOVED lines=36> */
.L_x_450:
[----:B------:R-:W-:Y:S05]  /*7040*/  @P0 BRA `(.L_x_412) ;  /* 0x0000000000140947 */ /* 0x000fea0003800000 */
[----:B------:R-:W-:Y:S01]  /*7050*/  ISETP.NE.AND P1, PT, R14, RZ, PT ;  /* 0x000000ff0e00720c */ /* 0x000fe20003f25270 */
[----:B------:R-:W-:-:S04]  /*7060*/  IMAD.MOV.U32 R2, RZ, RZ, 0x4100 ;  /* 0x00004100ff027424 */ /* 0x000fc800078e00ff */
[----:B------:R3:W-:Y:S08]  /*7070*/  SYNCS.ARRIVE.TRANS64 RZ, [R11+URZ+0x30818], R2 ;  /* 0x030818020bff79a7 */ /* 0x0007f0000800003f */
[----:B------:R-:W-:Y:S05]  /*7080*/  @!P1 BRA `(.L_x_412) ;  /* 0x0000000000049947 */ /* 0x000fea0003800000 */
[----:B------:R-:W-:Y:S01]  /*7090*/  BPT.TRAP 0x1 ;  /* 0x000000040000795c */ /* 0x000fe20000300000 */
.L_x_412:
        /* <DEDUP_REMOVED lines=27> */
.L_x_451:
        /* <DEDUP_REMOVED lines=9> */
.L_x_414:
        /* <DEDUP_REMOVED lines=31> */
.L_x_453:
[----:B------:R-:W-:Y:S05]  /*74d0*/  @P0 BRA `(.L_x_416) ;  /* 0x0000000000140947 */ /* 0x000fea0003800000 */
[----:B------:R-:W-:Y:S01]  /*74e0*/  ISETP.NE.AND P1, PT, R14, RZ, PT ;  /* 0x000000ff0e00720c */ /* 0x000fe20003f25270 */
[----:B-1----:R-:W-:-:S04]  /*74f0*/  IMAD.MOV.U32 R4, RZ, RZ, 0x4100 ;  /* 0x00004100ff047424 */ /* 0x002fc800078e00ff */
[----:B------:R2:W-:Y:S08]  /*7500*/  SYNCS.ARRIVE.TRANS64 RZ, [R11+URZ+0x30810], R4 ;  /* 0x030810040bff79a7 */ /* 0x0005f0000800003f */
[----:B------:R-:W-:Y:S05]  /*7510*/  @!P1 BRA `(.L_x_416) ;  /* 0x0000000000049947 */ /* 0x000fea0003800000 */
[----:B------:R-:W-:Y:S01]  /*7520*/  BPT.TRAP 0x1 ;  /* 0x000000040000795c */ /* 0x000fe20000300000 */
.L_x_416:
        /* <DEDUP_REMOVED lines=29> */
.L_x_408:
[----:B------:R-:W-:-:S13]  /*7700*/  ISETP.NE.AND P1, PT, R19, RZ, PT ;  /* 0x000000ff1300720c */ /* 0x000fda0003f25270 */
[----:B------:R-:W-:Y:S05]  /*7710*/  @!P1 BRA `(.L_x_407) ;  /* 0x0000000400289947 */ /* 0x000fea0003800000 */
[----:B------:R-:W-:-:S04]  /*7720*/  SHF.L.U32 R12, R9, 0x1f, RZ ;  /* 0x0000001f090c7819 */ /* 0x000fc800000006ff */
[----:B------:R-:W3:Y:S02]  /*7730*/  SYNCS.PHASECHK.TRANS64.TRYWAIT P1, [R11+URZ+0x30840], R12 ;  /* 0x0308400c0b0075a7 */ /* 0x000ee4000802017f */
[----:B---3--:R-:W-:Y:S05]  /*7740*/  @!P1 BRA `(.L_x_418) ;  /* 0x0000000c00dc9947 */ /* 0x008fea0003800000 */
.L_x_454:
[----:B------:R-:W-:Y:S05]  /*7750*/  @P0 BRA `(.L_x_419) ;  /* 0x0000000000140947 */ /* 0x000fea0003800000 */
[----:B------:R-:W-:Y:S01]  /*7760*/  ISETP.NE.AND P1, PT, R14, RZ, PT ;  /* 0x000000ff0e00720c */ /* 0x000fe20003f25270 */
[----:B-12---:R-:W-:-:S04]  /*7770*/  IMAD.MOV.U32 R4, RZ, RZ, 0x4100 ;  /* 0x00004100ff047424 */ /* 0x006fc800078e00ff */
[----:B------:R4:W-:Y:S08]  /*7780*/  SYNCS.ARRIVE.TRANS64 RZ, [R11+URZ+0x30830], R4 ;  /* 0x030830040bff79a7 */ /* 0x0009f0000800003f */
[----:B------:R-:W-:Y:S05]  /*7790*/  @!P1 BRA `(.L_x_419) ;  /* 0x0000000000049947 */ /* 0x000fea0003800000 */
[----:B------:R-:W-:Y:S01]  /*77a0*/  BPT.TRAP 0x1 ;  /* 0x000000040000795c */ /* 0x000fe20000300000 */
.L_x_419:
        /* <DEDUP_REMOVED lines=33> */
.L_x_455:
[----:B------:R-:W-:Y:S05]  /*79c0*/  @P0 BRA `(.L_x_421) ;  /* 0x0000000000140947 */ /* 0x000fea0003800000 */
[----:B------:R-:W-:Y:S01]  /*79d0*/  ISETP.NE.AND P0, PT, R14, RZ, PT ;  /* 0x000000ff0e00720c */ /* 0x000fe20003f05270 */
[----:B------:R-:W-:-:S04]  /*79e0*/  IMAD.MOV.U32 R4, RZ, RZ, 0x4100 ;  /* 0x00004100ff047424 */ /* 0x000fc800078e00ff */
[----:B------:R2:W-:Y:S08]  /*79f0*/  SYNCS.ARRIVE.TRANS64 RZ, [R11+URZ+0x30818], R4 ;  /* 0x030818040bff79a7 */ /* 0x0005f0000800003f */
[----:B------:R-:W-:Y:S05]  /*7a00*/  @!P0 BRA `(.L_x_421) ;  /* 0x0000000000048947 */ /* 0x000fea0003800000 */
[----:B------:R-:W-:Y:S01]  /*7a10*/  BPT.TRAP 0x1 ;  /* 0x000000040000795c */ /* 0x000fe20000300000 */
.L_x_421:
        /* <DEDUP_REMOVED lines=26> */
.L_x_407:
[----:B-12---:R-:W-:Y:S01]  /*7bc0*/  IMAD R4, R20, 0x8, R11 ;  /* 0x0000000814047824 */ /* 0x006fe200078e020b */
[----:B------:R-:W-:Y:S01]  /*7bd0*/  SHF.L.U32 R3, R9, 0x1f, RZ ;  /* 0x0000001f09037819 */ /* 0x000fe200000006ff */
[----:B------:R-:W1:Y:S03]  /*7be0*/  S2R R2, SR_TID.X ;  /* 0x0000000000027919 */ /* 0x000e660000002100 */
[----:B------:R-:W2:Y:S01]  /*7bf0*/  SYNCS.PHASECHK.TRANS64.TRYWAIT P0, [R4+URZ+0x30840], R3 ;  /* 0x03084003040075a7 */ /* 0x000ea2000800017f */
[----:B-1----:R-:W-:-:S04]  /*7c00*/  LOP3.LUT R2, R2, 0x7f, RZ, 0xc0, !PT ;  /* 0x0000007f02027812 */ /* 0x002fc800078ec0ff */
[----:B------:R-:W-:Y:S01]  /*7c10*/  ISETP.NE.AND P1, PT, R2, RZ, PT ;  /* 0x000000ff0200720c */ /* 0x000fe20003f25270 */
[----:B--2---:R-:W-:-:S12]  /*7c20*/  @!P0 BRA `(.L_x_422) ;  /* 0x0000000800cc8947 */ /* 0x004fd80003800000 */
.L_x_456:
[----:B------:R-:W-:Y:S05]  /*7c30*/  @P1 BRA `(.L_x_423) ;  /* 0x0000000000181947 */ /* 0x000fea0003800000 */
[----:B------:R-:W2:Y:S01]  /*7c40*/  S2R R2, SR_TID.X ;  /* 0x0000000000027919 */ /* 0x000ea20000002100 */
[----:B-1----:R-:W-:-:S04]  /*7c50*/  IMAD.MOV.U32 R3, RZ, RZ, 0x4100 ;  /* 0x00004100ff037424 */ /* 0x002fc800078e00ff */
[----:B------:R4:W-:Y:S01]  /*7c60*/  SYNCS.ARRIVE.TRANS64 RZ, [R4+URZ+0x30830], R3 ;  /* 0x0308300304ff79a7 */ /* 0x0009e2000800003f */
[----:B--2---:R-:W-:-:S13]  /*7c70*/  LOP3.LUT P0, RZ, R2, 0x1f, RZ, 0xc0, !PT ;  /* 0x0000001f02ff7812 */ /* 0x004fda000780c0ff */
[----:B----4-:R-:W-:Y:S05]  /*7c80*/  @!P0 BRA `(.L_x_423) ;  /* 0x0000000000048947 */ /* 0x010fea0003800000 */
[----:B------:R-:W-:Y:S01]  /*7c90*/  BPT.TRAP 0x1 ;  /* 0x000000040000795c */ /* 0x000fe20000300000 */
.L_x_423:
        /* <DEDUP_REMOVED lines=40> */
.L_x_404:
[----:B------:R-:W-:Y:S05]  /*7f20*/  BSYNC B0 ;  /* 0x0000000000007941 */ /* 0x000fea0003800000 */
.L_x_403:
[----:B------:R-:W-:-:S03]  /*7f30*/  UMOV UR6, 0xffffffff ;  /* 0xffffffff00067882 */ /* 0x000fc60000000000 */
[----:B------:R-:W-:Y:S05]  /*7f40*/  BRA.DIV UR6, `(.L_x_424) ;  /* 0x0000000a06187947 */ /* 0x000fea000b800000 */
[----:B------:R-:W-:-:S13]  /*7f50*/  ELECT P0, URZ, PT ;  /* 0x00000000003f782f */ /* 0x000fda0003800000 */
.L_x_459:
[----:B------:R-:W-:Y:S05]  /*7f60*/  @!P0 BRA `(.L_x_330) ;  /* 0x0000000000808947 */ /* 0x000fea0003800000 */
[----:B------:R-:W-:-:S04]  /*7f70*/  LOP3.LUT R17, R17, 0x2, RZ, 0xfc, !PT ;  /* 0x0000000211117812 */ /* 0x000fc800078efcff */
[----:B------:R-:W-:-:S13]  /*7f80*/  ISETP.NE.AND P0, PT, R17, 0x3, PT ;  /* 0x000000031100780c */ /* 0x000fda0003f05270 */
[----:B------:R-:W-:Y:S05]  /*7f90*/  @!P0 BRA `(.L_x_425) ;  /* 0x0000000000048947 */ /* 0x000fea0003800000 */
[----:B------:R-:W-:Y:S01]  /*7fa0*/  BPT.TRAP 0x1 ;  /* 0x000000040000795c */ /* 0x000fe20000300000 */
.L_x_425:
        /* <DEDUP_REMOVED lines=15> */
.L_x_460:
[----:B------:R-:W2:Y:S02]  /*80a0*/  SYNCS.PHASECHK.TRANS64.TRYWAIT P1, [R3+URZ], R2 ;  /* 0x00000002030075a7 */ /* 0x000ea4000802017f */
[----:B--2---:R-:W-:Y:S05]  /*80b0*/  @!P1 BRA `(.L_x_427) ;  /* 0x0000000400f49947 */ /* 0x004fea0003800000 */
.L_x_461:
[----:B------:R-:W-:Y:S05]  /*80c0*/  @!P0 BRA `(.L_x_428) ;  /* 0x0000000000048947 */ /* 0x000fea0003800000 */
[----:B------:R-:W-:Y:S01]  /*80d0*/  BPT.TRAP 0x1 ;  /* 0x000000040000795c */ /* 0x000fe20000300000 */
.L_x_428:
[----:B--2---:R-:W-:-:S04]  /*80e0*/  VIADD R3, R7, 0x30840 ;  /* 0x0003084007037836 */ /* 0x004fc80000000000 */
[----:B------:R-:W-:-:S04]  /*80f0*/  IMAD R0, R0, 0x8, R3 ;  /* 0x0000000800007824 */ /* 0x000fc800078e0203 */
[----:B------:R-:W2:Y:S02]  /*8100*/  SYNCS.PHASECHK.TRANS64.TRYWAIT P0, [R0+URZ], R5 ;  /* 0x00000005000075a7 */ /* 0x000ea4000800017f */
[----:B--2---:R-:W-:Y:S05]  /*8110*/  @!P0 BRA `(.L_x_429) ;  /* 0x0000000400f08947 */ /* 0x004fea0003800000 */
.L_x_462:
[----:B------:R-:W-:-:S07]  /*8120*/  IMAD R3, R4, 0x8, R3 ;  /* 0x0000000804037824 */ /* 0x000fce00078e0203 */
.L_x_430:
[----:B---3--:R3:W4:Y:S02]  /*8130*/  SYNCS.PHASECHK.TRANS64.TRYWAIT P0, [R3+URZ], R2 ;  /* 0x00000002030075a7 */ /* 0x008724000800017f */
[----:B----4-:R-:W-:Y:S05]  /*8140*/  @!P0 NANOSLEEP.SYNCS 0x989680 ;  /* 0x009896800000895d */ /* 0x010fea0003900000 */
[----:B------:R-:W4:Y:S02]  /*8150*/  @!P0 SYNCS.PHASECHK.TRANS64 P0, [R3+URZ], R2 ;  /* 0x00000002030085a7 */ /* 0x000f24000800007f */
[----:B----4-:R-:W-:Y:S05]  /*8160*/  @!P0 BRA `(.L_x_430) ;  /* 0xfffffffc00f08947 */ /* 0x010fea000383ffff */
.L_x_330:
[----:B------:R-:W-:Y:S05]  /*8170*/  BSYNC B6 ;  /* 0x0000000000067941 */ /* 0x000fea0003800000 */
.L_x_327:
[----:B------:R-:W-:Y:S05]  /*8180*/  EXIT ;  /* 0x000000000000794d */ /* 0x000fea0003800000 */
.L_x_335:
[----:B------:R-:W-:Y:S02]  /*8190*/  IMAD.MOV.U32 R12, RZ, RZ, RZ ;  /* 0x000000ffff0c7224 */ /* 0x000fe400078e00ff */
[----:B------:R-:W-:Y:S02]  /*81a0*/  IMAD.MOV.U32 R11, RZ, RZ, 0x1f ;  /* 0x0000001fff0b7424 */ /* 0x000fe400078e00ff */
[----:B------:R-:W-:-:S07]  /*81b0*/  IMAD.MOV.U32 R15, RZ, RZ, -0x1 ;  /* 0xffffffffff0f7424 */ /* 0x000fce00078e00ff */
[----:B------:R-:W-:Y:S05]  /*81c0*/  WARPSYNC.COLLECTIVE R15, `(.L_x_431) ;  /* 0x000000000f087348 */ /* 0x000fea0003c00000 */
[----:B------:R1:W2:Y:S02]  /*81d0*/  SHFL.IDX P6, R14, R13, R12, R11 ;  /* 0x0000000c0d0e7389 */ /* 0x0002a400000c000b */
[----:B-12---:R-:W-:Y:S01]  /*81e0*/  ENDCOLLECTIVE ;  /* 0x000000000000791b */ /* 0x006fe20003800000 */
.L_x_431:
[----:B------:R-:W-:Y:S05]  /*81f0*/  BRA `(.L_x_432) ;  /* 0xffffff8800507947 */ /* 0x000fea000383ffff */
.L_x_337:
[----:B--2---:R2:W3:Y:S02]  /*8200*/  SYNCS.PHASECHK.TRANS64.TRYWAIT P0, [R16+URZ+0x30800], R11 ;  /* 0x0308000b100075a7 */ /* 0x0044e4000800017f */
[----:B---3--:R-:W-:Y:S05]  /*8210*/  @!P0 NANOSLEEP.SYNCS 0x989680 ;  /* 0x009896800000895d */ /* 0x008fea0003900000 */
[----:B------:R-:W3:Y:S02]  /*8220*/  @!P0 SYNCS.PHASECHK.TRANS64 P0, [R16+URZ+0x30800], R11 ;  /* 0x0308000b100085a7 */ /* 0x000ee4000800007f */
[----:B---3--:R-:W-:Y:S05]  /*8230*/  @!P0 BRA `(.L_x_337) ;  /* 0xfffffffc00f08947 */ /* 0x008fea000383ffff */
[----:B------:R-:W-:Y:S05]  /*8240*/  BRA `(.L_x_336) ;  /* 0xffffff8800a87947 */ /* 0x000fea000383ffff */
.L_x_342:
[----:B---3--:R3:W4:Y:S02]  /*8250*/  SYNCS.PHASECHK.TRANS64.TRYWAIT P1, [R2+URZ+0x30810], R153 ;  /* 0x03081099020075a7 */ /* 0x008724000802017f */
[----:B----4-:R-:W-:Y:S05]  /*8260*/  @!P1 NANOSLEEP.SYNCS 0x989680 ;  /* 0x009896800000995d */ /* 0x010fea0003900000 */
[----:B------:R-:W4:Y:S02]  /*8270*/  @!P1 SYNCS.PHASECHK.TRANS64 P1, [R2+URZ+0x30810], R153 ;  /* 0x03081099020095a7 */ /* 0x000f24000802007f */
[----:B----4-:R-:W-:Y:S05]  /*8280*/  @!P1 BRA `(.L_x_342) ;  /* 0xfffffffc00f09947 */ /* 0x010fea000383ffff */
[----:B------:R-:W-:Y:S05]  /*8290*/  BRA `(.L_x_341) ;  /* 0xffffff94003c7947 */ /* 0x000fea000383ffff */
.L_x_346:
[----:B------:R1:W1:Y:S02]  /*82a0*/  SYNCS.PHASECHK.TRANS64.TRYWAIT P1, [R2+URZ+0x30830], R153 ;  /* 0x03083099020075a7 */ /* 0x000264000802017f */
[----:B-1----:R-:W-:Y:S05]  /*82b0*/  @!P1 NANOSLEEP.SYNCS 0x989680 ;  /* 0x009896800000995d */ /* 0x002fea0003900000 */
[----:B------:R-:W1:Y:S02]  /*82c0*/  @!P1 SYNCS.PHASECHK.TRANS64 P1, [R2+URZ+0x30830], R153 ;  /* 0x03083099020095a7 */ /* 0x000e64000802007f */
[----:B-1----:R-:W-:Y:S05]  /*82d0*/  @!P1 BRA `(.L_x_346) ;  /* 0xfffffffc00f09947 */ /* 0x002fea000383ffff */
[----:B------:R-:W-:Y:S05]  /*82e0*/  BRA `(.L_x_345) ;  /* 0xffffff9800947947 */ /* 0x000fea000383ffff */
.L_x_353:
[----:B------:R-:W-:Y:S01]  /*82f0*/  BSSY B0, `(.L_x_433) ;  /* 0x0000005000007945 */ /* 0x000fe20003800000 */
[----:B------:R-:W-:-:S07]  /*8300*/  IMAD.MOV.U32 R15, RZ, RZ, -0x1 ;  /* 0xffffffffff0f7424 */ /* 0x000fce00078e00ff */
[----:B---3--:R-:W-:Y:S05]  /*8310*/  WARPSYNC.COLLECTIVE R15, `(.L_x_434) ;  /* 0x000000000f087348 */ /* 0x008fea0003c00000 */
[----:B------:R-:W-:Y:S01]  /*8320*/  NOP ;  /* 0x0000000000007918 */ /* 0x000fe20000000000 */
[----:B---3--:R-:W-:Y:S01]  /*8330*/  ENDCOLLECTIVE ;  /* 0x000000000000791b */ /* 0x008fe20003800000 */
.L_x_434:
[----:B------:R-:W-:Y:S05]  /*8340*/  BSYNC B0 ;  /* 0x0000000000007941 */ /* 0x000fea0003800000 */
.L_x_433:
[----:B------:R-:W-:Y:S05]  /*8350*/  BRA `(.L_x_435) ;  /* 0xffffffc400ac7947 */ /* 0x000fea000383ffff */
.L_x_362:
[----:B------:R-:W-:Y:S01]  /*8360*/  BSSY B0, `(.L_x_436) ;  /* 0x0000005000007945 */ /* 0x000fe20003800000 */
[----:B------:R-:W-:-:S07]  /*8370*/  IMAD.MOV.U32 R15, RZ, RZ, -0x1 ;  /* 0xffffffffff0f7424 */ /* 0x000fce00078e00ff */
[----:B-1-3--:R-:W-:Y:S05]  /*8380*/  WARPSYNC.COLLECTIVE R15, `(.L_x_437) ;  /* 0x000000000f087348 */ /* 0x00afea0003c00000 */
[----:B------:R-:W-:Y:S01]  /*8390*/  NOP ;  /* 0x0000000000007918 */ /* 0x000fe20000000000 */
[----:B-1-3--:R-:W-:Y:S01]  /*83a0*/  ENDCOLLECTIVE ;  /* 0x000000000000791b */ /* 0x00afe20003800000 */
.L_x_437:
[----:B------:R-:W-:Y:S05]  /*83b0*/  BSYNC B0 ;  /* 0x0000000000007941 */ /* 0x000fea0003800000 */
.L_x_436:
[----:B------:R-:W-:Y:S05]  /*83c0*/  BRA `(.L_x_438) ;  /* 0xffffffc800ac7947 */ /* 0x000fea000383ffff */
.L_x_371:
[----:B------:R-:W-:Y:S01]  /*83d0*/  BSSY B0, `(.L_x_439) ;  /* 0x0000005000007945 */ /* 0x000fe20003800000 */
[----:B------:R-:W-:-:S07]  /*83e0*/  IMAD.MOV.U32 R15, RZ, RZ, -0x1 ;  /* 0xffffffffff0f7424 */ /* 0x000fce00078e00ff */
[----:B------:R-:W-:Y:S05]  /*83f0*/  WARPSYNC.COLLECTIVE R15, `(.L_x_440) ;  /* 0x000000000f087348 */ /* 0x000fea0003c00000 */
[----:B------:R-:W-:Y:S01]  /*8400*/  NOP ;  /* 0x0000000000007918 */ /* 0x000fe20000000000 */
[----:B------:R-:W-:Y:S01]  /*8410*/  ENDCOLLECTIVE ;  /* 0x000000000000791b */ /* 0x000fe20003800000 */
.L_x_440:
[----:B------:R-:W-:Y:S05]  /*8420*/  BSYNC B0 ;  /* 0x0000000000007941 */ /* 0x000fea0003800000 */
.L_x_439:
[----:B------:R-:W-:Y:S05]  /*8430*/  BRA `(.L_x_441) ;  /* 0xffffffd000807947 */ /* 0x000fea000383ffff */
.L_x_383:
[----:B------:R-:W-:Y:S01]  /*8440*/  BSSY B0, `(.L_x_442) ;  /* 0x0000005000007945 */ /* 0x000fe20003800000 */
[----:B------:R-:W-:-:S07]  /*8450*/  IMAD.MOV.U32 R15, RZ, RZ, -0x1 ;  /* 0xffffffffff0f7424 */ /* 0x000fce00078e00ff */
[----:B------:R-:W-:Y:S05]  /*8460*/  WARPSYNC.COLLECTIVE R15, `(.L_x_443) ;  /* 0x000000000f087348 */ /* 0x000fea0003c00000 */
[----:B------:R-:W-:Y:S01]  /*8470*/  NOP ;  /* 0x0000000000007918 */ /* 0x000fe20000000000 */
[----:B------:R-:W-:Y:S01]  /*8480*/  ENDCOLLECTIVE ;  /* 0x000000000000791b */ /* 0x000fe20003800000 */
.L_x_443:
[----:B------:R-:W-:Y:S05]  /*8490*/  BSYNC B0 ;  /* 0x0000000000007941 */ /* 0x000fea0003800000 */
.L_x_442:
[----:B------:R-:W-:Y:S05]  /*84a0*/  BRA `(.L_x_444) ;  /* 0xffffffd400987947 */ /* 0x000fea000383ffff */
.L_x_396:
[----:B------:R-:W-:Y:S01]  /*84b0*/  BSSY B0, `(.L_x_445) ;  /* 0x0000005000007945 */ /* 0x000fe20003800000 */
[----:B------:R-:W-:-:S07]  /*84c0*/  IMAD.MOV.U32 R15, RZ, RZ, -0x1 ;  /* 0xffffffffff0f7424 */ /* 0x000fce00078e00ff */
[----:B------:R-:W-:Y:S05]  /*84d0*/  WARPSYNC.COLLECTIVE R15, `(.L_x_446) ;  /* 0x000000000f087348 */ /* 0x000fea0003c00000 */
[----:B------:R-:W-:Y:S01]  /*84e0*/  NOP ;  /* 0x0000000000007918 */ /* 0x000fe20000000000 */
[----:B------:R-:W-:Y:S01]  /*84f0*/  ENDCOLLECTIVE ;  /* 0x000000000000791b */ /* 0x000fe20003800000 */
.L_x_446:
[----:B------:R-:W-:Y:S05]  /*8500*/  BSYNC B0 ;  /* 0x0000000000007941 */ /* 0x000fea0003800000 */
.L_x_445:
[----:B------:R-:W-:Y:S05]  /*8510*/  BRA `(.L_x_447) ;  /* 0xffffffd800b47947 */ /* 0x000fea000383ffff */
.L_x_405:
[----:B-1----:R1:W2:Y:S02]  /*8520*/  SYNCS.PHASECHK.TRANS64.TRYWAIT P1, [R11+URZ+0x30820], R0 ;  /* 0x030820000b0075a7 */ /* 0x0022a4000802017f */
[----:B--2---:R-:W-:Y:S05]  /*8530*/  @!P1 NANOSLEEP.SYNCS 0x989680 ;  /* 0x009896800000995d */ /* 0x004fea0003900000 */
[----:B------:R-:W2:Y:S02]  /*8540*/  @!P1 SYNCS.PHASECHK.TRANS64 P1, [R11+URZ+0x30820], R0 ;  /* 0x030820000b0095a7 */ /* 0x000ea4000802007f */
[----:B--2---:R-:W-:Y:S05]  /*8550*/  @!P1 BRA `(.L_x_405) ;  /* 0xfffffffc00f09947 */ /* 0x004fea000383ffff */
[----:B------:R-:W-:Y:S05]  /*8560*/  BRA `(.L_x_448) ;  /* 0xffffffe0008c7947 */ /* 0x000fea000383ffff */
.L_x_409:
[----:B-1----:R1:W2:Y:S02]  /*8570*/  SYNCS.PHASECHK.TRANS64.TRYWAIT P1, [R11+URZ+0x30840], R21 ;  /* 0x030840150b0075a7 */ /* 0x0022a4000802017f */
[----:B--2---:R-:W-:Y:S05]  /*8580*/  @!P1 NANOSLEEP.SYNCS 0x989680 ;  /* 0x009896800000995d */ /* 0x004fea0003900000 */
[----:B------:R-:W2:Y:S02]  /*8590*/  @!P1 SYNCS.PHASECHK.TRANS64 P1, [R11+URZ+0x30840], R21 ;  /* 0x030840150b0095a7 */ /* 0x000ea4000802007f */
[----:B--2---:R-:W-:Y:S05]  /*85a0*/  @!P1 BRA `(.L_x_409) ;  /* 0xfffffffc00f09947 */ /* 0x004fea000383ffff */
[----:B------:R-:W-:Y:S05]  /*85b0*/  BRA `(.L_x_449) ;  /* 0xffffffe400f87947 */ /* 0x000fea000383ffff */
.L_x_411:
[----:B--2---:R2:W3:Y:S02]  /*85c0*/  SYNCS.PHASECHK.TRANS64.TRYWAIT P1, [R11+URZ+0x30828], R21 ;  /* 0x030828150b0075a7 */ /* 0x0044e4000802017f */
[----:B---3--:R-:W-:Y:S05]  /*85d0*/  @!P1 NANOSLEEP.SYNCS 0x989680 ;  /* 0x009896800000995d */ /* 0x008fea0003900000 */
[----:B------:R-:W3:Y:S02]  /*85e0*/  @!P1 SYNCS.PHASECHK.TRANS64 P1, [R11+URZ+0x30828], R21 ;  /* 0x030828150b0095a7 */ /* 0x000ee4000802007f */
[----:B---3--:R-:W-:Y:S05]  /*85f0*/  @!P1 BRA `(.L_x_411) ;  /* 0xfffffffc00f09947 */ /* 0x008fea000383ffff */
[----:B------:R-:W-:Y:S05]  /*8600*/  BRA `(.L_x_450) ;  /* 0xffffffe8008c7947 */ /* 0x000fea000383ffff */
.L_x_413:
[----:B---3--:R3:W4:Y:S02]  /*8610*/  SYNCS.PHASECHK.TRANS64.TRYWAIT P1, [R11+URZ+0x30848], R21 ;  /* 0x030848150b0075a7 */ /* 0x008724000802017f */
[----:B----4-:R-:W-:Y:S05]  /*8620*/  @!P1 NANOSLEEP.SYNCS 0x989680 ;  /* 0x009896800000995d */ /* 0x010fea0003900000 */
[----:B------:R-:W4:Y:S02]  /*8630*/  @!P1 SYNCS.PHASECHK.TRANS64 P1, [R11+URZ+0x30848], R21 ;  /* 0x030848150b0095a7 */ /* 0x000f24000802007f */
[----:B----4-:R-:W-:Y:S05]  /*8640*/  @!P1 BRA `(.L_x_413) ;  /* 0xfffffffc00f09947 */ /* 0x010fea000383ffff */
[----:B------:R-:W-:Y:S05]  /*8650*/  BRA `(.L_x_451) ;  /* 0xffffffe800fc7947 */ /* 0x000fea000383ffff */
.L_x_415:
[----:B------:R-:W-:-:S07]  /*8660*/  SHF.L.U32 R4, R9, 0x1f, RZ ;  /* 0x0000001f09047819 */ /* 0x000fce00000006ff */
.L_x_452:
[----:B-1----:R1:W2:Y:S02]  /*8670*/  SYNCS.PHASECHK.TRANS64.TRYWAIT P1, [R11+URZ+0x30820], R4 ;  /* 0x030820040b0075a7 */ /* 0x0022a4000802017f */
[----:B--2---:R-:W-:Y:S05]  /*8680*/  @!P1 NANOSLEEP.SYNCS 0x989680 ;  /* 0x009896800000995d */ /* 0x004fea0003900000 */
[----:B------:R-:W2:Y:S02]  /*8690*/  @!P1 SYNCS.PHASECHK.TRANS64 P1, [R11+URZ+0x30820], R4 ;  /* 0x030820040b0095a7 */ /* 0x000ea4000802007f */
[----:B--2---:R-:W-:Y:S05]  /*86a0*/  @!P1 BRA `(.L_x_452) ;  /* 0xfffffffc00f09947 */ /* 0x004fea000383ffff */
[----:B------:R-:W-:Y:S05]  /*86b0*/  BRA `(.L_x_453) ;  /* 0xffffffec00847947 */ /* 0x000fea000383ffff */
.L_x_418:
[----:B---3--:R3:W4:Y:S02]  /*86c0*/  SYNCS.PHASECHK.TRANS64.TRYWAIT P1, [R11+URZ+0x30840], R12 ;  /* 0x0308400c0b0075a7 */ /* 0x008724000802017f */
[----:B----4-:R-:W-:Y:S05]  /*86d0*/  @!P1 NANOSLEEP.SYNCS 0x989680 ;  /* 0x009896800000995d */ /* 0x010fea0003900000 */
[----:B------:R-:W4:Y:S02]  /*86e0*/  @!P1 SYNCS.PHASECHK.TRANS64 P1, [R11+URZ+0x30840], R12 ;  /* 0x0308400c0b0095a7 */ /* 0x000f24000802007f */
[----:B----4-:R-:W-:Y:S05]  /*86f0*/  @!P1 BRA `(.L_x_418) ;  /* 0xfffffffc00f09947 */ /* 0x010fea000383ffff */
[----:B------:R-:W-:Y:S05]  /*8700*/  BRA `(.L_x_454) ;  /* 0xfffffff000107947 */ /* 0x000fea000383ffff */
.L_x_420:
[----:B-1----:R1:W2:Y:S02]  /*8710*/  SYNCS.PHASECHK.TRANS64.TRYWAIT P1, [R11+URZ+0x30828], R12 ;  /* 0x0308280c0b0075a7 */ /* 0x0022a4000802017f */
[----:B--2---:R-:W-:Y:S05]  /*8720*/  @!P1 NANOSLEEP.SYNCS 0x989680 ;  /* 0x009896800000995d */ /* 0x004fea0003900000 */
[----:B------:R-:W2:Y:S02]  /*8730*/  @!P1 SYNCS.PHASECHK.TRANS64 P1, [R11+URZ+0x30828], R12 ;  /* 0x0308280c0b0095a7 */ /* 0x000ea4000802007f */
[----:B--2---:R-:W-:Y:S05]  /*8740*/  @!P1 BRA `(.L_x_420) ;  /* 0xfffffffc00f09947 */ /* 0x004fea000383ffff */
[----:B------:R-:W-:Y:S05]  /*8750*/  BRA `(.L_x_455) ;  /* 0xfffffff000987947 */ /* 0x000fea000383ffff */
.L_x_422:
[----:B-1----:R1:W2:Y:S02]  /*8760*/  SYNCS.PHASECHK.TRANS64.TRYWAIT P0, [R4+URZ+0x30840], R3 ;  /* 0x03084003040075a7 */ /* 0x0022a4000800017f */
[----:B--2---:R-:W-:Y:S05]  /*8770*/  @!P0 NANOSLEEP.SYNCS 0x989680 ;  /* 0x009896800000895d */ /* 0x004fea0003900000 */
[----:B------:R-:W2:Y:S02]  /*8780*/  @!P0 SYNCS.PHASECHK.TRANS64 P0, [R4+URZ+0x30840], R3 ;  /* 0x03084003040085a7 */ /* 0x000ea4000800007f */
[----:B--2---:R-:W-:Y:S05]  /*8790*/  @!P0 BRA `(.L_x_422) ;  /* 0xfffffffc00f08947 */ /* 0x004fea000383ffff */
[----:B------:R-:W-:Y:S05]  /*87a0*/  BRA `(.L_x_456) ;  /* 0xfffffff400207947 */ /* 0x000fea000383ffff */
.L_x_424:
[----:B------:R-:W-:Y:S01]  /*87b0*/  BSSY B0, `(.L_x_457) ;  /* 0x0000006000007945 */ /* 0x000fe20003800000 */
[----:B------:R-:W-:-:S07]  /*87c0*/  IMAD.MOV.U32 R15, RZ, RZ, -0x1 ;  /* 0xffffffffff0f7424 */ /* 0x000fce00078e00ff */
[----:B------:R-:W-:Y:S05]  /*87d0*/  WARPSYNC.COLLECTIVE R15, `(.L_x_458) ;  /* 0x000000000f0c7348 */ /* 0x000fea0003c00000 */
[----:B------:R-:W-:Y:S02]  /*87e0*/  ELECT P6, UR62, PT ;  /* 0x00000000003e782f */ /* 0x000fe400038c0000 */
[----:B------:R-:W-:Y:S01]  /*87f0*/  MOV R14, UR62 ;  /* 0x0000003e000e7c02 */ /* 0x000fe20008000f00 */
[----:B------:R-:W-:Y:S10]  /*8800*/  ENDCOLLECTIVE ;  /* 0x000000000000791b */ /* 0x000ff40003800000 */
.L_x_458:
[----:B------:R-:W-:Y:S05]  /*8810*/  BSYNC B0 ;  /* 0x0000000000007941 */ /* 0x000fea0003800000 */
.L_x_457:
[----:B------:R-:W-:Y:S01]  /*8820*/  PLOP3.LUT P0, PT, P6, PT, PT, 0x80, 0x0 ;  /* 0x000000000000781c */ /* 0x000fe2000370f070 */
[----:B------:R-:W-:-:S12]  /*8830*/  BRA `(.L_x_459) ;  /* 0xfffffff400c87947 */ /* 0x000fd8000383ffff */
.L_x_426:
[----:B-1----:R1:W2:Y:S02]  /*8840*/  SYNCS.PHASECHK.TRANS64.TRYWAIT P1, [R6+URZ], R5 ;  /* 0x00000005060075a7 */ /* 0x0022a4000802017f */
[----:B--2---:R-:W-:Y:S05]  /*8850*/  @!P1 NANOSLEEP.SYNCS 0x989680 ;  /* 0x009896800000995d */ /* 0x004fea0003900000 */
[----:B------:R-:W2:Y:S02]  /*8860*/  @!P1 SYNCS.PHASECHK.TRANS64 P1, [R6+URZ], R5 ;  /* 0x00000005060095a7 */ /* 0x000ea4000802007f */
[----:B--2---:R-:W-:Y:S05]  /*8870*/  @!P1 BRA `(.L_x_426) ;  /* 0xfffffffc00f09947 */ /* 0x004fea000383ffff */
[----:B------:R-:W-:Y:S05]  /*8880*/  BRA `(.L_x_460) ;  /* 0xfffffff800047947 */ /* 0x000fea000383ffff */
.L_x_427:
[----:B--2---:R2:W3:Y:S02]  /*8890*/  SYNCS.PHASECHK.TRANS64.TRYWAIT P1, [R3+URZ], R2 ;  /* 0x00000002030075a7 */ /* 0x0044e4000802017f */
[----:B---3--:R-:W-:Y:S05]  /*88a0*/  @!P1 NANOSLEEP.SYNCS 0x989680 ;  /* 0x009896800000995d */ /* 0x008fea0003900000 */
[----:B------:R-:W3:Y:S02]  /*88b0*/  @!P1 SYNCS.PHASECHK.TRANS64 P1, [R3+URZ], R2 ;  /* 0x00000002030095a7 */ /* 0x000ee4000802007f */
[----:B---3--:R-:W-:Y:S05]  /*88c0*/  @!P1 BRA `(.L_x_427) ;  /* 0xfffffffc00f09947 */ /* 0x008fea000383ffff */
[----:B------:R-:W-:Y:S05]  /*88d0*/  BRA `(.L_x_461) ;  /* 0xfffffff400f87947 */ /* 0x000fea000383ffff */
.L_x_429:
[----:B--2---:R2:W3:Y:S02]  /*88e0*/  SYNCS.PHASECHK.TRANS64.TRYWAIT P0, [R0+URZ], R5 ;  /* 0x00000005000075a7 */ /* 0x0044e4000800017f */
[----:B---3--:R-:W-:Y:S05]  /*88f0*/  @!P0 NANOSLEEP.SYNCS 0x989680 ;  /* 0x009896800000895d */ /* 0x008fea0003900000 */
[----:B------:R-:W3:Y:S02]  /*8900*/  @!P0 SYNCS.PHASECHK.TRANS64 P0, [R0+URZ], R5 ;  /* 0x00000005000085a7 */ /* 0x000ee4000800007f */
[----:B---3--:R-:W-:Y:S05]  /*8910*/  @!P0 BRA `(.L_x_429) ;  /* 0xfffffffc00f08947 */ /* 0x008fea000383ffff */
[----:B------:R-:W-:Y:S05]  /*8920*/  BRA `(.L_x_462) ;  /* 0xfffffff400fc7947 */ /* 0x000fea000383ffff */
.L_x_463:
        /* <DEDUP_REMOVED lines=13> */
.L_x_7293:


//--------------------- .text._ZN7cutlass13device_kernelIN5flash11enable_sm90INS1_16FlashAttnBwdSm90INS1_25CollectiveMainloopBwdSm90ILi2ELi2ELi2EN4cute5tupleIJNS5_1CILi1EEES8_S8_EEENS6_IJNS7_ILi64EEENS7_ILi128EEESB_EEENS_6half_tEfNS_4arch4Sm90ELb0ELb0ELb1ELb1ELb0ELb1ELb0ELb0ELi2ELi1ELi2ELi1ELb0EEENS1_21CollectiveEpilogueBwdISC_SD_SF_Li256ELb1ELb0ELi1EEENS1_19SingleTileSchedulerILb1ELb0ELb0ELi128EEEEEEEEEvNT_6ParamsE --------------------------
	.section	.text._ZN7cutlass13device_kernelIN5flash11enable_sm90INS1_16FlashAttnBwdSm90INS1_25CollectiveMainloopBwdSm90ILi2ELi2ELi2EN4cute5tupleIJNS5_1CILi1EEES8_S8_EEENS6_IJNS7_ILi64EEENS7_ILi128EEESB_EEENS_6half_tEfNS_4arch4Sm90ELb0ELb0ELb1ELb1ELb0ELb1ELb0ELb0ELi2ELi1ELi2ELi1ELb0EEENS1_21CollectiveEpilogueBwdISC_SD_SF_Li256ELb1ELb0ELi1EEENS1_19SingleTileSchedulerILb1ELb0ELb0ELi128EEEEEEEEEvNT_6ParamsE,"ax",@progbits
	.align	128
.text._ZN7cutlass13device_kernelIN5flash11enable_sm90INS1_16FlashAttnBwdSm90INS1_25CollectiveMainloopBwdSm90ILi2ELi2ELi2EN4cute5tupleIJNS5_1CILi1EEES8_S8_EEENS6_IJNS7_ILi64EEENS7_ILi128EEESB_EEENS_6half_tEfNS_4arch4Sm90ELb0ELb0ELb1ELb1ELb0ELb1ELb0ELb0ELi2ELi1ELi2ELi1ELb0EEENS1_21CollectiveEpilogueBwdISC_SD_SF_Li256ELb1ELb0ELi1EEENS1_19SingleTileSchedulerILb1ELb0ELb0ELi128EEEEEEEEEvNT_6ParamsE:
        .type           _ZN7cutlass13device_kernelIN5flash11enable_sm90INS1_16FlashAttnBwdSm90INS1_25CollectiveMainloopBwdSm90ILi2ELi2ELi2EN4cute5tupleIJNS5_1CILi1EEES8_S8_EEENS6_IJNS7_ILi64EEENS7_ILi128EEESB_EEENS_6half_tEfNS_4arch4Sm90ELb0ELb0ELb1ELb1ELb0ELb1ELb0ELb0ELi2ELi1ELi2ELi1ELb0EEENS1_21CollectiveEpilogueBwdISC_SD_SF_Li256ELb1ELb0ELi1EEENS1_19SingleTileSchedulerILb1ELb0ELb0ELi128EEEEEEEEEvNT_6ParamsE,@function
        .size           _ZN7cutlass13device_kernelIN5flash11enable_sm90INS1_16FlashAttnBwdSm90INS1_25CollectiveMainloopBwdSm90ILi2ELi2ELi2EN4cute5tupleIJNS5_1CILi1EEES8_S8_EEENS6_IJNS7_ILi64EEENS7_ILi128EEESB_EEENS_6half_tEfNS_4arch4Sm90ELb0ELb0ELb1ELb1ELb0ELb1ELb0ELb0ELi2ELi1ELi2ELi1ELb0EEENS1_21CollectiveEpilogueBwdISC_SD_SF_Li256ELb1ELb0ELi1EEENS1_19SingleTileSchedulerILb1ELb0ELb0ELi128EEEEEEEEEvNT_6ParamsE,(.L_x_7294 - _ZN7cutlass13device_kernelIN5flash11enable_sm90INS1_16FlashAttnBwdSm90INS1_25CollectiveMainloopBwdSm90ILi2ELi2ELi2EN4cute5tupleIJNS5_1CILi1EEES8_S8_EEENS6_IJNS7_ILi64EEENS7_ILi128EEESB_EEENS_6half_tEfNS_4arch4Sm90ELb0ELb0ELb1ELb1ELb0ELb1ELb0ELb0ELi2ELi1ELi2ELi1ELb0EEENS1_21CollectiveEpilogueBwdISC_SD_SF_Li256ELb1ELb0ELi1EEENS1_19SingleTileSchedulerILb1ELb0ELb0ELi128EEEEEEEEEvNT_6ParamsE)
        .other          _ZN7cutlass13device_kernelIN5flash11enable_sm90INS1_16FlashAttnBwdSm90INS1_25CollectiveMainloopBwdSm90ILi2ELi2ELi2EN4cute5tupleIJNS5_1CILi1EEES8_S8_EEENS6_IJNS7_ILi64EEENS7_ILi128EEESB_EEENS_6half_tEfNS_4arch4Sm90ELb0ELb0ELb1ELb1ELb0ELb1ELb0ELb0ELi2ELi1ELi2ELi1ELb0EEENS1_21CollectiveEpilogueBwdISC_SD_SF_Li256ELb1ELb0ELi1EEENS1_19SingleTileSchedulerILb1ELb0ELb0ELi128EEEEEEEEEvNT_6ParamsE,@"STO_CUDA_ENTRY STV_DEFAULT"
_ZN7cutlass13device_kernelIN5flash11enable_sm90INS1_16FlashAttnBwdSm90INS1_25CollectiveMainloopBwdSm90ILi2ELi2ELi2EN4cute5tupleIJNS5_1CILi1EEES8_S8_EEENS6_IJNS7_ILi64EEENS7_ILi128EEESB_EEENS_6half_tEfNS_4arch4Sm90ELb0ELb0ELb1ELb1ELb0ELb1ELb0ELb0ELi2ELi1ELi2ELi1ELb0EEENS1_21CollectiveEpilogueBwdISC_SD_SF_Li256ELb1ELb0ELi1EEENS1_19SingleTileSchedulerILb1ELb0ELb0ELi128EEEEEEEEEvNT_6ParamsE:
[----:B------:R-:W1:Y:S02]  /*0000*/  LDC R1, c[0x0][0x28] ;  /* 0x00000a00ff017b82 */ /* 0x000e640000000800 */
[----:B-1----:R-:W-:Y:S01]  /*0010*/  VIADD R1, R1, 0xfffffff8 ;  /* 0xfffffff801017836 */ /* 0x002fe20000000000 */
[----:B------:R-:W1:Y:S01]  /*0020*/  S2R R3, SR_TID.X ;  /* 0x0000000000037919 */ /* 0x000e620000002100 */
[----:B------:R-:W-:Y:S01]  /*0030*/  ELECT P0, URZ, PT ;  /* 0x00000000003f782f */ /* 0x000fe20003800000 */
[----:B------:R-:W-:Y:S01]  /*0040*/  BSSY B0, `(.L_x_464) ;  /* 0x0000013000007945 */ /* 0x000fe20003800000 */
[----:B-1----:R-:W-:-:S05]  /*0050*/  SHF.R.U32.HI R0, RZ, 0x5, R3 ;  /* 0x00000005ff007819 */ /* 0x002fca0000011603 */
[----:B------:R-:W1:Y:S02]  /*0060*/  SHFL.IDX PT, R2, R0, RZ, 0x1f ;  /* 0x00001fff00027589 */ /* 0x000e6400000e0000 */
[----:B-1----:R-:W-:-:S13]  /*0070*/  ISETP.EQ.AND P0, PT, R2, RZ, P0 ;  /* 0x000000ff0200720c */ /* 0x002fda0000702270 */
[----:B------:R-:W-:Y:S05]  /*0080*/  @!P0 BRA `(.L_x_465) ;  /* 0x0000000000388947 */ /* 0x000fea0003800000 */
        /* <DEDUP_REMOVED lines=14> */
.L_x_465:
[----:B------:R-:W-:Y:S05]  /*0170*/  BSYNC B0 ;  /* 0x0000000000007941 */ /* 0x000fea0003800000 */
.L_x_464:
        /* <DEDUP_REMOVED lines=34> */
.L_x_466:
        /* <DEDUP_REMOVED lines=22> */
.L_x_467:
[----:B---3--:R-:W-:Y:S01]  /*0500*/  ISETP.NE.AND P0, PT, R2, RZ, PT ;  /* 0x000000ff0200720c */ /* 0x008fe20003f05270 */
[----:B------:R-:W-:Y:S01]  /*0510*/  IMAD.MOV.U32 R2, RZ, RZ, 0x1 ;  /* 0x00000001ff027424 */ /* 0x000fe200078e00ff */
[----:B------:R-:W-:Y:S01]  /*0520*/  NOP ;  /* 0x0000000000007918 */ /* 0x000fe20000000000 */
[----:B------:R-:W-:Y:S01]  /*0530*/  ULDC.64 UR38, c[0x0][0x208] ;  /* 0x0000820000267ab9 */ /* 0x000fe20000000a00 */
[----:B------:R-:W-:Y:S02]  /*0540*/  BSSY B6, `(.L_x_468) ;  /* 0x0000a9c000067945 */ /* 0x000fe40003800000 */
[----:B------:R-:W-:-:S05]  /*0550*/  SEL R2, R2, 0x2, !P0 ;  /* 0x0000000202027807 */ /* 0x000fca0004000000 */
[----:B------:R3:W-:Y:S01]  /*0560*/  STL [R1], R2 ;  /* 0x0000000201007387 */ /* 0x0007e20000100800 */
[----:B-12-4-:R-:W-:Y:S06]  /*0570*/  BAR.SYNC.DEFER_BLOCKING 0x0 ;  /* 0x0000000000007b1d */ /* 0x016fec0000010000 */
[----:B------:R-:W-:Y:S05]  /*0580*/  @!P0 BRA `(.L_x_469) ;  /* 0x0000007400d48947 */ /* 0x000fea0003800000 */
.L_x_470:
[----:B------:R-:W-:-:S08]  /*0590*/  NOP ;  /* 0x0000000000007918 */ /* 0x000fd00000000000 */
[----:B------:R-:W1:Y:S02]  /*05a0*/  USETMAXREG.TRY_ALLOC.CTAPOOL UP0, 0xf0 ;  /* 0x000000f0000079c8 */ /* 0x000e640008000600 */
[----:B-1----:R-:W-:-:S13]  /*05b0*/  PLOP3.LUT P0, PT, PT, PT, UP0, 0x80, 0x0 ;  /* 0x000000000000781c */ /* 0x002fda0003f0f008 */
[----:B------:R-:W-:Y:S05]  /*05c0*/  @!P0 BRA `(.L_x_470) ;  /* 0xfffffffc00f08947 */ /* 0x000fea000383ffff */
[----:B------:R-:W-:Y:S01]  /*05d0*/  LOP3.LUT R0, R0, 0x3, RZ, 0xc0, !PT ;  /* 0x0000000300007812 */ /* 0x000fe200078ec0ff */
[----:B---3--:R-:W1:Y:S01]  /*05e0*/  S2R R2, SR_TID.X ;  /* 0x0000000000027919 */ /* 0x008e620000002100 */
[----:B------:R-:W-:Y:S01]  /*05f0*/  ULDC.64 UR4, c[0x0][0x8d8] ;  /* 0x0002360000047ab9 */ /* 0x000fe20000000a00 */
[----:B------:R-:W2:Y:S03]  /*0600*/  S2R R7, SR_CTAID.Z ;  /* 0x0000000000077919 */ /* 0x000ea60000002700 */
[----:B------:R-:W3:Y:S02]  /*0610*/  SHFL.IDX PT, R0, R0, RZ, 0x1f ;  /* 0x00001fff00007589 */ /* 0x000ee400000e0000 */
[----:B---3--:R-:W-:Y:S02]  /*0620*/  ISETP.NE.AND P0, PT, R0, RZ, PT ;  /* 0x000000ff0000720c */ /* 0x008fe40003f05270 */
[----:B-1----:R-:W-:-:S11]  /*0630*/  SHF.R.U32.HI R2, RZ, 0x7, R2 ;  /* 0x00000007ff027819 */ /* 0x002fd60000011602 */
[----:B------:R-:W-:-:S05]  /*0640*/  @!P0 VIADD R2, R2, 0x9 ;  /* 0x0000000902028836 */ /* 0x000fca0000000000 */
[----:B------:R1:W-:Y:S06]  /*0650*/  @!P0 BAR.ARV R2, 0xa0 ;  /* 0x000280020000851d */ /* 0x0003ec0000002000 */
[----:B------:R-:W-:-:S04]  /*0660*/  ISETP.NE.U32.AND P0, PT, RZ, UR4, PT ;  /* 0x00000004ff007c0c */ /* 0x000fc8000bf05070 */
[----:B------:R-:W-:-:S13]  /*0670*/  ISETP.NE.AND.EX P0, PT, RZ, UR5, PT, P0 ;  /* 0x00000005ff007c0c */ /* 0x000fda000bf05300 */
[----:B-12---:R-:W-:Y:S05]  /*0680*/  @!P0 BRA `(.L_x_471) ;  /* 0x0000000000108947 */ /* 0x006fea0003800000 */
[----:B------:R-:W1:Y:S02]  /*0690*/  LDC.64 R2, c[0x0][0x8d8] ;  /* 0x00023600ff027b82 */ /* 0x000e640000000a00 */
[----:B-1----:R-:W-:-:S05]  /*06a0*/  IMAD.WIDE R2, R7, 0x4, R2 ;  /* 0x0000000407027825 */ /* 0x002fca00078e0202 */
[----:B------:R1:W5:Y:S01]  /*06b0*/  LDG.E R0, desc[UR38][R2.64] ;  /* 0x0000002602007981 */ /* 0x000362000c1e1900 */
[----:B------:R-:W-:Y:S05]  /*06c0*/  BRA `(.L_x_472) ;  /* 0x00000000002c7947 */ /* 0x000fea0003800000 */
.L_x_471:
[----:B------:R-:W-:Y:S02]  /*06d0*/  ULDC.64 UR4, c[0x0][0x8d0] ;  /* 0x0002340000047ab9 */ /* 0x000fe40000000a00 */
[----:B------:R-:W-:-:S04]  /*06e0*/  ISETP.NE.U32.AND P0, PT, RZ, UR4, PT ;  /* 0x00000004ff007c0c */ /* 0x000fc8000bf05070 */
[----:B------:R-:W-:-:S13]  /*06f0*/  ISETP.NE.AND.EX P0, PT, RZ, UR5, PT, P0 ;  /* 0x00000005ff007c0c */ /* 0x000fda000bf05300 */
[----:B------:R-:W-:Y:S05]  /*0700*/  @!P0 BRA `(.L_x_473) ;  /* 0x0000000000188947 */ /* 0x000fea0003800000 */
[----:B------:R-:W1:Y:S02]  /*0710*/  LDC.64 R2, c[0x0][0x8d0] ;  /* 0x00023400ff027b82 */ /* 0x000e640000000a00 */
[----:B-1----:R-:W-:-:S05]  /*0720*/  IMAD.WIDE R2, R7, 0x4, R2 ;  /* 0x0000000407027825 */ /* 0x002fca00078e0202 */
[----:B------:R-:W2:Y:S04]  /*0730*/  LDG.E R0, desc[UR38][R2.64] ;  /* 0x0000002602007981 */ /* 0x000ea8000c1e1900 */
[----:B------:R-:W2:Y:S02]  /*0740*/  LDG.E R5, desc[UR38][R2.64+0x4] ;  /* 0x0000042602057981 */ /* 0x000ea4000c1e1900 */
[----:B--2---:R-:W-:Y:S01]  /*0750*/  IMAD.IADD R0, R5, 0x1, -R0 ;  /* 0x0000000105007824 */ /* 0x004fe200078e0a00 */
[----:B------:R-:W-:Y:S06]  /*0760*/  BRA `(.L_x_472) ;  /* 0x0000000000047947 */ /* 0x000fec0003800000 */
.L_x_473:
[----:B------:R-:W2:Y:S02]  /*0770*/  LDC R0, c[0x0][0x8bc] ;  /* 0x00022f00ff007b82 */ /* 0x000ea40000000800 */
.L_x_472:
[----:B------:R-:W3:Y:S02]  /*0780*/  S2R R17, SR_CTAID.X ;  /* 0x0000000000117919 */ /* 0x000ee40000002500 */
[----:B---3--:R-:W-:-:S05]  /*0790*/  IMAD.SHL.U32 R17, R17, 0x80, RZ ;  /* 0x0000008011117824 */ /* 0x008fca00078e00ff */
[----:B--2--5:R-:W-:-:S04]  /*07a0*/  ISETP.GE.AND P0, PT, R17, R0, PT ;  /* 0x000000001100720c */ /* 0x024fc80003f06270 */
[----:B------:R-:W-:-:S04]  /*07b0*/  SEL R228, R7, 0xffffffff, !P0 ;  /* 0xffffffff07e47807 */ /* 0x000fc80004000000 */
[----:B------:R-:W-:-:S13]  /*07c0*/  ISETP.GE.AND P0, PT, R228, RZ, PT ;  /* 0x000000ffe400720c */ /* 0x000fda0003f06270 */
[----:B------:R-:W-:Y:S05]  /*07d0*/  @!P0 BRA `(.L_x_474) ;  /* 0x000000a400c88947 */ /* 0x000fea0003800000 */
[----:B------:R-:W-:Y:S02]  /*07e0*/  ULDC.64 UR4, c[0x0][0x780] ;  /* 0x0001e00000047ab9 */ /* 0x000fe40000000a00 */
[----:B------:R-:W-:Y:S01]  /*07f0*/  ISETP.NE.U32.AND P0, PT, RZ, UR4, PT ;  /* 0x00000004ff007c0c */ /* 0x000fe2000bf05070 */
[----:B------:R-:W-:Y:S02]  /*0800*/  ULDC UR4, c[0x0][0x290] ;  /* 0x0000a40000047ab9 */ /* 0x000fe40000000800 */
[----:B------:R-:W-:Y:S01]  /*0810*/  IMAD.U32 R18, RZ, RZ, UR4 ;  /* 0x00000004ff127e24 */ /* 0x000fe2000f8e00ff */
[----:B------:R-:W-:-:S13]  /*0820*/  ISETP.NE.AND.EX P0, PT, RZ, UR5, PT, P0 ;  /* 0x00000005ff007c0c */ /* 0x000fda000bf05300 */
[----:B------:R-:W-:Y:S05]  /*0830*/  @!P0 BRA `(.L_x_475) ;  /* 0x0000000000108947 */ /* 0x000fea0003800000 */
[----:B-1----:R-:W1:Y:S02]  /*0840*/  LDC.64 R2, c[0x0][0x780] ;  /* 0x0001e000ff027b82 */ /* 0x002e640000000a00 */
[----:B-1----:R-:W-:-:S05]  /*0850*/  IMAD.WIDE R2, R228, 0x4, R2 ;  /* 0x00000004e4027825 */ /* 0x002fca00078e0202 */
[----:B------:R1:W5:Y:S01]  /*0860*/  LDG.E R19, desc[UR38][R2.64] ;  /* 0x0000002602137981 */ /* 0x000362000c1e1900 */
[----:B------:R-:W-:Y:S05]  /*0870*/  BRA `(.L_x_476) ;  /* 0x0000000000287947 */ /* 0x000fea0003800000 */
.L_x_475:
[----:B------:R-:W-:Y:S01]  /*0880*/  ULDC.64 UR4, c[0x0][0x770] ;  /* 0x0001dc0000047ab9 */ /* 0x000fe20000000a00 */
[----:B------:R-:W2:Y:S01]  /*0890*/  LDC R19, c[0x0][0x280] ;  /* 0x0000a000ff137b82 */ /* 0x000ea20000000800 */
[----:B------:R-:W-:-:S04]  /*08a0*/  ISETP.NE.U32.AND P0, PT, RZ, UR4, PT ;  /* 0x00000004ff007c0c */ /* 0x000fc8000bf05070 */
[----:B------:R-:W-:-:S13]  /*08b0*/  ISETP.NE.AND.EX P0, PT, RZ, UR5, PT, P0 ;  /* 0x00000005ff007c0c */ /* 0x000fda000bf05300 */
[----:B------:R-:W-:Y:S05]  /*08c0*/  @!P0 BRA `(.L_x_476) ;  /* 0x0000000000148947 */ /* 0x000fea0003800000 */
[----:B-1----:R-:W1:Y:S02]  /*08d0*/  LDC.64 R2, c[0x0][0x770] ;  /* 0x0001dc00ff027b82 */ /* 0x002e640000000a00 */
[----:B-1----:R-:W-:-:S05]  /*08e0*/  IMAD.WIDE R2, R228, 0x4, R2 ;  /* 0x00000004e4027825 */ /* 0x002fca00078e0202 */
[----:B--2---:R-:W2:Y:S04]  /*08f0*/  LDG.E R19, desc[UR38][R2.64] ;  /* 0x0000002602137981 */ /* 0x004ea8000c1e1900 */
[----:B------:R-:W2:Y:S02]  /*0900*/  LDG.E R0, desc[UR38][R2.64+0x4] ;  /* 0x0000042602007981 */ /* 0x000ea4000c1e1900 */
[----:B--2---:R-:W-:-:S07]  /*0910*/  IMAD.IADD R19, R0, 0x1, -R19 ;  /* 0x0000000100137824 */ /* 0x004fce00078e0a13 */
.L_x_476:
[----:B------:R-:W-:Y:S02]  /*0920*/  ULDC.64 UR4, c[0x0][0x788] ;  /* 0x0001e20000047ab9 */ /* 0x000fe40000000a00 */
[----:B------:R-:W-:-:S04]  /*0930*/  ISETP.NE.U32.AND P0, PT, RZ, UR4, PT ;  /* 0x00000004ff007c0c */ /* 0x000fc8000bf05070 */
[----:B------:R-:W-:-:S13]  /*0940*/  ISETP.NE.AND.EX P0, PT, RZ, UR5, PT, P0 ;  /* 0x00000005ff007c0c */ /* 0x000fda000bf05300 */
[----:B------:R-:W-:Y:S05]  /*0950*/  @!P0 BRA `(.L_x_477) ;  /* 0x0000000000108947 */ /* 0x000fea0003800000 */
[----:B-1----:R-:W1:Y:S02]  /*0960*/  LDC.64 R2, c[0x0][0x788] ;  /* 0x0001e200ff027b82 */ /* 0x002e640000000a00 */
[----:B-1----:R-:W-:-:S05]  /*0970*/  IMAD.WIDE R2, R228, 0x4, R2 ;  /* 0x00000004e4027825 */ /* 0x002fca00078e0202 */
[----:B------:R1:W5:Y:S01]  /*0980*/  LDG.E R18, desc[UR38][R2.64] ;  /* 0x0000002602127981 */ /* 0x000362000c1e1900 */
[----:B------:R-:W-:Y:S05]  /*0990*/  BRA `(.L_x_478) ;  /* 0x0000000000247947 */ /* 0x000fea0003800000 */
.L_x_477:
[----:B------:R-:W-:Y:S02]  /*09a0*/  ULDC.64 UR4, c[0x0][0x778] ;  /* 0x0001de0000047ab9 */ /* 0x000fe40000000a00 */
[----:B------:R-:W-:-:S04]  /*09b0*/  ISETP.NE.U32.AND P0, PT, RZ, UR4, PT ;  /* 0x00000004ff007c0c */ /* 0x000fc8000bf05070 */
[----:B------:R-:W-:-:S13]  /*09c0*/  ISETP.NE.AND.EX P0, PT, RZ, UR5, PT, P0 ;  /* 0x00000005ff007c0c */ /* 0x000fda000bf05300 */
[----:B------:R-:W-:Y:S05]  /*09d0*/  @!P0 BRA `(.L_x_478) ;  /* 0x0000000000148947 */ /* 0x000fea0003800000 */
[----:B-1----:R-:W1:Y:S02]  /*09e0*/  LDC.64 R2, c[0x0][0x778] ;  /* 0x0001de00ff027b82 */ /* 0x002e640000000a00 */
[----:B-1----:R-:W-:-:S05]  /*09f0*/  IMAD.WIDE R2, R228, 0x4, R2 ;  /* 0x00000004e4027825 */ /* 0x002fca00078e0202 */
[----:B------:R-:W3:Y:S04]  /*0a00*/  LDG.E R18, desc[UR38][R2.64] ;  /* 0x0000002602127981 */ /* 0x000ee8000c1e1900 */
[----:B------:R-:W3:Y:S02]  /*0a10*/  LDG.E R5, desc[UR38][R2.64+0x4] ;  /* 0x0000042602057981 */ /* 0x000ee4000c1e1900 */
[----:B---3--:R-:W-:-:S07]  /*0a20*/  IMAD.IADD R18, R5, 0x1, -R18 ;  /* 0x0000000105127824 */ /* 0x008fce00078e0a12 */
.L_x_478:
[----:B--2--5:R-:W-:Y:S02]  /*0a30*/  ISETP.GE.AND P1, PT, R19, 0x1, PT ;  /* 0x000000011300780c */ /* 0x024fe40003f26270 */
[----:B------:R-:W-:Y:S02]  /*0a40*/  CS2R R86, SRZ ;  /* 0x0000000000567805 */ /* 0x000fe4000001ff00 */
[----:B------:R-:W-:Y:S02]  /*0a50*/  PLOP3.LUT P0, PT, PT, PT, PT, 0x80, 0x0 ;  /* 0x000000000000781c */ /* 0x000fe40003f0f070 */
        /* <DEDUP_REMOVED lines=23> */
[----:B------:R-:W-:Y:S01]  /*0bd0*/  IMAD.MOV.U32 R14, RZ, RZ, RZ ;  /* 0x000000ffff0e7224 */ /* 0x000fe200078e00ff */
[----:B------:R-:W-:Y:S02]  /*0be0*/  CS2R R10, SRZ ;  /* 0x00000000000a7805 */ /* 0x000fe4000001ff00 */
[----:B------:R-:W-:Y:S01]  /*0bf0*/  CS2R R36, SRZ ;  /* 0x0000000000247805 */ /* 0x000fe2000001ff00 */
[----:B------:R-:W-:Y:S01]  /*0c00*/  IMAD.MOV.U32 R12, RZ, RZ, RZ ;  /* 0x000000ffff0c7224 */ /* 0x000fe200078e00ff */
[----:B------:R-:W-:Y:S02]  /*0c10*/  CS2R R8, SRZ ;  /* 0x0000000000087805 */ /* 0x000fe4000001ff00 */
[----:B------:R-:W-:-:S02]  /*0c20*/  CS2R R32, SRZ ;  /* 0x0000000000207805 */ /* 0x000fc4000001ff00 */
[----:B------:R-:W-:Y:S01]  /*0c30*/  CS2R R6, SRZ ;  /* 0x0000000000067805 */ /* 0x000fe2000001ff00 */
[----:B------:R-:W-:Y:S01]  /*0c40*/  IMAD.MOV.U32 R29, RZ, RZ, RZ ;  /* 0x000000ffff1d7224 */ /* 0x000fe200078e00ff */
[----:B------:R-:W-:Y:S01]  /*0c50*/  CS2R R4, SRZ ;  /* 0x0000000000047805 */ /* 0x000fe2000001ff00 */
[----:B------:R-:W-:Y:S01]  /*0c60*/  IMAD.MOV.U32 R25, RZ, RZ, RZ ;  /* 0x000000ffff197224 */ /* 0x000fe200078e00ff */
        /* <DEDUP_REMOVED lines=31> */
[----:B------:R-:W-:Y:S01]  /*0e60*/  CS2R R88, SRZ ;  /* 0x0000000000587805 */ /* 0x000fe2000001ff00 */
[----:B------:R-:W-:Y:S06]  /*0e70*/  @!P1 BRA `(.L_x_479) ;  /* 0x00000038006c9947 */ /* 0x000fec0003800000 */
[----:B------:R-:W-:Y:S01]  /*0e80*/  MOV R0, RZ ;  /* 0x000000ff00007202 */ /* 0x000fe20000000f00 */
[----:B------:R-:W-:Y:S01]  /*0e90*/  ULDC UR36, c[0x0][0x75c] ;  /* 0x0001d70000247ab9 */ /* 0x000fe20000000800 */
[----:B------:R-:W-:Y:S02]  /*0ea0*/  ULDC UR37, c[0x0][0x744] ;  /* 0x0001d10000257ab9 */ /* 0x000fe40000000800 */
[----:B------:R-:W-:-:S13]  /*0eb0*/  LOP3.LUT P0, RZ, R0, 0x3ff, RZ, 0xc0, !PT ;  /* 0x000003ff00ff7812 */ /* 0x000fda000780c0ff */
[----:B------:R-:W-:Y:S05]  /*0ec0*/  @!P0 BRA `(.L_x_480) ;  /* 0x00000000007c8947 */ /* 0x000fea0003800000 */
[----:B-1----:R-:W-:Y:S01]  /*0ed0*/  MOV R2, 0x0 ;  /* 0x0000000000027802 */ /* 0x002fe20000000f00 */
        /* <DEDUP_REMOVED lines=15> */
.L_x_481:
        /* <DEDUP_REMOVED lines=15> */
.L_x_480:
[----:B-1----:R-:W1:Y:S01]  /*10c0*/  S2R R3, SR_CgaCtaId ;  /* 0x0000000000037919 */ /* 0x002e620000008800 */
        /* <DEDUP_REMOVED lines=21> */
.L_x_483:
        /* <DEDUP_REMOVED lines=15> */
.L_x_482:
        /* <DEDUP_REMOVED lines=8> */
.L_x_619:
[----:B------:R-:W-:Y:S01]  /*1390*/  SHF.L.U32 R21, RZ, 0x1f, RZ ;  /* 0x0000001fff157819 */ /* 0x000fe200000006ff */
[----:B------:R-:W-:Y:S01]  /*13a0*/  VIADD R19, R19, 0x3f ;  /* 0x0000003f13137836 */ /* 0x000fe20000000000 */
[----:B--2---:R-:W-:Y:S01]  /*13b0*/  LEA.HI R4, R14, R14, RZ, 0x1 ;  /* 0x0000000e0e047211 */ /* 0x004fe200078f08ff */
[----:B------:R-:W-:Y:S01]  /*13c0*/  IMAD.IADD R17, R18, 0x1, -R17 ;  /* 0x0000000112117824 */ /* 0x000fe200078e0a11 */
[----:B------:R-:W2:Y:S01]  /*13d0*/  SYNCS.PHASECHK.TRANS64.TRYWAIT P0, [R16+URZ+0x30800], R21 ;  /* 0x03080015100075a7 */ /* 0x000ea2000800017f */
[----:B------:R-:W-:Y:S01]  /*13e0*/  LOP3.LUT R5, R2, 0xffffff80, RZ, 0xc0, !PT ;  /* 0xffffff8002057812 */ /* 0x000fe200078ec0ff */
[----:B------:R-:W-:Y:S01]  /*13f0*/  IMAD.SHL.U32 R2, R0, 0x40, RZ ;  /* 0x0000004000027824 */ /* 0x000fe200078e00ff */
[----:B------:R-:W-:Y:S02]  /*1400*/  LOP3.LUT R9, R4, 0xfffffffe, RZ, 0xc0, !PT ;  /* 0xfffffffe04097812 */ /* 0x000fe400078ec0ff */
[----:B------:R-:W-:Y:S01]  /*1410*/  SHF.R.S32.HI R4, RZ, 0x1f, R19 ;  /* 0x0000001fff047819 */ /* 0x000fe20000011413 */
[----:B------:R-:W-:Y:S01]  /*1420*/  IMAD.IADD R5, R0, 0x1, -R5 ;  /* 0x0000000100057824 */ /* 0x000fe200078e0a05 */
[----:B------:R-:W-:Y:S01]  /*1430*/  LEA.HI R7, R3, R0, RZ, 0x4 ;  /* 0x0000000003077211 */ /* 0x000fe200078f20ff */
[----:B------:R-:W-:Y:S01]  /*1440*/  IMAD.IADD R9, R14, 0x1, -R9 ;  /* 0x000000010e097824 */ /* 0x000fe200078e0a09 */
[----:B------:R-:W-:-:S02]  /*1450*/  LEA.HI R10, R4, R19, RZ, 0x6 ;  /* 0x00000013040a7211 */ /* 0x000fc400078f30ff */
[CC--:B------:R-:W-:Y:S02]  /*1460*/  LEA.HI R4, R3.reuse, R0.reuse, RZ, 0x5 ;  /* 0x0000000003047211 */ /* 0x0c0fe400078f28ff */
[----:B------:R-:W-:Y:S02]  /*1470*/  LEA.HI R11, R3, R0, RZ, 0x3 ;  /* 0x00000000030b7211 */ /* 0x000fe400078f18ff */
[----:B------:R-:W-:Y:S02]  /*1480*/  SHF.R.S32.HI R4, RZ, 0x5, R4 ;  /* 0x00000005ff047819 */ /* 0x000fe40000011404 */
[----:B------:R-:W-:Y:S02]  /*1490*/  SHF.R.S32.HI R12, RZ, 0x4, R7 ;  /* 0x00000004ff0c7819 */ /* 0x000fe40000011407 */
[----:B------:R-:W-:Y:S01]  /*14a0*/  SHF.R.S32.HI R0, RZ, 0x1f, R5 ;  /* 0x0000001fff007819 */ /* 0x000fe20000011405 */
[----:B------:R-:W-:Y:S01]  /*14b0*/  IMAD.SHL.U32 R4, R4, 0x10, RZ ;  /* 0x0000001004047824 */ /* 0x000fe200078e00ff */
[----:B------:R-:W-:-:S02]  /*14c0*/  LOP3.LUT R3, R2, 0x1c0, RZ, 0xc0, !PT ;  /* 0x000001c002037812 */ /* 0x000fc400078ec0ff */
[----:B------:R-:W-:Y:S02]  /*14d0*/  LEA.HI R7, R7, R12, RZ, 0x1 ;  /* 0x0000000c07077211 */ /* 0x000fe400078f08ff */
[CC--:B------:R-:W-:Y:S02]  /*14e0*/  LEA.HI R2, R0.reuse, R5.reuse, RZ, 0x2 ;  /* 0x0000000500027211 */ /* 0x0c0fe400078f10ff */
[----:B------:R-:W-:Y:S02]  /*14f0*/  LEA.HI R0, R0, R5, RZ, 0x5 ;  /* 0x0000000500007211 */ /* 0x000fe400078f28ff */
[----:B------:R-:W-:Y:S02]  /*1500*/  LOP3.LUT R8, R3, 0x30, R4, 0xf8, !PT ;  /* 0x0000003003087812 */ /* 0x000fe400078ef804 */
[----:B------:R-:W-:Y:S02]  /*1510*/  LOP3.LUT R15, R7, 0x7ffffe, RZ, 0xc0, !PT ;  /* 0x007ffffe070f7812 */ /* 0x000fe400078ec0ff */
[----:B------:R-:W-:-:S02]  /*1520*/  SHF.R.S32.HI R4, RZ, 0x2, R2 ;  /* 0x00000002ff047819 */ /* 0x000fc40000011402 */
[----:B------:R-:W-:Y:S01]  /*1530*/  SHF.R.S32.HI R7, RZ, 0x1f, R2 ;  /* 0x0000001fff077819 */ /* 0x000fe20000011402 */
[----:B------:R-:W-:Y:S01]  /*1540*/  IMAD.IADD R15, R12, 0x1, -R15 ;  /* 0x000000010c0f7824 */ /* 0x000fe200078e0a0f */
[----:B------:R-:W-:Y:S02]  /*1550*/  SHF.R.S32.HI R0, RZ, 0x5, R0 ;  /* 0x00000005ff007819 */ /* 0x000fe40000011400 */
[----:B------:R-:W-:Y:S02]  /*1560*/  LEA.HI R6, R13, R13, RZ, 0x1 ;  /* 0x0000000d0d067211 */ /* 0x000fe400078f08ff */
[----:B------:R-:W-:Y:S01]  /*1570*/  LEA.HI R7, R7, R4, RZ, 0x3 ;  /* 0x0000000407077211 */ /* 0x000fe200078f18ff */
[----:B------:R-:W-:Y:S01]  /*1580*/  IMAD R17, R0, -0x10, R17 ;  /* 0xfffffff000117824 */ /* 0x000fe200078e0211 */
[----:B------:R-:W-:Y:S01]  /*1590*/  LOP3.LUT R6, R6, 0xfffffffe, RZ, 0xc0, !PT ;  /* 0xfffffffe06067812 */ /* 0x000fe200078ec0ff */
[----:B------:R-:W-:Y:S01]  /*15a0*/  IMAD.SHL.U32 R0, R13, 0x1000, RZ ;  /* 0x000010000d007824 */ /* 0x000fe200078e00ff */
[----:B------:R-:W-:-:S02]  /*15b0*/  LOP3.LUT R8, R8, 0x8, R11, 0xf8, !PT ;  /* 0x0000000808087812 */ /* 0x000fc400078ef80b */
[----:B------:R-:W-:Y:S01]  /*15c0*/  SHF.R.U32.HI R3, RZ, 0x3, R3 ;  /* 0x00000003ff037819 */ /* 0x000fe20000011603 */
[----:B------:R-:W-:Y:S01]  /*15d0*/  IMAD.IADD R6, R13, 0x1, -R6 ;  /* 0x000000010d067824 */ /* 0x000fe200078e0a06 */
[----:B------:R-:W-:Y:S01]  /*15e0*/  LOP3.LUT R7, R7, 0xfffffff8, RZ, 0xc0, !PT ;  /* 0xfffffff807077812 */ /* 0x000fe200078ec0ff */
[----:B------:R-:W-:Y:S01]  /*15f0*/  IMAD R11, R15, 0x200, R0 ;  /* 0x000002000f0b7824 */ /* 0x000fe200078e0200 */
[----:B------:R-:W-:Y:S02]  /*1600*/  LOP3.LUT R8, R8, R3, RZ, 0x3c, !PT ;  /* 0x0000000308087212 */ /* 0x000fe400078e3cff */
[----:B------:R-:W-:Y:S02]  /*1610*/  IADD3 R7, R17, R7, -R4 ;  /* 0x0000000711077210 */ /* 0x000fe40007ffe804 */
[----:B------:R-:W-:Y:S01]  /*1620*/  LOP3.LUT R12, R2, 0x7ffffffc, RZ, 0xc0, !PT ;  /* 0x7ffffffc020c7812 */ /* 0x000fe200078ec0ff */
[----:B--2---:R-:W-:Y:S06]  /*1630*/  @P0 BRA `(.L_x_485) ;  /* 0x0000000000080947 */ /* 0x004fec0003800000 */
[----:B------:R-:W2:Y:S02]  /*1640*/  SYNCS.PHASECHK.TRANS64.TRYWAIT P0, [R16+URZ+0x30800], R21 ;  /* 0x03080015100075a7 */ /* 0x000ea4000800017f */
[----:B--2---:R-:W-:Y:S05]  /*1650*/  @!P0 BRA `(.L_x_486) ;  /* 0x00000098004c8947 */ /* 0x004fea0003800000 */
.L_x_485:
[----:B------:R-:W3:Y:S01]  /*1660*/  LDL.LU R2, [R1] ;  /* 0x0000000001027983 */ /* 0x000ee20000300800 */
[C---:B------:R-:W-:Y:S01]  /*1670*/  IMAD R3, R5.reuse, 0x4, R0 ;  /* 0x0000000405037824 */ /* 0x040fe200078e0200 */
[----:B------:R-:W-:Y:S01]  /*1680*/  CS2R R86, SRZ ;  /* 0x0000000000567805 */ /* 0x000fe2000001ff00 */
[----:B------:R-:W-:Y:S01]  /*1690*/  IMAD.IADD R11, R8, 0x1, R11 ;  /* 0x00000001080b7824 */ /* 0x000fe200078e020b */
[----:B------:R-:W-:Y:S01]  /*16a0*/  CS2R R84, SRZ ;  /* 0x0000000000547805 */ /* 0x000fe2000001ff00 */
[----:B------:R-:W-:Y:S01]  /*16b0*/  IMAD.IADD R12, R5, 0x1, -R12 ;  /* 0x00000001050c7824 */ /* 0x000fe200078e0a0c */
[----:B------:R-:W-:Y:S01]  /*16c0*/  CS2R R4, SRZ ;  /* 0x0000000000047805 */ /* 0x000fe2000001ff00 */
        /* <DEDUP_REMOVED lines=63> */
[----:B------:R-:W-:Y:S01]  /*1ac0*/  CS2R R88, SRZ ;  /* 0x0000000000587805 */ /* 0x000fe2000001ff00 */
[----:B------:R-:W-:Y:S01]  /*1ad0*/  IMAD R3, R3, 0x4, R16 ;  /* 0x0000000403037824 */ /* 0x000fe200078e0210 */
[----:B------:R-:W-:-:S02]  /*1ae0*/  SHF.R.S32.HI R10, RZ, 0x6, R10 ;  /* 0x00000006ff0a7819 */ /* 0x000fc4000001140a */
[----:B---3--:R-:W-:-:S07]  /*1af0*/  LOP3.LUT R7, R2, 0x1, RZ, 0xfc, !PT ;  /* 0x0000000102077812 */ /* 0x008fce00078efcff */
.L_x_497:
[----:B------:R-:W-:-:S13]  /*1b00*/  ISETP.NE.AND P0, PT, R7, 0x3, PT ;  /* 0x000000030700780c */ /* 0x000fda0003f05270 */
[----:B---3--:R-:W-:Y:S05]  /*1b10*/  @!P0 BRA `(.L_x_487) ;  /* 0x0000000000048947 */ /* 0x008fea0003800000 */
[----:B------:R-:W-:Y:S01]  /*1b20*/  BPT.TRAP 0x1 ;  /* 0x000000040000795c */ /* 0x000fe20000300000 */
.L_x_487:
[----:B------:R-:W-:Y:S01]  /*1b30*/  IMAD R2, R4, 0x8, R16 ;  /* 0x0000000804027824 */ /* 0x000fe200078e0210 */
[----:B------:R-:W-:-:S04]  /*1b40*/  SHF.L.U32 R153, R5, 0x1f, RZ ;  /* 0x0000001f05997819 */ /* 0x000fc800000006ff */
[----:B------:R3:W4:Y:S01]  /*1b50*/  SYNCS.PHASECHK.TRANS64.TRYWAIT P1, [R2+URZ+0x30810], R153 ;  /* 0x03081099020075a7 */ /* 0x000722000802017f */
[----:B------:R-:W-:Y:S05]  /*1b60*/  @!P0 BRA `(.L_x_488) ;  /* 0x0000000000048947 */ /* 0x000fea0003800000 */
[----:B------:R-:W-:Y:S01]  /*1b70*/  BPT.TRAP 0x1 ;  /* 0x000000040000795c */ /* 0x000fe20000300000 */
.L_x_488:
[----:B----4-:R-:W-:Y:S05]  /*1b80*/  @P1 BRA `(.L_x_489) ;  /* 0x0000000000081947 */ /* 0x010fea0003800000 */
[----:B------:R-:W4:Y:S02]  /*1b90*/  SYNCS.PHASECHK.TRANS64.TRYWAIT P1, [R2+URZ+0x30810], R153 ;  /* 0x03081099020075a7 */ /* 0x000f24000802017f */
[----:B----4-:R-:W-:Y:S05]  /*1ba0*/  @!P1 BRA `(.L_x_490) ;  /* 0x00000094000c9947 */ /* 0x010fea0003800000 */
.L_x_489:
[----:B------:R-:W-:Y:S05]  /*1bb0*/  WARPSYNC.ALL ;  /* 0x0000000000007948 */ /* 0x000fea0003800000 */
[----:B------:R-:W-:Y:S01]  /*1bc0*/  VIADD R0, R16, 0x18000 ;  /* 0x0001800010007836 */ /* 0x000fe20000000000 */
[----:B------:R-:W-:Y:S01]  /*1bd0*/  WARPGROUP.ARRIVE ;  /* 0x00000000000079c5 */ /* 0x000fe20000000000 */
[----:B-1----:R-:W-:Y:S01]  /*1be0*/  IMAD R13, R9, 0x2000, R16 ;  /* 0x00002000090d7824 */ /* 0x002fe200078e0210 */
[----:B------:R-:W-:Y:S01]  /*1bf0*/  UMOV UR5, 0x40000040 ;  /* 0x4000004000057882 */ /* 0x000fe20000000000 */
[----:B------:R-:W-:Y:S01]  /*1c00*/  UMOV UR7, 0x40000040 ;  /* 0x4000004000077882 */ /* 0x000fe20000000000 */
[----:B------:R-:W-:-:S02]  /*1c10*/  SHF.R.U32.HI R0, RZ, 0x4, R0 ;  /* 0x00000004ff007819 */ /* 0x000fc40000011600 */
[----:B------:R-:W-:Y:S02]  /*1c20*/  R2UR UR9, R13 ;  /* 0x000000000d0972ca */ /* 0x000fe400000e0000 */
[----:B------:R-:W-:-:S04]  /*1c30*/  LOP3.LUT R0, R0, 0x3fff, RZ, 0xc0, !PT ;  /* 0x00003fff00007812 */ /* 0x000fc800078ec0ff */
[----:B------:R-:W-:-:S05]  /*1c40*/  LOP3.LUT R13, R0, 0x10000, RZ, 0xfc, !PT ;  /* 0x00010000000d7812 */ /* 0x000fca00078efcff */
        /* <DEDUP_REMOVED lines=61> */
[----:B------:R1:W1:Y:S04]  /*2020*/  LDS.64 R222, [R13+0x28000] ;  /* 0x028000000dde7984 */ /* 0x0002680000000a00 */
[----:B------:R1:W1:Y:S04]  /*2030*/  LDS.64 R220, [R13+0x28020] ;  /* 0x028020000ddc7984 */ /* 0x0002680000000a00 */
[----:B------:R1:W1:Y:S04]  /*2040*/  LDS.64 R218, [R13+0x28040] ;  /* 0x028040000dda7984 */ /* 0x0002680000000a00 */
[----:B------:R1:W1:Y:S04]  /*2050*/  LDS.64 R216, [R13+0x28060] ;  /* 0x028060000dd87984 */ /* 0x0002680000000a00 */
[----:B------:R1:W1:Y:S04]  /*2060*/  LDS.64 R22, [R13+0x28080] ;  /* 0x028080000d167984 */ /* 0x0002680000000a00 */
[----:B--2---:R2:W1:Y:S04]  /*2070*/  LDS.64 R20, [R13+0x280a0] ;  /* 0x0280a0000d147984 */ /* 0x0044680000000a00 */
[----:B------:R2:W1:Y:S04]  /*2080*/  LDS.64 R18, [R13+0x280c0] ;  /* 0x0280c0000d127984 */ /* 0x0004680000000a00 */
[----:B------:R2:W1:Y:S01]  /*2090*/  LDS.64 R14, [R13+0x280e0] ;  /* 0x0280e0000d0e7984 */ /* 0x0004620000000a00 */
[----:B------:R-:W-:Y:S05]  /*20a0*/  @!P0 BRA `(.L_x_491) ;  /* 0x0000000000048947 */ /* 0x000fea0003800000 */
[----:B------:R-:W-:Y:S01]  /*20b0*/  BPT.TRAP 0x1 ;  /* 0x000000040000795c */ /* 0x000fe20000300000 */
.L_x_491:
[----:B------:R1:W1:Y:S01]  /*20c0*/  SYNCS.PHASECHK.TRANS64.TRYWAIT P1, [R2+URZ+0x30830], R153 ;  /* 0x03083099020075a7 */ /* 0x000262000802017f */
[----:B------:R-:W-:Y:S05]  /*20d0*/  @!P0 BRA `(.L_x_492) ;  /* 0x0000000000048947 */ /* 0x000fea0003800000 */
[----:B------:R-:W-:Y:S01]  /*20e0*/  BPT.TRAP 0x1 ;  /* 0x000000040000795c */ /* 0x000fe20000300000 */
.L_x_492:
[----:B------:R-:W-:-:S05]  /*20f0*/  VIADD R17, R16, 0x20000 ;  /* 0x0002000010117836 */ /* 0x000fca0000000000 */
[----:B------:R-:W-:-:S04]  /*2100*/  SHF.R.U32.HI R17, RZ, 0x4, R17 ;  /* 0x00000004ff117819 */ /* 0x000fc80000011611 */
[----:B------:R-:W-:-:S04]  /*2110*/  LOP3.LUT R17, R17, 0x3fff, RZ, 0xc0, !PT ;  /* 0x00003fff11117812 */ /* 0x000fc800078ec0ff */
[----:B------:R-:W-:Y:S01]  /*2120*/  LOP3.LUT R155, R17, 0x10000, RZ, 0xfc, !PT ;  /* 0x00010000119b7812 */ /* 0x000fe200078efcff */
[----:B-1----:R-:W-:Y:S06]  /*2130*/  @P1 BRA `(.L_x_493) ;  /* 0x0000000000081947 */ /* 0x002fec0003800000 */
[----:B------:R-:W1:Y:S02]  /*2140*/  SYNCS.PHASECHK.TRANS64.TRYWAIT P1, [R2+URZ+0x30830], R153 ;  /* 0x03083099020075a7 */ /* 0x000e64000802017f */
[----:B-1----:R-:W-:Y:S05]  /*2150*/  @!P1 BRA `(.L_x_494) ;  /* 0x0000008c00b49947 */ /* 0x002fea0003800000 */
.L_x_493:
[----:B------:R-:W-:Y:S01]  /*2160*/  UIADD3 UR9, UR9, 0x8000, URZ ;  /* 0x0000800009097890 */ /* 0x000fe2000fffe03f */
[----:B------:R-:W-:Y:S01]  /*2170*/  IMAD R155, R4, 0x400, R155 ;  /* 0x00000400049b7824 */ /* 0x000fe200078e029b */
[----:B------:R-:W-:Y:S01]  /*2180*/  UMOV UR7, 0x40000040 ;  /* 0x4000004000077882 */ /* 0x000fe20000000000 */
[----:B------:R-:W-:Y:S01]  /*2190*/  UMOV UR5, 0x40000040 ;  /* 0x4000004000057882 */ /* 0x000fe20000000000 */
[----:B------:R-:W-:Y:S01]  /*21a0*/  USHF.R.U32.HI UR9, URZ, 0x4, UR9 ;  /* 0x000000043f097899 */ /* 0x000fe20008011609 */
[----:B------:R-:W-:Y:S01]  /*21b0*/  FMUL.FTZ R224, R190, UR36 ;  /* 0x00000024bee07c20 */ /* 0x000fe20008410000 */
[----:B------:R-:W-:Y:S01]  /*21c0*/  R2UR UR8, R155 ;  /* 0x000000009b0872ca */ /* 0x000fe200000e0000 */
[----:B------:R-:W-:Y:S01]  /*21d0*/  FMUL.FTZ R225, R191, UR36 ;  /* 0x00000024bfe17c20 */ /* 0x000fe20008410000 */
[----:B------:R-:W-:Y:S01]  /*21e0*/  ULOP3.LUT UR9, UR9, 0x3fff, URZ, 0xc0, !UPT ;  /* 0x00003fff09097892 */ /* 0x000fe2000f8ec03f */
[----:B---34-:R-:W-:Y:S01]  /*21f0*/  WARPGROUP.ARRIVE ;  /* 0x00000000000079c5 */ /* 0x018fe20000000000 */
[----:B------:R-:W-:Y:S01]  /*2200*/  FMUL.FTZ R184, R184, UR36 ;  /* 0x00000024b8b87c20 */ /* 0x000fe20008410000 */
[----:B------:R-:W-:Y:S01]  /*2210*/  FMUL.FTZ R185, R185, UR36 ;  /* 0x00000024b9b97c20 */ /* 0x000fe20008410000 */
[----:B------:R-:W-:Y:S01]  /*2220*/  ULOP3.LUT UR9, UR9, 0x10000, URZ, 0xfc, !UPT ;  /* 0x0001000009097892 */ /* 0x000fe2000f8efc3f */
[----:B------:R-:W-:Y:S01]  /*2230*/  FMUL.FTZ R186, R186, UR36 ;  /* 0x00000024baba7c20 */ /* 0x000fe20008410000 */
[----:B------:R-:W-:Y:S01]  /*2240*/  LOP3.LUT R17, R17, 0x2000000, RZ, 0xfc, !PT ;  /* 0x0200000011117812 */ /* 0x000fe200078efcff */
[----:B------:R-:W-:Y:S01]  /*2250*/  FMUL.FTZ R187, R187, UR36 ;  /* 0x00000024bbbb7c20 */ /* 0x000fe20008410000 */
[----:B------:R-:W-:Y:S01]  /*2260*/  MUFU.TANH R184, R184 ;  /* 0x000000b800b87308 */ /* 0x000fe20000002400 */
[----:B------:R-:W-:Y:S01]  /*2270*/  ISETP.GT.AND P2, PT, R8, RZ, PT ;  /* 0x000000ff0800720c */ /* 0x000fe20003f44270 */
[----:B------:R-:W-:Y:S01]  /*2280*/  FMUL.FTZ R227, R201, UR36 ;  /* 0x00000024c9e37c20 */ /* 0x000fe20008410000 */
[----:B------:R-:W-:Y:S01]  /*2290*/  UMOV UR6, UR8 ;  /* 0x0000000800067c82 */ /* 0x000fe20008000000 */
[----:B------:R-:W-:Y:S01]  /*22a0*/  UMOV UR4, UR9 ;  /* 0x0000000900047c82 */ /* 0x000fe20008000000 */
[----:B------:R-:W-:Y:S01]  /*22b0*/  IMAD R17, R4, 0x400, R17 ;  /* 0x0000040004117824 */ /* 0x000fe200078e0211 */
[----:B------:R-:W-:Y:S01]  /*22c0*/  HGMMA.64x64x16.F32 R152, gdesc[UR4], RZ, !UPT, gsb0 ;  /* 0x00e00000049879f0 */ /* 0x000fe2000c0008ff */
[----:B------:R-:W-:Y:S01]  /*22d0*/  UIADD3 UR6, UR8, 0x2, URZ ;  /* 0x0000000208067890 */ /* 0x000fe2000fffe03f */
[----:B------:R-:W-:Y:S01]  /*22e0*/  MUFU.TANH R185, R185 ;  /* 0x000000b900b97308 */ /* 0x000fe20000002400 */
[----:B------:R-:W-:Y:S01]  /*22f0*/  UIADD3 UR4, UR9, 0x2, URZ ;  /* 0x0000000209047890 */ /* 0x000fe2000fffe03f */
[----:B------:R-:W-:Y:S01]  /*2300*/  ISETP.GT.AND P1, PT, R8, 0x8, PT ;  /* 0x000000080800780c */ /* 0x000fe20003f24270 */
[----:B------:R-:W-:Y:S01]  /*2310*/  UMOV UR7, 0x40000040 ;  /* 0x4000004000077882 */ /* 0x000fe20000000000 */
[----:B------:R-:W-:Y:S01]  /*2320*/  UMOV UR5, 0x40000040 ;  /* 0x4000004000057882 */ /* 0x000fe20000000000 */
[----:B------:R-:W-:Y:S01]  /*2330*/  FMUL.FTZ R226, R200, UR36 ;  /* 0x00000024c8e27c20 */ /* 0x000fe20008410000 */
[----:B------:R-:W-:Y:S01]  /*2340*/  FMUL.FTZ R188, R188, UR36 ;  /* 0x00000024bcbc7c20 */ /* 0x000fe20008410000 */
[----:B------:R-:W-:Y:S01]  /*2350*/  FMUL.FTZ R189, R189, UR36 ;  /* 0x00000024bdbd7c20 */ /* 0x000fe20008410000 */
[----:B------:R-:W1:Y:S01]  /*2360*/  MUFU.TANH R186, R186 ;  /* 0x000000ba00ba7308 */ /* 0x000e620000002400 */
[----:B------:R-:W-:Y:S01]  /*2370*/  FMUL.FTZ R194, R194, UR36 ;  /* 0x00000024c2c27c20 */ /* 0x000fe20008410000 */
[----:B------:R-:W-:Y:S01]  /*2380*/  FMUL.FTZ R192, R192, UR36 ;  /* 0x00000024c0c07c20 */ /* 0x000fe20008410000 */
[----:B------:R-:W-:Y:S01]  /*2390*/  FMUL.FTZ R193, R193, UR36 ;  /* 0x00000024c1c17c20 */ /* 0x000fe20008410000 */
[----:B------:R-:W-:Y:S01]  /*23a0*/  FMUL.FTZ R195, R195, UR36 ;  /* 0x00000024c3c37c20 */ /* 0x000fe20008410000 */
[----:B------:R-:W-:Y:S01]  /*23b0*/  FMUL.FTZ R196, R196, UR36 ;  /* 0x00000024c4c47c20 */ /* 0x000fe20008410000 */
[----:B------:R-:W-:Y:S01]  /*23c0*/  FMUL.FTZ R197, R197, UR36 ;  /* 0x00000024c5c57c20 */ /* 0x000fe20008410000 */
[----:B------:R-:W-:Y:S01]  /*23d0*/  FMUL.FTZ R198, R198, UR36 ;  /* 0x00000024c6c67c20 */ /* 0x000fe20008410000 */
[----:B------:R-:W3:Y:S01]  /*23e0*/  MUFU.TANH R187, R187 ;  /* 0x000000bb00bb7308 */ /* 0x000ee20000002400 */
[----:B------:R-:W-:Y:S01]  /*23f0*/  FMUL.FTZ R199, R199, UR36 ;  /* 0x00000024c7c77c20 */ /* 0x000fe20008410000 */
[----:B------:R-:W-:Y:S01]  /*2400*/  FMUL.FTZ R202, R202, UR36 ;  /* 0x00000024caca7c20 */ /* 0x000fe20008410000 */
[----:B------:R-:W-:Y:S01]  /*2410*/  FMUL.FTZ R210, R210, UR36 ;  /* 0x00000024d2d27c20 */ /* 0x000fe20008410000 */
[----:B------:R-:W-:Y:S01]  /*2420*/  FMUL.FTZ R209, R209, UR36 ;  /* 0x00000024d1d17c20 */ /* 0x000fe20008410000 */
[----:B------:R-:W-:-:S03]  /*2430*/  FMUL.FTZ R212, R212, UR36 ;  /* 0x00000024d4d47c20 */ /* 0x000fc60008410000 */
[----:B------:R-:W-:Y:S01]  /*2440*/  MUFU.TANH R188, R188 ;  /* 0x000000bc00bc7308 */ /* 0x000fe20000002400 */
[C---:B-1----:R-:W-:Y:S01]  /*2450*/  FSEL R201, R186.reuse, -INF , P1 ;  /* 0xff800000bac97808 */ /* 0x042fe20000800000 */
[----:B------:R-:W-:-:S04]  /*2460*/  FFMA.FTZ R186, -R186, R186, 1 ;  /* 0x3f800000baba7423 */ /* 0x000fc800000101ba */
[----:B------:R-:W-:Y:S02]  /*2470*/  FFMA.FTZ R233, R201, UR37, -R222 ;  /* 0x00000025c9e97c23 */ /* 0x000fe400080108de */
[----:B------:R-:W-:Y:S08]  /*2480*/  MUFU.TANH R189, R189 ;  /* 0x000000bd00bd7308 */ /* 0x000ff00000002400 */
[----:B------:R-:W-:Y:S08]  /*2490*/  MUFU.TANH R225, R225 ;  /* 0x000000e100e17308 */ /* 0x000ff00000002400 */
[----:B------:R-:W1:Y:S08]  /*24a0*/  MUFU.TANH R224, R224 ;  /* 0x000000e000e07308 */ /* 0x000e700000002400 */
        /* <DEDUP_REMOVED lines=60> */
[----:B------:R-:W-:Y:S01]  /*2870*/  UMOV UR7, 0x40000040 ;  /* 0x4000004000077882 */ /* 0x000fe20000000000 */
[C---:B------:R-:W-:Y:S01]  /*2880*/  FSEL R17, R184.reuse, -INF , P2 ;  /* 0xff800000b8117808 */ /* 0x040fe20001000000 */
[----:B------:R-:W-:-:S04]  /*2890*/  FFMA.FTZ R184, -R184, R184, 1 ;  /* 0x3f800000b8b87423 */ /* 0x000fc800000101b8 */
[----:B------:R-:W-:Y:S01]  /*28a0*/  FFMA.FTZ R232, R17, UR37, -R222 ;  /* 0x0000002511e87c23 */ /* 0x000fe200080108de */
[C---:B---3--:R-:W-:Y:S01]  /*28b0*/  FSEL R222, R187.reuse, -INF , P1 ;  /* 0xff800000bbde7808 */ /* 0x048fe20000800000 */
[----:B------:R-:W-:-:S04]  /*28c0*/  FFMA.FTZ R187, -R187, R187, 1 ;  /* 0x3f800000bbbb7423 */ /* 0x000fc800000101bb */
[----:B------:R-:W-:Y:S01]  /*28d0*/  FFMA.FTZ R222, R222, UR37, -R223 ;  /* 0x00000025dede7c23 */ /* 0x000fe200080108df */
[----:B------:R-:W-:Y:S01]  /*28e0*/  UMOV UR6, UR4 ;  /* 0x0000000400067c82 */ /* 0x000fe20008000000 */
[----:B------:R-:W-:Y:S02]  /*28f0*/  WARPGROUP.DEPBAR.LE gsb0, 0x0 ;  /* 0x00008000000079c5 */ /* 0x000fe40000010000 */
[----:B------:R-:W3:Y:S02]  /*2900*/  LDS.64 R190, [R13+0x28200] ;  /* 0x028200000dbe7984 */ /* 0x000ee40000000a00 */
[--C-:B---3--:R-:W-:Y:S01]  /*2910*/  FADD.FTZ R230, R154, -R190.reuse ;  /* 0x800000be9ae67221 */ /* 0x108fe20000010000 */
[----:B------:R-:W-:Y:S01]  /*2920*/  FSEL R154, R185, -INF , P2 ;  /* 0xff800000b99a7808 */ /* 0x000fe20001000000 */
[----:B------:R-:W-:Y:S01]  /*2930*/  FADD.FTZ R231, R152, -R190 ;  /* 0x800000be98e77221 */ /* 0x000fe20000010000 */
[--C-:B------:R-:W-:Y:S01]  /*2940*/  FADD.FTZ R201, R155, -R191.reuse ;  /* 0x800000bf9bc97221 */ /* 0x100fe20000010000 */
[----:B------:R-:W3:Y:S01]  /*2950*/  MUFU.EX2 R152, R232 ;  /* 0x000000e800987308 */ /* 0x000ee20000000800 */
[----:B------:R-:W-:Y:S01]  /*2960*/  FADD.FTZ R200, R153, -R191 ;  /* 0x800000bf99c87221 */ /* 0x000fe20000010000 */
[----:B------:R-:W-:Y:S01]  /*2970*/  FFMA.FTZ R17, R154, UR37, -R223 ;  /* 0x000000259a117c23 */ /* 0x000fe200080108df */
[----:B------:R-:W-:Y:S01]  /*2980*/  FFMA.FTZ R191, -R185, R185, 1 ;  /* 0x3f800000b9bf7423 */ /* 0x000fe200000101b9 */
[----:B------:R-:W4:Y:S01]  /*2990*/  LDS.64 R154, [R13+0x28220] ;  /* 0x028220000d9a7984 */ /* 0x000f220000000a00 */
[----:B------:R-:W-:Y:S01]  /*29a0*/  FMUL.FTZ R190, R203, UR36 ;  /* 0x00000024cbbe7c20 */ /* 0x000fe20008410000 */
[C---:B-1----:R-:W-:Y:S01]  /*29b0*/  FSEL R223, R224.reuse, -INF , P1 ;  /* 0xff800000e0df7808 */ /* 0x042fe20000800000 */
[----:B------:R-:W-:Y:S01]  /*29c0*/  FFMA.FTZ R224, -R224, R224, 1 ;  /* 0x3f800000e0e07423 */ /* 0x000fe200000101e0 */
[----:B------:R-:W1:Y:S08]  /*29d0*/  MUFU.EX2 R17, R17 ;  /* 0x0000001100117308 */ /* 0x000e700000000800 */
[----:B------:R-:W5:Y:S01]  /*29e0*/  MUFU.EX2 R153, R233 ;  /* 0x000000e900997308 */ /* 0x000f620000000800 */
[----:B---3--:R-:W-:-:S04]  /*29f0*/  FMUL.FTZ R185, R152, R231 ;  /* 0x000000e798b97220 */ /* 0x008fc80000410000 */
[----:B------:R-:W-:-:S03]  /*2a00*/  FMUL.FTZ R185, R184, R185 ;  /* 0x000000b9b8b97220 */ /* 0x000fc60000410000 */
[----:B------:R-:W-:Y:S01]  /*2a10*/  MUFU.TANH R190, R190 ;  /* 0x000000be00be7308 */ /* 0x000fe20000002400 */
[C---:B-1----:R-:W-:Y:S01]  /*2a20*/  FMUL.FTZ R200, R17.reuse, R200 ;  /* 0x000000c811c87220 */ /* 0x042fe20000410000 */
[----:B------:R-:W-:Y:S01]  /*2a30*/  F2FP.F16.F32.PACK_AB R152, R17, R152 ;  /* 0x000000981198723e */ /* 0x000fe200000000ff */
[----:B------:R-:W-:Y:S02]  /*2a40*/  IMAD R17, R9, 0x4000, R16 ;  /* 0x0000400009117824 */ /* 0x000fe400078e0210 */
[----:B------:R-:W-:Y:S01]  /*2a50*/  FMUL.FTZ R184, R191, R200 ;  /* 0x000000c8bfb87220 */ /* 0x000fe20000410000 */
[----:B------:R-:W-:Y:S02]  /*2a60*/  FMUL.FTZ R191, R204, UR36 ;  /* 0x00000024ccbf7c20 */ /* 0x000fe40008410000 */
[----:B------:R4:W1:Y:S01]  /*2a70*/  MUFU.EX2 R200, R222 ;  /* 0x000000de00c87308 */ /* 0x0008620000000800 */
[----:B-----5:R-:W-:Y:S01]  /*2a80*/  FMUL.FTZ R203, R153, R230 ;  /* 0x000000e699cb7220 */ /* 0x020fe20000410000 */
[----:B------:R-:W-:-:S02]  /*2a90*/  F2FP.F16.F32.PACK_AB R184, R184, R185 ;  /* 0x000000b9b8b8723e */ /* 0x000fc400000000ff */
[----:B------:R-:W-:Y:S01]  /*2aa0*/  R2UR UR5, R17 ;  /* 0x00000000110572ca */ /* 0x000fe200000e0000 */
[----:B------:R-:W-:Y:S01]  /*2ab0*/  FMUL.FTZ R186, R186, R203 ;  /* 0x000000cbbaba7220 */ /* 0x000fe20000410000 */
[C---:B------:R-:W-:Y:S01]  /*2ac0*/  FSEL R203, R188.reuse, -INF , P2 ;  /* 0xff800000bccb7808 */ /* 0x040fe20001000000 */
[----:B------:R-:W-:Y:S01]  /*2ad0*/  FFMA.FTZ R188, -R188, R188, 1 ;  /* 0x3f800000bcbc7423 */ /* 0x000fe200000101bc */
[----:B------:R-:W-:Y:S03]  /*2ae0*/  MUFU.TANH R191, R191 ;  /* 0x000000bf00bf7308 */ /* 0x000fe60000002400 */
[----:B------:R-:W-:Y:S01]  /*2af0*/  FFMA.FTZ R230, R203, UR37, -R220 ;  /* 0x00000025cbe67c23 */ /* 0x000fe200080108dc */
[----:B------:R-:W-:Y:S01]  /*2b00*/  FMUL.FTZ R203, R205, UR36 ;  /* 0x00000024cdcb7c20 */ /* 0x000fe20008410000 */
[--C-:B----4-:R-:W-:Y:S01]  /*2b10*/  FADD.FTZ R222, R156, -R154.reuse ;  /* 0x8000009a9cde7221 */ /* 0x110fe20000010000 */
[----:B------:R-:W-:Y:S01]  /*2b20*/  FADD.FTZ R205, R158, -R154 ;  /* 0x8000009a9ecd7221 */ /* 0x000fe20000010000 */
[----:B------:R-:W-:Y:S01]  /*2b30*/  FSEL R154, R189, -INF , P2 ;  /* 0xff800000bd9a7808 */ /* 0x000fe20001000000 */
[--C-:B------:R-:W-:Y:S01]  /*2b40*/  FADD.FTZ R159, R159, -R155.reuse ;  /* 0x8000009b9f9f7221 */ /* 0x100fe20000010000 */
[----:B-1----:R-:W-:Y:S01]  /*2b50*/  FMUL.FTZ R204, R200, R201 ;  /* 0x000000c9c8cc7220 */ /* 0x002fe20000410000 */
[----:B------:R-:W-:Y:S01]  /*2b60*/  FFMA.FTZ R156, R223, UR37, -R220 ;  /* 0x00000025df9c7c23 */ /* 0x000fe200080108dc */
[----:B------:R-:W1:Y:S01]  /*2b70*/  MUFU.EX2 R201, R230 ;  /* 0x000000e600c97308 */ /* 0x000e620000000800 */
[----:B------:R-:W-:Y:S01]  /*2b80*/  FMUL.FTZ R220, R207, UR36 ;  /* 0x00000024cfdc7c20 */ /* 0x000fe20008410000 */
[----:B------:R-:W-:Y:S01]  /*2b90*/  FMUL.FTZ R187, R187, R204 ;  /* 0x000000ccbbbb7220 */ /* 0x000fe20000410000 */
[----:B------:R-:W-:Y:S01]  /*2ba0*/  FMUL.FTZ R204, R206, UR36 ;  /* 0x00000024cecc7c20 */ /* 0x000fe20008410000 */
[----:B------:R-:W-:Y:S01]  /*2bb0*/  FADD.FTZ R206, R157, -R155 ;  /* 0x8000009b9dce7221 */ /* 0x000fe20000010000 */
[--C-:B------:R-:W-:Y:S01]  /*2bc0*/  FFMA.FTZ R157, R154, UR37, -R221.reuse ;  /* 0x000000259a9d7c23 */ /* 0x100fe200080108dd */
[----:B------:R-:W-:Y:S01]  /*2bd0*/  FSEL R154, R225, -INF , P1 ;  /* 0xff800000e19a7808 */ /* 0x000fe20000800000 */
[----:B------:R-:W-:Y:S01]  /*2be0*/  FFMA.FTZ R189, -R189, R189, 1 ;  /* 0x3f800000bdbd7423 */ /* 0x000fe200000101bd */
[----:B------:R-:W3:Y:S01]  /*2bf0*/  MUFU.EX2 R156, R156 ;  /* 0x0000009c009c7308 */ /* 0x000ee20000000800 */
[----:B------:R-:W-:Y:S01]  /*2c00*/  F2FP.F16.F32.PACK_AB R185, R187, R186 ;  /* 0x000000babbb9723e */ /* 0x000fe200000000ff */
[----:B------:R-:W-:Y:S01]  /*2c10*/  USHF.R.U32.HI UR5, URZ, 0x4, UR5 ;  /* 0x000000043f057899 */ /* 0x000fe20008011605 */
[----:B------:R-:W-:Y:S01]  /*2c20*/  FFMA.FTZ R158, R154, UR37, -R221 ;  /* 0x000000259a9e7c23 */ /* 0x000fe200080108dd */
[----:B------:R-:W-:Y:S01]  /*2c30*/  FMUL.FTZ R221, R208, UR36 ;  /* 0x00000024d0dd7c20 */ /* 0x000fe20008410000 */
[----:B------:R-:W4:Y:S01]  /*2c40*/  LDS.64 R154, [R13+0x28240] ;  /* 0x028240000d9a7984 */ /* 0x000f220000000a00 */
[----:B------:R-:W-:Y:S01]  /*2c50*/  FFMA.FTZ R208, -R225, R225, 1 ;  /* 0x3f800000e1d07423 */ /* 0x000fe200000101e1 */
[----:B------:R-:W-:Y:S01]  /*2c60*/  F2FP.F16.F32.PACK_AB R153, R200, R153 ;  /* 0x00000099c899723e */ /* 0x000fe200000000ff */
[----:B------:R-:W5:Y:S01]  /*2c70*/  MUFU.EX2 R157, R157 ;  /* 0x0000009d009d7308 */ /* 0x000f620000000800 */
[----:B-1----:R-:W-:Y:S01]  /*2c80*/  FMUL.FTZ R223, R201, R222 ;  /* 0x000000dec9df7220 */ /* 0x002fe20000410000 */
[----:B------:R-:W-:-:S03]  /*2c90*/  ULOP3.LUT UR9, UR5, 0x3fff, URZ, 0xc0, !UPT ;  /* 0x00003fff05097892 */ /* 0x000fc6000f8ec03f */
[----:B------:R-:W-:Y:S01]  /*2ca0*/  FMUL.FTZ R188, R188, R223 ;  /* 0x000000dfbcbc7220 */ /* 0x000fe20000410000 */
[----:B------:R-:W-:Y:S02]  /*2cb0*/  UMOV UR5, 0x40000040 ;  /* 0x4000004000057882 */ /* 0x000fe40000000000 */
[----:B------:R-:W1:Y:S01]  /*2cc0*/  MUFU.EX2 R158, R158 ;  /* 0x0000009e009e7308 */ /* 0x000e620000000800 */
[----:B---3--:R-:W-:-:S04]  /*2cd0*/  FMUL.FTZ R205, R156, R205 ;  /* 0x000000cd9ccd7220 */ /* 0x008fc80000410000 */
[----:B------:R-:W-:Y:S01]  /*2ce0*/  FMUL.FTZ R207, R224, R205 ;  /* 0x000000cde0cf7220 */ /* 0x000fe20000410000 */
[----:B------:R-:W-:Y:S02]  /*2cf0*/  FSEL R205, R194, -INF , P1 ;  /* 0xff800000c2cd7808 */ /* 0x000fe40000800000 */
[----:B------:R-:W-:Y:S01]  /*2d00*/  MUFU.TANH R204, R204 ;  /* 0x000000cc00cc7308 */ /* 0x000fe20000002400 */
[----:B-----5:R-:W-:Y:S02]  /*2d10*/  FMUL.FTZ R206, R157, R206 ;  /* 0x000000ce9dce7220 */ /* 0x020fe40000410000 */
[----:B------:R-:W-:Y:S02]  /*2d20*/  FFMA.FTZ R223, R205, UR37, -R218 ;  /* 0x00000025cddf7c23 */ /* 0x000fe400080108da */
[----:B------:R-:W-:-:S03]  /*2d30*/  FMUL.FTZ R189, R189, R206 ;  /* 0x000000cebdbd7220 */ /* 0x000fc60000410000 */
[----:B------:R-:W-:Y:S01]  /*2d40*/  MUFU.TANH R203, R203 ;  /* 0x000000cb00cb7308 */ /* 0x000fe20000002400 */
[----:B-1----:R-:W-:Y:S01]  /*2d50*/  FMUL.FTZ R159, R158, R159 ;  /* 0x0000009f9e9f7220 */ /* 0x002fe20000410000 */
[----:B------:R-:W-:-:S03]  /*2d60*/  F2FP.F16.F32.PACK_AB R186, R189, R188 ;  /* 0x000000bcbdba723e */ /* 0x000fc600000000ff */
[----:B------:R-:W-:Y:S01]  /*2d70*/  FMUL.FTZ R208, R208, R159 ;  /* 0x0000009fd0d07220 */ /* 0x000fe20000410000 */
[C---:B------:R-:W-:Y:S01]  /*2d80*/  FSEL R159, R192.reuse, -INF , P2 ;  /* 0xff800000c09f7808 */ /* 0x040fe20001000000 */
[----:B------:R-:W-:Y:S01]  /*2d90*/  FFMA.FTZ R192, -R192, R192, 1 ;  /* 0x3f800000c0c07423 */ /* 0x000fe200000101c0 */
[----:B------:R-:W-:Y:S02]  /*2da0*/  MUFU.TANH R220, R220 ;  /* 0x000000dc00dc7308 */ /* 0x000fe40000002400 */
[----:B------:R-:W-:Y:S01]  /*2db0*/  F2FP.F16.F32.PACK_AB R187, R208, R207 ;  /* 0x000000cfd0bb723e */ /* 0x000fe200000000ff */
[----:B------:R-:W-:Y:S01]  /*2dc0*/  FFMA.FTZ R159, R159, UR37, -R218 ;  /* 0x000000259f9f7c23 */ /* 0x000fe200080108da */
[----:B------:R-:W-:Y:S01]  /*2dd0*/  FSEL R218, R195, -INF , P1 ;  /* 0xff800000c3da7808 */ /* 0x000fe20000800000 */
[--C-:B----4-:R-:W-:Y:S01]  /*2de0*/  FADD.FTZ R222, R160, -R154.reuse ;  /* 0x8000009aa0de7221 */ /* 0x110fe20000010000 */
[----:B------:R-:W-:Y:S01]  /*2df0*/  FADD.FTZ R205, R162, -R154 ;  /* 0x8000009aa2cd7221 */ /* 0x000fe20000010000 */
[----:B------:R-:W-:Y:S01]  /*2e00*/  FSEL R154, R193, -INF , P2 ;  /* 0xff800000c19a7808 */ /* 0x000fe20001000000 */
[--C-:B------:R-:W-:Y:S01]  /*2e10*/  FADD.FTZ R160, R163, -R155.reuse ;  /* 0x8000009ba3a07221 */ /* 0x100fe20000010000 */
[----:B------:R-:W-:Y:S01]  /*2e20*/  FADD.FTZ R206, R161, -R155 ;  /* 0x8000009ba1ce7221 */ /* 0x000fe20000010000 */
[----:B------:R-:W1:Y:S01]  /*2e30*/  MUFU.EX2 R159, R159 ;  /* 0x0000009f009f7308 */ /* 0x000e620000000800 */
[----:B------:R-:W-:Y:S01]  /*2e40*/  FFMA.FTZ R161, -R194, R194, 1 ;  /* 0x3f800000c2a17423 */ /* 0x000fe200000101c2 */
[--C-:B------:R-:W-:Y:S01]  /*2e50*/  FFMA.FTZ R163, R154, UR37, -R219.reuse ;  /* 0x000000259aa37c23 */ /* 0x100fe200080108db */
[----:B------:R-:W-:Y:S01]  /*2e60*/  FFMA.FTZ R219, R218, UR37, -R219 ;  /* 0x00000025dadb7c23 */ /* 0x000fe200080108db */
[----:B------:R-:W3:Y:S01]  /*2e70*/  LDS.64 R154, [R13+0x28260] ;  /* 0x028260000d9a7984 */ /* 0x000ee20000000a00 */
[----:B------:R-:W-:Y:S01]  /*2e80*/  FMUL.FTZ R218, R211, UR36 ;  /* 0x00000024d3da7c20 */ /* 0x000fe20008410000 */
[----:B------:R-:W-:Y:S01]  /*2e90*/  FFMA.FTZ R193, -R193, R193, 1 ;  /* 0x3f800000c1c17423 */ /* 0x000fe200000101c1 */
[----:B------:R-:W-:Y:S01]  /*2ea0*/  FFMA.FTZ R195, -R195, R195, 1 ;  /* 0x3f800000c3c37423 */ /* 0x000fe200000101c3 */
[----:B------:R-:W4:Y:S08]  /*2eb0*/  MUFU.EX2 R162, R223 ;  /* 0x000000df00a27308 */ /* 0x000f300000000800 */
[----:B------:R-:W5:Y:S01]  /*2ec0*/  MUFU.EX2 R163, R163 ;  /* 0x000000a300a37308 */ /* 0x000f620000000800 */
[----:B-1----:R-:W-:-:S04]  /*2ed0*/  FMUL.FTZ R211, R159, R222 ;  /* 0x000000de9fd37220 */ /* 0x002fc80000410000 */
[----:B------:R-:W-:-:S03]  /*2ee0*/  FMUL.FTZ R194, R192, R211 ;  /* 0x000000d3c0c27220 */ /* 0x000fc60000410000 */
[----:B------:R-:W-:Y:S01]  /*2ef0*/  MUFU.TANH R221, R221 ;  /* 0x000000dd00dd7308 */ /* 0x000fe20000002400 */
[----:B----4-:R-:W-:-:S04]  /*2f00*/  FMUL.FTZ R222, R162, R205 ;  /* 0x000000cda2de7220 */ /* 0x010fc80000410000 */
[----:B------:R-:W-:Y:S01]  /*2f10*/  FMUL.FTZ R192, R161, R222 ;  /* 0x000000dea1c07220 */ /* 0x000fe20000410000 */
[----:B------:R-:W-:Y:S02]  /*2f20*/  FSEL R161, R196, -INF , P2 ;  /* 0xff800000c4a17808 */ /* 0x000fe40001000000 */
[----:B------:R-:W1:Y:S01]  /*2f30*/  MUFU.EX2 R205, R219 ;  /* 0x000000db00cd7308 */ /* 0x000e620000000800 */
[----:B-----5:R-:W-:-:S04]  /*2f40*/  FMUL.FTZ R206, R163, R206 ;  /* 0x000000cea3ce7220 */ /* 0x020fc80000410000 */
[----:B------:R-:W-:Y:S01]  /*2f50*/  FMUL.FTZ R193, R193, R206 ;  /* 0x000000cec1c17220 */ /* 0x000fe20000410000 */
[----:B------:R-:W-:Y:S01]  /*2f60*/  FFMA.FTZ R206, R161, UR37, -R216 ;  /* 0x00000025a1ce7c23 */ /* 0x000fe200080108d8 */
[----:B------:R-:W-:Y:S01]  /*2f70*/  FSEL R161, R198, -INF , P1 ;  /* 0xff800000c6a17808 */ /* 0x000fe20000800000 */
[----:B------:R-:W-:Y:S02]  /*2f80*/  MUFU.TANH R218, R218 ;  /* 0x000000da00da7308 */ /* 0x000fe40000002400 */
[----:B------:R-:W-:Y:S01]  /*2f90*/  F2FP.F16.F32.PACK_AB R188, R193, R194 ;  /* 0x000000c2c1bc723e */ /* 0x000fe200000000ff */
[--C-:B---3--:R-:W-:Y:S01]  /*2fa0*/  FADD.FTZ R211, R164, -R154.reuse ;  /* 0x8000009aa4d37221 */ /* 0x108fe20000010000 */
[----:B------:R-:W-:Y:S01]  /*2fb0*/  FADD.FTZ R223, R166, -R154 ;  /* 0x8000009aa6df7221 */ /* 0x000fe20000010000 */
[----:B------:R-:W-:Y:S01]  /*2fc0*/  FSEL R154, R197, -INF , P2 ;  /* 0xff800000c59a7808 */ /* 0x000fe20001000000 */
[----:B------:R-:W-:Y:S02]  /*2fd0*/  FFMA.FTZ R216, R161, UR37, -R216 ;  /* 0x00000025a1d87c23 */ /* 0x000fe400080108d8 */
[----:B------:R-:W3:Y:S01]  /*2fe0*/  MUFU.EX2 R206, R206 ;  /* 0x000000ce00ce7308 */ /* 0x000ee20000000800 */
[----:B-1----:R-:W-:Y:S01]  /*2ff0*/  FMUL.FTZ R160, R205, R160 ;  /* 0x000000a0cda07220 */ /* 0x002fe20000410000 */
[----:B------:R-:W-:Y:S01]  /*3000*/  FFMA.FTZ R197, -R197, R197, 1 ;  /* 0x3f800000c5c57423 */ /* 0x000fe200000101c5 */
[----:B------:R-:W-:Y:S01]  /*3010*/  FFMA.FTZ R166, R154, UR37, -R217 ;  /* 0x000000259aa67c23 */ /* 0x000fe200080108d9 */
[----:B------:R-:W-:Y:S01]  /*3020*/  FFMA.FTZ R154, -R196, R196, 1 ;  /* 0x3f800000c49a7423 */ /* 0x000fe200000101c4 */
[----:B------:R-:W-:Y:S01]  /*3030*/  FMUL.FTZ R195, R195, R160 ;  /* 0x000000a0c3c37220 */ /* 0x000fe20000410000 */
[----:B------:R-:W-:Y:S01]  /*3040*/  FSEL R160, R199, -INF , P1 ;  /* 0xff800000c7a07808 */ /* 0x000fe20000800000 */
[----:B------:R-:W-:Y:S01]  /*3050*/  FADD.FTZ R196, R167, -R155 ;  /* 0x8000009ba7c47221 */ /* 0x000fe20000010000 */
[----:B------:R-:W-:Y:S01]  /*3060*/  FSEL R167, R226, -INF , P2 ;  /* 0xff800000e2a77808 */ /* 0x000fe20001000000 */
[----:B------:R-:W1:Y:S01]  /*3070*/  MUFU.EX2 R166, R166 ;  /* 0x000000a600a67308 */ /* 0x000e620000000800 */
[----:B------:R-:W-:Y:S01]  /*3080*/  FFMA.FTZ R199, -R199, R199, 1 ;  /* 0x3f800000c7c77423 */ /* 0x000fe200000101c7 */
[----:B------:R-:W-:Y:S01]  /*3090*/  FFMA.FTZ R217, R160, UR37, -R217 ;  /* 0x00000025a0d97c23 */ /* 0x000fe200080108d9 */
[----:B------:R-:W-:Y:S01]  /*30a0*/  FFMA.FTZ R226, -R226, R226, 1 ;  /* 0x3f800000e2e27423 */ /* 0x000fe200000101e2 */
[----:B------:R-:W4:Y:S01]  /*30b0*/  LDS.64 R160, [R13+0x28280] ;  /* 0x028280000da07984 */ /* 0x000f220000000a00 */
[----:B------:R-:W-:Y:S01]  /*30c0*/  FFMA.FTZ R167, R167, UR37, -R22 ;  /* 0x00000025a7a77c23 */ /* 0x000fe20008010816 */
[----:B------:R-:W-:Y:S01]  /*30d0*/  F2FP.F16.F32.PACK_AB R189, R195, R192 ;  /* 0x000000c0c3bd723e */ /* 0x000fe200000000ff */
[----:B---3--:R-:W-:Y:S01]  /*30e0*/  FMUL.FTZ R219, R206, R211 ;  /* 0x000000d3cedb7220 */ /* 0x008fe20000410000 */
[----:B------:R-:W-:Y:S01]  /*30f0*/  FADD.FTZ R211, R165, -R155 ;  /* 0x8000009ba5d37221 */ /* 0x000fe20000010000 */
[----:B------:R-:W-:Y:S01]  /*3100*/  FFMA.FTZ R155, -R198, R198, 1 ;  /* 0x3f800000c69b7423 */ /* 0x000fe200000101c6 */
[----:B------:R-:W-:Y:S01]  /*3110*/  FMUL.FTZ R198, R213, UR36 ;  /* 0x00000024d5c67c20 */ /* 0x000fe20008410000 */
[----:B------:R-:W-:Y:S01]  /*3120*/  FSEL R213, R202, -INF , P1 ;  /* 0xff800000cad57808 */ /* 0x000fe20000800000 */
[----:B------:R3:W5:Y:S01]  /*3130*/  MUFU.EX2 R165, R217 ;  /* 0x000000d900a57308 */ /* 0x0007620000000800 */
[----:B------:R-:W-:Y:S01]  /*3140*/  FMUL.FTZ R154, R154, R219 ;  /* 0x000000db9a9a7220 */ /* 0x000fe20000410000 */
[----:B------:R-:W-:-:S02]  /*3150*/  F2FP.F16.F32.PACK_AB R205, R205, R162 ;  /* 0x000000a2cdcd723e */ /* 0x000fc400000000ff */
[----:B------:R-:W-:Y:S01]  /*3160*/  FFMA.FTZ R213, R213, UR37, -R22 ;  /* 0x00000025d5d57c23 */ /* 0x000fe20008010816 */
[C---:B-1----:R-:W-:Y:S01]  /*3170*/  FMUL.FTZ R22, R166.reuse, R211 ;  /* 0x000000d3a6167220 */ /* 0x042fe20000410000 */
[----:B------:R-:W-:Y:S02]  /*3180*/  F2FP.F16.F32.PACK_AB R206, R166, R206 ;  /* 0x000000cea6ce723e */ /* 0x000fe400000000ff */
[----:B------:R-:W1:Y:S01]  /*3190*/  MUFU.EX2 R167, R167 ;  /* 0x000000a700a77308 */ /* 0x000e620000000800 */
[----:B------:R-:W-:Y:S01]  /*31a0*/  FMUL.FTZ R197, R197, R22 ;  /* 0x00000016c5c57220 */ /* 0x000fe20000410000 */
[----:B------:R-:W-:Y:S01]  /*31b0*/  FSEL R22, R227, -INF , P2 ;  /* 0xff800000e3167808 */ /* 0x000fe20001000000 */
[----:B---3--:R-:W-:Y:S01]  /*31c0*/  FMUL.FTZ R217, R215, UR36 ;  /* 0x00000024d7d97c20 */ /* 0x008fe20008410000 */
[----:B------:R-:W-:-:S04]  /*31d0*/  FFMA.FTZ R215, -R191, R191, 1 ;  /* 0x3f800000bfd77423 */ /* 0x000fc800000101bf */
[----:B------:R-:W3:Y:S01]  /*31e0*/  MUFU.EX2 R164, R216 ;  /* 0x000000d800a47308 */ /* 0x000ee20000000800 */
[----:B-----5:R-:W-:-:S04]  /*31f0*/  FMUL.FTZ R196, R165, R196 ;  /* 0x000000c4a5c47220 */ /* 0x020fc80000410000 */
[----:B------:R-:W-:Y:S01]  /*3200*/  FMUL.FTZ R196, R199, R196 ;  /* 0x000000c4c7c47220 */ /* 0x000fe20000410000 */
[----:B------:R-:W-:Y:S02]  /*3210*/  FFMA.FTZ R199, -R202, R202, 1 ;  /* 0x3f800000cac77423 */ /* 0x000fe400000101ca */
[----:B------:R5:W2:Y:S01]  /*3220*/  MUFU.EX2 R211, R213 ;  /* 0x000000d500d37308 */ /* 0x000aa20000000800 */
[--C-:B----4-:R-:W-:Y:S01]  /*3230*/  FADD.FTZ R168, R168, -R160.reuse ;  /* 0x800000a0a8a87221 */ /* 0x110fe20000010000 */
[----:B------:R-:W-:Y:S01]  /*3240*/  FADD.FTZ R222, R170, -R160 ;  /* 0x800000a0aade7221 */ /* 0x000fe20000010000 */
[----:B------:R-:W-:Y:S01]  /*3250*/  FFMA.FTZ R160, R22, UR37, -R23 ;  /* 0x0000002516a07c23 */ /* 0x000fe20008010817 */
[----:B------:R-:W-:Y:S01]  /*3260*/  FSEL R22, R190, -INF , P1 ;  /* 0xff800000be167808 */ /* 0x000fe20000800000 */
[--C-:B------:R-:W-:Y:S01]  /*3270*/  FADD.FTZ R219, R169, -R161.reuse ;  /* 0x800000a1a9db7221 */ /* 0x100fe20000010000 */
[----:B------:R-:W-:Y:S01]  /*3280*/  FADD.FTZ R170, R171, -R161 ;  /* 0x800000a1abaa7221 */ /* 0x000fe20000010000 */
[----:B-1----:R-:W-:Y:S01]  /*3290*/  FMUL.FTZ R169, R167, R168 ;  /* 0x000000a8a7a97220 */ /* 0x002fe20000410000 */
[----:B-----5:R-:W-:Y:S01]  /*32a0*/  FFMA.FTZ R213, -R227, R227, 1 ;  /* 0x3f800000e3d57423 */ /* 0x020fe200000101e3 */
[----:B------:R-:W1:Y:S01]  /*32b0*/  MUFU.EX2 R160, R160 ;  /* 0x000000a000a07308 */ /* 0x000e620000000800 */
[----:B------:R-:W-:Y:S01]  /*32c0*/  FFMA.FTZ R161, R22, UR37, -R23 ;  /* 0x0000002516a17c23 */ /* 0x000fe20008010817 */
[----:B------:R-:W-:Y:S01]  /*32d0*/  FMUL.FTZ R202, R226, R169 ;  /* 0x000000a9e2ca7220 */ /* 0x000fe20000410000 */
[----:B------:R-:W4:Y:S01]  /*32e0*/  LDS.64 R22, [R13+0x282a0] ;  /* 0x0282a0000d167984 */ /* 0x000f220000000a00 */
[----:B------:R-:W-:Y:S01]  /*32f0*/  FSEL R169, R191, -INF , P2 ;  /* 0xff800000bfa97808 */ /* 0x000fe20001000000 */
[----:B---3--:R-:W-:Y:S01]  /*3300*/  FMUL.FTZ R216, R164, R223 ;  /* 0x000000dfa4d87220 */ /* 0x008fe20000410000 */
[----:B--2---:R-:W-:Y:S01]  /*3310*/  FMUL.FTZ R222, R211, R222 ;  /* 0x000000ded3de7220 */ /* 0x004fe20000410000 */
[----:B------:R-:W-:Y:S01]  /*3320*/  F2FP.F16.F32.PACK_AB R207, R165, R164 ;  /* 0x000000a4a5cf723e */ /* 0x000fe200000000ff */
[----:B------:R-:W2:Y:S01]  /*3330*/  MUFU.EX2 R161, R161 ;  /* 0x000000a100a17308 */ /* 0x000ea20000000800 */
[----:B------:R-:W-:Y:S01]  /*3340*/  FMUL.FTZ R155, R155, R216 ;  /* 0x000000d89b9b7220 */ /* 0x000fe20000410000 */
[----:B------:R-:W-:Y:S01]  /*3350*/  FMUL.FTZ R216, R214, UR36 ;  /* 0x00000024d6d87c20 */ /* 0x000fe20008410000 */
[----:B------:R-:W-:Y:S01]  /*3360*/  FFMA.FTZ R214, -R190, R190, 1 ;  /* 0x3f800000bed67423 */ /* 0x000fe200000101be */
[----:B------:R-:W-:Y:S01]  /*3370*/  FMUL.FTZ R199, R199, R222 ;  /* 0x000000dec7c77220 */ /* 0x000fe20000410000 */
[----:B------:R-:W-:-:S03]  /*3380*/  FFMA.FTZ R222, -R203, R203, 1 ;  /* 0x3f800000cbde7423 */ /* 0x000fc600000101cb */
[----:B------:R-:W-:Y:S01]  /*3390*/  MUFU.TANH R216, R216 ;  /* 0x000000d800d87308 */ /* 0x000fe20000002400 */
[C---:B-1----:R-:W-:Y:S01]  /*33a0*/  FMUL.FTZ R168, R160.reuse, R219 ;  /* 0x000000dba0a87220 */ /* 0x042fe20000410000 */
[----:B------:R-:W-:-:S03]  /*33b0*/  F2FP.F16.F32.PACK_AB R160, R160, R167 ;  /* 0x000000a7a0a0723e */ /* 0x000fc600000000ff */
[----:B------:R-:W-:Y:S01]  /*33c0*/  FMUL.FTZ R213, R213, R168 ;  /* 0x000000a8d5d57220 */ /* 0x000fe20000410000 */
[--C-:B------:R-:W-:Y:S01]  /*33d0*/  FFMA.FTZ R168, R169, UR37, -R20.reuse ;  /* 0x00000025a9a87c23 */ /* 0x100fe20008010814 */
[C---:B------:R-:W-:Y:S01]  /*33e0*/  FSEL R169, R204.reuse, -INF , P1 ;  /* 0xff800000cca97808 */ /* 0x040fe20000800000 */
[----:B------:R-:W-:Y:S01]  /*33f0*/  MUFU.TANH R198, R198 ;  /* 0x000000c600c67308 */ /* 0x000fe20000002400 */
[----:B--2---:R-:W-:Y:S01]  /*3400*/  FMUL.FTZ R171, R161, R170 ;  /* 0x000000aaa1ab7220 */ /* 0x004fe20000410000 */
[----:B------:R-:W-:Y:S01]  /*3410*/  FFMA.FTZ R204, -R204, R204, 1 ;  /* 0x3f800000cccc7423 */ /* 0x000fe200000101cc */
[----:B------:R-:W-:Y:S01]  /*3420*/  F2FP.F16.F32.PACK_AB R192, R213, R202 ;  /* 0x000000cad5c0723e */ /* 0x000fe200000000ff */
[----:B------:R-:W-:Y:S01]  /*3430*/  FFMA.FTZ R169, R169, UR37, -R20 ;  /* 0x00000025a9a97c23 */ /* 0x000fe20008010814 */
[----:B------:R-:W-:Y:S01]  /*3440*/  FSEL R20, R203, -INF , P2 ;  /* 0xff800000cb147808 */ /* 0x000fe20001000000 */
[----:B------:R-:W-:Y:S01]  /*3450*/  FMUL.FTZ R214, R214, R171 ;  /* 0x000000abd6d67220 */ /* 0x000fe20000410000 */
[----:B------:R-:W-:Y:S01]  /*3460*/  FFMA.FTZ R203, -R220, R220, 1 ;  /* 0x3f800000dccb7423 */ /* 0x000fe200000101dc */
[----:B------:R-:W1:Y:S01]  /*3470*/  MUFU.EX2 R168, R168 ;  /* 0x000000a800a87308 */ /* 0x000e620000000800 */
[----:B------:R-:W-:Y:S01]  /*3480*/  F2FP.F16.F32.PACK_AB R161, R161, R211 ;  /* 0x000000d3a1a1723e */ /* 0x000fe200000000ff */
[----:B------:R-:W-:Y:S01]  /*3490*/  FFMA.FTZ R170, R20, UR37, -R21 ;  /* 0x0000002514aa7c23 */ /* 0x000fe20008010815 */
[----:B------:R-:W-:-:S02]  /*34a0*/  FSEL R20, R220, -INF , P1 ;  /* 0xff800000dc147808 */ /* 0x000fc40000800000 */
[----:B------:R-:W-:-:S03]  /*34b0*/  F2FP.F16.F32.PACK_AB R193, R214, R199 ;  /* 0x000000c7d6c1723e */ /* 0x000fc600000000ff */
[----:B------:R-:W-:Y:S01]  /*34c0*/  FFMA.FTZ R190, R20, UR37, -R21 ;  /* 0x0000002514be7c23 */ /* 0x000fe20008010815 */
[----:B------:R-:W-:Y:S01]  /*34d0*/  FSEL R21, R221, -INF , P2 ;  /* 0xff800000dd157808 */ /* 0x000fe20001000000 */
[----:B------:R-:W2:Y:S01]  /*34e0*/  MUFU.EX2 R170, R170 ;  /* 0x000000aa00aa7308 */ /* 0x000ea20000000800 */
[----:B----4-:R-:W-:Y:S01]  /*34f0*/  FADD.FTZ R171, R172, -R22 ;  /* 0x80000016acab7221 */ /* 0x010fe20000010000 */
[--C-:B------:R-:W-:Y:S01]  /*3500*/  FADD.FTZ R173, R173, -R23.reuse ;  /* 0x80000017adad7221 */ /* 0x100fe20000010000 */
[----:B------:R-:W-:Y:S01]  /*3510*/  FADD.FTZ R175, R175, -R23 ;  /* 0x80000017afaf7221 */ /* 0x000fe20000010000 */
[----:B------:R-:W-:Y:S01]  /*3520*/  FFMA.FTZ R23, R21, UR37, -R18 ;  /* 0x0000002515177c23 */ /* 0x000fe20008010812 */
[----:B------:R-:W-:Y:S01]  /*3530*/  FADD.FTZ R174, R174, -R22 ;  /* 0x80000016aeae7221 */ /* 0x000fe20000010000 */
[----:B-1----:R-:W-:Y:S01]  /*3540*/  FMUL.FTZ R20, R168, R171 ;  /* 0x000000aba8147220 */ /* 0x002fe20000410000 */
[----:B------:R-:W-:Y:S01]  /*3550*/  FSEL R171, R210, -INF , P1 ;  /* 0xff800000d2ab7808 */ /* 0x000fe20000800000 */
[----:B------:R-:W1:Y:S02]  /*3560*/  MUFU.EX2 R169, R169 ;  /* 0x000000a900a97308 */ /* 0x000e640000000800 */
[----:B------:R-:W-:-:S02]  /*3570*/  FMUL.FTZ R215, R215, R20 ;  /* 0x00000014d7d77220 */ /* 0x000fc40000410000 */
[----:B------:R-:W-:Y:S01]  /*3580*/  FFMA.FTZ R171, R171, UR37, -R18 ;  /* 0x00000025abab7c23 */ /* 0x000fe20008010812 */
[----:B------:R-:W-:Y:S01]  /*3590*/  FSEL R18, R209, -INF , P2 ;  /* 0xff800000d1127808 */ /* 0x000fe20001000000 */
[----:B------:R-:W3:Y:S02]  /*35a0*/  LDS.64 R20, [R13+0x282c0] ;  /* 0x0282c0000d147984 */ /* 0x000ee40000000a00 */
[----:B------:R4:W5:Y:S01]  /*35b0*/  MUFU.EX2 R22, R190 ;  /* 0x000000be00167308 */ /* 0x0009620000000800 */
[----:B--2---:R-:W-:Y:S01]  /*35c0*/  F2FP.F16.F32.PACK_AB R162, R170, R168 ;  /* 0x000000a8aaa2723e */ /* 0x004fe200000000ff */
[----:B------:R-:W-:Y:S01]  /*35d0*/  FFMA.FTZ R172, R18, UR37, -R19 ;  /* 0x0000002512ac7c23 */ /* 0x000fe20008010813 */
[----:B------:R-:W-:-:S05]  /*35e0*/  FSEL R18, R218, -INF , P1 ;  /* 0xff800000da127808 */ /* 0x000fca0000800000 */
[----:B------:R-:W2:Y:S01]  /*35f0*/  MUFU.TANH R217, R217 ;  /* 0x000000d900d97308 */ /* 0x000ea20000002400 */
[----:B----4-:R-:W-:Y:S01]  /*3600*/  FFMA.FTZ R190, R18, UR37, -R19 ;  /* 0x0000002512be7c23 */ /* 0x010fe20008010813 */
[----:B------:R-:W-:Y:S01]  /*3610*/  FMUL.FTZ R19, R170, R173 ;  /* 0x000000adaa137220 */ /* 0x000fe20000410000 */
[----:B-1----:R-:W-:-:S03]  /*3620*/  FMUL.FTZ R191, R169, R174 ;  /* 0x000000aea9bf7220 */ /* 0x002fc60000410000 */
[----:B------:R-:W-:Y:S01]  /*3630*/  FMUL.FTZ R222, R222, R19 ;  /* 0x00000013dede7220 */ /* 0x000fe20000410000 */
[----:B------:R-:W-:Y:S01]  /*3640*/  FMUL.FTZ R204, R204, R191 ;  /* 0x000000bfcccc7220 */ /* 0x000fe20000410000 */
[----:B------:R-:W-:Y:S01]  /*3650*/  FSEL R191, R212, -INF , P2 ;  /* 0xff800000d4bf7808 */ /* 0x000fe20001000000 */
[----:B------:R1:W4:Y:S01]  /*3660*/  LDS.64 R18, [R13+0x282e0] ;  /* 0x0282e0000d127984 */ /* 0x0003220000000a00 */
[----:B-----5:R-:W-:Y:S01]  /*3670*/  FMUL.FTZ R220, R22, R175 ;  /* 0x000000af16dc7220 */ /* 0x020fe20000410000 */
[----:B------:R-:W5:Y:S01]  /*3680*/  MUFU.EX2 R171, R171 ;  /* 0x000000ab00ab7308 */ /* 0x000f620000000800 */
[----:B------:R-:W-:Y:S01]  /*3690*/  FFMA.FTZ R212, -R212, R212, 1 ;  /* 0x3f800000d4d47423 */ /* 0x000fe200000101d4 */
[----:B------:R-:W-:Y:S01]  /*36a0*/  FFMA.FTZ R174, R191, UR37, -R14 ;  /* 0x00000025bfae7c23 */ /* 0x000fe2000801080e */
[C---:B------:R-:W-:Y:S01]  /*36b0*/  FSEL R191, R216.reuse, -INF , P1 ;  /* 0xff800000d8bf7808 */ /* 0x040fe20000800000 */
[----:B------:R-:W-:Y:S01]  /*36c0*/  FMUL.FTZ R203, R203, R220 ;  /* 0x000000dccbcb7220 */ /* 0x000fe20000410000 */
[----:B------:R-:W-:Y:S01]  /*36d0*/  FFMA.FTZ R216, -R216, R216, 1 ;  /* 0x3f800000d8d87423 */ /* 0x000fe200000101d8 */
[----:B------:R-:W-:-:S02]  /*36e0*/  F2FP.F16.F32.PACK_AB R194, R222, R215 ;  /* 0x000000d7dec2723e */ /* 0x000fc400000000ff */
[----:B------:R-:W-:Y:S01]  /*36f0*/  FFMA.FTZ R175, R191, UR37, -R14 ;  /* 0x00000025bfaf7c23 */ /* 0x000fe2000801080e */
[C---:B------:R-:W-:Y:S01]  /*3700*/  FSEL R14, R198.reuse, -INF , P2 ;  /* 0xff800000c60e7808 */ /* 0x040fe20001000000 */
[----:B------:R-:W-:Y:S01]  /*3710*/  MUFU.EX2 R23, R23 ;  /* 0x0000001700177308 */ /* 0x000fe20000000800 */
[----:B------:R-:W-:Y:S01]  /*3720*/  FFMA.FTZ R198, -R198, R198, 1 ;  /* 0x3f800000c6c67423 */ /* 0x000fe200000101c6 */
[----:B------:R-:W-:Y:S02]  /*3730*/  F2FP.F16.F32.PACK_AB R195, R203, R204 ;  /* 0x000000cccbc3723e */ /* 0x000fe400000000ff */
[--C-:B-1----:R-:W-:Y:S01]  /*3740*/  FFMA.FTZ R13, R14, UR37, -R15.reuse ;  /* 0x000000250e0d7c23 */ /* 0x102fe2000801080f */
[C---:B--2---:R-:W-:Y:S01]  /*3750*/  FSEL R14, R217.reuse, -INF , P1 ;  /* 0xff800000d90e7808 */ /* 0x044fe20000800000 */
[----:B------:R-:W-:Y:S01]  /*3760*/  FFMA.FTZ R217, -R217, R217, 1 ;  /* 0x3f800000d9d97423 */ /* 0x000fe200000101d9 */
[----:B------:R-:W-:Y:S01]  /*3770*/  F2FP.F16.F32.PACK_AB R204, R163, R159 ;  /* 0x0000009fa3cc723e */ /* 0x000fe200000000ff */
[----:B------:R-:W1:Y:S01]  /*3780*/  MUFU.EX2 R172, R172 ;  /* 0x000000ac00ac7308 */ /* 0x000e620000000800 */
[----:B---3--:R-:W-:Y:S01]  /*3790*/  FADD.FTZ R178, R178, -R20 ;  /* 0x80000014b2b27221 */ /* 0x008fe20000010000 */
[----:B------:R-:W-:Y:S01]  /*37a0*/  FFMA.FTZ R14, R14, UR37, -R15 ;  /* 0x000000250e0e7c23 */ /* 0x000fe2000801080f */
[--C-:B------:R-:W-:Y:S01]  /*37b0*/  FADD.FTZ R191, R177, -R21.reuse ;  /* 0x80000015b1bf7221 */ /* 0x100fe20000010000 */
[----:B------:R-:W-:Y:S01]  /*37c0*/  FADD.FTZ R220, R179, -R21 ;  /* 0x80000015b3dc7221 */ /* 0x000fe20000010000 */
[----:B-----5:R-:W-:Y:S01]  /*37d0*/  FMUL.FTZ R177, R171, R178 ;  /* 0x000000b2abb17220 */ /* 0x020fe20000410000 */
[----:B------:R-:W-:Y:S01]  /*37e0*/  FFMA.FTZ R15, -R221, R221, 1 ;  /* 0x3f800000dd0f7423 */ /* 0x000fe200000101dd */
[----:B------:R-:W-:Y:S01]  /*37f0*/  FFMA.FTZ R21, -R218, R218, 1 ;  /* 0x3f800000da157423 */ /* 0x000fe200000101da */
[----:B------:R-:W-:Y:S01]  /*3800*/  MUFU.EX2 R175, R175 ;  /* 0x000000af00af7308 */ /* 0x000fe20000000800 */
[----:B------:R-:W-:-:S07]  /*3810*/  F2FP.F16.F32.PACK_AB R163, R22, R169 ;  /* 0x000000a916a3723e */ /* 0x000fce00000000ff */
[----:B------:R2:W3:Y:S01]  /*3820*/  MUFU.EX2 R173, R190 ;  /* 0x000000be00ad7308 */ /* 0x0004e20000000800 */
[C---:B-1----:R-:W-:Y:S01]  /*3830*/  FMUL.FTZ R191, R172.reuse, R191 ;  /* 0x000000bfacbf7220 */ /* 0x042fe20000410000 */
[----:B------:R-:W-:Y:S01]  /*3840*/  F2FP.F16.F32.PACK_AB R172, R172, R23 ;  /* 0x00000017acac723e */ /* 0x000fe200000000ff */
[--C-:B----4-:R-:W-:Y:S01]  /*3850*/  FADD.FTZ R178, R181, -R19.reuse ;  /* 0x80000013b5b27221 */ /* 0x110fe20000010000 */
[----:B------:R-:W-:-:S04]  /*3860*/  FADD.FTZ R183, R183, -R19 ;  /* 0x80000013b7b77221 */ /* 0x000fc80000010000 */
[----:B------:R-:W1:Y:S01]  /*3870*/  MUFU.EX2 R174, R174 ;  /* 0x000000ae00ae7308 */ /* 0x000e620000000800 */
[----:B--2---:R-:W-:Y:S01]  /*3880*/  FADD.FTZ R190, R176, -R20 ;  /* 0x80000014b0be7221 */ /* 0x004fe20000010000 */
[----:B------:R-:W-:Y:S01]  /*3890*/  FFMA.FTZ R20, -R210, R210, 1 ;  /* 0x3f800000d2147423 */ /* 0x000fe200000101d2 */
[----:B------:R-:W-:Y:S02]  /*38a0*/  FFMA.FTZ R176, -R209, R209, 1 ;  /* 0x3f800000d1b07423 */ /* 0x000fe400000101d1 */
[----:B------:R-:W-:Y:S01]  /*38b0*/  FMUL.FTZ R190, R23, R190 ;  /* 0x000000be17be7220 */ /* 0x000fe20000410000 */
[----:B------:R-:W-:Y:S01]  /*38c0*/  FMUL.FTZ R20, R20, R177 ;  /* 0x000000b114147220 */ /* 0x000fe20000410000 */
[--C-:B------:R-:W-:Y:S01]  /*38d0*/  FADD.FTZ R177, R180, -R18.reuse ;  /* 0x80000012b4b17221 */ /* 0x100fe20000010000 */
[----:B------:R-:W2:Y:S01]  /*38e0*/  MUFU.EX2 R13, R13 ;  /* 0x0000000d000d7308 */ /* 0x000ea20000000800 */
[----:B------:R-:W-:Y:S01]  /*38f0*/  FADD.FTZ R18, R182, -R18 ;  /* 0x80000012b6127221 */ /* 0x000fe20000010000 */
[----:B---3--:R-:W-:Y:S01]  /*3900*/  FMUL.FTZ R220, R173, R220 ;  /* 0x000000dcaddc7220 */ /* 0x008fe20000410000 */
[----:B------:R-:W-:Y:S01]  /*3910*/  FMUL.FTZ R15, R15, R190 ;  /* 0x000000be0f0f7220 */ /* 0x000fe20000410000 */
[----:B------:R-:W-:Y:S01]  /*3920*/  FMUL.FTZ R176, R176, R191 ;  /* 0x000000bfb0b07220 */ /* 0x000fe20000410000 */
[----:B------:R-:W-:Y:S01]  /*3930*/  FMUL.FTZ R19, R175, R18 ;  /* 0x00000012af137220 */ /* 0x000fe20000410000 */
[----:B------:R-:W-:Y:S01]  /*3940*/  F2FP.F16.F32.PACK_AB R191, R196, R155 ;  /* 0x0000009bc4bf723e */ /* 0x000fe200000000ff */
[----:B------:R-:W-:Y:S01]  /*3950*/  IMAD R155, R4, 0x2000, R11 ;  /* 0x00002000049b7824 */ /* 0x000fe200078e020b */
[----:B------:R-:W3:Y:S01]  /*3960*/  MUFU.EX2 R14, R14 ;  /* 0x0000000e000e7308 */ /* 0x000ee20000000800 */
[----:B-1----:R-:W-:Y:S01]  /*3970*/  FMUL.FTZ R177, R174, R177 ;  /* 0x000000b1aeb17220 */ /* 0x002fe20000410000 */
[----:B------:R-:W-:Y:S01]  /*3980*/  FMUL.FTZ R21, R21, R220 ;  /* 0x000000dc15157220 */ /* 0x000fe20000410000 */
[----:B------:R-:W-:Y:S01]  /*3990*/  FMUL.FTZ R19, R216, R19 ;  /* 0x00000013d8137220 */ /* 0x000fe20000410000 */
[----:B------:R-:W-:Y:S01]  /*39a0*/  F2FP.F16.F32.PACK_AB R196, R176, R15 ;  /* 0x0000000fb0c4723e */ /* 0x000fe200000000ff */
[----:B------:R-:W-:Y:S01]  /*39b0*/  FMUL.FTZ R177, R212, R177 ;  /* 0x000000b1d4b17220 */ /* 0x000fe20000410000 */
[----:B------:R-:W-:Y:S01]  /*39c0*/  IMAD R15, R155, 0x2, R16 ;  /* 0x000000029b0f7824 */ /* 0x000fe200078e0210 */
[----:B------:R-:W-:Y:S01]  /*39d0*/  F2FP.F16.F32.PACK_AB R190, R197, R154 ;  /* 0x0000009ac5be723e */ /* 0x000fe200000000ff */
[----:B--2---:R-:W-:Y:S01]  /*39e0*/  FMUL.FTZ R179, R13, R178 ;  /* 0x000000b20db37220 */ /* 0x004fe20000410000 */
[----:B------:R-:W-:-:S02]  /*39f0*/  F2FP.F16.F32.PACK_AB R197, R21, R20 ;  /* 0x0000001415c5723e */ /* 0x000fc400000000ff */
        /* <DEDUP_REMOVED lines=11> */
[----:B------:R-:W-:-:S04]  /*3ab0*/  F2FP.F16.F32.PACK_AB R175, R14, R175 ;  /* 0x000000af0eaf723e */ /* 0x000fc800000000ff */
[----:B------:R-:W-:-:S05]  /*3ac0*/  F2FP.F16.F32.PACK_AB R199, R18, R19 ;  /* 0x0000001312c7723e */ /* 0x000fca00000000ff */
[----:B------:R1:W-:Y:S01]  /*3ad0*/  STSM.16.MT88.4 [R15+0x2a000], R196 ;  /* 0x02a000c40f007844 */ /* 0x0003e20000004200 */
[----:B------:R-:W-:-:S06]  /*3ae0*/  WARPGROUP.ARRIVE ;  /* 0x00000000000079c5 */ /* 0x000fcc0000000000 */
[----:B------:R-:W-:Y:S01]  /*3af0*/  HGMMA.64x128x16.F32 R88, R152, gdesc[UR4].tnspB, R88, gsb0 ;  /* 0x41e0000498587df0 */ /* 0x000fe20008000858 */
[----:B------:R-:W-:Y:S01]  /*3b00*/  UIADD3 UR6, UR4, 0x80, URZ ;  /* 0x0000008004067890 */ /* 0x000fe2000fffe03f */
[----:B------:R-:W-:Y:S01]  /*3b10*/  UMOV UR7, 0x40000040 ;  /* 0x4000004000077882 */ /* 0x000fe20000000000 */
[----:B-1----:R-:W-:-:S04]  /*3b20*/  SHF.R.U32.HI R15, RZ, 0x4, R229 ;  /* 0x00000004ff0f7819 */ /* 0x002fc800000116e5 */
[----:B------:R-:W-:-:S04]  /*3b30*/  LOP3.LUT R15, R15, 0x3fff, RZ, 0xc0, !PT ;  /* 0x00003fff0f0f7812 */ /* 0x000fc800078ec0ff */
[----:B------:R-:W-:-:S05]  /*3b40*/  LOP3.LUT R15, R15, 0x10000, RZ, 0xfc, !PT ;  /* 0x000100000f0f7812 */ /* 0x000fca00078efcff */
[----:B------:R-:W-:-:S05]  /*3b50*/  IMAD R15, R4, 0x400, R15 ;  /* 0x00000400040f7824 */ /* 0x000fca00078e020f */
[----:B------:R-:W-:Y:S01]  /*3b60*/  R2UR UR8, R15 ;  /* 0x000000000f0872ca */ /* 0x000fe200000e0000 */
[----:B------:R-:W-:Y:S02]  /*3b70*/  WARPGROUP.DEPBAR.LE gsb0, 0x0 ;  /* 0x00008000000079c5 */ /* 0x000fe40000010000 */
[----:B------:R-:W-:-:S06]  /*3b80*/  WARPGROUP.ARRIVE ;  /* 0x00000000000079c5 */ /* 0x000fcc0000000000 */
        /* <DEDUP_REMOVED lines=76> */
.L_x_495:
        /* <DEDUP_REMOVED lines=49> */
.L_x_496:
        /* <DEDUP_REMOVED lines=11> */
[----:B------:R-:W-:Y:S01]  /*4410*/  ULDC UR4, c[0x0][0x740] ;  /* 0x0001d00000047ab9 */ /* 0x000fe20000000800 */
[----:B------:R-:W-:Y:S01]  /*4420*/  PLOP3.LUT P0, PT, PT, PT, PT, 0x8, 0x0 ;  /* 0x000000000000781c */ /* 0x000fe20003f0e170 */
        /* <DEDUP_REMOVED lines=63> */
[----:B------:R-:W-:-:S07]  /*4820*/  FMUL.FTZ R87, R87, UR4 ;  /* 0x0000000457577c20 */ /* 0x000fce0008410000 */
.L_x_479:
[----:B------:R-:W-:Y:S05]  /*4830*/  @P0 BRA `(.L_x_498) ;  /* 0x0000001c00ac0947 */ /* 0x000fea0003800000 */
[----:B------:R-:W2:Y:S01]  /*4840*/  S2R R16, SR_TID.X ;  /* 0x0000000000107919 */ /* 0x000ea20000002100 */
[----:B------:R-:W4:Y:S01]  /*4850*/  S2UR UR5, SR_CgaCtaId ;  /* 0x00000000000579c3 */ /* 0x000f220000008800 */
[----:B------:R-:W-:Y:S01]  /*4860*/  UMOV UR4, 0x400 ;  /* 0x0000040000047882 */ /* 0x000fe20000000000 */
[----:B------:R-:W-:-:S06]  /*4870*/  F2FP.F16.F32.PACK_AB R88, R89, R88 ;  /* 0x000000585958723e */ /* 0x000fcc00000000ff */
[----:B------:R-:W-:Y:S01]  /*4880*/  BAR.SYNC.DEFER_BLOCKING 0x1, 0x100 ;  /* 0x0044000000007b1d */ /* 0x000fe20000010000 */
[----:B------:R-:W-:Y:S02]  /*4890*/  F2FP.F16.F32.PACK_AB R89, R91, R90 ;  /* 0x0000005a5b59723e */ /* 0x000fe400000000ff */
[----:B------:R-:W-:Y:S02]  /*48a0*/  F2FP.F16.F32.PACK_AB R96, R97, R96 ;  /* 0x000000606160723e */ /* 0x000fe400000000ff */
[----:B------:R-:W-:-:S03]  /*48b0*/  F2FP.F16.F32.PACK_AB R90, R93, R92 ;  /* 0x0000005c5d5a723e */ /* 0x000fc600000000ff */
[----:B------:R-:W3:Y:S01]  /*48c0*/  LDC.64 R26, c[0x0][0x870] ;  /* 0x00021c00ff1a7b82 */ /* 0x000ee20000000a00 */
[----:B------:R-:W-:Y:S02]  /*48d0*/  F2FP.F16.F32.PACK_AB R91, R95, R94 ;  /* 0x0000005e5f5b723e */ /* 0x000fe400000000ff */
[----:B------:R-:W-:Y:S02]  /*48e0*/  F2FP.F16.F32.PACK_AB R97, R99, R98 ;  /* 0x000000626361723e */ /* 0x000fe400000000ff */
[----:B------:R-:W-:Y:S02]  /*48f0*/  F2FP.F16.F32.PACK_AB R104, R105, R104 ;  /* 0x000000686968723e */ /* 0x000fe400000000ff */
[----:B------:R-:W-:Y:S01]  /*4900*/  F2FP.F16.F32.PACK_AB R98, R101, R100 ;  /* 0x000000646562723e */ /* 0x000fe200000000ff */
[----:B------:R-:W3:Y:S01]  /*4910*/  LDC.64 R38, c[0x0][0x850] ;  /* 0x00021400ff267b82 */ /* 0x000ee20000000a00 */
[----:B------:R-:W-:Y:S02]  /*4920*/  F2FP.F16.F32.PACK_AB R99, R103, R102 ;  /* 0x000000666763723e */ /* 0x000fe400000000ff */
[----:B------:R-:W-:-:S02]  /*4930*/  F2FP.F16.F32.PACK_AB R105, R107, R106 ;  /* 0x0000006a6b69723e */ /* 0x000fc400000000ff */
[----:B------:R-:W-:Y:S01]  /*4940*/  F2FP.F16.F32.PACK_AB R112, R113, R112 ;  /* 0x000000707170723e */ /* 0x000fe200000000ff */
[----:B----4-:R-:W-:Y:S01]  /*4950*/  ULEA UR4, UR5, UR4, 0x18 ;  /* 0x0000000405047291 */ /* 0x010fe2000f8ec03f */
[----:B------:R-:W-:Y:S02]  /*4960*/  F2FP.F16.F32.PACK_AB R106, R109, R108 ;  /* 0x0000006c6d6a723e */ /* 0x000fe400000000ff */
[----:B------:R-:W-:Y:S02]  /*4970*/  F2FP.F16.F32.PACK_AB R107, R111, R110 ;  /* 0x0000006e6f6b723e */ /* 0x000fe400000000ff */
[----:B------:R-:W-:Y:S02]  /*4980*/  F2FP.F16.F32.PACK_AB R113, R115, R114 ;  /* 0x000000727371723e */ /* 0x000fe400000000ff */
[----:B--2---:R-:W-:Y:S02]  /*4990*/  IADD3 R16, R16, -0x80, RZ ;  /* 0xffffff8010107810 */ /* 0x004fe40007ffe0ff */
[----:B------:R-:W-:-:S02]  /*49a0*/  F2FP.F16.F32.PACK_AB R120, R121, R120 ;  /* 0x000000787978723e */ /* 0x000fc400000000ff */
[----:B------:R-:W-:Y:S02]  /*49b0*/  SHF.R.S32.HI R15, RZ, 0x1f, R16 ;  /* 0x0000001fff0f7819 */ /* 0x000fe40000011410 */
[----:B------:R-:W-:Y:S02]  /*49c0*/  F2FP.F16.F32.PACK_AB R114, R117, R116 ;  /* 0x000000747572723e */ /* 0x000fe400000000ff */
[CC--:B------:R-:W-:Y:S02]  /*49d0*/  LEA.HI R0, R15.reuse, R16.reuse, RZ, 0x4 ;  /* 0x000000100f007211 */ /* 0x0c0fe400078f20ff */
[----:B------:R-:W-:Y:S02]  /*49e0*/  LEA.HI R19, R15, R16, RZ, 0x5 ;  /* 0x000000100f137211 */ /* 0x000fe400078f28ff */
[----:B-1----:R-:W-:Y:S02]  /*49f0*/  LOP3.LUT R3, R0, 0xfffffff0, RZ, 0xc0, !PT ;  /* 0xfffffff000037812 */ /* 0x002fe400078ec0ff */
[----:B------:R-:W-:Y:S01]  /*4a00*/  SHF.R.S32.HI R0, RZ, 0x4, R0 ;  /* 0x00000004ff007819 */ /* 0x000fe20000011400 */
[----:B------:R-:W-:Y:S01]  /*4a10*/  IMAD.SHL.U32 R19, R19, 0x20, RZ ;  /* 0x0000002013137824 */ /* 0x000fe200078e00ff */
[----:B------:R-:W-:Y:S01]  /*4a20*/  F2FP.F16.F32.PACK_AB R115, R119, R118 ;  /* 0x000000767773723e */ /* 0x000fe200000000ff */
[----:B---3--:R-:W-:Y:S01]  /*4a30*/  IMAD.IADD R2, R16, 0x1, -R3 ;  /* 0x0000000110027824 */ /* 0x008fe200078e0a03 */
[----:B------:R-:W-:Y:S01]  /*4a40*/  F2FP.F16.F32.PACK_AB R121, R123, R122 ;  /* 0x0000007a7b79723e */ /* 0x000fe200000000ff */
[----:B------:R-:W-:Y:S01]  /*4a50*/  IMAD.SHL.U32 R18, R0, 0x8, RZ ;  /* 0x0000000800127824 */ /* 0x000fe200078e00ff */
[----:B------:R-:W-:Y:S01]  /*4a60*/  LOP3.LUT R20, R19, 0x7ffffc00, RZ, 0xc0, !PT ;  /* 0x7ffffc0013147812 */ /* 0x000fe200078ec0ff */
[----:B------:R-:W-:Y:S01]  /*4a70*/  IMAD.MOV.U32 R19, RZ, RZ, 0x40 ;  /* 0x00000040ff137424 */ /* 0x000fe200078e00ff */
[----:B------:R-:W-:-:S02]  /*4a80*/  SHF.R.S32.HI R3, RZ, 0x1f, R2 ;  /* 0x0000001fff037819 */ /* 0x000fc40000011402 */
[----:B------:R-:W-:Y:S02]  /*4a90*/  F2FP.F16.F32.PACK_AB R128, R129, R128 ;  /* 0x000000808180723e */ /* 0x000fe400000000ff */
[----:B------:R-:W-:Y:S02]  /*4aa0*/  LEA.HI R13, R3, R2, RZ, 0x3 ;  /* 0x00000002030d7211 */ /* 0x000fe400078f18ff */
[----:B------:R-:W-:Y:S02]  /*4ab0*/  F2FP.F16.F32.PACK_AB R122, R125, R124 ;  /* 0x0000007c7d7a723e */ /* 0x000fe400000000ff */
[----:B------:R-:W-:Y:S02]  /*4ac0*/  LOP3.LUT R3, R13, 0xfffffff8, RZ, 0xc0, !PT ;  /* 0xfffffff80d037812 */ /* 0x000fe400078ec0ff */
[----:B------:R-:W-:Y:S02]  /*4ad0*/  SHF.R.S32.HI R13, RZ, 0x3, R13 ;  /* 0x00000003ff0d7819 */ /* 0x000fe4000001140d */
[----:B------:R-:W-:Y:S01]  /*4ae0*/  F2FP.F16.F32.PACK_AB R123, R127, R126 ;  /* 0x0000007e7f7b723e */ /* 0x000fe200000000ff */
[----:B------:R-:W-:Y:S01]  /*4af0*/  IMAD.IADD R3, R2, 0x1, -R3 ;  /* 0x0000000102037824 */ /* 0x000fe200078e0a03 */
[----:B------:R-:W-:Y:S01]  /*4b00*/  F2FP.F16.F32.PACK_AB R129, R131, R130 ;  /* 0x000000828381723e */ /* 0x000fe200000000ff */
[----:B------:R-:W-:Y:S01]  /*4b10*/  IMAD R20, R13, 0x200, R20 ;  /* 0x000002000d147824 */ /* 0x000fe200078e0214 */
[----:B------:R-:W-:Y:S01]  /*4b20*/  F2FP.F16.F32.PACK_AB R136, R137, R136 ;  /* 0x000000888988723e */ /* 0x000fe200000000ff */
[C---:B------:R-:W-:Y:S01]  /*4b30*/  IMAD.SHL.U32 R17, R3.reuse, 0x40, RZ ;  /* 0x0000004003117824 */ /* 0x040fe200078e00ff */
[----:B------:R-:W-:-:S02]  /*4b40*/  R2P PR, R3, 0x6 ;  /* 0x0000000603007804 */ /* 0x000fc40000000000 */
[----:B------:R-:W-:Y:S02]  /*4b50*/  F2FP.F16.F32.PACK_AB R130, R133, R132 ;  /* 0x000000848582723e */ /* 0x000fe400000000ff */
[----:B------:R-:W-:Y:S02]  /*4b60*/  LOP3.LUT R17, R17, 0x1c0, RZ, 0xc0, !PT ;  /* 0x000001c011117812 */ /* 0x000fe400078ec0ff */
[----:B------:R-:W-:Y:S02]  /*4b70*/  SEL R19, R19, 0xffffffc0, !P2 ;  /* 0xffffffc013137807 */ /* 0x000fe40005000000 */
[----:B------:R-:W-:Y:S02]  /*4b80*/  LOP3.LUT R18, R17, 0x8, R18, 0xf8, !PT ;  /* 0x0000000811127812 */ /* 0x000fe400078ef812 */
[----:B------:R-:W-:Y:S02]  /*4b90*/  SHF.R.U32.HI R17, RZ, 0x3, R17 ;  /* 0x00000003ff117819 */ /* 0x000fe40000011611 */
[----:B------:R-:W-:-:S02]  /*4ba0*/  F2FP.F16.F32.PACK_AB R131, R135, R134 ;  /* 0x000000868783723e */ /* 0x000fc400000000ff */
[----:B------:R-:W-:Y:S01]  /*4bb0*/  LOP3.LUT R17, R18, R17, RZ, 0x3c, !PT ;  /* 0x0000001112117212 */ /* 0x000fe200078e3cff */
[----:B------:R-:W-:Y:S01]  /*4bc0*/  IMAD.MOV.U32 R18, RZ, RZ, 0x20 ;  /* 0x00000020ff127424 */ /* 0x000fe200078e00ff */
[----:B------:R-:W-:Y:S02]  /*4bd0*/  F2FP.F16.F32.PACK_AB R137, R139, R138 ;  /* 0x0000008a8b89723e */ /* 0x000fe400000000ff */
[----:B------:R-:W-:Y:S01]  /*4be0*/  F2FP.F16.F32.PACK_AB R144, R145, R144 ;  /* 0x000000909190723e */ /* 0x000fe200000000ff */
[----:B------:R-:W-:Y:S01]  /*4bf0*/  IMAD.IADD R17, R17, 0x1, R20 ;  /* 0x0000000111117824 */ /* 0x000fe200078e0214 */
[----:B------:R-:W-:Y:S02]  /*4c00*/  SEL R18, R18, 0xffffffe0, !P1 ;  /* 0xffffffe012127807 */ /* 0x000fe40004800000 */
[----:B------:R-:W-:Y:S02]  /*4c10*/  F2FP.F16.F32.PACK_AB R138, R141, R140 ;  /* 0x0000008c8d8a723e */ /* 0x000fe400000000ff */
[----:B------:R-:W-:-:S02]  /*4c20*/  LEA R17, R17, UR4, 0x1 ;  /* 0x0000000411117c11 */ /* 0x000fc4000f8e08ff */
[----:B------:R-:W-:Y:S02]  /*4c30*/  F2FP.F16.F32.PACK_AB R139, R143, R142 ;  /* 0x0000008e8f8b723e */ /* 0x000fe400000000ff */
[--C-:B------:R-:W-:Y:S01]  /*4c40*/  IADD3 R20, R18, 0x8000, R17.reuse ;  /* 0x0000800012147810 */ /* 0x100fe20007ffe011 */
[----:B------:R-:W-:Y:S01]  /*4c50*/  STSM.16.M88.4 [R17+0x8000], R88 ;  /* 0x0080005811007844 */ /* 0x000fe20000000200 */
[----:B------:R-:W-:Y:S02]  /*4c60*/  IADD3 R21, R19, 0x8000, R17 ;  /* 0x0000800013157810 */ /* 0x000fe40007ffe011 */
[----:B------:R-:W-:Y:S01]  /*4c70*/  F2FP.F16.F32.PACK_AB R145, R147, R146 ;  /* 0x000000929391723e */ /* 0x000fe200000000ff */
[----:B------:R-:W-:Y:S01]  /*4c80*/  IMAD.IADD R22, R20, 0x1, R19 ;  /* 0x0000000114167824 */ /* 0x000fe200078e0213 */
[----:B------:R-:W-:Y:S01]  /*4c90*/  STSM.16.M88.4 [R20], R96 ;  /* 0x0000006014007844 */ /* 0x000fe20000000200 */
[----:B------:R-:W-:Y:S01]  /*4ca0*/  F2FP.F16.F32.PACK_AB R146, R149, R148 ;  /* 0x000000949592723e */ /* 0x000fe200000000ff */
[----:B------:R-:W1:Y:S01]  /*4cb0*/  LDC.64 R18, c[0x0][0x870] ;  /* 0x00021c00ff127b82 */ /* 0x000e620000000a00 */
[----:B------:R-:W-:Y:S01]  /*4cc0*/  F2FP.F16.F32.PACK_AB R147, R151, R150 ;  /* 0x000000969793723e */ /* 0x000fe200000000ff */
[----:B------:R-:W-:Y:S01]  /*4cd0*/  STSM.16.M88.4 [R21], R104 ;  /* 0x0000006815007844 */ /* 0x000fe20000000200 */
[----:B------:R-:W-:-:S02]  /*4ce0*/  F2FP.F16.F32.PACK_AB R4, R25, R4 ;  /* 0x000000041904723e */ /* 0x000fc400000000ff */
[----:B------:R-:W-:Y:S01]  /*4cf0*/  F2FP.F16.F32.PACK_AB R5, R8, R5 ;  /* 0x000000050805723e */ /* 0x000fe200000000ff */
[----:B------:R-:W-:Y:S01]  /*4d00*/  STSM.16.M88.4 [R22], R112 ;  /* 0x0000007016007844 */ /* 0x000fe20000000200 */
[----:B------:R-:W-:Y:S02]  /*4d10*/  F2FP.F16.F32.PACK_AB R6, R29, R6 ;  /* 0x000000061d06723e */ /* 0x000fe400000000ff */
[----:B------:R-:W-:Y:S01]  /*4d20*/  F2FP.F16.F32.PACK_AB R7, R10, R7 ;  /* 0x000000070a07723e */ /* 0x000fe200000000ff */
[----:B------:R-:W-:Y:S01]  /*4d30*/  STSM.16.M88.4 [R17+0xc000], R120 ;  /* 0x00c0007811007844 */ /* 0x000fe20000000200 */
[----:B------:R-:W-:Y:S02]  /*4d40*/  F2FP.F16.F32.PACK_AB R40, R41, R40 ;  /* 0x000000282928723e */ /* 0x000fe400000000ff */
[----:B------:R-:W-:Y:S01]  /*4d50*/  F2FP.F16.F32.PACK_AB R8, R33, R32 ;  /* 0x000000202108723e */ /* 0x000fe200000000ff */
[----:B------:R-:W-:Y:S01]  /*4d60*/  STSM.16.M88.4 [R20+0x4000], R128 ;  /* 0x0040008014007844 */ /* 0x000fe20000000200 */
[----:B------:R-:W-:-:S02]  /*4d70*/  F2FP.F16.F32.PACK_AB R9, R12, R9 ;  /* 0x000000090c09723e */ /* 0x000fc400000000ff */
[----:B------:R-:W-:Y:S01]  /*4d80*/  F2FP.F16.F32.PACK_AB R10, R37, R36 ;  /* 0x00000024250a723e */ /* 0x000fe200000000ff */
[----:B------:R-:W-:Y:S01]  /*4d90*/  STSM.16.M88.4 [R21+0x4000], R136 ;  /* 0x0040008815007844 */ /* 0x000fe20000000200 */
[----:B------:R-:W-:Y:S02]  /*4da0*/  F2FP.F16.F32.PACK_AB R11, R14, R11 ;  /* 0x0000000b0e0b723e */ /* 0x000fe400000000ff */
[----:B------:R-:W-:Y:S01]  /*4db0*/  F2FP.F16.F32.PACK_AB R41, R43, R42 ;  /* 0x0000002a2b29723e */ /* 0x000fe200000000ff */
[----:B------:R-:W-:Y:S01]  /*4dc0*/  STSM.16.M88.4 [R22+0x4000], R144 ;  /* 0x0040009016007844 */ /* 0x000fe20000000200 */
[----:B------:R-:W-:Y:S01]  /*4dd0*/  F2FP.F16.F32.PACK_AB R48, R49, R48 ;  /* 0x000000303130723e */ /* 0x000fe200000000ff */
[----:B-1----:R-:W-:Y:S01]  /*4de0*/  IMAD.WIDE R18, R228, 0x4, R18 ;  /* 0x00000004e4127825 */ /* 0x002fe200078e0212 */
[----:B------:R-:W-:Y:S01]  /*4df0*/  F2FP.F16.F32.PACK_AB R42, R45, R44 ;  /* 0x0000002c2d2a723e */ /* 0x000fe200000000ff */
[----:B------:R1:W-:Y:S01]  /*4e00*/  STSM.16.M88.4 [R17], R4 ;  /* 0x0000000411007844 */ /* 0x0003e20000000200 */
        /* <DEDUP_REMOVED lines=8> */
[----:B------:R-:W-:Y:S01]  /*4e90*/  F2FP.F16.F32.PACK_AB R64, R65, R64 ;  /* 0x000000404140723e */ /* 0x000fe200000000ff */
[----:B------:R4:W-:Y:S01]  /*4ea0*/  STSM.16.M88.4 [R22+-0x8000], R48 ;  /* 0xff80003016007844 */ /* 0x0009e20000000200 */
[----:B------:R-:W-:Y:S01]  /*4eb0*/  F2FP.F16.F32.PACK_AB R58, R61, R60 ;  /* 0x0000003c3d3a723e */ /* 0x000fe200000000ff */
[----:B-1----:R-:W1:Y:S01]  /*4ec0*/  LDC.64 R4, c[0x0][0x878] ;  /* 0x00021e00ff047b82 */ /* 0x002e620000000a00 */
[----:B------:R-:W-:-:S02]  /*4ed0*/  F2FP.F16.F32.PACK_AB R59, R63, R62 ;  /* 0x0000003e3f3b723e */ /* 0x000fc400000000ff */
[----:B------:R-:W-:Y:S02]  /*4ee0*/  F2FP.F16.F32.PACK_AB R65, R67, R66 ;  /* 0x000000424341723e */ /* 0x000fe400000000ff */
        /* <DEDUP_REMOVED lines=13> */
[----:B------:R-:W-:-:S03]  /*4fc0*/  ISETP.NE.U32.AND P3, PT, R26, RZ, PT ;  /* 0x000000ff1a00720c */ /* 0x000fc60003f65070 */
[----:B------:R4:W-:Y:S01]  /*4fd0*/  STSM.16.M88.4 [R22+-0x4000], R80 ;  /* 0xffc0005016007844 */ /* 0x0009e20000000200 */
[----:B------:R-:W-:Y:S01]  /*4fe0*/  ISETP.NE.AND.EX P3, PT, R27, RZ, PT, P3 ;  /* 0x000000ff1b00720c */ /* 0x000fe20003f65330 */
[----:B------:R-:W-:-:S12]  /*4ff0*/  BAR.SYNC.DEFER_BLOCKING 0x1, 0x100 ;  /* 0x0044000000007b1d */ /* 0x000fd80000010000 */
[----:B------:R-:W4:Y:S01]  /*5000*/  @P3 LDG.E R7, desc[UR38][R18.64] ;  /* 0x0000002612073981 */ /* 0x000f22000c1e1900 */
[----:B-1----:R-:W-:Y:S01]  /*5010*/  ISETP.NE.U32.AND P0, PT, R4, RZ, PT ;  /* 0x000000ff0400720c */ /* 0x002fe20003f05070 */
[----:B------:R-:W-:Y:S01]  /*5020*/  ULDC UR5, c[0x0][0x808] ;  /* 0x0002020000057ab9 */ /* 0x000fe20000000800 */
[----:B--2---:R-:W-:Y:S01]  /*5030*/  LEA.HI R9, R15, R16, RZ, 0x7 ;  /* 0x000000100f097211 */ /* 0x004fe200078f38ff */
[----:B---3--:R-:W1:Y:S01]  /*5040*/  S2R R43, SR_CTAID.X ;  /* 0x00000000002b7919 */ /* 0x008e620000002500 */
[----:B------:R-:W-:Y:S01]  /*5050*/  ISETP.NE.AND.EX P0, PT, R5, RZ, PT, P0 ;  /* 0x000000ff0500720c */ /* 0x000fe20003f05300 */
[----:B------:R-:W-:Y:S02]  /*5060*/  IMAD.SHL.U32 R8, R0, 0x40, RZ ;  /* 0x0000004000087824 */ /* 0x000fe400078e00ff */
[----:B------:R-:W-:Y:S02]  /*5070*/  IMAD.SHL.U32 R3, R3, 0x8, RZ ;  /* 0x0000000803037824 */ /* 0x000fe400078e00ff */
[----:B------:R-:W-:-:S08]  /*5080*/  IMAD.U32 R6, RZ, RZ, UR5 ;  /* 0x00000005ff067e24 */ /* 0x000fd0000f8e00ff */
[----:B------:R-:W2:Y:S01]  /*5090*/  @P0 LDC.64 R4, c[0x0][0x878] ;  /* 0x00021e00ff040b82 */ /* 0x000ea20000000a00 */
[----:B------:R-:W-:Y:S01]  /*50a0*/  IMAD.SHL.U32 R9, R9, 0x4, RZ ;  /* 0x0000000409097824 */ /* 0x000fe200078e00ff */
[----:B------:R-:W-:-:S04]  /*50b0*/  LOP3.LUT R8, R8, 0x1c0, RZ, 0xc0, !PT ;  /* 0x000001c008087812 */ /* 0x000fc800078ec0ff */
[----:B------:R-:W-:Y:S02]  /*50c0*/  LOP3.LUT R3, R8, 0x38, R3, 0xf8, !PT ;  /* 0x0000003808037812 */ /* 0x000fe400078ef803 */
[----:B------:R-:W-:Y:S02]  /*50d0*/  LOP3.LUT R10, R9, 0x7ffffe00, RZ, 0xc0, !PT ;  /* 0x7ffffe00090a7812 */ /* 0x000fe400078ec0ff */
[----:B------:R-:W-:Y:S01]  /*50e0*/  SHF.R.U32.HI R8, RZ, 0x3, R8 ;  /* 0x00000003ff087819 */ /* 0x000fe20000011608 */
[----:B------:R-:W3:Y:S02]  /*50f0*/  S2UR UR5, SR_CTAID.Y ;  /* 0x00000000000579c3 */ /* 0x000ee40000002600 */
[----:B------:R-:W-:Y:S01]  /*5100*/  IMAD R10, R13, 0x2000, R10 ;  /* 0x000020000d0a7824 */ /* 0x000fe200078e020a */
[----:B------:R-:W-:Y:S02]  /*5110*/  LOP3.LUT R3, R3, R8, RZ, 0x3c, !PT ;  /* 0x0000000803037212 */ /* 0x000fe400078e3cff */
[----:B------:R-:W-:Y:S01]  /*5120*/  CS2R R28, SRZ ;  /* 0x00000000001c7805 */ /* 0x000fe2000001ff00 */
[----:B--2---:R-:W-:-:S04]  /*5130*/  @P0 IMAD.WIDE R4, R228, 0x4, R4 ;  /* 0x00000004e4040825 */ /* 0x004fc800078e0204 */
[----:B------:R-:W-:Y:S01]  /*5140*/  IMAD.IADD R3, R10, 0x1, R3 ;  /* 0x000000010a037824 */ /* 0x000fe200078e0203 */
[----:B------:R4:W5:Y:S02]  /*5150*/  @P0 LDG.E R6, desc[UR38][R4.64] ;  /* 0x0000002604060981 */ /* 0x000964000c1e1900 */
[----:B----4-:R-:W-:Y:S01]  /*5160*/  @P3 SHF.R.S32.HI R4, RZ, 0x1f, R7 ;  /* 0x0000001fff043819 */ /* 0x010fe20000011407 */
[----:B-1-3--:R-:W-:Y:S06]  /*5170*/  @P0 BRA `(.L_x_499) ;  /* 0x0000000000100947 */ /* 0x00afec0003800000 */
[----:B------:R-:W-:Y:S05]  /*5180*/  @!P3 BRA `(.L_x_499) ;  /* 0x00000000000cb947 */ /* 0x000fea0003800000 */
[----:B------:R-:W2:Y:S04]  /*5190*/  LDG.E R5, desc[UR38][R18.64] ;  /* 0x0000002612057981 */ /* 0x000ea8000c1e1900 */
[----:B-----5:R-:W2:Y:S02]  /*51a0*/  LDG.E R6, desc[UR38][R18.64+0x4] ;  /* 0x0000042612067981 */ /* 0x020ea4000c1e1900 */
[----:B--2---:R-:W-:-:S07]  /*51b0*/  IMAD.IADD R6, R6, 0x1, -R5 ;  /* 0x0000000106067824 */ /* 0x004fce00078e0a05 */
.L_x_499:
[----:B-----5:R-:W-:Y:S01]  /*51c0*/  IMAD R6, R43, -0x80, R6 ;  /* 0xffffff802b067824 */ /* 0x020fe200078e0206 */
[----:B------:R-:W-:Y:S01]  /*51d0*/  LEA R46, R3, UR4, 0x1 ;  /* 0x00000004032e7c11 */ /* 0x000fe2000f8e08ff */
[----:B------:R-:W-:Y:S01]  /*51e0*/  @P3 IMAD.MOV.U32 R28, RZ, RZ, R7 ;  /* 0x000000ffff1c3224 */ /* 0x000fe200078e0007 */
[----:B------:R-:W-:Y:S01]  /*51f0*/  USHF.R.S32.HI UR4, URZ, 0x1f, UR5 ;  /* 0x0000001f3f047899 */ /* 0x000fe20008011405 */
[----:B------:R-:W-:Y:S01]  /*5200*/  @P3 IMAD.MOV.U32 R29, RZ, RZ, R4 ;  /* 0x000000ffff1d3224 */ /* 0x000fe200078e0004 */
[----:B------:R-:W-:Y:S01]  /*5210*/  VIMNMX R51, R6, 0x80, PT ;  /* 0x0000008006337848 */ /* 0x000fe20003fe0100 */
[----:B------:R1:W2:Y:S01]  /*5220*/  LDS.128 R32, [R46+0x8800] ;  /* 0x008800002e207984 */ /* 0x0002a20000000c00 */
[C---:B------:R-:W-:Y:S01]  /*5230*/  VIADD R3, R0.reuse, 0x10 ;  /* 0x0000001000037836 */ /* 0x040fe20000000000 */
[----:B------:R-:W-:Y:S01]  /*5240*/  IADD3 R30, P0, R0, R28, RZ ;  /* 0x0000001c001e7210 */ /* 0x000fe20007f1e0ff */
[----:B------:R-:W-:Y:S01]  /*5250*/  IMAD.SHL.U32 R28, R2, 0x8, RZ ;  /* 0x00000008021c7824 */ /* 0x000fe200078e00ff */
[----:B------:R1:W3:Y:S01]  /*5260*/  LDS.128 R24, [R46+0x1000] ;  /* 0x001000002e187984 */ /* 0x0002e20000000c00 */
[----:B------:R-:W4:Y:S01]  /*5270*/  LDC.64 R48, c[0x0][0x820] ;  /* 0x00020800ff307b82 */ /* 0x000f220000000a00 */
[-C--:B------:R-:W-:Y:S01]  /*5280*/  ISETP.GE.AND P6, PT, R3, R51.reuse, PT ;  /* 0x000000330300720c */ /* 0x080fe20003fc6270 */
[----:B------:R-:W-:Y:S01]  /*5290*/  IMAD R36, R38, UR4, RZ ;  /* 0x0000000426247c24 */ /* 0x000fe2000f8e02ff */
[----:B------:R1:W1:Y:S01]  /*52a0*/  LDS.128 R20, [R46+0x1800] ;  /* 0x001800002e147984 */ /* 0x0002620000000c00 */
[C---:B------:R-:W-:Y:S01]  /*52b0*/  ISETP.GE.AND P2, PT, R0.reuse, R51, PT ;  /* 0x000000330000720c */ /* 0x040fe20003f46270 */
[C---:B------:R-:W-:Y:S01]  /*52c0*/  VIADD R2, R0.reuse, 0x20 ;  /* 0x0000002000027836 */ /* 0x040fe20000000000 */
[C---:B------:R-:W-:Y:S01]  /*52d0*/  LEA.HI.X.SX32 R31, R0.reuse, R29, 0x1, P0 ;  /* 0x0000001d001f7211 */ /* 0x040fe200000f0eff */
[----:B------:R1:W1:Y:S01]  /*52e0*/  LDS.128 R16, [R46+0x2000] ;  /* 0x002000002e107984 */ /* 0x0002620000000c00 */
[----:B------:R-:W-:Y:S01]  /*52f0*/  VIADD R3, R0, 0x30 ;  /* 0x0000003000037836 */ /* 0x000fe20000000000 */
[----:B------:R-:W-:Y:S01]  /*5300*/  SHF.R.S32.HI R29, RZ, 0x1f, R28 ;  /* 0x0000001fff1d7819 */ /* 0x000fe2000001141c */
[----:B------:R-:W-:Y:S01]  /*5310*/  ULDC UR8, c[0x0][0x83c] ;  /* 0x00020f0000087ab9 */ /* 0x000fe20000000800 */
[----:B------:R1:W1:Y:S01]  /*5320*/  LDS.128 R12, [R46+0x2800] ;  /* 0x002800002e0c7984 */ /* 0x0002620000000c00 */
[----:B------:R-:W-:Y:S01]  /*5330*/  SHF.R.S32.HI R37, RZ, 0x1f, R228 ;  /* 0x0000001fff257819 */ /* 0x000fe200000114e4 */
[----:B------:R-:W-:Y:S01]  /*5340*/  IMAD R39, R39, UR5, R36 ;  /* 0x0000000527277c24 */ /* 0x000fe2000f8e0224 */
[----:B------:R-:W-:Y:S01]  /*5350*/  ISETP.GE.OR P4, PT, R28, UR8, P2 ;  /* 0x000000081c007c0c */ /* 0x000fe20009786670 */
[----:B------:R1:W1:Y:S01]  /*5360*/  LDS.128 R8, [R46+0x3000] ;  /* 0x003000002e087984 */ /* 0x0002620000000c00 */
[----:B------:R-:W-:Y:S01]  /*5370*/  VIADD R36, R0, 0x40 ;  /* 0x0000004000247836 */ /* 0x000fe20000000000 */
[-C--:B------:R-:W-:Y:S01]  /*5380*/  ISETP.GE.AND P0, PT, R2, R51.reuse, PT ;  /* 0x000000330200720c */ /* 0x080fe20003f06270 */
[----:B------:R-:W-:Y:S01]  /*5390*/  ULDC.64 UR6, c[0x0][0x858] ;  /* 0x0002160000067ab9 */ /* 0x000fe20000000a00 */
[----:B------:R1:W1:Y:S01]  /*53a0*/  LDS.128 R4, [R46+0x3800] ;  /* 0x003800002e047984 */ /* 0x0002620000000c00 */
[-C--:B------:R-:W-:Y:S01]  /*53b0*/  ISETP.GE.AND P5, PT, R3, R51.reuse, PT ;  /* 0x000000330300720c */ /* 0x080fe20003fa6270 */
[----:B------:R-:W-:Y:S01]  /*53c0*/  IMAD.WIDE.U32 R2, R38, UR5, R28 ;  /* 0x0000000526027c25 */ /* 0x000fe2000f8e001c */
[----:B------:R-:W-:Y:S01]  /*53d0*/  SEL R50, R37, RZ, !P3 ;  /* 0x000000ff25327207 */ /* 0x000fe20005800000 */
[----:B------:R-:W-:Y:S01]  /*53e0*/  BSSY B0, `(.L_x_500) ;  /* 0x0000018000007945 */ /* 0x000fe20003800000 */
[----:B------:R-:W-:Y:S01]  /*53f0*/  ISETP.GE.AND P1, PT, R36, R51, PT ;  /* 0x000000332400720c */ /* 0x000fe20003f26270 */
[----:B------:R-:W-:Y:S01]  /*5400*/  IMAD.IADD R3, R3, 0x1, R39 ;  /* 0x0000000103037824 */ /* 0x000fe200078e0227 */
[----:B------:R-:W-:Y:S01]  /*5410*/  SEL R47, R228, RZ, !P3 ;  /* 0x000000ffe42f7207 */ /* 0x000fe20005800000 */
[----:B------:R-:W-:Y:S01]  /*5420*/  IMAD R36, R50, UR6, RZ ;  /* 0x0000000632247c24 */ /* 0x000fe2000f8e02ff */
[----:B------:R-:W-:-:S02]  /*5430*/  P2R R52, PR, RZ, 0x40 ;  /* 0x00000040ff347803 */ /* 0x000fc40000000000 */
[----:B------:R-:W-:Y:S01]  /*5440*/  P2R R53, PR, RZ, 0x20 ;  /* 0x00000020ff357803 */ /* 0x000fe20000000000 */
[C---:B------:R-:W-:Y:S01]  /*5450*/  IMAD R41, R47.reuse, UR7, R36 ;  /* 0x000000072f297c24 */ /* 0x040fe2000f8e0224 */
[----:B------:R-:W-:Y:S01]  /*5460*/  ISETP.GE.OR P3, PT, R28, UR8, P6 ;  /* 0x000000081c007c0c */ /* 0x000fe2000b766670 */
[----:B------:R-:W-:-:S04]  /*5470*/  IMAD.WIDE.U32 R44, R47, UR6, R2 ;  /* 0x000000062f2c7c25 */ /* 0x000fc8000f8e0002 */
[----:B------:R-:W-:-:S04]  /*5480*/  IMAD.WIDE R2, R43, 0x80, R30 ;  /* 0x000000802b027825 */ /* 0x000fc800078e021e */
[----:B------:R-:W-:Y:S01]  /*5490*/  IMAD.IADD R41, R45, 0x1, R41 ;  /* 0x000000012d297824 */ /* 0x000fe200078e0229 */
[----:B--23--:R-:W-:Y:S06]  /*54a0*/  @P4 BRA `(.L_x_501) ;  /* 0x00000000002c4947 */ /* 0x00cfec0003800000 */
[----:B------:R-:W2:Y:S01]  /*54b0*/  LDS.128 R36, [R46+0x8000] ;  /* 0x008000002e247984 */ /* 0x000ea20000000c00 */
[----:B------:R-:W-:Y:S01]  /*54c0*/  ULDC.64 UR6, c[0x0][0x848] ;  /* 0x0002120000067ab9 */ /* 0x000fe20000000a00 */
[----:B------:R-:W-:Y:S02]  /*54d0*/  IMAD.MOV.U32 R40, RZ, RZ, R44 ;  /* 0x000000ffff287224 */ /* 0x000fe400078e002c */
[----:B------:R-:W-:Y:S02]  /*54e0*/  IMAD R43, R3, UR6, RZ ;  /* 0x00000006032b7c24 */ /* 0x000fe4000f8e02ff */
[----:B------:R-:W-:-:S04]  /*54f0*/  IMAD.WIDE.U32 R30, R2, UR6, R40 ;  /* 0x00000006021e7c25 */ /* 0x000fc8000f8e0028 */
[----:B------:R-:W-:Y:S01]  /*5500*/  IMAD R43, R2, UR7, R43 ;  /* 0x00000007022b7c24 */ /* 0x000fe2000f8e022b */
[----:B------:R-:W-:Y:S02]  /*5510*/  ULDC.64 UR6, c[0x0][0x830] ;  /* 0x00020c0000067ab9 */ /* 0x000fe40000000a00 */
[----:B------:R-:W-:Y:S01]  /*5520*/  LEA R42, P4, R30, UR6, 0x1 ;  /* 0x000000061e2a7c11 */ /* 0x000fe2000f8808ff */
[----:B------:R-:W-:-:S05]  /*5530*/  IMAD.IADD R31, R31, 0x1, R43 ;  /* 0x000000011f1f7824 */ /* 0x000fca00078e022b */
[----:B------:R-:W-:-:S05]  /*5540*/  LEA.HI.X R43, R30, UR7, R31, 0x1, P4 ;  /* 0x000000071e2b7c11 */ /* 0x000fca000a0f0c1f */
[----:B--2---:R2:W-:Y:S02]  /*5550*/  STG.E.128 desc[UR38][R42.64], R36 ;  /* 0x000000242a007986 */ /* 0x0045e4000c101d26 */
.L_x_501:
[----:B------:R-:W-:Y:S05]  /*5560*/  BSYNC B0 ;  /* 0x0000000000007941 */ /* 0x000fea0003800000 */
.L_x_500:
[----:B------:R-:W-:Y:S04]  /*5570*/  BSSY B0, `(.L_x_502) ;  /* 0x000000f000007945 */ /* 0x000fe80003800000 */
[----:B------:R-:W-:Y:S05]  /*5580*/  @P3 BRA `(.L_x_503) ;  /* 0x0000000000343947 */ /* 0x000fea0003800000 */
[----:B--2---:R-:W-:Y:S01]  /*5590*/  IADD3 R37, P3, R2, 0x10, RZ ;  /* 0x0000001002257810 */ /* 0x004fe20007f7e0ff */
[----:B------:R-:W-:Y:S01]  /*55a0*/  ULDC.64 UR6, c[0x0][0x848] ;  /* 0x0002120000067ab9 */ /* 0x000fe20000000a00 */
[----:B------:R-:W-:-:S03]  /*55b0*/  IMAD.MOV.U32 R31, RZ, RZ, R41 ;  /* 0x000000ffff1f7224 */ /* 0x000fc600078e0029 */
[----:B------:R-:W-:-:S04]  /*55c0*/  IMAD.X R30, RZ, RZ, R3, P3 ;  /* 0x000000ffff1e7224 */ /* 0x000fc800018e0603 */
[----:B------:R-:W-:Y:S02]  /*55d0*/  IMAD R36, R30, UR6, RZ ;  /* 0x000000061e247c24 */ /* 0x000fe4000f8e02ff */
[----:B------:R-:W-:-:S04]  /*55e0*/  IMAD.MOV.U32 R30, RZ, RZ, R44 ;  /* 0x000000ffff1e7224 */ /* 0x000fc800078e002c */
[----:B------:R-:W-:-:S04]  /*55f0*/  IMAD.WIDE.U32 R30, R37, UR6, R30 ;  /* 0x00000006251e7c25 */ /* 0x000fc8000f8e001e */
[----:B------:R-:W-:Y:S01]  /*5600*/  IMAD R37, R37, UR7, R36 ;  /* 0x0000000725257c24 */ /* 0x000fe2000f8e0224 */
[----:B------:R-:W-:Y:S02]  /*5610*/  ULDC.64 UR6, c[0x0][0x830] ;  /* 0x00020c0000067ab9 */ /* 0x000fe40000000a00 */
[----:B------:R-:W-:Y:S01]  /*5620*/  LEA R36, P3, R30, UR6, 0x1 ;  /* 0x000000061e247c11 */ /* 0x000fe2000f8608ff */
[----:B------:R-:W-:-:S05]  /*5630*/  IMAD.IADD R31, R31, 0x1, R37 ;  /* 0x000000011f1f7824 */ /* 0x000fca00078e0225 */
[----:B------:R-:W-:-:S05]  /*5640*/  LEA.HI.X R37, R30, UR7, R31, 0x1, P3 ;  /* 0x000000071e257c11 */ /* 0x000fca00098f0c1f */
[----:B------:R3:W-:Y:S02]  /*5650*/  STG.E.128 desc[UR38][R36.64], R32 ;  /* 0x0000002024007986 */ /* 0x0007e4000c101d26 */
.L_x_503:
[----:B------:R-:W-:Y:S05]  /*5660*/  BSYNC B0 ;  /* 0x0000000000007941 */ /* 0x000fea0003800000 */
.L_x_502:
[----:B---3--:R3:W1:Y:S01]  /*5670*/  LDS.128 R32, [R46+0x9000] ;  /* 0x009000002e207984 */ /* 0x0086620000000c00 */
[C---:B------:R-:W-:Y:S01]  /*5680*/  ISETP.GE.OR P4, PT, R28.reuse, UR8, P0 ;  /* 0x000000081c007c0c */ /* 0x040fe20008786670 */
[----:B------:R-:W-:Y:S01]  /*5690*/  BSSY B0, `(.L_x_504) ;  /* 0x0000010000007945 */ /* 0x000fe20003800000 */
[----:B------:R-:W-:-:S11]  /*56a0*/  ISETP.GE.OR P3, PT, R28, UR8, P5 ;  /* 0x000000081c007c0c */ /* 0x000fd6000af66670 */
[----:B---3--:R-:W-:Y:S05]  /*56b0*/  @P4 BRA `(.L_x_505) ;  /* 0x0000000000344947 */ /* 0x008fea0003800000 */
        /* <DEDUP_REMOVED lines=12> */
[----:B-1----:R3:W-:Y:S02]  /*5780*/  STG.E.128 desc[UR38][R36.64], R32 ;  /* 0x0000002024007986 */ /* 0x0027e4000c101d26 */
.L_x_505:
[----:B------:R-:W-:Y:S05]  /*5790*/  BSYNC B0 ;  /* 0x0000000000007941 */ /* 0x000fea0003800000 */
.L_x_504:
[----:B-1-3--:R1:W3:Y:S01]  /*57a0*/  LDS.128 R32, [R46+0x9800] ;  /* 0x009800002e207984 */ /* 0x00a2e20000000c00 */
[----:B------:R-:W-:Y:S01]  /*57b0*/  BSSY B0, `(.L_x_506) ;  /* 0x0000010000007945 */ /* 0x000fe20003800000 */
[----:B--2---:R-:W-:-:S03]  /*57c0*/  VIADD R38, R0, 0x50 ;  /* 0x0000005000267836 */ /* 0x004fc60000000000 */
[----:B------:R-:W-:Y:S05]  /*57d0*/  @P3 BRA `(.L_x_507) ;  /* 0x0000000000343947 */ /* 0x000fea0003800000 */
[----:B------:R-:W-:Y:S01]  /*57e0*/  IADD3 R37, P3, R2, 0x30, RZ ;  /* 0x0000003002257810 */ /* 0x000fe20007f7e0ff */
        /* <DEDUP_REMOVED lines=11> */
[----:B---3--:R2:W-:Y:S02]  /*58a0*/  STG.E.128 desc[UR38][R36.64], R32 ;  /* 0x0000002024007986 */ /* 0x0085e4000c101d26 */
.L_x_507:
[----:B------:R-:W-:Y:S05]  /*58b0*/  BSYNC B0 ;  /* 0x0000000000007941 */ /* 0x000fea0003800000 */
.L_x_506:
[----:B--23--:R2:W3:Y:S01]  /*58c0*/  LDS.128 R32, [R46+0xa000] ;  /* 0x00a000002e207984 */ /* 0x00c4e20000000c00 */
[----:B------:R-:W-:Y:S01]  /*58d0*/  ISETP.GE.OR P4, PT, R28, UR8, P1 ;  /* 0x000000081c007c0c */ /* 0x000fe20008f86670 */
[----:B------:R-:W-:Y:S01]  /*58e0*/  BSSY B0, `(.L_x_508) ;  /* 0x0000010000007945 */ /* 0x000fe20003800000 */
[----:B------:R-:W-:-:S11]  /*58f0*/  ISETP.GE.AND P3, PT, R38, R51, PT ;  /* 0x000000332600720c */ /* 0x000fd60003f66270 */
[----:B--2---:R-:W-:Y:S05]  /*5900*/  @P4 BRA `(.L_x_509) ;  /* 0x0000000000344947 */ /* 0x004fea0003800000 */
        /* <DEDUP_REMOVED lines=13> */
.L_x_509:
[----:B------:R-:W-:Y:S05]  /*59e0*/  BSYNC B0 ;  /* 0x0000000000007941 */ /* 0x000fea0003800000 */
.L_x_508:
[----:B--23--:R2:W3:Y:S01]  /*59f0*/  LDS.128 R32, [R46+0xa800] ;  /* 0x00a800002e207984 */ /* 0x00c4e20000000c00 */
[----:B------:R-:W-:Y:S01]  /*5a00*/  ISETP.GE.OR P4, PT, R28, UR8, P3 ;  /* 0x000000081c007c0c */ /* 0x000fe20009f86670 */
[----:B------:R-:W-:Y:S01]  /*5a10*/  BSSY B0, `(.L_x_510) ;  /* 0x0000010000007945 */ /* 0x000fe20003800000 */
[----:B------:R-:W-:-:S11]  /*5a20*/  VIADD R38, R0, 0x60 ;  /* 0x0000006000267836 */ /* 0x000fd60000000000 */
        /* <DEDUP_REMOVED lines=14> */
.L_x_511:
[----:B------:R-:W-:Y:S05]  /*5b10*/  BSYNC B0 ;  /* 0x0000000000007941 */ /* 0x000fea0003800000 */
.L_x_510:
[----:B--23--:R2:W3:Y:S01]  /*5b20*/  LDS.128 R32, [R46+0xb000] ;  /* 0x00b000002e207984 */ /* 0x00c4e20000000c00 */
[----:B------:R-:W-:Y:S01]  /*5b30*/  ISETP.GE.AND P4, PT, R38, R51, PT ;  /* 0x000000332600720c */ /* 0x000fe20003f86270 */
[----:B------:R-:W-:Y:S01]  /*5b40*/  BSSY B0, `(.L_x_512) ;  /* 0x0000011000007945 */ /* 0x000fe20003800000 */
[----:B----4-:R-:W-:Y:S02]  /*5b50*/  IMAD R38, R48, UR4, RZ ;  /* 0x0000000430267c24 */ /* 0x010fe4000f8e02ff */
[----:B------:R-:W-:-:S13]  /*5b60*/  ISETP.GE.OR P5, PT, R28, UR8, P4 ;  /* 0x000000081c007c0c */ /* 0x000fda000a7a6670 */
        /* <DEDUP_REMOVED lines=14> */
.L_x_513:
[----:B------:R-:W-:Y:S05]  /*5c50*/  BSYNC B0 ;  /* 0x0000000000007941 */ /* 0x000fea0003800000 */
.L_x_512:
[----:B--23--:R2:W3:Y:S01]  /*5c60*/  LDS.128 R32, [R46+0xb800] ;  /* 0x00b800002e207984 */ /* 0x00c4e20000000c00 */
[----:B------:R-:W-:Y:S01]  /*5c70*/  VIADD R0, R0, 0x70 ;  /* 0x0000007000007836 */ /* 0x000fe20000000000 */
[----:B------:R-:W-:Y:S01]  /*5c80*/  BSSY B0, `(.L_x_514) ;  /* 0x0000013000007945 */ /* 0x000fe20003800000 */
[----:B------:R-:W-:Y:S02]  /*5c90*/  IMAD R43, R49, UR5, R38 ;  /* 0x00000005312b7c24 */ /* 0x000fe4000f8e0226 */
[----:B------:R-:W-:Y:S01]  /*5ca0*/  IMAD.WIDE.U32 R38, R48, UR5, R28 ;  /* 0x0000000530267c25 */ /* 0x000fe2000f8e001c */
[----:B------:R-:W-:-:S04]  /*5cb0*/  ISETP.GE.AND P5, PT, R0, R51, PT ;  /* 0x000000330000720c */ /* 0x000fc80003fa6270 */
[----:B------:R-:W-:-:S13]  /*5cc0*/  ISETP.GE.OR P6, PT, R28, UR8, P5 ;  /* 0x000000081c007c0c */ /* 0x000fda000afc6670 */
[----:B--2---:R-:W-:Y:S05]  /*5cd0*/  @P6 BRA `(.L_x_515) ;  /* 0x0000000000346947 */ /* 0x004fea0003800000 */
[----:B------:R-:W-:Y:S01]  /*5ce0*/  IADD3 R37, P6, R2, 0x70, RZ ;  /* 0x0000007002257810 */ /* 0x000fe20007fde0ff */
[----:B------:R-:W-:Y:S01]  /*5cf0*/  ULDC.64 UR6, c[0x0][0x848] ;  /* 0x0002120000067ab9 */ /* 0x000fe20000000a00 */
[----:B------:R-:W-:Y:S02]  /*5d00*/  IMAD.MOV.U32 R30, RZ, RZ, R44 ;  /* 0x000000ffff1e7224 */ /* 0x000fe400078e002c */
[----:B------:R-:W-:Y:S02]  /*5d10*/  IMAD.MOV.U32 R31, RZ, RZ, R41 ;  /* 0x000000ffff1f7224 */ /* 0x000fe400078e0029 */
[----:B------:R-:W-:Y:S02]  /*5d20*/  IMAD.X R0, RZ, RZ, R3, P6 ;  /* 0x000000ffff007224 */ /* 0x000fe400030e0603 */
[----:B------:R-:W-:-:S04]  /*5d30*/  IMAD.WIDE.U32 R30, R37, UR6, R30 ;  /* 0x00000006251e7c25 */ /* 0x000fc8000f8e001e */
[----:B------:R-:W-:-:S04]  /*5d40*/  IMAD R0, R0, UR6, RZ ;  /* 0x0000000600007c24 */ /* 0x000fc8000f8e02ff */
[----:B------:R-:W-:Y:S01]  /*5d50*/  IMAD R37, R37, UR7, R0 ;  /* 0x0000000725257c24 */ /* 0x000fe2000f8e0200 */
[----:B------:R-:W-:Y:S02]  /*5d60*/  ULDC.64 UR6, c[0x0][0x830] ;  /* 0x00020c0000067ab9 */ /* 0x000fe40000000a00 */
[----:B------:R-:W-:Y:S01]  /*5d70*/  LEA R36, P6, R30, UR6, 0x1 ;  /* 0x000000061e247c11 */ /* 0x000fe2000f8c08ff */
[----:B------:R-:W-:-:S05]  /*5d80*/  IMAD.IADD R31, R31, 0x1, R37 ;  /* 0x000000011f1f7824 */ /* 0x000fca00078e0225 */
[----:B------:R-:W-:-:S05]  /*5d90*/  LEA.HI.X R37, R30, UR7, R31, 0x1, P6 ;  /* 0x000000071e257c11 */ /* 0x000fca000b0f0c1f */
[----:B---3--:R2:W-:Y:S02]  /*5da0*/  STG.E.128 desc[UR38][R36.64], R32 ;  /* 0x0000002024007986 */ /* 0x0085e4000c101d26 */
.L_x_515:
[----:B------:R-:W-:Y:S05]  /*5db0*/  BSYNC B0 ;  /* 0x0000000000007941 */ /* 0x000fea0003800000 */
.L_x_514:
[----:B------:R-:W-:Y:S01]  /*5dc0*/  P2R R0, PR, RZ, 0x20 ;  /* 0x00000020ff007803 */ /* 0x000fe20000000000 */
[----:B------:R-:W-:Y:S01]  /*5dd0*/  ULDC UR6, c[0x0][0x80c] ;  /* 0x0002030000067ab9 */ /* 0x000fe20000000800 */
[----:B------:R-:W-:Y:S01]  /*5de0*/  ISETP.NE.AND P5, PT, R52, RZ, PT ;  /* 0x000000ff3400720c */ /* 0x000fe20003fa5270 */
[----:B------:R-:W-:Y:S01]  /*5df0*/  ULDC.64 UR4, c[0x0][0x828] ;  /* 0x00020a0000047ab9 */ /* 0x000fe20000000a00 */
[----:B------:R-:W-:Y:S01]  /*5e00*/  ISETP.NE.AND P6, PT, R53, RZ, PT ;  /* 0x000000ff3500720c */ /* 0x000fe20003fc5270 */
[----:B------:R-:W-:Y:S01]  /*5e10*/  IMAD.IADD R39, R39, 0x1, R43 ;  /* 0x0000000127277824 */ /* 0x000fe200078e022b */
[C---:B------:R-:W-:Y:S01]  /*5e20*/  ISETP.GE.OR P5, PT, R28.reuse, UR6, P5 ;  /* 0x000000061c007c0c */ /* 0x040fe2000afa6670 */
[----:B------:R-:W-:Y:S01]  /*5e30*/  BSSY B0, `(.L_x_516) ;  /* 0x000001a000007945 */ /* 0x000fe20003800000 */
[----:B------:R-:W-:Y:S01]  /*5e40*/  ISETP.GE.OR P2, PT, R28, UR6, P2 ;  /* 0x000000061c007c0c */ /* 0x000fe20009746670 */
[----:B------:R-:W-:Y:S01]  /*5e50*/  IMAD.WIDE.U32 R38, R47, UR4, R38 ;  /* 0x000000042f267c25 */ /* 0x000fe2000f8e0026 */
[----:B------:R-:W-:-:S02]  /*5e60*/  P2R R40, PR, RZ, 0x20 ;  /* 0x00000020ff287803 */ /* 0x000fc40000000000 */
[----:B------:R-:W-:Y:S01]  /*5e70*/  ISETP.NE.AND P5, PT, R0, RZ, PT ;  /* 0x000000ff0000720c */ /* 0x000fe20003fa5270 */
[----:B------:R-:W-:Y:S01]  /*5e80*/  IMAD R0, R50, UR4, RZ ;  /* 0x0000000432007c24 */ /* 0x000fe2000f8e02ff */
[C---:B------:R-:W-:Y:S02]  /*5e90*/  ISETP.GE.OR P0, PT, R28.reuse, UR6, P0 ;  /* 0x000000061c007c0c */ /* 0x040fe40008706670 */
[C---:B------:R-:W-:Y:S01]  /*5ea0*/  ISETP.GE.OR P6, PT, R28.reuse, UR6, P6 ;  /* 0x000000061c007c0c */ /* 0x040fe2000b7c6670 */
[----:B--23--:R-:W-:Y:S01]  /*5eb0*/  IMAD R35, R47, UR5, R0 ;  /* 0x000000052f237c24 */ /* 0x00cfe2000f8e0200 */
[C---:B------:R-:W-:Y:S02]  /*5ec0*/  ISETP.GE.OR P1, PT, R28.reuse, UR6, P1 ;  /* 0x000000061c007c0c */ /* 0x040fe40008f26670 */
[C---:B------:R-:W-:Y:S01]  /*5ed0*/  ISETP.GE.OR P3, PT, R28.reuse, UR6, P3 ;  /* 0x000000061c007c0c */ /* 0x040fe20009f66670 */
[----:B------:R-:W-:Y:S01]  /*5ee0*/  IMAD.IADD R35, R39, 0x1, R35 ;  /* 0x0000000127237824 */ /* 0x000fe200078e0223 */
[----:B------:R-:W-:-:S02]  /*5ef0*/  ISETP.GE.OR P4, PT, R28, UR6, P4 ;  /* 0x000000061c007c0c */ /* 0x000fc4000a786670 */
[----:B------:R-:W-:Y:S02]  /*5f00*/  ISETP.GE.OR P5, PT, R28, UR6, P5 ;  /* 0x000000061c007c0c */ /* 0x000fe4000afa6670 */
[----:B------:R2:W3:Y:S01]  /*5f10*/  LDS.128 R28, [R46] ;  /* 0x000000002e1c7984 */ /* 0x0004e20000000c00 */
[----:B------:R-:W-:Y:S10]  /*5f20*/  @P2 BRA `(.L_x_517) ;  /* 0x0000000000282947 */ /* 0x000ff40003800000 */
        /* <DEDUP_REMOVED lines=9> */
[----:B---3--:R4:W-:Y:S02]  /*5fc0*/  STG.E.128 desc[UR38][R36.64], R28 ;  /* 0x0000001c24007986 */ /* 0x0089e4000c101d26 */
.L_x_517:
[----:B------:R-:W-:Y:S05]  /*5fd0*/  BSYNC B0 ;  /* 0x0000000000007941 */ /* 0x000fea0003800000 */
.L_x_516:
[----:B---34-:R3:W4:Y:S01]  /*5fe0*/  LDS.128 R28, [R46+0x800] ;  /* 0x000800002e1c7984 */ /* 0x0187220000000c00 */
[----:B------:R-:W-:Y:S01]  /*5ff0*/  ISETP.NE.AND P2, PT, R40, RZ, PT ;  /* 0x000000ff2800720c */ /* 0x000fe20003f45270 */
[----:B------:R-:W-:-:S12]  /*6000*/  BSSY B0, `(.L_x_518) ;  /* 0x000000f000007945 */ /* 0x000fd80003800000 */
[----:B------:R-:W-:Y:S05]  /*6010*/  @P2 BRA `(.L_x_519) ;  /* 0x0000000000342947 */ /* 0x000fea0003800000 */
[----:B------:R-:W-:Y:S01]  /*6020*/  IADD3 R37, P2, R2, 0x10, RZ ;  /* 0x0000001002257810 */ /* 0x000fe20007f5e0ff */
[----:B------:R-:W-:Y:S01]  /*6030*/  ULDC.64 UR4, c[0x0][0x818] ;  /* 0x0002060000047ab9 */ /* 0x000fe20000000a00 */
[----:B------:R-:W-:Y:S01]  /*6040*/  MOV R32, R38 ;  /* 0x0000002600207202 */ /* 0x000fe20000000f00 */
        /* <DEDUP_REMOVED lines=9> */
[----:B----4-:R4:W-:Y:S02]  /*60e0*/  STG.E.128 desc[UR38][R36.64], R28 ;  /* 0x0000001c24007986 */ /* 0x0109e4000c101d26 */
.L_x_519:
[----:B------:R-:W-:Y:S05]  /*60f0*/  BSYNC B0 ;  /* 0x0000000000007941 */ /* 0x000fea0003800000 */
.L_x_518:
[----:B------:R-:W-:Y:S04]  /*6100*/  BSSY B0, `(.L_x_520) ;  /* 0x000000f000007945 */ /* 0x000fe80003800000 */
[----:B------:R-:W-:Y:S05]  /*6110*/  @P0 BRA `(.L_x_521) ;  /* 0x0000000000340947 */ /* 0x000fea0003800000 */
[----:B----4-:R-:W-:Y:S01]  /*6120*/  IADD3 R31, P0, R2, 0x20, RZ ;  /* 0x00000020021f7810 */ /* 0x010fe20007f1e0ff */
        /* <DEDUP_REMOVED lines=11> */
[----:B------:R4:W-:Y:S02]  /*61e0*/  STG.E.128 desc[UR38][R30.64], R24 ;  /* 0x000000181e007986 */ /* 0x0009e4000c101d26 */
.L_x_521:
[----:B------:R-:W-:Y:S05]  /*61f0*/  BSYNC B0 ;  /* 0x0000000000007941 */ /* 0x000fea0003800000 */
.L_x_520:
        /* <DEDUP_REMOVED lines=15> */
.L_x_523:
[----:B------:R-:W-:Y:S05]  /*62f0*/  BSYNC B0 ;  /* 0x0000000000007941 */ /* 0x000fea0003800000 */
.L_x_522:
        /* <DEDUP_REMOVED lines=15> */
.L_x_525:
[----:B------:R-:W-:Y:S05]  /*63f0*/  BSYNC B0 ;  /* 0x0000000000007941 */ /* 0x000fea0003800000 */
.L_x_524:
        /* <DEDUP_REMOVED lines=15> */
.L_x_527:
[----:B------:R-:W-:Y:S05]  /*64f0*/  BSYNC B0 ;  /* 0x0000000000007941 */ /* 0x000fea0003800000 */
.L_x_526:
        /* <DEDUP_REMOVED lines=15> */
.L_x_529:
[----:B------:R-:W-:Y:S05]  /*65f0*/  BSYNC B0 ;  /* 0x0000000000007941 */ /* 0x000fea0003800000 */
.L_x_528:
[----:B------:R-:W-:Y:S05]  /*6600*/  @P5 BRA `(.L_x_474) ;  /* 0x00000048003c5947 */ /* 0x000fea0003800000 */
[----:B----4-:R-:W-:Y:S01]  /*6610*/  IADD3 R9, P0, R2, 0x70, RZ ;  /* 0x0000007002097810 */ /* 0x010fe20007f1e0ff */
[----:B------:R-:W-:Y:S01]  /*6620*/  ULDC.64 UR4, c[0x0][0x818] ;  /* 0x0002060000047ab9 */ /* 0x000fe20000000a00 */
[----:B------:R-:W-:-:S03]  /*6630*/  IMAD.MOV.U32 R2, RZ, RZ, R38 ;  /* 0x000000ffff027224 */ /* 0x000fc600078e0026 */
[----:B------:R-:W-:Y:S02]  /*6640*/  IMAD.X R0, RZ, RZ, R3, P0 ;  /* 0x000000ffff007224 */ /* 0x000fe400000e0603 */
        /* <DEDUP_REMOVED lines=8> */
[----:B------:R4:W-:Y:S01]  /*66d0*/  STG.E.128 desc[UR38][R8.64], R4 ;  /* 0x0000000408007986 */ /* 0x0009e2000c101d26 */
[----:B------:R-:W-:Y:S05]  /*66e0*/  BRA `(.L_x_474) ;  /* 0x0000004800047947 */ /* 0x000fea0003800000 */
.L_x_498:
[----:B------:R-:W2:Y:S08]  /*66f0*/  LDC.64 R4, c[0x0][0x870] ;  /* 0x00021c00ff047b82 */ /* 0x000eb00000000a00 */
[----:B-1-3--:R-:W1:Y:S01]  /*6700*/  LDC.64 R2, c[0x0][0x870] ;  /* 0x00021c00ff027b82 */ /* 0x00ae620000000a00 */
[----:B------:R-:W-:Y:S01]  /*6710*/  ULDC UR4, c[0x0][0x808] ;  /* 0x0002020000047ab9 */ /* 0x000fe20000000800 */
[----:B------:R-:W3:Y:S06]  /*6720*/  S2R R13, SR_CTAID.X ;  /* 0x00000000000d7919 */ /* 0x000eec0000002500 */
[----:B------:R-:W4:Y:S01]  /*6730*/  LDC.64 R14, c[0x0][0x820] ;  /* 0x00020800ff0e7b82 */ /* 0x000f220000000a00 */
[----:B--2---:R-:W-:-:S04]  /*6740*/  ISETP.NE.U32.AND P3, PT, R4, RZ, PT ;  /* 0x000000ff0400720c */ /* 0x004fc80003f65070 */
[----:B------:R-:W-:Y:S01]  /*6750*/  ISETP.NE.AND.EX P3, PT, R5, RZ, PT, P3 ;  /* 0x000000ff0500720c */ /* 0x000fe20003f65330 */
[----:B-1----:R-:W-:Y:S02]  /*6760*/  IMAD.WIDE R4, R228, 0x4, R2 ;  /* 0x00000004e4047825 */ /* 0x002fe400078e0202 */
[----:B------:R-:W1:Y:S02]  /*6770*/  LDC.64 R2, c[0x0][0x878] ;  /* 0x00021e00ff027b82 */ /* 0x000e640000000a00 */
[----:B------:R-:W-:-:S08]  /*6780*/  IMAD.U32 R0, RZ, RZ, UR4 ;  /* 0x00000004ff007e24 */ /* 0x000fd0000f8e00ff */
[----:B------:R-:W2:Y:S01]  /*6790*/  @P3 LDG.E R9, desc[UR38][R4.64] ;  /* 0x0000002604093981 */ /* 0x000ea2000c1e1900 */
[----:B-1----:R-:W-:-:S04]  /*67a0*/  ISETP.NE.U32.AND P0, PT, R2, RZ, PT ;  /* 0x000000ff0200720c */ /* 0x002fc80003f05070 */
[----:B------:R-:W-:-:S13]  /*67b0*/  ISETP.NE.AND.EX P0, PT, R3, RZ, PT, P0 ;  /* 0x000000ff0300720c */ /* 0x000fda0003f05300 */
[----:B------:R-:W1:Y:S02]  /*67c0*/  @P0 LDC.64 R2, c[0x0][0x878] ;  /* 0x00021e00ff020b82 */ /* 0x000e640000000a00 */
[----:B-1----:R-:W-:-:S05]  /*67d0*/  @P0 IMAD.WIDE R6, R228, 0x4, R2 ;  /* 0x00000004e4060825 */ /* 0x002fca00078e0202 */
[----:B------:R1:W5:Y:S01]  /*67e0*/  @P0 LDG.E R0, desc[UR38][R6.64] ;  /* 0x0000002606000981 */ /* 0x000362000c1e1900 */
[----:B------:R-:W1:Y:S01]  /*67f0*/  S2UR UR4, SR_CTAID.Y ;  /* 0x00000000000479c3 */ /* 0x000e620000002600 */
[----:B------:R-:W3:Y:S02]  /*6800*/  S2R R2, SR_TID.X ;  /* 0x0000000000027919 */ /* 0x000ee40000002100 */
[----:B---3--:R-:W-:Y:S01]  /*6810*/  VIADD R11, R2, 0xffffff80 ;  /* 0xffffff80020b7836 */ /* 0x008fe20000000000 */
[----:B------:R-:W-:-:S04]  /*6820*/  CS2R R2, SRZ ;  /* 0x0000000000027805 */ /* 0x000fc8000001ff00 */
[----:B------:R-:W-:-:S04]  /*6830*/  SHF.R.S32.HI R8, RZ, 0x1f, R11 ;  /* 0x0000001fff087819 */ /* 0x000fc8000001140b */
[----:B------:R-:W-:-:S04]  /*6840*/  LEA.HI R8, R8, R11, RZ, 0x4 ;  /* 0x0000000b08087211 */ /* 0x000fc800078f20ff */
[----:B------:R-:W-:Y:S02]  /*6850*/  SHF.R.S32.HI R17, RZ, 0x4, R8 ;  /* 0x00000004ff117819 */ /* 0x000fe40000011408 */
[--C-:B--2---:R-:W-:Y:S01]  /*6860*/  @P3 SHF.R.S32.HI R3, RZ, 0x1f, R9.reuse ;  /* 0x0000001fff033819 */ /* 0x104fe20000011409 */
[----:B------:R-:W-:Y:S01]  /*6870*/  @P3 IMAD.MOV.U32 R2, RZ, RZ, R9 ;  /* 0x000000ffff023224 */ /* 0x000fe200078e0009 */
[----:B-1--4-:R-:W-:Y:S06]  /*6880*/  @P0 BRA `(.L_x_530) ;  /* 0x0000000000100947 */ /* 0x012fec0003800000 */
[----:B------:R-:W-:Y:S05]  /*6890*/  @!P3 BRA `(.L_x_530) ;  /* 0x00000000000cb947 */ /* 0x000fea0003800000 */
[----:B------:R-:W2:Y:S04]  /*68a0*/  LDG.E R7, desc[UR38][R4.64] ;  /* 0x0000002604077981 */ /* 0x000ea8000c1e1900 */
[----:B-----5:R-:W2:Y:S02]  /*68b0*/  LDG.E R0, desc[UR38][R4.64+0x4] ;  /* 0x0000042604007981 */ /* 0x020ea4000c1e1900 */
[----:B--2---:R-:W-:-:S07]  /*68c0*/  IMAD.IADD R0, R0, 0x1, -R7 ;  /* 0x0000000100007824 */ /* 0x004fce00078e0a07 */
.L_x_530:
[----:B------:R-:W-:Y:S01]  /*68d0*/  LOP3.LUT R4, R8, 0x1ffffff0, RZ, 0xc0, !PT ;  /* 0x1ffffff008047812 */ /* 0x000fe200078ec0ff */
[----:B------:R-:W-:Y:S01]  /*68e0*/  USHF.R.S32.HI UR5, URZ, 0x1f, UR4 ;  /* 0x0000001f3f057899 */ /* 0x000fe20008011404 */
[----:B-----5:R-:W-:Y:S01]  /*68f0*/  IMAD R12, R13, -0x80, R0 ;  /* 0xffffff800d0c7824 */ /* 0x020fe200078e0200 */
[----:B------:R-:W1:Y:S01]  /*6900*/  LDC.64 R20, c[0x0][0x850] ;  /* 0x00021400ff147b82 */ /* 0x000e620000000a00 */
[----:B------:R-:W-:Y:S01]  /*6910*/  VIADD R5, R17, 0x10 ;  /* 0x0000001011057836 */ /* 0x000fe20000000000 */
[----:B------:R-:W-:Y:S01]  /*6920*/  ULDC UR8, c[0x0][0x80c] ;  /* 0x0002030000087ab9 */ /* 0x000fe20000000800 */
[----:B------:R-:W-:Y:S01]  /*6930*/  IMAD.IADD R4, R11, 0x1, -R4 ;  /* 0x000000010b047824 */ /* 0x000fe200078e0a04 */
[-C--:B------:R-:W-:Y:S01]  /*6940*/  ISETP.GE.AND P2, PT, R17, R12.reuse, PT ;  /* 0x0000000c1100720c */ /* 0x080fe20003f46270 */
[----:B------:R-:W-:Y:S01]  /*6950*/  IMAD R0, R14, UR5, RZ ;  /* 0x000000050e007c24 */ /* 0x000fe2000f8e02ff */
[----:B------:R-:W-:Y:S01]  /*6960*/  ISETP.GE.AND P6, PT, R5, R12, PT ;  /* 0x0000000c0500720c */ /* 0x000fe20003fc6270 */
[----:B------:R-:W-:Y:S01]  /*6970*/  IMAD.SHL.U32 R6, R4, 0x8, RZ ;  /* 0x0000000804067824 */ /* 0x000fe200078e00ff */
[C---:B------:R-:W-:Y:S01]  /*6980*/  IADD3 R2, P0, R17.reuse, R2, RZ ;  /* 0x0000000211027210 */ /* 0x040fe20007f1e0ff */
[----:B------:R-:W-:Y:S01]  /*6990*/  VIADD R5, R17, 0x20 ;  /* 0x0000002011057836 */ /* 0x000fe20000000000 */
[----:B------:R-:W-:Y:S01]  /*69a0*/  ULDC.64 UR6, c[0x0][0x828] ;  /* 0x00020a0000067ab9 */ /* 0x000fe20000000a00 */
[----:B------:R-:W-:Y:S01]  /*69b0*/  IMAD R15, R15, UR4, R0 ;  /* 0x000000040f0f7c24 */ /* 0x000fe2000f8e0200 */
[----:B------:R-:W-:Y:S01]  /*69c0*/  SHF.R.S32.HI R7, RZ, 0x1f, R6 ;  /* 0x0000001fff077819 */ /* 0x000fe20000011406 */
[----:B------:R-:W-:Y:S01]  /*69d0*/  VIADD R9, R17, 0x30 ;  /* 0x0000003011097836 */ /* 0x000fe20000000000 */
[----:B------:R-:W-:Y:S01]  /*69e0*/  SHF.R.S32.HI R0, RZ, 0x1f, R228 ;  /* 0x0000001fff007819 */ /* 0x000fe200000114e4 */
[----:B------:R-:W-:Y:S01]  /*69f0*/  BSSY B0, `(.L_x_531) ;  /* 0x000001e000007945 */ /* 0x000fe20003800000 */
[----:B------:R-:W-:Y:S01]  /*6a00*/  ISETP.GE.AND P5, PT, R5, R12, PT ;  /* 0x0000000c0500720c */ /* 0x000fe20003fa6270 */
[----:B------:R-:W-:Y:S01]  /*6a10*/  IMAD.WIDE.U32 R4, R14, UR4, R6 ;  /* 0x000000040e047c25 */ /* 0x000fe2000f8e0006 */
[----:B------:R-:W-:-:S02]  /*6a20*/  ISETP.GE.OR P4, PT, R6, UR8, P2 ;  /* 0x0000000806007c0c */ /* 0x000fc40009786670 */
[----:B------:R-:W-:Y:S01]  /*6a30*/  SEL R14, R0, RZ, !P3 ;  /* 0x000000ff000e7207 */ /* 0x000fe20005800000 */
[----:B------:R-:W-:Y:S01]  /*6a40*/  IMAD.IADD R5, R15, 0x1, R5 ;  /* 0x000000010f057824 */ /* 0x000fe200078e0205 */
[----:B------:R-:W-:Y:S02]  /*6a50*/  LEA.HI.X.SX32 R3, R17, R3, 0x1, P0 ;  /* 0x0000000311037211 */ /* 0x000fe400000f0eff */
[-C--:B------:R-:W-:Y:S01]  /*6a60*/  ISETP.GE.AND P0, PT, R9, R12.reuse, PT ;  /* 0x0000000c0900720c */ /* 0x080fe20003f06270 */
[----:B------:R-:W-:Y:S01]  /*6a70*/  VIADD R9, R17, 0x40 ;  /* 0x0000004011097836 */ /* 0x000fe20000000000 */
[----:B------:R-:W-:Y:S01]  /*6a80*/  SEL R15, R228, RZ, !P3 ;  /* 0x000000ffe40f7207 */ /* 0x000fe20005800000 */
[----:B------:R-:W-:Y:S01]  /*6a90*/  IMAD R0, R14, UR6, RZ ;  /* 0x000000060e007c24 */ /* 0x000fe2000f8e02ff */
[----:B------:R-:W-:Y:S01]  /*6aa0*/  P2R R18, PR, RZ, 0x40 ;  /* 0x00000040ff127803 */ /* 0x000fe20000000000 */
[----:B------:R-:W-:Y:S01]  /*6ab0*/  IMAD.WIDE R2, R13, 0x80, R2 ;  /* 0x000000800d027825 */ /* 0x000fe200078e0202 */
[----:B------:R-:W-:-:S02]  /*6ac0*/  ISETP.GE.AND P1, PT, R9, R12, PT ;  /* 0x0000000c0900720c */ /* 0x000fc40003f26270 */
[----:B------:R-:W-:Y:S01]  /*6ad0*/  P2R R22, PR, RZ, 0x20 ;  /* 0x00000020ff167803 */ /* 0x000fe20000000000 */
[C---:B------:R-:W-:Y:S01]  /*6ae0*/  IMAD R9, R15.reuse, UR7, R0 ;  /* 0x000000070f097c24 */ /* 0x040fe2000f8e0200 */
[----:B------:R-:W-:Y:S01]  /*6af0*/  ISETP.GE.OR P3, PT, R6, UR8, P6 ;  /* 0x0000000806007c0c */ /* 0x000fe2000b766670 */
[----:B------:R-:W-:-:S04]  /*6b00*/  IMAD.WIDE.U32 R10, R15, UR6, R4 ;  /* 0x000000060f0a7c25 */ /* 0x000fc8000f8e0004 */
[----:B------:R-:W-:Y:S01]  /*6b10*/  IMAD.IADD R9, R11, 0x1, R9 ;  /* 0x000000010b097824 */ /* 0x000fe200078e0209 */
[----:B------:R-:W-:Y:S07]  /*6b20*/  @P4 BRA `(.L_x_532) ;  /* 0x0000000000284947 */ /* 0x000fee0003800000 */
        /* <DEDUP_REMOVED lines=9> */
[----:B------:R2:W-:Y:S02]  /*6bc0*/  STG.E.128 desc[UR38][R24.64], RZ ;  /* 0x000000ff18007986 */ /* 0x0005e4000c101d26 */
.L_x_532:
[----:B------:R-:W-:Y:S05]  /*6bd0*/  BSYNC B0 ;  /* 0x0000000000007941 */ /* 0x000fea0003800000 */
.L_x_531:
[----:B------:R-:W-:Y:S01]  /*6be0*/  BSSY B0, `(.L_x_533) ;  /* 0x0000010000007945 */ /* 0x000fe20003800000 */
[----:B------:R-:W-:-:S03]  /*6bf0*/  ISETP.GE.OR P4, PT, R6, UR8, P5 ;  /* 0x0000000806007c0c */ /* 0x000fc6000af86670 */
[----:B------:R-:W-:Y:S10]  /*6c00*/  @P3 BRA `(.L_x_534) ;  /* 0x0000000000343947 */ /* 0x000ff40003800000 */
        /* <DEDUP_REMOVED lines=9> */
[----:B--2---:R-:W-:Y:S01]  /*6ca0*/  LEA R24, P3, R4, UR6, 0x1 ;  /* 0x0000000604187c11 */ /* 0x004fe2000f8608ff */
[----:B------:R-:W-:-:S05]  /*6cb0*/  IMAD.IADD R5, R5, 0x1, R13 ;  /* 0x0000000105057824 */ /* 0x000fca00078e020d */
[----:B------:R-:W-:-:S05]  /*6cc0*/  LEA.HI.X R25, R4, UR7, R5, 0x1, P3 ;  /* 0x0000000704197c11 */ /* 0x000fca00098f0c05 */
[----:B------:R3:W-:Y:S02]  /*6cd0*/  STG.E.128 desc[UR38][R24.64], RZ ;  /* 0x000000ff18007986 */ /* 0x0007e4000c101d26 */
.L_x_534:
[----:B------:R-:W-:Y:S05]  /*6ce0*/  BSYNC B0 ;  /* 0x0000000000007941 */ /* 0x000fea0003800000 */
.L_x_533:
        /* <DEDUP_REMOVED lines=12> */
[----:B--23--:R-:W-:Y:S01]  /*6db0*/  LEA R24, P4, R4, UR6, 0x1 ;  /* 0x0000000604187c11 */ /* 0x00cfe2000f8808ff */
[----:B------:R-:W-:-:S05]  /*6dc0*/  IMAD.IADD R5, R5, 0x1, R13 ;  /* 0x0000000105057824 */ /* 0x000fca00078e020d */
[----:B------:R-:W-:-:S05]  /*6dd0*/  LEA.HI.X R25, R4, UR7, R5, 0x1, P4 ;  /* 0x0000000704197c11 */ /* 0x000fca000a0f0c05 */
[----:B------:R4:W-:Y:S02]  /*6de0*/  STG.E.128 desc[UR38][R24.64], RZ ;  /* 0x000000ff18007986 */ /* 0x0009e4000c101d26 */
.L_x_536:
[----:B------:R-:W-:Y:S05]  /*6df0*/  BSYNC B0 ;  /* 0x0000000000007941 */ /* 0x000fea0003800000 */
.L_x_535:
[----:B------:R-:W-:Y:S01]  /*6e00*/  BSSY B0, `(.L_x_537) ;  /* 0x0000011000007945 */ /* 0x000fe20003800000 */
[----:B------:R-:W-:Y:S01]  /*6e10*/  ISETP.GE.OR P4, PT, R6, UR8, P1 ;  /* 0x0000000806007c0c */ /* 0x000fe20008f86670 */
[----:B------:R-:W-:Y:S02]  /*6e20*/  VIADD R19, R17, 0x50 ;  /* 0x0000005011137836 */ /* 0x000fe40000000000 */
        /* <DEDUP_REMOVED lines=10> */
[----:B--234-:R-:W-:Y:S01]  /*6ed0*/  LEA R24, P3, R4, UR6, 0x1 ;  /* 0x0000000604187c11 */ /* 0x01cfe2000f8608ff */
[----:B------:R-:W-:-:S05]  /*6ee0*/  IMAD.IADD R5, R5, 0x1, R13 ;  /* 0x0000000105057824 */ /* 0x000fca00078e020d */
[----:B------:R-:W-:-:S05]  /*6ef0*/  LEA.HI.X R25, R4, UR7, R5, 0x1, P3 ;  /* 0x0000000704197c11 */ /* 0x000fca00098f0c05 */
[----:B------:R2:W-:Y:S02]  /*6f00*/  STG.E.128 desc[UR38][R24.64], RZ ;  /* 0x000000ff18007986 */ /* 0x0005e4000c101d26 */
.L_x_538:
[----:B------:R-:W-:Y:S05]  /*6f10*/  BSYNC B0 ;  /* 0x0000000000007941 */ /* 0x000fea0003800000 */
.L_x_537:
[----:B------:R-:W-:Y:S01]  /*6f20*/  BSSY B0, `(.L_x_539) ;  /* 0x0000010000007945 */ /* 0x000fe20003800000 */
[----:B------:R-:W-:-:S03]  /*6f30*/  ISETP.GE.AND P3, PT, R19, R12, PT ;  /* 0x0000000c1300720c */ /* 0x000fc60003f66270 */
        /* <DEDUP_REMOVED lines=14> */
.L_x_540:
[----:B------:R-:W-:Y:S05]  /*7020*/  BSYNC B0 ;  /* 0x0000000000007941 */ /* 0x000fea0003800000 */
.L_x_539:
[----:B------:R-:W-:Y:S01]  /*7030*/  ISETP.GE.OR P4, PT, R6, UR8, P3 ;  /* 0x0000000806007c0c */ /* 0x000fe20009f86670 */
[----:B------:R-:W-:Y:S01]  /*7040*/  BSSY B0, `(.L_x_541) ;  /* 0x0000011000007945 */ /* 0x000fe20003800000 */
[----:B-1----:R-:W-:Y:S02]  /*7050*/  IMAD R16, R20, UR5, RZ ;  /* 0x0000000514107c24 */ /* 0x002fe4000f8e02ff */
[----:B------:R-:W-:-:S09]  /*7060*/  VIADD R19, R17, 0x60 ;  /* 0x0000006011137836 */ /* 0x000fd20000000000 */
[----:B------:R-:W-:Y:S05]  /*7070*/  @P4 BRA `(.L_x_542) ;  /* 0x0000000000344947 */ /* 0x000fea0003800000 */
        /* <DEDUP_REMOVED lines=13> */
.L_x_542:
[----:B------:R-:W-:Y:S05]  /*7150*/  BSYNC B0 ;  /* 0x0000000000007941 */ /* 0x000fea0003800000 */
.L_x_541:
[----:B------:R-:W-:Y:S01]  /*7160*/  ISETP.GE.AND P4, PT, R19, R12, PT ;  /* 0x0000000c1300720c */ /* 0x000fe20003f86270 */
[----:B------:R-:W-:Y:S01]  /*7170*/  ULDC UR9, c[0x0][0x83c] ;  /* 0x00020f0000097ab9 */ /* 0x000fe20000000800 */
[----:B------:R-:W-:Y:S01]  /*7180*/  BSSY B0, `(.L_x_543) ;  /* 0x0000012000007945 */ /* 0x000fe20003800000 */
[----:B------:R-:W-:Y:S01]  /*7190*/  IMAD R21, R21, UR4, R16 ;  /* 0x0000000415157c24 */ /* 0x000fe2000f8e0210 */
[----:B------:R-:W-:Y:S01]  /*71a0*/  ISETP.GE.OR P5, PT, R6, UR8, P4 ;  /* 0x0000000806007c0c */ /* 0x000fe2000a7a6670 */
[----:B------:R-:W-:-:S12]  /*71b0*/  VIADD R17, R17, 0x70 ;  /* 0x0000007011117836 */ /* 0x000fd80000000000 */
        /* <DEDUP_REMOVED lines=10> */
[----:B-1234-:R-:W-:Y:S01]  /*7260*/  LEA R24, P5, R4, UR6, 0x1 ;  /* 0x0000000604187c11 */ /* 0x01efe2000f8a08ff */
[----:B------:R-:W-:-:S05]  /*7270*/  IMAD.IADD R5, R5, 0x1, R13 ;  /* 0x0000000105057824 */ /* 0x000fca00078e020d */
[----:B------:R-:W-:-:S05]  /*7280*/  LEA.HI.X R25, R4, UR7, R5, 0x1, P5 ;  /* 0x0000000704197c11 */ /* 0x000fca000a8f0c05 */
[----:B------:R1:W-:Y:S02]  /*7290*/  STG.E.128 desc[UR38][R24.64], RZ ;  /* 0x000000ff18007986 */ /* 0x0003e4000c101d26 */
.L_x_544:
[----:B------:R-:W-:Y:S05]  /*72a0*/  BSYNC B0 ;  /* 0x0000000000007941 */ /* 0x000fea0003800000 */
.L_x_543:
[----:B------:R-:W-:Y:S01]  /*72b0*/  ISETP.GE.AND P5, PT, R17, R12, PT ;  /* 0x0000000c1100720c */ /* 0x000fe20003fa6270 */
[----:B------:R-:W-:Y:S03]  /*72c0*/  BSSY B0, `(.L_x_545) ;  /* 0x0000010000007945 */ /* 0x000fe60003800000 */
[----:B------:R-:W-:-:S13]  /*72d0*/  ISETP.GE.OR P6, PT, R6, UR8, P5 ;  /* 0x0000000806007c0c */ /* 0x000fda000afc6670 */
        /* <DEDUP_REMOVED lines=13> */
[----:B------:R1:W-:Y:S02]  /*73b0*/  STG.E.128 desc[UR38][R8.64], RZ ;  /* 0x000000ff08007986 */ /* 0x0003e4000c101d26 */
.L_x_546:
[----:B------:R-:W-:Y:S05]  /*73c0*/  BSYNC B0 ;  /* 0x0000000000007941 */ /* 0x000fea0003800000 */
.L_x_545:
[----:B------:R-:W-:Y:S01]  /*73d0*/  P2R R0, PR, RZ, 0x20 ;  /* 0x00000020ff007803 */ /* 0x000fe20000000000 */
[----:B------:R-:W-:Y:S01]  /*73e0*/  IMAD.WIDE.U32 R4, R20, UR4, R6 ;  /* 0x0000000414047c25 */ /* 0x000fe2000f8e0006 */
[----:B------:R-:W-:Y:S01]  /*73f0*/  ISETP.NE.AND P5, PT, R18, RZ, PT ;  /* 0x000000ff1200720c */ /* 0x000fe20003fa5270 */
[----:B------:R-:W-:Y:S01]  /*7400*/  ULDC.64 UR4, c[0x0][0x858] ;  /* 0x0002160000047ab9 */ /* 0x000fe20000000a00 */
[C---:B------:R-:W-:Y:S01]  /*7410*/  ISETP.GE.OR P2, PT, R6.reuse, UR9, P2 ;  /* 0x0000000906007c0c */ /* 0x040fe20009746670 */
[----:B------:R-:W-:Y:S01]  /*7420*/  IMAD.IADD R5, R21, 0x1, R5 ;  /* 0x0000000115057824 */ /* 0x000fe200078e0205 */
[----:B------:R-:W-:Y:S01]  /*7430*/  ISETP.GE.OR P5, PT, R6, UR9, P5 ;  /* 0x0000000906007c0c */ /* 0x000fe2000afa6670 */
[----:B------:R-:W-:Y:S01]  /*7440*/  BSSY B0, `(.L_x_547) ;  /* 0x0000019000007945 */ /* 0x000fe20003800000 */
[----:B------:R-:W-:Y:S01]  /*7450*/  ISETP.NE.AND P6, PT, R22, RZ, PT ;  /* 0x000000ff1600720c */ /* 0x000fe20003fc5270 */
[----:B-1----:R-:W-:Y:S01]  /*7460*/  IMAD.WIDE.U32 R8, R15, UR4, R4 ;  /* 0x000000040f087c25 */ /* 0x002fe2000f8e0004 */
[----:B------:R-:W-:-:S02]  /*7470*/  P2R R10, PR, RZ, 0x20 ;  /* 0x00000020ff0a7803 */ /* 0x000fc40000000000 */
[----:B------:R-:W-:Y:S01]  /*7480*/  ISETP.NE.AND P5, PT, R0, RZ, PT ;  /* 0x000000ff0000720c */ /* 0x000fe20003fa5270 */
[----:B------:R-:W-:Y:S01]  /*7490*/  IMAD R0, R14, UR4, RZ ;  /* 0x000000040e007c24 */ /* 0x000fe2000f8e02ff */
[C---:B------:R-:W-:Y:S02]  /*74a0*/  ISETP.GE.OR P6, PT, R6.reuse, UR9, P6 ;  /* 0x0000000906007c0c */ /* 0x040fe4000b7c6670 */
[C---:B------:R-:W-:Y:S01]  /*74b0*/  ISETP.GE.OR P0, PT, R6.reuse, UR9, P0 ;  /* 0x0000000906007c0c */ /* 0x040fe20008706670 */
[----:B------:R-:W-:Y:S01]  /*74c0*/  IMAD R7, R15, UR5, R0 ;  /* 0x000000050f077c24 */ /* 0x000fe2000f8e0200 */
[C---:B------:R-:W-:Y:S02]  /*74d0*/  ISETP.GE.OR P1, PT, R6.reuse, UR9, P1 ;  /* 0x0000000906007c0c */ /* 0x040fe40008f26670 */
[C---:B------:R-:W-:Y:S01]  /*74e0*/  ISETP.GE.OR P3, PT, R6.reuse, UR9, P3 ;  /* 0x0000000906007c0c */ /* 0x040fe20009f66670 */
[----:B------:R-:W-:Y:S01]  /*74f0*/  IMAD.IADD R7, R9, 0x1, R7 ;  /* 0x0000000109077824 */ /* 0x000fe200078e0207 */
[----:B------:R-:W-:-:S02]  /*7500*/  ISETP.GE.OR P4, PT, R6, UR9, P4 ;  /* 0x0000000906007c0c */ /* 0x000fc4000a786670 */
[----:B------:R-:W-:Y:S01]  /*7510*/  ISETP.GE.OR P5, PT, R6, UR9, P5 ;  /* 0x0000000906007c0c */ /* 0x000fe2000afa6670 */
[----:B------:R-:W-:-:S12]  /*7520*/  @P2 BRA `(.L_x_548) ;  /* 0x0000000000282947 */ /* 0x000fd80003800000 */
        /* <DEDUP_REMOVED lines=10> */
.L_x_548:
[----:B------:R-:W-:Y:S05]  /*75d0*/  BSYNC B0 ;  /* 0x0000000000007941 */ /* 0x000fea0003800000 */
.L_x_547:
[----:B------:R-:W-:Y:S01]  /*75e0*/  ISETP.NE.AND P2, PT, R10, RZ, PT ;  /* 0x000000ff0a00720c */ /* 0x000fe20003f45270 */
[----:B------:R-:W-:-:S12]  /*75f0*/  BSSY B0, `(.L_x_549) ;  /* 0x000000f000007945 */ /* 0x000fd80003800000 */
        /* <DEDUP_REMOVED lines=14> */
.L_x_550:
[----:B------:R-:W-:Y:S05]  /*76e0*/  BSYNC B0 ;  /* 0x0000000000007941 */ /* 0x000fea0003800000 */
.L_x_549:
[----:B------:R-:W-:Y:S04]  /*76f0*/  BSSY B0, `(.L_x_551) ;  /* 0x000000f000007945 */ /* 0x000fe80003800000 */
[----:B------:R-:W-:Y:S05]  /*7700*/  @P6 BRA `(.L_x_552) ;  /* 0x0000000000346947 */ /* 0x000fea0003800000 */
[----:B-1----:R-:W-:Y:S01]  /*7710*/  IADD3 R11, P2, R2, 0x20, RZ ;  /* 0x00000020020b7810 */ /* 0x002fe20007f5e0ff */
        /* <DEDUP_REMOVED lines=12> */
.L_x_552:
[----:B------:R-:W-:Y:S05]  /*77e0*/  BSYNC B0 ;  /* 0x0000000000007941 */ /* 0x000fea0003800000 */
.L_x_551:
        /* <DEDUP_REMOVED lines=15> */
.L_x_554:
[----:B------:R-:W-:Y:S05]  /*78e0*/  BSYNC B0 ;  /* 0x0000000000007941 */ /* 0x000fea0003800000 */
.L_x_553:
        /* <DEDUP_REMOVED lines=15> */
.L_x_556:
[----:B------:R-:W-:Y:S05]  /*79e0*/  BSYNC B0 ;  /* 0x0000000000007941 */ /* 0x000fea0003800000 */
.L_x_555:
        /* <DEDUP_REMOVED lines=15> */
.L_x_558:
[----:B------:R-:W-:Y:S05]  /*7ae0*/  BSYNC B0 ;  /* 0x0000000000007941 */ /* 0x000fea0003800000 */
.L_x_557:
        /* <DEDUP_REMOVED lines=15> */
.L_x_560:
[----:B------:R-:W-:Y:S05]  /*7be0*/  BSYNC B0 ;  /* 0x0000000000007941 */ /* 0x000fea0003800000 */
.L_x_559:
[----:B------:R-:W-:Y:S05]  /*7bf0*/  @P5 BRA `(.L_x_474) ;  /* 0x0000003000c05947 */ /* 0x000fea0003800000 */
[----:B------:R-:W-:Y:S01]  /*7c00*/  IADD3 R5, P0, R2, 0x70, RZ ;  /* 0x0000007002057810 */ /* 0x000fe20007f1e0ff */
        /* <DEDUP_REMOVED lines=11> */
[----:B------:R1:W-:Y:S01]  /*7cc0*/  STG.E.128 desc[UR38][R4.64], RZ ;  /* 0x000000ff04007986 */ /* 0x0003e2000c101d26 */
[----:B------:R-:W-:Y:S05]  /*7cd0*/  BRA `(.L_x_474) ;  /* 0x0000003000887947 */ /* 0x000fea0003800000 */
.L_x_469:
[----:B------:R-:W-:-:S08]  /*7ce0*/  NOP ;  /* 0x0000000000007918 */ /* 0x000fd00000000000 */
[----:B---3--:R-:W1:-:S00]  /*7cf0*/  USETMAXREG.DEALLOC.CTAPOOL 0x18 ;  /* 0x00000018000079c8 */ /* 0x008e4000080e0500 */
[----:B-1----:R-:W-:-:S06]  /*7d00*/  LOP3.LUT R0, R0, 0x3, RZ, 0xc0, !PT ;  /* 0x0000000300007812 */ /* 0x002fcc00078ec0ff */
[----:B------:R-:W1:Y:S02]  /*7d10*/  SHFL.IDX PT, R0, R0, RZ, 0x1f ;  /* 0x00001fff00007589 */ /* 0x000e6400000e0000 */
[----:B-1----:R-:W-:-:S13]  /*7d20*/  ISETP.NE.AND P0, PT, R0, RZ, PT ;  /* 0x000000ff0000720c */ /* 0x002fda0003f05270 */
[----:B------:R-:W-:Y:S05]  /*7d30*/  @!P0 BRA `(.L_x_561) ;  /* 0x0000000c00d48947 */ /* 0x000fea0003800000 */
[----:B------:R-:W-:-:S13]  /*7d40*/  ISETP.NE.AND P0, PT, R0, 0x1, PT ;  /* 0x000000010000780c */ /* 0x000fda0003f05270 */
[----:B------:R-:W-:Y:S05]  /*7d50*/  @P0 BRA `(.L_x_474) ;  /* 0x0000003000680947 */ /* 0x000fea0003800000 */
[----:B------:R-:W-:Y:S01]  /*7d60*/  ULDC.64 UR4, c[0x0][0x8d8] ;  /* 0x0002360000047ab9 */ /* 0x000fe20000000a00 */
[----:B------:R-:W1:Y:S01]  /*7d70*/  S2UR UR12, SR_CTAID.Z ;  /* 0x00000000000c79c3 */ /* 0x000e620000002700 */
[----:B------:R-:W-:-:S04]  /*7d80*/  ISETP.NE.U32.AND P0, PT, RZ, UR4, PT ;  /* 0x00000004ff007c0c */ /* 0x000fc8000bf05070 */
[----:B------:R-:W-:-:S13]  /*7d90*/  ISETP.NE.AND.EX P0, PT, RZ, UR5, PT, P0 ;  /* 0x00000005ff007c0c */ /* 0x000fda000bf05300 */
[----:B------:R-:W-:Y:S05]  /*7da0*/  @!P0 BRA `(.L_x_562) ;  /* 0x00000000001c8947 */ /* 0x000fea0003800000 */
[----:B------:R-:W-:Y:S02]  /*7db0*/  ULDC.64 UR4, c[0x0][0x8d8] ;  /* 0x0002360000047ab9 */ /* 0x000fe40000000a00 */
[----:B-1----:R-:W-:-:S06]  /*7dc0*/  UIMAD.WIDE UR4, UR12, 0x4, UR4 ;  /* 0x000000040c0478a5 */ /* 0x002fcc000f8e0204 */
[----:B------:R-:W-:Y:S02]  /*7dd0*/  IMAD.U32 R2, RZ, RZ, UR4 ;  /* 0x00000004ff027e24 */ /* 0x000fe4000f8e00ff */
[----:B------:R-:W-:-:S05]  /*7de0*/  IMAD.U32 R3, RZ, RZ, UR5 ;  /* 0x00000005ff037e24 */ /* 0x000fca000f8e00ff */
[----:B------:R-:W2:Y:S02]  /*7df0*/  LDG.E R2, desc[UR38][R2.64] ;  /* 0x0000002602027981 */ /* 0x000ea4000c1e1900 */
[----:B--2---:R-:W-:Y:S01]  /*7e00*/  R2UR UR5, R2 ;  /* 0x00000000020572ca */ /* 0x004fe200000e0000 */
[----:B------:R-:W-:-:S14]  /*7e10*/  BRA `(.L_x_563) ;  /* 0x0000000000387947 */ /* 0x000fdc0003800000 */
.L_x_562:
[----:B------:R-:W-:Y:S02]  /*7e20*/  ULDC.64 UR4, c[0x0][0x8d0] ;  /* 0x0002340000047ab9 */ /* 0x000fe40000000a00 */
[----:B------:R-:W-:-:S04]  /*7e30*/  ISETP.NE.U32.AND P0, PT, RZ, UR4, PT ;  /* 0x00000004ff007c0c */ /* 0x000fc8000bf05070 */
[----:B------:R-:W-:-:S13]  /*7e40*/  ISETP.NE.AND.EX P0, PT, RZ, UR5, PT, P0 ;  /* 0x00000005ff007c0c */ /* 0x000fda000bf05300 */
[----:B------:R-:W-:Y:S05]  /*7e50*/  @!P0 BRA `(.L_x_564) ;  /* 0x0000000000248947 */ /* 0x000fea0003800000 */
[----:B------:R-:W-:Y:S02]  /*7e60*/  ULDC.64 UR4, c[0x0][0x8d0] ;  /* 0x0002340000047ab9 */ /* 0x000fe40000000a00 */
[----:B-1----:R-:W-:-:S06]  /*7e70*/  UIMAD.WIDE UR4, UR12, 0x4, UR4 ;  /* 0x000000040c0478a5 */ /* 0x002fcc000f8e0204 */
[----:B------:R-:W-:Y:S02]  /*7e80*/  IMAD.U32 R2, RZ, RZ, UR4 ;  /* 0x00000004ff027e24 */ /* 0x000fe4000f8e00ff */
[----:B------:R-:W-:-:S05]  /*7e90*/  IMAD.U32 R3, RZ, RZ, UR5 ;  /* 0x00000005ff037e24 */ /* 0x000fca000f8e00ff */
[----:B------:R-:W2:Y:S04]  /*7ea0*/  LDG.E R0, desc[UR38][R2.64] ;  /* 0x0000002602007981 */ /* 0x000ea8000c1e1900 */
[----:B------:R-:W2:Y:S02]  /*7eb0*/  LDG.E R5, desc[UR38][R2.64+0x4] ;  /* 0x0000042602057981 */ /* 0x000ea4000c1e1900 */
[----:B--2---:R-:W-:-:S05]  /*7ec0*/  IMAD.IADD R0, R5, 0x1, -R0 ;  /* 0x0000000105007824 */ /* 0x004fca00078e0a00 */
[----:B------:R-:W-:Y:S01]  /*7ed0*/  R2UR UR5, R0 ;  /* 0x00000000000572ca */ /* 0x000fe200000e0000 */
[----:B------:R-:W-:-:S14]  /*7ee0*/  BRA `(.L_x_563) ;  /* 0x0000000000047947 */ /* 0x000fdc0003800000 */
.L_x_564:
[----:B------:R-:W-:-:S05]  /*7ef0*/  ULDC UR5, c[0x0][0x8bc] ;  /* 0x00022f0000057ab9 */ /* 0x000fca0000000800 */
.L_x_563:
[----:B------:R-:W2:Y:S02]  /*7f00*/  S2UR UR4, SR_CTAID.X ;  /* 0x00000000000479c3 */ /* 0x000ea40000002500 */
[----:B--2---:R-:W-:-:S04]  /*7f10*/  USHF.L.U32 UR4, UR4, 0x7, URZ ;  /* 0x0000000704047899 */ /* 0x004fc8000800063f */
[----:B------:R-:W-:-:S04]  /*7f20*/  UISETP.GE.AND UP0, UPT, UR4, UR5, UPT ;  /* 0x000000050400728c */ /* 0x000fc8000bf06270 */
[----:B-1----:R-:W-:-:S06]  /*7f30*/  USEL UR12, UR12, 0xffffffff, !UP0 ;  /* 0xffffffff0c0c7887 */ /* 0x002fcc000c000000 */
[----:B------:R-:W-:-:S13]  /*7f40*/  ISETP.LE.AND P0, PT, RZ, UR12, PT ;  /* 0x0000000cff007c0c */ /* 0x000fda000bf03270 */
[----:B------:R-:W-:Y:S05]  /*7f50*/  @!P0 BRA `(.L_x_474) ;  /* 0x0000002c00e88947 */ /* 0x000fea0003800000 */
[----:B------:R-:W-:Y:S02]  /*7f60*/  ULDC.64 UR4, c[0x0][0x770] ;  /* 0x0001dc0000047ab9 */ /* 0x000fe40000000a00 */
[----:B------:R-:W-:-:S04]  /*7f70*/  UISETP.NE.U32.AND UP0, UPT, UR4, URZ, UPT ;  /* 0x0000003f0400728c */ /* 0x000fc8000bf05070 */
[----:B------:R-:W-:-:S03]  /*7f80*/  UISETP.NE.AND.EX UP0, UPT, UR5, URZ, UPT, UP0 ;  /* 0x0000003f0500728c */ /* 0x000fc6000bf05300 */
[----:B------:R-:W-:Y:S02]  /*7f90*/  ULDC.64 UR4, c[0x0][0x770] ;  /* 0x0001dc0000047ab9 */ /* 0x000fe40000000a00 */
[----:B------:R-:W-:Y:S01]  /*7fa0*/  UIMAD.WIDE UR4, UR12, 0x4, UR4 ;  /* 0x000000040c0478a5 */ /* 0x000fe2000f8e0204 */
[----:B------:R-:W-:-:S05]  /*7fb0*/  PLOP3.LUT P0, PT, PT, PT, UP0, 0x80, 0x0 ;  /* 0x000000000000781c */ /* 0x000fca0003f0f008 */
[----:B------:R-:W-:Y:S02]  /*7fc0*/  IMAD.U32 R2, RZ, RZ, UR4 ;  /* 0x00000004ff027e24 */ /* 0x000fe4000f8e00ff */
[----:B------:R-:W-:Y:S01]  /*7fd0*/  IMAD.U32 R3, RZ, RZ, UR5 ;  /* 0x00000005ff037e24 */ /* 0x000fe2000f8e00ff */
[----:B------:R-:W-:-:S05]  /*7fe0*/  ULDC.64 UR4, c[0x0][0x780] ;  /* 0x0001e00000047ab9 */ /* 0x000fca0000000a00 */
[----:B------:R-:W2:Y:S01]  /*7ff0*/  @P0 LDG.E R6, desc[UR38][R2.64] ;  /* 0x0000002602060981 */ /* 0x000ea2000c1e1900 */
[----:B------:R-:W-:Y:S01]  /*8000*/  UISETP.NE.U32.AND UP1, UPT, UR4, URZ, UPT ;  /* 0x0000003f0400728c */ /* 0x000fe2000bf25070 */
[----:B------:R-:W-:-:S03]  /*8010*/  ULDC UR6, c[0x0][0x280] ;  /* 0x0000a00000067ab9 */ /* 0x000fc60000000800 */
[----:B------:R-:W-:Y:S01]  /*8020*/  UISETP.NE.AND.EX UP1, UPT, UR5, URZ, UPT, UP1 ;  /* 0x0000003f0500728c */ /* 0x000fe2000bf25310 */
[----:B------:R-:W-:-:S05]  /*8030*/  IMAD.U32 R0, RZ, RZ, UR6 ;  /* 0x00000006ff007e24 */ /* 0x000fca000f8e00ff */
[----:B------:R-:W-:-:S05]  /*8040*/  PLOP3.LUT P1, PT, PT, PT, UP1, 0x80, 0x0 ;  /* 0x000000000000781c */ /* 0x000fca0003f2f018 */
[----:B------:R-:W-:Y:S02]  /*8050*/  @UP1 ULDC.64 UR4, c[0x0][0x780] ;  /* 0x0001e00000041ab9 */ /* 0x000fe40000000a00 */
[----:B------:R-:W-:-:S06]  /*8060*/  @UP1 UIMAD.WIDE UR4, UR12, 0x4, UR4 ;  /* 0x000000040c0418a5 */ /* 0x000fcc000f8e0204 */
[----:B------:R-:W-:Y:S02]  /*8070*/  IMAD.U32 R4, RZ, RZ, UR4 ;  /* 0x00000004ff047e24 */ /* 0x000fe4000f8e00ff */
[----:B------:R-:W-:-:S05]  /*8080*/  IMAD.U32 R5, RZ, RZ, UR5 ;  /* 0x00000005ff057e24 */ /* 0x000fca000f8e00ff */
[----:B------:R1:W5:Y:S01]  /*8090*/  @P1 LDG.E R0, desc[UR38][R4.64] ;  /* 0x0000002604001981 */ /* 0x000362000c1e1900 */
[----:B------:R-:W-:Y:S01]  /*80a0*/  PLOP3.LUT P2, PT, PT, PT, UP0, 0x80, 0x0 ;  /* 0x000000000000781c */ /* 0x000fe20003f4f008 */
[----:B------:R-:W3:Y:S02]  /*80b0*/  S2UR UR13, SR_CTAID.Y ;  /* 0x00000000000d79c3 */ /* 0x000ee40000002600 */
[----:B---3--:R-:W-:-:S10]  /*80c0*/  USHF.R.S32.HI UR7, URZ, 0x1f, UR13 ;  /* 0x0000001f3f077899 */ /* 0x008fd4000801140d */
[----:B--2---:R-:W-:-:S13]  /*80d0*/  @P2 R2UR UR4, R6 ;  /* 0x00000000060422ca */ /* 0x004fda00000e0000 */
[----:B------:R-:W-:-:S04]  /*80e0*/  @UP0 ULEA UR4, UR12, UR4, 0x6 ;  /* 0x000000040c040291 */ /* 0x000fc8000f8e303f */
[----:B------:R-:W-:-:S04]  /*80f0*/  @UP0 USHF.R.S32.HI UR5, URZ, 0x1f, UR4 ;  /* 0x0000001f3f050899 */ /* 0x000fc80008011404 */
[----:B------:R-:W-:-:S04]  /*8100*/  @UP0 ULEA.HI UR5, UR5, UR4, URZ, 0x6 ;  /* 0x0000000405050291 */ /* 0x000fc8000f8f303f */
[----:B------:R-:W-:-:S04]  /*8110*/  @UP0 USHF.L.U32 UR5, UR5, 0x7, URZ ;  /* 0x0000000705050899 */ /* 0x000fc8000800063f */
[----:B------:R-:W-:Y:S01]  /*8120*/  @UP0 ULOP3.LUT UR6, UR5, 0xffffe000, URZ, 0xc0, !UPT ;  /* 0xffffe00005060892 */ /* 0x000fe2000f8ec03f */
[----:B-1----:R-:W-:Y:S11]  /*8130*/  @P1 BRA `(.L_x_565) ;  /* 0x0000000000101947 */ /* 0x002ff60003800000 */
[----:B------:R-:W-:Y:S05]  /*8140*/  @!P0 BRA `(.L_x_565) ;  /* 0x00000000000c8947 */ /* 0x000fea0003800000 */
[----:B------:R-:W2:Y:S04]  /*8150*/  LDG.E R5, desc[UR38][R2.64] ;  /* 0x0000002602057981 */ /* 0x000ea8000c1e1900 */
[----:B-----5:R-:W2:Y:S02]  /*8160*/  LDG.E R0, desc[UR38][R2.64+0x4] ;  /* 0x0000042602007981 */ /* 0x020ea4000c1e1900 */
[----:B--2---:R-:W-:-:S07]  /*8170*/  IMAD.IADD R0, R0, 0x1, -R5 ;  /* 0x0000000100007824 */ /* 0x004fce00078e0a05 */
.L_x_565:
[----:B-----5:R-:W-:Y:S01]  /*8180*/  ISETP.GE.AND P0, PT, R0, 0x1, PT ;  /* 0x000000010000780c */ /* 0x020fe20003f06270 */
[----:B------:R-:W-:Y:S01]  /*8190*/  @UP0 USHF.R.S32.HI UR8, URZ, 0x1f, UR6 ;  /* 0x0000001f3f080899 */ /* 0x000fe20008011406 */
[----:B------:R-:W-:Y:S01]  /*81a0*/  UMOV UR4, URZ ;  /* 0x0000003f00047c82 */ /* 0x000fe20008000000 */
[----:B------:R-:W-:Y:S01]  /*81b0*/  UMOV UR5, URZ ;  /* 0x0000003f00057c82 */ /* 0x000fe20008000000 */
[----:B------:R-:W-:-:S04]  /*81c0*/  @UP0 UMOV UR4, UR6 ;  /* 0x0000000600040c82 */ /* 0x000fc80008000000 */
[----:B------:R-:W-:-:S05]  /*81d0*/  @UP0 UMOV UR5, UR8 ;  /* 0x0000000800050c82 */ /* 0x000fca0008000000 */
[----:B------:R-:W-:Y:S05]  /*81e0*/  @!P0 BRA `(.L_x_474) ;  /* 0x0000002c00448947 */ /* 0x000fea0003800000 */
[----:B------:R-:W-:Y:S01]  /*81f0*/  ULDC.64 UR8, c[0x0][0x2d8] ;  /* 0x0000b60000087ab9 */ /* 0x000fe20000000a00 */
[C---:B------:R-:W-:Y:S01]  /*8200*/  VIADD R2, R0.reuse, 0x3f ;  /* 0x0000003f00027836 */ /* 0x040fe20000000000 */
[----:B------:R-:W-:Y:S01]  /*8210*/  UIMAD UR7, UR7, UR8, URZ ;  /* 0x00000008070772a4 */ /* 0x000fe2000f8e023f */
[----:B------:R-:W-:Y:S01]  /*8220*/  ISETP.GE.AND P1, PT, R0, 0x41, PT ;  /* 0x000000410000780c */ /* 0x000fe20003f26270 */
[----:B------:R-:W-:Y:S02]  /*8230*/  USHF.R.S32.HI UR6, URZ, 0x1f, UR12 ;  /* 0x0000001f3f067899 */ /* 0x000fe4000801140c */
[----:B------:R-:W-:Y:S01]  /*8240*/  UIMAD.WIDE.U32 UR10, UR13, UR8, URZ ;  /* 0x000000080d0a72a5 */ /* 0x000fe2000f8e003f */
[----:B------:R-:W-:Y:S01]  /*8250*/  SHF.R.S32.HI R3, RZ, 0x1f, R2 ;  /* 0x0000001fff037819 */ /* 0x000fe20000011402 */
[----:B------:R-:W-:Y:S02]  /*8260*/  UIMAD UR7, UR13, UR9, UR7 ;  /* 0x000000090d0772a4 */ /* 0x000fe4000f8e0207 */
[----:B------:R-:W-:Y:S01]  /*8270*/  UIADD3 UR8, UP1, UR4, UR10, URZ ;  /* 0x0000000a04087290 */ /* 0x000fe2000ff3e03f */
[----:B------:R-:W-:Y:S01]  /*8280*/  LEA.HI R3, R3, R2, RZ, 0x6 ;  /* 0x0000000203037211 */ /* 0x000fe200078f30ff */
[----:B------:R-:W-:-:S02]  /*8290*/  UIADD3 UR7, UR11, UR7, URZ ;  /* 0x000000070b077290 */ /* 0x000fc4000fffe03f */
[----:B------:R-:W-:Y:S01]  /*82a0*/  USEL UR6, UR6, URZ, !UP0 ;  /* 0x0000003f06067287 */ /* 0x000fe2000c000000 */
[----:B------:R-:W-:Y:S01]  /*82b0*/  SHF.R.S32.HI R3, RZ, 0x6, R3 ;  /* 0x00000006ff037819 */ /* 0x000fe20000011403 */
[----:B------:R-:W-:Y:S01]  /*82c0*/  ULDC.64 UR14, c[0x0][0x2e0] ;  /* 0x0000b800000e7ab9 */ /* 0x000fe20000000a00 */
[----:B------:R-:W-:Y:S02]  /*82d0*/  USEL UR13, UR12, URZ, !UP0 ;  /* 0x0000003f0c0d7287 */ /* 0x000fe4000c000000 */
[----:B------:R-:W-:Y:S01]  /*82e0*/  UIADD3.X UR9, UR5, UR7, URZ, UP1, !UPT ;  /* 0x0000000705097290 */ /* 0x000fe20008ffe43f */
[----:B------:R-:W-:Y:S01]  /*82f0*/  VIMNMX R3, R3, 0x1, !PT ;  /* 0x0000000103037848 */ /* 0x000fe20007fe0100 */
[----:B------:R-:W-:Y:S02]  /*8300*/  UIMAD UR6, UR6, UR14, URZ ;  /* 0x0000000e060672a4 */ /* 0x000fe4000f8e023f */
[----:B------:R-:W-:Y:S01]  /*8310*/  UIMAD.WIDE.U32 UR8, UR13, UR14, UR8 ;  /* 0x0000000e0d0872a5 */ /* 0x000fe2000f8e0008 */
[----:B------:R-:W-:Y:S01]  /*8320*/  LOP3.LUT R2, R3, 0x1, RZ, 0xc0, !PT ;  /* 0x0000000103027812 */ /* 0x000fe200078ec0ff */
[----:B------:R-:W-:Y:S01]  /*8330*/  UIMAD UR12, UR13, UR15, UR6 ;  /* 0x0000000f0d0c72a4 */ /* 0x000fe2000f8e0206 */
[----:B------:R-:W-:-:S03]  /*8340*/  ELECT P0, URZ, PT ;  /* 0x00000000003f782f */ /* 0x000fc60003800000 */
[----:B------:R-:W-:Y:S01]  /*8350*/  UIADD3 UR19, UR9, UR12, URZ ;  /* 0x0000000c09137290 */ /* 0x000fe2000fffe03f */
[----:B------:R-:W-:Y:S01]  /*8360*/  UMOV UR6, URZ ;  /* 0x0000003f00067c82 */ /* 0x000fe20008000000 */
[----:B------:R-:W-:Y:S10]  /*8370*/  @!P1 BRA `(.L_x_566) ;  /* 0x0000000400889947 */ /* 0x000ff40003800000 */
[----:B------:R-:W-:Y:S01]  /*8380*/  UMOV UR6, UR10 ;  /* 0x0000000a00067c82 */ /* 0x000fe20008000000 */
[----:B------:R-:W-:Y:S01]  /*8390*/  ULDC.64 UR10, c[0x0][0x2c0] ;  /* 0x0000b000000a7ab9 */ /* 0x000fe20000000a00 */
[----:B------:R-:W-:Y:S01]  /*83a0*/  UIMAD.WIDE.U32 UR6, UR13, UR14, UR6 ;  /* 0x0000000e0d0672a5 */ /* 0x000fe2000f8e0006 */
[----:B------:R-:W-:Y:S01]  /*83b0*/  IMAD.IADD R0, R3, 0x1, -R2 ;  /* 0x0000000103007824 */ /* 0x000fe200078e0a02 */
[----:B------:R-:W-:Y:S02]  /*83c0*/  ULDC.64 UR20, c[0x0][0x2c0] ;  /* 0x0000b00000147ab9 */ /* 0x000fe40000000a00 */
[----:B------:R-:W-:-:S04]  /*83d0*/  UIADD3 UR15, UP0, UR4, UR6, URZ ;  /* 0x00000006040f7290 */ /* 0x000fc8000ff1e03f */
[----:B------:R-:W-:Y:S02]  /*83e0*/  UIADD3.X UR4, UR5, UR12, UR7, UP0, !UPT ;  /* 0x0000000c05047290 */ /* 0x000fe400087fe407 */
[----:B------:R-:W-:Y:S01]  /*83f0*/  ULEA UR14, UP0, UR15, UR10, 0x2 ;  /* 0x0000000a0f0e7291 */ /* 0x000fe2000f80103f */
[----:B------:R-:W-:-:S03]  /*8400*/  UMOV UR5, URZ ;  /* 0x0000003f00057c82 */ /* 0x000fc60008000000 */
[----:B------:R-:W-:Y:S02]  /*8410*/  ULEA.HI.X UR15, UR15, UR11, UR4, 0x2, UP0 ;  /* 0x0000000b0f0f7291 */ /* 0x000fe400080f1404 */
[----:B------:R-:W-:Y:S02]  /*8420*/  UIADD3 UR10, UP0, UR14, 0x4000, URZ ;  /* 0x000040000e0a7890 */ /* 0x000fe4000ff1e03f */
[----:B------:R-:W-:Y:S02]  /*8430*/  UIADD3 UR12, UP1, UR14, 0x8000, URZ ;  /* 0x000080000e0c7890 */ /* 0x000fe4000ff3e03f */
[----:B------:R-:W-:Y:S02]  /*8440*/  UIADD3 UR14, UP2, UR14, 0xc000, URZ ;  /* 0x0000c0000e0e7890 */ /* 0x000fe4000ff5e03f */
[----:B------:R-:W-:Y:S02]  /*8450*/  UIADD3.X UR11, URZ, UR15, URZ, UP0, !UPT ;  /* 0x0000000f3f0b7290 */ /* 0x000fe400087fe43f */
[----:B------:R-:W-:-:S02]  /*8460*/  UIADD3.X UR13, URZ, UR15, URZ, UP1, !UPT ;  /* 0x0000000f3f0d7290 */ /* 0x000fc40008ffe43f */
[----:B------:R-:W-:Y:S01]  /*8470*/  UIADD3.X UR15, URZ, UR15, URZ, UP2, !UPT ;  /* 0x0000000f3f0f7290 */ /* 0x000fe200097fe43f */
[----:B------:R-:W-:-:S11]  /*8480*/  UMOV UR4, URZ ;  /* 0x0000003f00047c82 */ /* 0x000fd60008000000 */
.L_x_579:
        /* <DEDUP_REMOVED lines=21> */
.L_x_568:
[----:B------:R-:W-:Y:S05]  /*85e0*/  BSYNC B0 ;  /* 0x0000000000007941 */ /* 0x000fea0003800000 */
.L_x_567:
        /* <DEDUP_REMOVED lines=13> */
.L_x_570:
[----:B------:R-:W-:Y:S05]  /*86c0*/  BSYNC B0 ;  /* 0x0000000000007941 */ /* 0x000fea0003800000 */
.L_x_569:
[----:B------:R-:W-:Y:S06]  /*86d0*/  BAR.ARV 0xa, 0xa0 ;  /* 0x0282800000007b1d */ /* 0x000fec0000002000 */
[----:B------:R-:W-:Y:S04]  /*86e0*/  BSSY B0, `(.L_x_571) ;  /* 0x0000003000007945 */ /* 0x000fe80003800000 */
[----:B------:R-:W-:Y:S05]  /*86f0*/  @!P0 BRA `(.L_x_572) ;  /* 0x0000000000048947 */ /* 0x000fea0003800000 */
[----:B------:R-:W-:-:S04]  /*8700*/  DEPBAR.LE SB0, 0x0 ;  /* 0x000080000000791a */ /* 0x000fc80000000000 */
.L_x_572:
[----:B------:R-:W-:Y:S05]  /*8710*/  BSYNC B0 ;  /* 0x0000000000007941 */ /* 0x000fea0003800000 */
.L_x_571:
        /* <DEDUP_REMOVED lines=13> */
.L_x_574:
[----:B------:R-:W-:Y:S05]  /*87f0*/  BSYNC B0 ;  /* 0x0000000000007941 */ /* 0x000fea0003800000 */
.L_x_573:
        /* <DEDUP_REMOVED lines=13> */
.L_x_576:
[----:B------:R-:W-:Y:S05]  /*88d0*/  BSYNC B0 ;  /* 0x0000000000007941 */ /* 0x000fea0003800000 */
.L_x_575:
[----:B------:R-:W-:Y:S01]  /*88e0*/  VIADD R0, R0, 0xfffffffe ;  /* 0xfffffffe00007836 */ /* 0x000fe20000000000 */
[----:B------:R-:W-:Y:S06]  /*88f0*/  BAR.ARV 0xa, 0xa0 ;  /* 0x0282800000007b1d */ /* 0x000fec0000002000 */
[----:B------:R-:W-:Y:S01]  /*8900*/  BSSY B0, `(.L_x_577) ;  /* 0x0000004000007945 */ /* 0x000fe20003800000 */
[----:B------:R-:W-:-:S03]  /*8910*/  ISETP.NE.AND P1, PT, R0, RZ, PT ;  /* 0x000000ff0000720c */ /* 0x000fc60003f25270 */
[----:B------:R-:W-:Y:S10]  /*8920*/  @!P0 BRA `(.L_x_578) ;  /* 0x0000000000048947 */ /* 0x000ff40003800000 */
[----:B------:R-:W-:-:S04]  /*8930*/  DEPBAR.LE SB0, 0x0 ;  /* 0x000080000000791a */ /* 0x000fc80000000000 */
.L_x_578:
[----:B------:R-:W-:Y:S05]  /*8940*/  BSYNC B0 ;  /* 0x0000000000007941 */ /* 0x000fea0003800000 */
.L_x_577:
[----:B------:R-:W-:Y:S06]  /*8950*/  BAR.ARV 0xb, 0xa0 ;  /* 0x02c2800000007b1d */ /* 0x000fec0000002000 */
[----:B------:R-:W-:Y:S02]  /*8960*/  UIADD3 UR5, UR5, 0x2, URZ ;  /* 0x0000000205057890 */ /* 0x000fe4000fffe03f */
[----:B------:R-:W-:Y:S01]  /*8970*/  UIADD3 UR4, UR4, 0x1, URZ ;  /* 0x0000000104047890 */ /* 0x000fe2000fffe03f */
[----:B------:R-:W-:Y:S11]  /*8980*/  @P1 BRA `(.L_x_579) ;  /* 0xfffffff800c01947 */ /* 0x000ff6000383ffff */
[----:B------:R-:W-:-:S12]  /*8990*/  USHF.L.U32 UR6, UR5, 0xd, URZ ;  /* 0x0000000d05067899 */ /* 0x000fd8000800063f */
.L_x_566:
        /* <DEDUP_REMOVED lines=10> */
[----:B------:R-:W-:Y:S01]  /*8a40*/  ULEA UR4, UP0, UR11, UR4, 0x2 ;  /* 0x000000040b047291 */ /* 0x000fe2000f80103f */
[----:B------:R-:W-:-:S03]  /*8a50*/  UMOV UR13, 0x14f00000 ;  /* 0x14f00000000d7882 */ /* 0x000fc60000000000 */
[----:B------:R-:W-:-:S03]  /*8a60*/  ULEA.HI.X UR5, UR11, UR5, UR12, 0x2, UP0 ;  /* 0x000000050b057291 */ /* 0x000fc600080f140c */
[----:B------:R-:W-:Y:S01]  /*8a70*/  UMOV UR12, 0x0 ;  /* 0x00000000000c7882 */ /* 0x000fe20000000000 */
[----:B-1----:R-:W-:-:S03]  /*8a80*/  ULEA UR7, UR10, UR7, 0x18 ;  /* 0x000000070a077291 */ /* 0x002fc6000f8ec03f */
[----:B------:R-:W-:Y:S01]  /*8a90*/  UMOV UR10, 0x400 ;  /* 0x00000400000a7882 */ /* 0x000fe20000000000 */
[----:B------:R-:W-:-:S09]  /*8aa0*/  UIADD3 UR7, UR7, 0x10000, URZ ;  /* 0x0001000007077890 */ /* 0x000fd2000fffe03f */
[----:B------:R1:W-:Y:S02]  /*8ab0*/  UBLKRED.G.S.ADD.F32.RN [UR4], [UR7], UR10, desc[UR12] ;  /* 0x00000c04070073bb */ /* 0x0003e400080a140a */
[----:B-1----:R0:W-:Y:S02]  /*8ac0*/  UTMACMDFLUSH ;  /* 0x00000000000079b7 */ /* 0x0021e40000000000 */
.L_x_581:
[----:B------:R-:W-:Y:S05]  /*8ad0*/  BSYNC B0 ;  /* 0x0000000000007941 */ /* 0x000fea0003800000 */
.L_x_580:
[----:B------:R-:W-:Y:S06]  /*8ae0*/  BAR.SYNC.DEFER_BLOCKING 0xe, 0xa0 ;  /* 0x0382800000007b1d */ /* 0x000fec0000010000 */
[----:B------:R-:W-:Y:S04]  /*8af0*/  BSSY B0, `(.L_x_582) ;  /* 0x0000012000007945 */ /* 0x000fe80003800000 */
[----:B------:R-:W-:Y:S05]  /*8b00*/  @!P0 BRA `(.L_x_583) ;  /* 0x0000000000408947 */ /* 0x000fea0003800000 */
[----:B------:R-:W1:Y:S01]  /*8b10*/  S2UR UR7, SR_CgaCtaId ;  /* 0x00000000000779c3 */ /* 0x000e620000008800 */
[----:B------:R-:W-:Y:S01]  /*8b20*/  UIADD3 UR4, UR6, 0x1000, URZ ;  /* 0x0000100006047890 */ /* 0x000fe2000fffe03f */
[----:B------:R-:W-:Y:S01]  /*8b30*/  UMOV UR5, 0x400 ;  /* 0x0000040000057882 */ /* 0x000fe20000000000 */
[----:B------:R-:W-:Y:S02]  /*8b40*/  ULDC.64 UR10, c[0x0][0x2c0] ;  /* 0x0000b000000a7ab9 */ /* 0x000fe40000000a00 */
[----:B------:R-:W-:Y:S01]  /*8b50*/  UIADD3 UR12, UP0, UR4, UR8, URZ ;  /* 0x00000008040c7290 */ /* 0x000fe2000ff1e03f */
[----:B------:R-:W-:Y:S01]  /*8b60*/  UMOV UR13, 0x14f00000 ;  /* 0x14f00000000d7882 */ /* 0x000fe20000000000 */
[----:B-1----:R-:W-:Y:S02]  /*8b70*/  ULEA UR7, UR7, UR5, 0x18 ;  /* 0x0000000507077291 */ /* 0x002fe4000f8ec03f */
[----:B------:R-:W-:Y:S02]  /*8b80*/  ULEA.HI.X.SX32 UR5, UR4, UR19, 0x1, UP0 ;  /* 0x0000001304057291 */ /* 0x000fe400080f0e3f */
[----:B------:R-:W-:-:S02]  /*8b90*/  ULEA UR4, UP0, UR12, UR10, 0x2 ;  /* 0x0000000a0c047291 */ /* 0x000fc4000f80103f */
[----:B------:R-:W-:Y:S02]  /*8ba0*/  UIADD3 UR7, UR7, 0x14000, URZ ;  /* 0x0001400007077890 */ /* 0x000fe4000fffe03f */
[----:B------:R-:W-:Y:S01]  /*8bb0*/  ULEA.HI.X UR5, UR12, UR11, UR5, 0x2, UP0 ;  /* 0x0000000b0c057291 */ /* 0x000fe200080f1405 */
[----:B------:R-:W-:Y:S02]  /*8bc0*/  UMOV UR10, 0x400 ;  /* 0x00000400000a7882 */ /* 0x000fe40000000000 */
[----:B------:R-:W-:-:S06]  /*8bd0*/  UMOV UR12, 0x0 ;  /* 0x00000000000c7882 */ /* 0x000fcc0000000000 */
[----:B------:R1:W-:Y:S01]  /*8be0*/  UBLKRED.G.S.ADD.F32.RN [UR4], [UR7], UR10, desc[UR12] ;  /* 0x00000c04070073bb */ /* 0x0003e200080a140a */
[----:B------:R0:W-:Y:S01]  /*8bf0*/  UTMACMDFLUSH ;  /* 0x00000000000079b7 */ /* 0x0001e20000000000 */
[----:B-1----:R-:W-:-:S04]  /*8c00*/  DEPBAR.LE SB0, 0x1 ;  /* 0x000080400000791a */ /* 0x002fc80000000000 */
.L_x_583:
[----:B------:R-:W-:Y:S05]  /*8c10*/  BSYNC B0 ;  /* 0x0000000000007941 */ /* 0x000fea0003800000 */
.L_x_582:
[----:B------:R-:W-:Y:S06]  /*8c20*/  BAR.ARV 0xa, 0xa0 ;  /* 0x0282800000007b1d */ /* 0x000fec0000002000 */
[----:B------:R-:W-:Y:S04]  /*8c30*/  BSSY B0, `(.L_x_584) ;  /* 0x0000003000007945 */ /* 0x000fe80003800000 */
[----:B------:R-:W-:Y:S05]  /*8c40*/  @!P0 BRA `(.L_x_585) ;  /* 0x0000000000048947 */ /* 0x000fea0003800000 */
[----:B------:R-:W-:-:S04]  /*8c50*/  DEPBAR.LE SB0, 0x0 ;  /* 0x000080000000791a */ /* 0x000fc80000000000 */
.L_x_585:
[----:B------:R-:W-:Y:S05]  /*8c60*/  BSYNC B0 ;  /* 0x0000000000007941 */ /* 0x000fea0003800000 */
.L_x_584:
[----:B------:R-:W-:Y:S06]  /*8c70*/  BAR.ARV 0xb, 0xa0 ;  /* 0x02c2800000007b1d */ /* 0x000fec0000002000 */
[----:B------:R-:W-:Y:S05]  /*8c80*/  BRA `(.L_x_474) ;  /* 0x00000020009c7947 */ /* 0x000fea0003800000 */
.L_x_561:
[----:B------:R-:W-:Y:S01]  /*8c90*/  ULDC.64 UR4, c[0x0][0x8d8] ;  /* 0x0002360000047ab9 */ /* 0x000fe20000000a00 */
[----:B------:R-:W1:Y:S01]  /*8ca0*/  S2R R7, SR_CTAID.Z ;  /* 0x0000000000077919 */ /* 0x000e620000002700 */
[----:B------:R-:W-:Y:S01]  /*8cb0*/  ISETP.NE.U32.AND P0, PT, RZ, UR4, PT ;  /* 0x00000004ff007c0c */ /* 0x000fe2000bf05070 */
[----:B------:R-:W2:Y:S03]  /*8cc0*/  S2UR UR20, SR_CTAID.Y ;  /* 0x00000000001479c3 */ /* 0x000ea60000002600 */
[----:B------:R-:W-:-:S13]  /*8cd0*/  ISETP.NE.AND.EX P0, PT, RZ, UR5, PT, P0 ;  /* 0x00000005ff007c0c */ /* 0x000fda000bf05300 */
[----:B------:R-:W-:Y:S05]  /*8ce0*/  @!P0 BRA `(.L_x_586) ;  /* 0x0000000000108947 */ /* 0x000fea0003800000 */
[----:B------:R-:W1:Y:S02]  /*8cf0*/  LDC.64 R2, c[0x0][0x8d8] ;  /* 0x00023600ff027b82 */ /* 0x000e640000000a00 */
[----:B-1----:R-:W-:-:S05]  /*8d00*/  IMAD.WIDE R2, R7, 0x4, R2 ;  /* 0x0000000407027825 */ /* 0x002fca00078e0202 */
[----:B------:R1:W5:Y:S01]  /*8d10*/  LDG.E R5, desc[UR38][R2.64] ;  /* 0x0000002602057981 */ /* 0x000362000c1e1900 */
[----:B------:R-:W-:Y:S05]  /*8d20*/  BRA `(.L_x_587) ;  /* 0x00000000002c7947 */ /* 0x000fea0003800000 */
.L_x_586:
[----:B------:R-:W-:Y:S02]  /*8d30*/  ULDC.64 UR4, c[0x0][0x8d0] ;  /* 0x0002340000047ab9 */ /* 0x000fe40000000a00 */
[----:B------:R-:W-:-:S04]  /*8d40*/  ISETP.NE.U32.AND P0, PT, RZ, UR4, PT ;  /* 0x00000004ff007c0c */ /* 0x000fc8000bf05070 */
[----:B------:R-:W-:-:S13]  /*8d50*/  ISETP.NE.AND.EX P0, PT, RZ, UR5, PT, P0 ;  /* 0x00000005ff007c0c */ /* 0x000fda000bf05300 */
[----:B------:R-:W-:Y:S05]  /*8d60*/  @!P0 BRA `(.L_x_588) ;  /* 0x0000000000188947 */ /* 0x000fea0003800000 */
[----:B------:R-:W1:Y:S02]  /*8d70*/  LDC.64 R2, c[0x0][0x8d0] ;  /* 0x00023400ff027b82 */ /* 0x000e640000000a00 */
[----:B-1----:R-:W-:-:S05]  /*8d80*/  IMAD.WIDE R2, R7, 0x4, R2 ;  /* 0x0000000407027825 */ /* 0x002fca00078e0202 */
[----:B------:R-:W3:Y:S04]  /*8d90*/  LDG.E R5, desc[UR38][R2.64] ;  /* 0x0000002602057981 */ /* 0x000ee8000c1e1900 */
[----:B------:R-:W3:Y:S02]  /*8da0*/  LDG.E R0, desc[UR38][R2.64+0x4] ;  /* 0x0000042602007981 */ /* 0x000ee4000c1e1900 */
[----:B---3--:R-:W-:Y:S01]  /*8db0*/  IMAD.IADD R5, R0, 0x1, -R5 ;  /* 0x0000000100057824 */ /* 0x008fe200078e0a05 */
[----:B------:R-:W-:Y:S06]  /*8dc0*/  BRA `(.L_x_587) ;  /* 0x0000000000047947 */ /* 0x000fec0003800000 */
.L_x_588:
[----:B------:R-:W3:Y:S02]  /*8dd0*/  LDC R5, c[0x0][0x8bc] ;  /* 0x00022f00ff057b82 */ /* 0x000ee40000000800 */
.L_x_587:
[----:B------:R-:W4:Y:S01]  /*8de0*/  S2R R14, SR_CTAID.X ;  /* 0x00000000000e7919 */ /* 0x000f220000002500 */
[----:B------:R-:W-:Y:S02]  /*8df0*/  IMAD.MOV.U32 R0, RZ, RZ, 0x1 ;  /* 0x00000001ff007424 */ /* 0x000fe400078e00ff */
[----:B------:R-:W-:Y:S02]  /*8e00*/  IMAD.MOV.U32 R9, RZ, RZ, RZ ;  /* 0x000000ffff097224 */ /* 0x000fe400078e00ff */
[----:B----4-:R-:W-:-:S05]  /*8e10*/  IMAD.SHL.U32 R14, R14, 0x80, RZ ;  /* 0x000000800e0e7824 */ /* 0x010fca00078e00ff */
[----:B---3-5:R-:W-:-:S04]  /*8e20*/  ISETP.GE.AND P0, PT, R14, R5, PT ;  /* 0x000000050e00720c */ /* 0x028fc80003f06270 */
[----:B-1----:R-:W-:-:S04]  /*8e30*/  SEL R8, R7, 0xffffffff, !P0 ;  /* 0xffffffff07087807 */ /* 0x002fc80004000000 */
[----:B------:R-:W-:-:S13]  /*8e40*/  ISETP.GE.AND P0, PT, R8, RZ, PT ;  /* 0x000000ff0800720c */ /* 0x000fda0003f06270 */
[----:B------:R-:W-:Y:S05]  /*8e50*/  @!P0 BRA `(.L_x_589) ;  /* 0x0000001c00948947 */ /* 0x000fea0003800000 */
[----:B------:R-:W1:Y:S08]  /*8e60*/  LDC.64 R10, c[0x0][0x770] ;  /* 0x0001dc00ff0a7b82 */ /* 0x000e700000000a00 */
[----:B------:R-:W3:Y:S08]  /*8e70*/  LDC.64 R6, c[0x0][0x770] ;  /* 0x0001dc00ff067b82 */ /* 0x000ef00000000a00 */
[----:B------:R-:W4:Y:S01]  /*8e80*/  LDC.64 R4, c[0x0][0x778] ;  /* 0x0001de00ff047b82 */ /* 0x000f220000000a00 */
[----:B-1----:R-:W-:-:S07]  /*8e90*/  ISETP.NE.U32.AND P1, PT, R10, RZ, PT ;  /* 0x000000ff0a00720c */ /* 0x002fce0003f25070 */
[----:B------:R-:W1:Y:S01]  /*8ea0*/  LDC.64 R2, c[0x0][0x780] ;  /* 0x0001e000ff027b82 */ /* 0x000e620000000a00 */
[----:B------:R-:W-:Y:S01]  /*8eb0*/  ISETP.NE.AND.EX P1, PT, R11, RZ, PT, P1 ;  /* 0x000000ff0b00720c */ /* 0x000fe20003f25310 */
[----:B---3--:R-:W-:Y:S01]  /*8ec0*/  IMAD.WIDE R6, R8, 0x4, R6 ;  /* 0x0000000408067825 */ /* 0x008fe200078e0206 */
[----:B----4-:R-:W-:-:S11]  /*8ed0*/  ISETP.NE.U32.AND P0, PT, R4, RZ, PT ;  /* 0x000000ff0400720c */ /* 0x010fd60003f05070 */
[----:B------:R-:W3:Y:S01]  /*8ee0*/  @P1 LDG.E R9, desc[UR38][R6.64] ;  /* 0x0000002606091981 */ /* 0x000ee2000c1e1900 */
[----:B------:R-:W-:-:S03]  /*8ef0*/  ISETP.NE.AND.EX P0, PT, R5, RZ, PT, P0 ;  /* 0x000000ff0500720c */ /* 0x000fc60003f05300 */
[----:B------:R-:W4:Y:S01]  /*8f00*/  @P1 LDG.E R15, desc[UR38][R6.64] ;  /* 0x00000026060f1981 */ /* 0x000f22000c1e1900 */
[----:B-1----:R-:W-:-:S04]  /*8f10*/  ISETP.NE.U32.AND P2, PT, R2, RZ, PT ;  /* 0x000000ff0200720c */ /* 0x002fc80003f45070 */
[----:B------:R-:W-:-:S05]  /*8f20*/  ISETP.NE.AND.EX P2, PT, R3, RZ, PT, P2 ;  /* 0x000000ff0300720c */ /* 0x000fca0003f45320 */
[----:B------:R-:W1:Y:S08]  /*8f30*/  @P0 LDC.64 R2, c[0x0][0x778] ;  /* 0x0001de00ff020b82 */ /* 0x000e700000000a00 */
[----:B------:R-:W2:Y:S01]  /*8f40*/  @P2 LDC.64 R12, c[0x0][0x780] ;  /* 0x0001e000ff0c2b82 */ /* 0x000ea20000000a00 */
[----:B------:R-:W-:Y:S01]  /*8f50*/  IMAD.MOV.U32 R5, RZ, RZ, RZ ;  /* 0x000000ffff057224 */ /* 0x000fe200078e00ff */
[----:B------:R-:W-:Y:S01]  /*8f60*/  ULDC UR4, c[0x0][0x280] ;  /* 0x0000a00000047ab9 */ /* 0x000fe20000000800 */
[----:B-1----:R-:W-:-:S05]  /*8f70*/  @P0 IMAD.WIDE R2, R8, 0x4, R2 ;  /* 0x0000000408020825 */ /* 0x002fca00078e0202 */
[----:B------:R2:W5:Y:S01]  /*8f80*/  @P0 LDG.E R5, desc[UR38][R2.64] ;  /* 0x0000002602050981 */ /* 0x000562000c1e1900 */
[----:B------:R-:W-:Y:S02]  /*8f90*/  IMAD.U32 R4, RZ, RZ, UR4 ;  /* 0x00000004ff047e24 */ /* 0x000fe4000f8e00ff */
[----:B--2---:R-:W-:Y:S01]  /*8fa0*/  @P2 IMAD.WIDE R2, R8, 0x4, R12 ;  /* 0x0000000408022825 */ /* 0x004fe200078e020c */
[----:B------:R-:W-:-:S04]  /*8fb0*/  VOTEU.ANY UP0, P1 ;  /* 0x00000000003f7886 */ /* 0x000fc80000800100 */
[----:B------:R1:W5:Y:S02]  /*8fc0*/  @P2 LDG.E R4, desc[UR38][R2.64] ;  /* 0x0000002602042981 */ /* 0x000364000c1e1900 */
[----:B-1----:R-:W-:Y:S01]  /*8fd0*/  CS2R R2, SRZ ;  /* 0x0000000000027805 */ /* 0x002fe2000001ff00 */
[----:B---3--:R-:W-:-:S05]  /*8fe0*/  @P1 IMAD R9, R8, 0x40, R9 ;  /* 0x0000004008091824 */ /* 0x008fca00078e0209 */
[----:B------:R-:W-:-:S04]  /*8ff0*/  @P1 SHF.R.S32.HI R12, RZ, 0x1f, R9 ;  /* 0x0000001fff0c1819 */ /* 0x000fc80000011409 */
[----:B------:R-:W-:-:S04]  /*9000*/  @P1 LEA.HI R12, R12, R9, RZ, 0x6 ;  /* 0x000000090c0c1211 */ /* 0x000fc800078f30ff */
[----:B------:R-:W-:Y:S02]  /*9010*/  @P1 LOP3.LUT R12, R12, 0xffffffc0, RZ, 0xc0, !PT ;  /* 0xffffffc00c0c1812 */ /* 0x000fe400078ec0ff */
[----:B----4-:R-:W-:Y:S02]  /*9020*/  @P1 R2UR UR4, R15 ;  /* 0x000000000f0412ca */ /* 0x010fe400000e0000 */
[--C-:B------:R-:W-:Y:S01]  /*9030*/  @P1 SHF.R.S32.HI R9, RZ, 0x1f, R12.reuse ;  /* 0x0000001fff091819 */ /* 0x100fe2000001140c */
[----:B------:R-:W-:-:S04]  /*9040*/  @P1 IMAD.MOV.U32 R2, RZ, RZ, R12 ;  /* 0x000000ffff021224 */ /* 0x000fc800078e000c */
[----:B------:R-:W-:Y:S01]  /*9050*/  @P1 IMAD.MOV.U32 R3, RZ, RZ, R9 ;  /* 0x000000ffff031224 */ /* 0x000fe200078e0009 */
[----:B------:R-:W-:Y:S07]  /*9060*/  @P2 BRA `(.L_x_590) ;  /* 0x0000000000102947 */ /* 0x000fee0003800000 */
[----:B------:R-:W-:Y:S05]  /*9070*/  @!P1 BRA `(.L_x_590) ;  /* 0x00000000000c9947 */ /* 0x000fea0003800000 */
[----:B------:R-:W2:Y:S04]  /*9080*/  LDG.E R9, desc[UR38][R6.64] ;  /* 0x0000002606097981 */ /* 0x000ea8000c1e1900 */
[----:B-----5:R-:W2:Y:S02]  /*9090*/  LDG.E R4, desc[UR38][R6.64+0x4] ;  /* 0x0000042606047981 */ /* 0x020ea4000c1e1900 */
[----:B--2---:R-:W-:-:S07]  /*90a0*/  IMAD.IADD R4, R4, 0x1, -R9 ;  /* 0x0000000104047824 */ /* 0x004fce00078e0a09 */
.L_x_590:
[----:B-----5:R-:W-:Y:S01]  /*90b0*/  ISETP.GE.AND P1, PT, R4, 0x1, PT ;  /* 0x000000010400780c */ /* 0x020fe20003f26270 */
[----:B------:R-:W-:Y:S01]  /*90c0*/  UMOV UR35, URZ ;  /* 0x0000003f00237c82 */ /* 0x000fe20008000000 */
[----:B------:R-:W-:Y:S01]  /*90d0*/  @UP0 UMOV UR35, UR4 ;  /* 0x0000000400230c82 */ /* 0x000fe20008000000 */
[----:B------:R-:W-:-:S10]  /*90e0*/  IMAD.MOV.U32 R9, RZ, RZ, RZ ;  /* 0x000000ffff097224 */ /* 0x000fd400078e00ff */
[----:B------:R-:W-:Y:S05]  /*90f0*/  @!P1 BRA `(.L_x_589) ;  /* 0x0000001800ec9947 */ /* 0x000fea0003800000 */
[----:B------:R-:W1:Y:S01]  /*9100*/  S2R R9, SR_CTAID.Y ;  /* 0x0000000000097919 */ /* 0x000e620000002600 */
[----:B------:R-:W2:Y:S01]  /*9110*/  LDC.64 R12, c[0x0][0x718] ;  /* 0x0001c600ff0c7b82 */ /* 0x000ea20000000a00 */
[----:B------:R-:W-:Y:S01]  /*9120*/  ISETP.NE.U32.AND P1, PT, R10, RZ, PT ;  /* 0x000000ff0a00720c */ /* 0x000fe20003f25070 */
[----:B------:R-:W-:Y:S01]  /*9130*/  ULDC UR4, c[0x0][0x2e8] ;  /* 0x0000ba0000047ab9 */ /* 0x000fe20000000800 */
[----:B------:R-:W-:Y:S01]  /*9140*/  R2UR UR13, R8 ;  /* 0x00000000080d72ca */ /* 0x000fe200000e0000 */
[----:B------:R-:W-:Y:S01]  /*9150*/  VOTEU.ANY UP1, P0 ;  /* 0x00000000003f7886 */ /* 0x000fe20000020100 */
[----:B------:R-:W-:Y:S02]  /*9160*/  ISETP.NE.AND.EX P1, PT, R11, RZ, PT, P1 ;  /* 0x000000ff0b00720c */ /* 0x000fe40003f25310 */
[----:B------:R-:W-:Y:S02]  /*9170*/  ELECT P0, URZ, PT ;  /* 0x00000000003f782f */ /* 0x000fe40003800000 */
[----:B------:R-:W-:Y:S01]  /*9180*/  SHF.R.S32.HI R8, RZ, 0x1f, R8 ;  /* 0x0000001fff087819 */ /* 0x000fe20000011408 */
[----:B------:R-:W3:Y:S01]  /*9190*/  LDC.64 R10, c[0x0][0x720] ;  /* 0x0001c800ff0a7b82 */ /* 0x000ee20000000a00 */
[----:B------:R-:W-:Y:S01]  /*91a0*/  MOV R7, R3 ;  /* 0x0000000300077202 */ /* 0x000fe20000000f00 */
[----:B------:R-:W-:Y:S01]  /*91b0*/  UMOV UR12, UR20 ;  /* 0x00000014000c7c82 */ /* 0x000fe20008000000 */
[----:B------:R-:W-:Y:S01]  /*91c0*/  SEL R8, R8, RZ, !P1 ;  /* 0x000000ff08087207 */ /* 0x000fe20004800000 */
[----:B------:R-:W-:Y:S01]  /*91d0*/  BSSY B0, `(.L_x_589) ;  /* 0x00001ad000007945 */ /* 0x000fe20003800000 */
[----:B------:R-:W-:-:S02]  /*91e0*/  R2UR UR11, R14 ;  /* 0x000000000e0b72ca */ /* 0x000fc400000e0000 */
[----:B------:R-:W-:Y:S01]  /*91f0*/  R2UR UR8, R5 ;  /* 0x00000000050872ca */ /* 0x000fe200000e0000 */
[----:B------:R-:W-:Y:S01]  /*9200*/  VOTEU.ANY UP0, P1 ;  /* 0x00000000003f7886 */ /* 0x000fe20000800100 */
[----:B------:R-:W-:Y:S02]  /*9210*/  USEL UR21, UR13, URZ, !UP0 ;  /* 0x0000003f0d157287 */ /* 0x000fe4000c000000 */
[----:B------:R-:W-:Y:S02]  /*9220*/  UISETP.NE.AND UP0, UPT, UR4, 0x1, UPT ;  /* 0x000000010400788c */ /* 0x000fe4000bf05270 */
[----:B------:R-:W-:-:S07]  /*9230*/  USEL UR13, UR13, URZ, !UP1 ;  /* 0x0000003f0d0d7287 */ /* 0x000fce000c800000 */
[----:B------:R-:W-:Y:S01]  /*9240*/  UIADD3 UR11, UR11, UR8, URZ ;  /* 0x000000080b0b7290 */ /* 0x000fe2000fffe03f */
[----:B-1----:R-:W-:Y:S01]  /*9250*/  SHF.R.S32.HI R9, RZ, 0x1f, R9 ;  /* 0x0000001fff097819 */ /* 0x002fe20000011409 */
[----:B------:R-:W-:Y:S01]  /*9260*/  @UP0 ULDC UR6, c[0x0][0x2ec] ;  /* 0x0000bb0000060ab9 */ /* 0x000fe20000000800 */
[----:B------:R-:W-:Y:S01]  /*9270*/  @UP0 ULDC UR8, c[0x0][0x2f0] ;  /* 0x0000bc0000080ab9 */ /* 0x000fe20000000800 */
[----:B------:R-:W-:Y:S02]  /*9280*/  UIMAD.WIDE.U32 UR6, UR20, UR6, URZ ;  /* 0x00000006140672a5 */ /* 0x000fe4000f8e003f */
[----:B--2---:R-:W-:Y:S02]  /*9290*/  IMAD R6, R9, R12, RZ ;  /* 0x0000000c09067224 */ /* 0x004fe400078e02ff */
[----:B------:R-:W-:Y:S02]  /*92a0*/  @UP0 USHF.R.U32.HI UR12, URZ, UR8, UR7 ;  /* 0x000000083f0c0299 */ /* 0x000fe40008011607 */
[----:B------:R-:W-:-:S02]  /*92b0*/  IMAD R13, R13, UR20, R6 ;  /* 0x000000140d0d7c24 */ /* 0x000fc4000f8e0206 */
[----:B------:R-:W-:-:S04]  /*92c0*/  IMAD.MOV.U32 R6, RZ, RZ, R2 ;  /* 0x000000ffff067224 */ /* 0x000fc800078e0002 */
[----:B------:R-:W-:-:S04]  /*92d0*/  IMAD.WIDE.U32 R2, R12, UR20, R6 ;  /* 0x000000140c027c25 */ /* 0x000fc8000f8e0006 */
[----:B---3--:R-:W-:Y:S02]  /*92e0*/  IMAD R12, R8, R10, RZ ;  /* 0x0000000a080c7224 */ /* 0x008fe400078e02ff */
[----:B------:R-:W-:Y:S02]  /*92f0*/  IMAD.IADD R3, R3, 0x1, R13 ;  /* 0x0000000103037824 */ /* 0x000fe400078e020d */
[----:B------:R-:W-:Y:S02]  /*9300*/  IMAD R15, R11, UR21, R12 ;  /* 0x000000150b0f7c24 */ /* 0x000fe4000f8e020c */
[----:B------:R-:W1:Y:S01]  /*9310*/  LDC.64 R12, c[0x0][0x700] ;  /* 0x0001c000ff0c7b82 */ /* 0x000e620000000a00 */
[----:B------:R-:W-:-:S04]  /*9320*/  IMAD.WIDE.U32 R2, R10, UR21, R2 ;  /* 0x000000150a027c25 */ /* 0x000fc8000f8e0002 */
[----:B------:R-:W-:-:S03]  /*9330*/  IMAD.IADD R3, R3, 0x1, R15 ;  /* 0x0000000103037824 */ /* 0x000fc600078e020f */
[----:B------:R-:W2:Y:S01]  /*9340*/  LDC.64 R10, c[0x0][0x730] ;  /* 0x0001cc00ff0a7b82 */ /* 0x000ea20000000a00 */
[----:B-1----:R-:W-:-:S04]  /*9350*/  LEA R12, P1, R2, R12, 0x2 ;  /* 0x0000000c020c7211 */ /* 0x002fc800078210ff */
[----:B------:R-:W-:Y:S02]  /*9360*/  LEA.HI.X R13, R2, R13, R3, 0x2, P1 ;  /* 0x0000000d020d7211 */ /* 0x000fe400008f1403 */
[----:B------:R-:W-:Y:S01]  /*9370*/  R2UR UR4, R12 ;  /* 0x000000000c0472ca */ /* 0x000fe200000e0000 */
[----:B--2---:R-:W-:Y:S01]  /*9380*/  IMAD R2, R9, R10, RZ ;  /* 0x0000000a09027224 */ /* 0x004fe200078e02ff */
[----:B------:R-:W-:Y:S01]  /*9390*/  R2UR UR5, R13 ;  /* 0x000000000d0572ca */ /* 0x000fe200000e0000 */
[----:B------:R-:W-:-:S04]  /*93a0*/  IMAD.WIDE.U32 R6, R10, UR20, R6 ;  /* 0x000000140a067c25 */ /* 0x000fc8000f8e0006 */
[----:B------:R-:W-:Y:S02]  /*93b0*/  IMAD R11, R11, UR20, R2 ;  /* 0x000000140b0b7c24 */ /* 0x000fe4000f8e0202 */
[----:B------:R-:W1:Y:S01]  /*93c0*/  LDC.64 R2, c[0x0][0x738] ;  /* 0x0001ce00ff027b82 */ /* 0x000e620000000a00 */
[----:B------:R-:W-:Y:S02]  /*93d0*/  IMAD.MOV.U32 R9, RZ, RZ, RZ ;  /* 0x000000ffff097224 */ /* 0x000fe400078e00ff */
[----:B------:R-:W-:Y:S02]  /*93e0*/  IMAD.IADD R7, R7, 0x1, R11 ;  /* 0x0000000107077824 */ /* 0x000fe400078e020b */
[----:B-1----:R-:W-:Y:S02]  /*93f0*/  IMAD R8, R8, R2, RZ ;  /* 0x0000000208087224 */ /* 0x002fe400078e02ff */
[----:B------:R-:W-:-:S04]  /*9400*/  IMAD.WIDE.U32 R6, R2, UR21, R6 ;  /* 0x0000001502067c25 */ /* 0x000fc8000f8e0006 */
[----:B------:R-:W-:Y:S01]  /*9410*/  IMAD R11, R3, UR21, R8 ;  /* 0x00000015030b7c24 */ /* 0x000fe2000f8e0208 */
[----:B------:R-:W-:Y:S06]  /*9420*/  @!P0 BRA `(.L_x_591) ;  /* 0x00000018001c8947 */ /* 0x000fec0003800000 */
[----:B------:R-:W1:Y:S01]  /*9430*/  S2R R3, SR_CgaCtaId ;  /* 0x0000000000037919 */ /* 0x000e620000008800 */
[----:B------:R-:W-:Y:S01]  /*9440*/  MOV R12, 0x400 ;  /* 0x00000400000c7802 */ /* 0x000fe20000000f00 */
[----:B------:R-:W2:Y:S03]  /*9450*/  S2R R16, SR_TID.X ;  /* 0x0000000000107919 */ /* 0x000ea60000002100 */
[----:B-1----:R-:W-:Y:S01]  /*9460*/  LEA R12, R3, R12, 0x18 ;  /* 0x0000000c030c7211 */ /* 0x002fe200078ec0ff */
[----:B------:R-:W-:Y:S01]  /*9470*/  IMAD.MOV.U32 R3, RZ, RZ, 0x1 ;  /* 0x00000001ff037424 */ /* 0x000fe200078e00ff */
[----:B--2---:R-:W-:-:S04]  /*9480*/  LOP3.LUT R16, R16, 0x7f, RZ, 0xc0, !PT ;  /* 0x0000007f10107812 */ /* 0x004fc800078ec0ff */
[----:B------:R-:W-:Y:S02]  /*9490*/  SHF.L.U32 R3, R3, 0x1f, RZ ;  /* 0x0000001f03037819 */ /* 0x000fe400000006ff */
[----:B------:R-:W-:Y:S02]  /*94a0*/  ISETP.NE.AND P0, PT, R16, RZ, PT ;  /* 0x000000ff1000720c */ /* 0x000fe40003f05270 */
[----:B------:R-:W1:Y:S02]  /*94b0*/  SYNCS.PHASECHK.TRANS64.TRYWAIT P1, [R12+URZ+0x30820], R3 ;  /* 0x030820030c0075a7 */ /* 0x000e64000802017f */
[----:B-1----:R-:W-:Y:S09]  /*94c0*/  @!P1 BRA `(.L_x_592) ;  /* 0x0000001800ec9947 */ /* 0x002ff20003800000 */
.L_x_620:
[----:B------:R-:W-:Y:S02]  /*94d0*/  IMAD.IADD R11, R7, 0x1, R11 ;  /* 0x00000001070b7824 */ /* 0x000fe400078e020b */
        /* <DEDUP_REMOVED lines=8> */
.L_x_593:
[----:B-1----:R-:W1:Y:S01]  /*9560*/  LDC.64 R2, c[0x0][0x198] ;  /* 0x00006600ff027b82 */ /* 0x002e620000000a00 */
[----:B------:R-:W-:Y:S01]  /*9570*/  R2UR UR8, R12 ;  /* 0x000000000c0872ca */ /* 0x000fe200000e0000 */
[----:B------:R-:W-:Y:S01]  /*9580*/  UMOV UR22, 0x0 ;  /* 0x0000000000167882 */ /* 0x000fe20000000000 */
[----:B------:R-:W-:Y:S01]  /*9590*/  UMOV UR23, 0x14f00000 ;  /* 0x14f0000000177882 */ /* 0x000fe20000000000 */
[----:B------:R-:W-:Y:S01]  /*95a0*/  UMOV UR34, URZ ;  /* 0x0000003f00227c82 */ /* 0x000fe20008000000 */
[----:B------:R-:W-:Y:S01]  /*95b0*/  UMOV UR36, UR20 ;  /* 0x0000001400247c82 */ /* 0x000fe20008000000 */
[----:B------:R-:W-:Y:S01]  /*95c0*/  UMOV UR37, UR21 ;  /* 0x0000001500257c82 */ /* 0x000fe20008000000 */
[----:B------:R-:W-:Y:S01]  /*95d0*/  UMOV UR18, 0x40 ;  /* 0x0000004000127882 */ /* 0x000fe20000000000 */
[----:B------:R-:W-:Y:S01]  /*95e0*/  UMOV UR19, UR35 ;  /* 0x0000002300137c82 */ /* 0x000fe20008000000 */
[----:B------:R-:W-:Y:S01]  /*95f0*/  UMOV UR10, 0x10 ;  /* 0x00000010000a7882 */ /* 0x000fe20000000000 */
[----:B------:R-:W-:Y:S01]  /*9600*/  IMAD.MOV.U32 R5, RZ, RZ, 0x10000 ;  /* 0x00010000ff057424 */ /* 0x000fe200078e00ff */
[----:B------:R-:W-:Y:S01]  /*9610*/  UMOV UR30, 0x0 ;  /* 0x00000000001e7882 */ /* 0x000fe20000000000 */
[----:B------:R-:W-:Y:S01]  /*9620*/  UMOV UR31, 0x10000000 ;  /* 0x10000000001f7882 */ /* 0x000fe20000000000 */
[----:B------:R-:W-:Y:S01]  /*9630*/  UMOV UR50, 0x40 ;  /* 0x0000004000327882 */ /* 0x000fe20000000000 */
[----:B------:R-:W-:-:S02]  /*9640*/  UIADD3 UR32, UR8, 0x18000, URZ ;  /* 0x0001800008207890 */ /* 0x000fc4000fffe03f */
[----:B------:R-:W-:Y:S02]  /*9650*/  UIADD3 UR33, UR8, 0x30810, URZ ;  /* 0x0003081008217890 */ /* 0x000fe4000fffe03f */
[----:B------:R-:W-:Y:S02]  /*9660*/  UIADD3 UR16, UR8, 0x1a000, URZ ;  /* 0x0001a00008107890 */ /* 0x000fe4000fffe03f */
[----:B------:R-:W-:Y:S02]  /*9670*/  UIADD3 UR24, UR8, 0x28000, URZ ;  /* 0x0002800008187890 */ /* 0x000fe4000fffe03f */
[----:B------:R-:W-:Y:S01]  /*9680*/  UIADD3 UR9, UR8, 0x30800, URZ ;  /* 0x0003080008097890 */ /* 0x000fe2000fffe03f */
[----:B-1----:R-:W-:Y:S01]  /*9690*/  IMAD.MOV.U32 R9, RZ, RZ, R2 ;  /* 0x000000ffff097224 */ /* 0x002fe200078e0002 */
[----:B------:R-:W-:Y:S01]  /*96a0*/  UMOV UR17, UR33 ;  /* 0x0000002100117c82 */ /* 0x000fe20008000000 */
[----:B------:R-:W-:Y:S01]  /*96b0*/  IMAD.MOV.U32 R8, RZ, RZ, R3 ;  /* 0x000000ffff087224 */ /* 0x000fe200078e0003 */
[----:B------:R-:W-:Y:S01]  /*96c0*/  UMOV UR25, UR33 ;  /* 0x0000002100197c82 */ /* 0x000fe20008000000 */
[----:B------:R-:W-:Y:S01]  /*96d0*/  UIADD3 UR48, UR8, 0x4000, URZ ;  /* 0x0000400008307890 */ /* 0x000fe2000fffe03f */
[----:B------:R-:W-:Y:S01]  /*96e0*/  IADD3 R0, P1, R9, 0x2f0, RZ ;  /* 0x000002f009007810 */ /* 0x000fe20007f3e0ff */
[----:B------:R-:W-:Y:S01]  /*96f0*/  UIADD3 UR40, UR8, 0x8000, URZ ;  /* 0x0000800008287890 */ /* 0x000fe2000fffe03f */
[----:B------:R-:W-:-:S02]  /*9700*/  UMOV UR51, UR11 ;  /* 0x0000000b00337c82 */ /* 0x000fc40008000000 */
[----:B------:R-:W-:Y:S01]  /*9710*/  R2UR UR6, R0 ;  /* 0x00000000000672ca */ /* 0x000fe200000e0000 */
[----:B------:R-:W-:Y:S01]  /*9720*/  UMOV UR52, UR12 ;  /* 0x0000000c00347c82 */ /* 0x000fe20008000000 */
[C---:B------:R-:W-:Y:S01]  /*9730*/  IADD3 R0, P2, R9.reuse, 0x3f0, RZ ;  /* 0x000003f009007810 */ /* 0x040fe20007f5e0ff */
[----:B------:R-:W-:Y:S01]  /*9740*/  UMOV UR53, UR13 ;  /* 0x0000000d00357c82 */ /* 0x000fe20008000000 */
[----:B------:R-:W-:Y:S01]  /*9750*/  UMOV UR49, UR9 ;  /* 0x0000000900317c82 */ /* 0x000fe20008000000 */
[----:B------:R-:W-:Y:S01]  /*9760*/  UMOV UR43, UR11 ;  /* 0x0000000b002b7c82 */ /* 0x000fe20008000000 */
[----:B------:R-:W-:Y:S01]  /*9770*/  R2UR UR46, R0 ;  /* 0x00000000002e72ca */ /* 0x000fe200000e0000 */
[--C-:B------:R-:W-:Y:S01]  /*9780*/  IMAD.X R0, RZ, RZ, R8.reuse, P1 ;  /* 0x000000ffff007224 */ /* 0x100fe200008e0608 */
[----:B------:R-:W-:Y:S01]  /*9790*/  IADD3 R2, P1, R9, 0xf0, RZ ;  /* 0x000000f009027810 */ /* 0x000fe20007f3e0ff */
[----:B------:R-:W-:Y:S01]  /*97a0*/  UMOV UR44, UR12 ;  /* 0x0000000c002c7c82 */ /* 0x000fe20008000000 */
[----:B------:R-:W-:Y:S01]  /*97b0*/  UMOV UR45, UR13 ;  /* 0x0000000d002d7c82 */ /* 0x000fe20008000000 */
[----:B------:R-:W-:Y:S01]  /*97c0*/  UMOV UR42, UR34 ;  /* 0x00000022002a7c82 */ /* 0x000fe20008000000 */
[----:B------:R-:W-:Y:S01]  /*97d0*/  R2UR UR14, R2 ;  /* 0x00000000020e72ca */ /* 0x000fe200000e0000 */
[--C-:B------:R-:W-:Y:S01]  /*97e0*/  IMAD.X R3, RZ, RZ, R8.reuse, P1 ;  /* 0x000000ffff037224 */ /* 0x100fe200008e0608 */
[----:B------:R-:W-:Y:S01]  /*97f0*/  R2UR UR7, R0 ;  /* 0x00000000000772ca */ /* 0x000fe200000e0000 */
[----:B------:R-:W-:Y:S01]  /*9800*/  IMAD.X R0, RZ, RZ, R8, P2 ;  /* 0x000000ffff007224 */ /* 0x000fe200010e0608 */
[----:B------:R-:W-:Y:S01]  /*9810*/  ISETP.GE.AND P1, PT, R4, 0x41, PT ;  /* 0x000000410400780c */ /* 0x000fe20003f26270 */
[----:B------:R-:W-:Y:S01]  /*9820*/  UMOV UR41, UR9 ;  /* 0x0000000900297c82 */ /* 0x000fe20008000000 */
[----:B------:R-:W-:Y:S01]  /*9830*/  R2UR UR15, R3 ;  /* 0x00000000030f72ca */ /* 0x000fe200000e0000 */
[----:B------:R-:W-:Y:S01]  /*9840*/  UMOV UR26, 0x40 ;  /* 0x00000040001a7882 */ /* 0x000fe20000000000 */
[----:B------:R-:W-:Y:S01]  /*9850*/  R2UR UR47, R0 ;  /* 0x00000000002f72ca */ /* 0x000fe200000e0000 */
[----:B------:R-:W-:Y:S01]  /*9860*/  UMOV UR27, UR11 ;  /* 0x0000000b001b7c82 */ /* 0x000fe20008000000 */
[----:B------:R-:W-:Y:S01]  /*9870*/  UMOV UR28, UR12 ;  /* 0x0000000c001c7c82 */ /* 0x000fe20008000000 */
[----:B------:R-:W-:Y:S01]  /*9880*/  UMOV UR29, UR13 ;  /* 0x0000000d001d7c82 */ /* 0x000fe20008000000 */
[----:B------:R-:W-:-:S07]  /*9890*/  IMAD.MOV.U32 R0, RZ, RZ, RZ ;  /* 0x000000ffff007224 */ /* 0x000fce00078e00ff */
[----:B------:R-:W-:Y:S01]  /*98a0*/  UTMALDG.4D [UR32], [UR14], desc[UR22] ;  /* 0x000016200e0075b4 */ /* 0x000fe20008019000 */
[----:B------:R-:W-:Y:S01]  /*98b0*/  UTMALDG.4D [UR16], [UR14], desc[UR22] ;  /* 0x000016100e0075b4 */ /* 0x000fe20008019000 */
[----:B------:R1:W-:Y:S01]  /*98c0*/  UBLKCP.S.G [UR24], [UR4], UR10 ;  /* 0x00000018040073ba */ /* 0x0003e2000800020a */
[----:B------:R2:W-:Y:S02]  /*98d0*/  SYNCS.ARRIVE.TRANS64 RZ, [R12+URZ+0x30800], R5 ;  /* 0x030800050cff79a7 */ /* 0x0005e4000800003f */
[----:B--2---:R-:W-:Y:S01]  /*98e0*/  IMAD.MOV.U32 R5, RZ, RZ, RZ ;  /* 0x000000ffff057224 */ /* 0x004fe200078e00ff */
[----:B-1----:R-:W-:Y:S01]  /*98f0*/  UIADD3 UR24, UR8, 0xc000, URZ ;  /* 0x0000c00008187890 */ /* 0x002fe2000fffe03f */
[----:B------:R-:W-:Y:S01]  /*9900*/  UMOV UR10, UR34 ;  /* 0x00000022000a7c82 */ /* 0x000fe20008000000 */
[----:B------:R-:W-:Y:S01]  /*9910*/  UMOV UR25, UR9 ;  /* 0x0000000900197c82 */ /* 0x000fe20008000000 */
[----:B------:R1:W-:Y:S01]  /*9920*/  UTMALDG.4D [UR8], [UR6], desc[UR30] ;  /* 0x00001e08060075b4 */ /* 0x0003e20008019000 */
[----:B------:R1:W-:Y:S01]  /*9930*/  UTMALDG.4D [UR48], [UR6], desc[UR30] ;  /* 0x00001e30060075b4 */ /* 0x0003e20008019000 */
[----:B------:R1:W-:Y:S04]  /*9940*/  UTMALDG.4D [UR40], [UR46], desc[UR30] ;  /* 0x00001e282e0075b4 */ /* 0x0003e80008019000 */
[----:B------:R1:W-:Y:S02]  /*9950*/  UTMALDG.4D [UR24], [UR46], desc[UR30] ;  /* 0x00001e182e0075b4 */ /* 0x0003e40008019000 */
[----:B-1----:R-:W-:Y:S05]  /*9960*/  @!P1 BRA `(.L_x_594) ;  /* 0x0000000c00f09947 */ /* 0x002fea0003800000 */
[----:B------:R-:W1:Y:S01]  /*9970*/  S2R R13, SR_TID.X ;  /* 0x00000000000d7919 */ /* 0x000e620000002100 */
[C---:B------:R-:W-:Y:S01]  /*9980*/  VIADD R0, R4.reuse, 0x3f ;  /* 0x0000003f04007836 */ /* 0x040fe20000000000 */
[----:B------:R-:W-:Y:S01]  /*9990*/  ISETP.GE.AND P1, PT, R4, 0x81, PT ;  /* 0x000000810400780c */ /* 0x000fe20003f26270 */
[----:B------:R-:W-:Y:S02]  /*99a0*/  IMAD.MOV.U32 R10, RZ, RZ, 0x1 ;  /* 0x00000001ff0a7424 */ /* 0x000fe400078e00ff */
[----:B------:R-:W-:Y:S01]  /*99b0*/  IMAD.MOV.U32 R19, RZ, RZ, RZ ;  /* 0x000000ffff137224 */ /* 0x000fe200078e00ff */
[----:B------:R-:W-:-:S04]  /*99c0*/  SHF.R.S32.HI R5, RZ, 0x1f, R0 ;  /* 0x0000001fff057819 */ /* 0x000fc80000011400 */
[----:B------:R-:W-:Y:S01]  /*99d0*/  LEA.HI R5, R5, R0, RZ, 0x6 ;  /* 0x0000000005057211 */ /* 0x000fe200078f30ff */
[----:B------:R-:W-:-:S03]  /*99e0*/  IMAD.MOV.U32 R0, RZ, RZ, RZ ;  /* 0x000000ffff007224 */ /* 0x000fc600078e00ff */
[----:B------:R-:W-:-:S04]  /*99f0*/  LEA.HI.SX32 R5, R5, 0xffffffff, 0x1a ;  /* 0xffffffff05057811 */ /* 0x000fc800078fd2ff */
[----:B------:R-:W-:Y:S01]  /*9a00*/  VIMNMX R17, R5, 0x1, !PT ;  /* 0x0000000105117848 */ /* 0x000fe20007fe0100 */
[----:B------:R-:W-:-:S03]  /*9a10*/  IMAD.MOV.U32 R5, RZ, RZ, RZ ;  /* 0x000000ffff057224 */ /* 0x000fc600078e00ff */
[----:B------:R-:W-:Y:S02]  /*9a20*/  LOP3.LUT R18, R17, 0x1, RZ, 0xc0, !PT ;  /* 0x0000000111127812 */ /* 0x000fe400078ec0ff */
[----:B-1----:R-:W-:Y:S01]  /*9a30*/  LOP3.LUT R20, R13, 0x1f, RZ, 0xc0, !PT ;  /* 0x0000001f0d147812 */ /* 0x002fe200078ec0ff */
[----:B------:R-:W-:Y:S06]  /*9a40*/  @!P1 BRA `(.L_x_595) ;  /* 0x0000000800809947 */ /* 0x000fec0003800000 */
[----:B------:R-:W-:Y:S02]  /*9a50*/  IMAD.IADD R17, R17, 0x1, -R18 ;  /* 0x0000000111117824 */ /* 0x000fe400078e0a12 */
[----:B------:R-:W-:Y:S02]  /*9a60*/  IMAD.MOV.U32 R19, RZ, RZ, RZ ;  /* 0x000000ffff137224 */ /* 0x000fe400078e00ff */
[----:B------:R-:W-:-:S07]  /*9a70*/  IMAD.MOV.U32 R10, RZ, RZ, 0x1 ;  /* 0x00000001ff0a7424 */ /* 0x000fce00078e00ff */
.L_x_604:
[----:B------:R-:W-:-:S04]  /*9a80*/  SHF.L.U32 R21, R10, 0x1f, RZ ;  /* 0x0000001f0a157819 */ /* 0x000fc800000006ff */
[----:B-1----:R-:W1:Y:S02]  /*9a90*/  SYNCS.PHASECHK.TRANS64.TRYWAIT P1, [R12+URZ+0x30840], R21 ;  /* 0x030840150c0075a7 */ /* 0x002e64000802017f */
[----:B-12--5:R-:W-:Y:S05]  /*9aa0*/  @!P1 BRA `(.L_x_596) ;  /* 0x0000001400889947 */ /* 0x026fea0003800000 */
.L_x_621:
[----:B------:R-:W-:Y:S05]  /*9ab0*/  @P0 BRA `(.L_x_597) ;  /* 0x0000000000140947 */ /* 0x000fea0003800000 */
[----:B------:R-:W-:Y:S01]  /*9ac0*/  ISETP.NE.AND P1, PT, R20, RZ, PT ;  /* 0x000000ff1400720c */ /* 0x000fe20003f25270 */
[----:B------:R-:W-:-:S04]  /*9ad0*/  IMAD.MOV.U32 R3, RZ, RZ, 0x4100 ;  /* 0x00004100ff037424 */ /* 0x000fc800078e00ff */
[----:B------:R2:W-:Y:S08]  /*9ae0*/  SYNCS.ARRIVE.TRANS64 RZ, [R12+URZ+0x30830], R3 ;  /* 0x030830030cff79a7 */ /* 0x0005f0000800003f */
[----:B------:R-:W-:Y:S05]  /*9af0*/  @!P1 BRA `(.L_x_597) ;  /* 0x0000000000049947 */ /* 0x000fea0003800000 */
[----:B------:R-:W-:Y:S01]  /*9b00*/  BPT.TRAP 0x1 ;  /* 0x000000040000795c */ /* 0x000fe20000300000 */
.L_x_597:
[----:B------:R-:W2:Y:S01]  /*9b10*/  LDC.64 R14, c[0x0][0x728] ;  /* 0x0001ca00ff0e7b82 */ /* 0x000ea20000000a00 */
[----:B------:R-:W-:Y:S01]  /*9b20*/  IMAD.SHL.U32 R16, R19, 0x40, RZ ;  /* 0x0000004013107824 */ /* 0x000fe200078e00ff */
[----:B------:R-:W-:Y:S01]  /*9b30*/  R2UR UR14, R12 ;  /* 0x000000000c0e72ca */ /* 0x000fe200000e0000 */
[----:B------:R-:W-:Y:S01]  /*9b40*/  UMOV UR8, 0x0 ;  /* 0x0000000000087882 */ /* 0x000fe20000000000 */
[----:B------:R-:W-:Y:S01]  /*9b50*/  UMOV UR9, 0x14f00000 ;  /* 0x14f0000000097882 */ /* 0x000fe20000000000 */
[----:B------:R-:W-:Y:S01]  /*9b60*/  UMOV UR18, URZ ;  /* 0x0000003f00127c82 */ /* 0x000fe20008000000 */
[C---:B------:R-:W-:Y:S01]  /*9b70*/  IADD3 R2, P1, R16.reuse, R6, RZ ;  /* 0x0000000610027210 */ /* 0x040fe20007f3e0ff */
[----:B------:R-:W-:Y:S01]  /*9b80*/  UMOV UR26, 0x40 ;  /* 0x00000040001a7882 */ /* 0x000fe20000000000 */
[----:B------:R-:W3:Y:S01]  /*9b90*/  LDC.64 R4, c[0x0][0x198] ;  /* 0x00006600ff047b82 */ /* 0x000ee20000000a00 */
[----:B------:R-:W-:Y:S01]  /*9ba0*/  R2UR UR19, R16 ;  /* 0x00000000101372ca */ /* 0x000fe200000e0000 */
[----:B------:R-:W-:Y:S01]  /*9bb0*/  UMOV UR28, UR20 ;  /* 0x00000014001c7c82 */ /* 0x000fe20008000000 */
[----:B------:R-:W-:Y:S01]  /*9bc0*/  UMOV UR29, UR21 ;  /* 0x00000015001d7c82 */ /* 0x000fe20008000000 */
[----:B------:R-:W-:-:S03]  /*9bd0*/  UMOV UR10, 0x10 ;  /* 0x00000010000a7882 */ /* 0x000fc60000000000 */
[----:B------:R-:W-:Y:S02]  /*9be0*/  UIADD3 UR16, UR14, 0x20000, URZ ;  /* 0x000200000e107890 */ /* 0x000fe4000fffe03f */
[----:B------:R-:W-:Y:S02]  /*9bf0*/  UIADD3 UR17, UR14, 0x30830, URZ ;  /* 0x000308300e117890 */ /* 0x000fe4000fffe03f */
[----:B------:R-:W-:Y:S02]  /*9c00*/  UIADD3 UR24, UR14, 0x22000, URZ ;  /* 0x000220000e187890 */ /* 0x000fe4000fffe03f */
[----:B------:R-:W-:Y:S02]  /*9c10*/  UIADD3 UR14, UR14, 0x28200, URZ ;  /* 0x000282000e0e7890 */ /* 0x000fe4000fffe03f */
[----:B------:R-:W-:Y:S01]  /*9c20*/  UIADD3 UR19, UR19, UR35, URZ ;  /* 0x0000002313137290 */ /* 0x000fe2000fffe03f */
[----:B--2---:R-:W-:Y:S01]  /*9c30*/  LEA R3, P2, R2, R14, 0x2 ;  /* 0x0000000e02037211 */ /* 0x004fe200078410ff */
[----:B------:R-:W-:Y:S01]  /*9c40*/  UMOV UR25, UR17 ;  /* 0x0000001100197c82 */ /* 0x000fe20008000000 */
[----:B------:R-:W-:-:S02]  /*9c50*/  UMOV UR15, UR17 ;  /* 0x00000011000f7c82 */ /* 0x000fc40008000000 */
[----:B------:R-:W-:Y:S02]  /*9c60*/  R2UR UR22, R3 ;  /* 0x00000000031672ca */ /* 0x000fe400000e0000 */
[----:B------:R-:W-:Y:S01]  /*9c70*/  LEA.HI.X.SX32 R3, R16, R11, 0x1, P1 ;  /* 0x0000000b10037211 */ /* 0x000fe200008f0eff */
[----:B------:R-:W-:Y:S01]  /*9c80*/  UMOV UR27, UR19 ;  /* 0x00000013001b7c82 */ /* 0x000fe20008000000 */
[----:B---3--:R-:W-:Y:S02]  /*9c90*/  IMAD.MOV.U32 R9, RZ, RZ, R4 ;  /* 0x000000ffff097224 */ /* 0x008fe400078e0004 */
[----:B------:R-:W-:Y:S01]  /*9ca0*/  IMAD.MOV.U32 R8, RZ, RZ, R5 ;  /* 0x000000ffff087224 */ /* 0x000fe200078e0005 */
[----:B------:R-:W-:Y:S02]  /*9cb0*/  LEA.HI.X R2, R2, R15, R3, 0x2, P2 ;  /* 0x0000000f02027211 */ /* 0x000fe400010f1403 */
[----:B------:R-:W-:Y:S02]  /*9cc0*/  IADD3 R4, P1, R9, 0x1f0, RZ ;  /* 0x000001f009047810 */ /* 0x000fe40007f3e0ff */
[----:B------:R-:W-:-:S02]  /*9cd0*/  R2UR UR23, R2 ;  /* 0x00000000021772ca */ /* 0x000fc400000e0000 */
[----:B------:R-:W-:Y:S01]  /*9ce0*/  R2UR UR6, R4 ;  /* 0x00000000040672ca */ /* 0x000fe200000e0000 */
[----:B------:R-:W-:-:S05]  /*9cf0*/  IMAD.X R5, RZ, RZ, R8, P1 ;  /* 0x000000ffff057224 */ /* 0x000fca00008e0608 */
[----:B------:R-:W-:-:S13]  /*9d00*/  R2UR UR7, R5 ;  /* 0x00000000050772ca */ /* 0x000fda00000e0000 */
[----:B------:R2:W-:Y:S01]  /*9d10*/  UTMALDG.4D [UR16], [UR6], desc[UR8] ;  /* 0x00000810060075b4 */ /* 0x0005e20008019000 */
[----:B------:R2:W-:Y:S01]  /*9d20*/  UTMALDG.4D [UR24], [UR6], desc[UR8] ;  /* 0x00000818060075b4 */ /* 0x0005e20008019000 */
[----:B------:R2:W-:Y:S01]  /*9d30*/  UBLKCP.S.G [UR14], [UR22], UR10 ;  /* 0x0000000e160073ba */ /* 0x0005e2000800020a */
[----:B------:R-:W3:Y:S02]  /*9d40*/  SYNCS.PHASECHK.TRANS64.TRYWAIT P1, [R12+URZ+0x30828], R21 ;  /* 0x030828150c0075a7 */ /* 0x000ee4000802017f */
[----:B--23--:R-:W-:Y:S05]  /*9d50*/  @!P1 BRA `(.L_x_598) ;  /* 0x0000001000f09947 */ /* 0x00cfea0003800000 */
.L_x_622:
[----:B------:R-:W-:Y:S05]  /*9d60*/  @P0 BRA `(.L_x_599) ;  /* 0x0000000000140947 */ /* 0x000fea0003800000 */
[----:B------:R-:W-:Y:S01]  /*9d70*/  ISETP.NE.AND P1, PT, R20, RZ, PT ;  /* 0x000000ff1400720c */ /* 0x000fe20003f25270 */
[----:B------:R-:W-:-:S04]  /*9d80*/  IMAD.MOV.U32 R2, RZ, RZ, 0x4100 ;  /* 0x00004100ff027424 */ /* 0x000fc800078e00ff */
[----:B------:R3:W-:Y:S08]  /*9d90*/  SYNCS.ARRIVE.TRANS64 RZ, [R12+URZ+0x30818], R2 ;  /* 0x030818020cff79a7 */ /* 0x0007f0000800003f */
[----:B------:R-:W-:Y:S05]  /*9da0*/  @!P1 BRA `(.L_x_599) ;  /* 0x0000000000049947 */ /* 0x000fea0003800000 */
[----:B------:R-:W-:Y:S01]  /*9db0*/  BPT.TRAP 0x1 ;  /* 0x000000040000795c */ /* 0x000fe20000300000 */
.L_x_599:
[----:B------:R-:W-:Y:S01]  /*9dc0*/  VIADD R16, R16, 0x40 ;  /* 0x0000004010107836 */ /* 0x000fe20000000000 */
[----:B---3--:R-:W-:Y:S01]  /*9dd0*/  IADD3 R2, P1, R9, 0xf0, RZ ;  /* 0x000000f009027810 */ /* 0x008fe20007f3e0ff */
[----:B------:R-:W-:Y:S01]  /*9de0*/  UMOV UR14, 0x0 ;  /* 0x00000000000e7882 */ /* 0x000fe20000000000 */
[----:B------:R-:W-:Y:S01]  /*9df0*/  R2UR UR16, R12 ;  /* 0x000000000c1072ca */ /* 0x000fe200000e0000 */
[C---:B------:R-:W-:Y:S01]  /*9e00*/  VIADD R13, R16.reuse, UR35 ;  /* 0x00000023100d7c36 */ /* 0x040fe20008000000 */
[----:B------:R-:W-:Y:S01]  /*9e10*/  R2UR UR6, R16 ;  /* 0x00000000100672ca */ /* 0x000fe200000e0000 */
[----:B------:R-:W-:Y:S01]  /*9e20*/  IMAD.X R3, RZ, RZ, R8, P1 ;  /* 0x000000ffff037224 */ /* 0x000fe200008e0608 */
        /* <DEDUP_REMOVED lines=9> */
[----:B------:R-:W-:-:S02]  /*9ec0*/  UIADD3 UR24, UR16, 0x1c000, URZ ;  /* 0x0001c00010187890 */ /* 0x000fc4000fffe03f */
        /* <DEDUP_REMOVED lines=12> */
.L_x_623:
[----:B-123--:R-:W-:Y:S01]  /*9f90*/  SHF.R.S32.HI R21, RZ, 0x1f, R16 ;  /* 0x0000001fff157819 */ /* 0x00efe20000011410 */
[----:B------:R-:W-:Y:S06]  /*9fa0*/  @P0 BRA `(.L_x_601) ;  /* 0x00000000001c0947 */ /* 0x000fec0003800000 */
[----:B------:R1:W-:Y:S02]  /*9fb0*/  STL [R1+0x4], R0 ;  /* 0x0000040001007387 */ /* 0x0003e40000100800 */
[----:B-1----:R-:W-:-:S04]  /*9fc0*/  IMAD.MOV.U32 R0, RZ, RZ, 0x4100 ;  /* 0x00004100ff007424 */ /* 0x002fc800078e00ff */
[----:B------:R1:W-:Y:S02]  /*9fd0*/  SYNCS.ARRIVE.TRANS64 RZ, [R12+URZ+0x30838], R0 ;  /* 0x030838000cff79a7 */ /* 0x0003e4000800003f */
[----:B-1----:R1:W5:Y:S01]  /*9fe0*/  LDL.LU R0, [R1+0x4] ;  /* 0x0000040001007983 */ /* 0x0023620000300800 */
[----:B------:R-:W-:-:S13]  /*9ff0*/  ISETP.NE.AND P1, PT, R20, RZ, PT ;  /* 0x000000ff1400720c */ /* 0x000fda0003f25270 */
[----:B-1----:R-:W-:Y:S05]  /*a000*/  @!P1 BRA `(.L_x_601) ;  /* 0x0000000000049947 */ /* 0x002fea0003800000 */
[----:B------:R-:W-:Y:S01]  /*a010*/  BPT.TRAP 0x1 ;  /* 0x000000040000795c */ /* 0x000fe20000300000 */
.L_x_601:
[----:B------:R-:W-:Y:S01]  /*a020*/  IADD3 R16, P1, R16, R6, RZ ;  /* 0x0000000610107210 */ /* 0x000fe20007f3e0ff */
[----:B------:R-:W-:Y:S01]  /*a030*/  UMOV UR8, 0x0 ;  /* 0x0000000000087882 */ /* 0x000fe20000000000 */
[----:B------:R-:W-:Y:S01]  /*a040*/  R2UR UR14, R12 ;  /* 0x000000000c0e72ca */ /* 0x000fe200000e0000 */
[----:B------:R-:W-:Y:S01]  /*a050*/  UMOV UR9, 0x14f00000 ;  /* 0x14f0000000097882 */ /* 0x000fe20000000000 */
[----:B------:R-:W-:Y:S01]  /*a060*/  R2UR UR27, R13 ;  /* 0x000000000d1b72ca */ /* 0x000fe200000e0000 */
[----:B------:R-:W-:Y:S01]  /*a070*/  IMAD.X R21, R21, 0x1, R11, P1 ;  /* 0x0000000115157824 */ /* 0x000fe200008e060b */
[----:B------:R-:W-:Y:S01]  /*a080*/  LEA R14, P1, R16, R14, 0x2 ;  /* 0x0000000e100e7211 */ /* 0x000fe200078210ff */
[----:B------:R-:W-:Y:S01]  /*a090*/  UMOV UR26, URZ ;  /* 0x0000003f001a7c82 */ /* 0x000fe20008000000 */
[----:B------:R-:W-:Y:S01]  /*a0a0*/  R2UR UR6, R4 ;  /* 0x00000000040672ca */ /* 0x000fe200000e0000 */
[----:B------:R-:W-:Y:S01]  /*a0b0*/  UMOV UR28, UR20 ;  /* 0x00000014001c7c82 */ /* 0x000fe20008000000 */
[----:B------:R-:W-:Y:S01]  /*a0c0*/  LEA.HI.X R21, R16, R15, R21, 0x2, P1 ;  /* 0x0000000f10157211 */ /* 0x000fe200008f1415 */
[----:B------:R-:W-:Y:S01]  /*a0d0*/  UMOV UR29, UR21 ;  /* 0x00000015001d7c82 */ /* 0x000fe20008000000 */
[----:B------:R-:W-:Y:S01]  /*a0e0*/  R2UR UR7, R5 ;  /* 0x00000000050772ca */ /* 0x000fe200000e0000 */
[----:B------:R-:W-:Y:S01]  /*a0f0*/  UMOV UR18, 0x40 ;  /* 0x0000004000127882 */ /* 0x000fe20000000000 */
[----:B------:R-:W-:Y:S01]  /*a100*/  R2UR UR22, R14 ;  /* 0x000000000e1672ca */ /* 0x000fe200000e0000 */
[----:B------:R-:W-:Y:S01]  /*a110*/  UIADD3 UR24, UR14, 0x24000, URZ ;  /* 0x000240000e187890 */ /* 0x000fe2000fffe03f */
[----:B------:R-:W-:Y:S01]  /*a120*/  R2UR UR23, R21 ;  /* 0x00000000151772ca */ /* 0x000fe200000e0000 */
[----:B------:R-:W-:Y:S01]  /*a130*/  UIADD3 UR25, UR14, 0x30838, URZ ;  /* 0x000308380e197890 */ /* 0x000fe2000fffe03f */
[----:B------:R-:W-:Y:S01]  /*a140*/  LOP3.LUT R10, R10, 0x1, RZ, 0x3c, !PT ;  /* 0x000000010a0a7812 */ /* 0x000fe200078e3cff */
[----:B------:R-:W-:-:S02]  /*a150*/  UIADD3 UR16, UR14, 0x26000, URZ ;  /* 0x000260000e107890 */ /* 0x000fc4000fffe03f */
[----:B------:R-:W-:Y:S01]  /*a160*/  UIADD3 UR14, UR14, 0x28300, URZ ;  /* 0x000283000e0e7890 */ /* 0x000fe2000fffe03f */
[----:B------:R-:W-:Y:S01]  /*a170*/  SHF.L.U32 R5, R10, 0x1f, RZ ;  /* 0x0000001f0a057819 */ /* 0x000fe200000006ff */
[----:B------:R-:W-:Y:S01]  /*a180*/  UMOV UR19, UR27 ;  /* 0x0000001b00137c82 */ /* 0x000fe20008000000 */
[----:B------:R-:W-:Y:S01]  /*a190*/  UMOV UR17, UR25 ;  /* 0x0000001900117c82 */ /* 0x000fe20008000000 */
[----:B------:R-:W-:Y:S01]  /*a1a0*/  UMOV UR15, UR25 ;  /* 0x00000019000f7c82 */ /* 0x000fe20008000000 */
[----:B------:R1:W-:Y:S01]  /*a1b0*/  UTMALDG.4D [UR24], [UR6], desc[UR8] ;  /* 0x00000818060075b4 */ /* 0x0003e20008019000 */
[----:B------:R-:W-:Y:S01]  /*a1c0*/  UMOV UR10, 0x10 ;  /* 0x00000010000a7882 */ /* 0x000fe20000000000 */
[----:B------:R1:W-:Y:S02]  /*a1d0*/  UTMALDG.4D [UR16], [UR6], desc[UR8] ;  /* 0x00000810060075b4 */ /* 0x0003e40008019000 */
[----:B------:R1:W-:Y:S01]  /*a1e0*/  UBLKCP.S.G [UR14], [UR22], UR10 ;  /* 0x0000000e160073ba */ /* 0x0003e2000800020a */
[----:B------:R-:W2:Y:S02]  /*a1f0*/  SYNCS.PHASECHK.TRANS64.TRYWAIT P1, [R12+URZ+0x30820], R5 ;  /* 0x030820050c0075a7 */ /* 0x000ea4000802017f */
[----:B-12---:R-:W-:Y:S05]  /*a200*/  @!P1 BRA `(.L_x_602) ;  /* 0x0000000c00ec9947 */ /* 0x006fea0003800000 */
.L_x_625:
[----:B------:R-:W-:Y:S05]  /*a210*/  @P0 BRA `(.L_x_603) ;  /* 0x0000000000140947 */ /* 0x000fea0003800000 */
[----:B------:R-:W-:Y:S01]  /*a220*/  ISETP.NE.AND P1, PT, R20, RZ, PT ;  /* 0x000000ff1400720c */ /* 0x000fe20003f25270 */
[----:B-1----:R-:W-:-:S04]  /*a230*/  IMAD.MOV.U32 R5, RZ, RZ, 0x4100 ;  /* 0x00004100ff057424 */ /* 0x002fc800078e00ff */
[----:B------:R2:W-:Y:S08]  /*a240*/  SYNCS.ARRIVE.TRANS64 RZ, [R12+URZ+0x30810], R5 ;  /* 0x030810050cff79a7 */ /* 0x0005f0000800003f */
[----:B------:R-:W-:Y:S05]  /*a250*/  @!P1 BRA `(.L_x_603) ;  /* 0x0000000000049947 */ /* 0x000fea0003800000 */
[----:B------:R-:W-:Y:S01]  /*a260*/  BPT.TRAP 0x1 ;  /* 0x000000040000795c */ /* 0x000fe20000300000 */
.L_x_603:
        /* <DEDUP_REMOVED lines=18> */
[----:B------:R-:W-:Y:S02]  /*a390*/  UIADD3 UR27, UR15, UR35, URZ ;  /* 0x000000230f1b7290 */ /* 0x000fe4000fffe03f */
[----:B------:R-:W-:Y:S02]  /*a3a0*/  UIADD3 UR30, UR16, 0x28000, URZ ;  /* 0x00028000101e7890 */ /* 0x000fe4000fffe03f */
[----:B------:R-:W-:-:S02]  /*a3b0*/  UIADD3 UR16, UR16, 0x1a000, URZ ;  /* 0x0001a00010107890 */ /* 0x000fc4000fffe03f */
[----:B------:R-:W-:Y:S01]  /*a3c0*/  UIMAD.WIDE UR22, UR15, 0x4, UR4 ;  /* 0x000000040f1678a5 */ /* 0x000fe2000f8e0204 */
[----:B------:R-:W-:Y:S01]  /*a3d0*/  UMOV UR17, UR25 ;  /* 0x0000001900117c82 */ /* 0x000fe20008000000 */
[----:B------:R-:W-:Y:S01]  /*a3e0*/  UMOV UR19, UR27 ;  /* 0x0000001b00137c82 */ /* 0x000fe20008000000 */
[----:B------:R-:W-:Y:S01]  /*a3f0*/  UMOV UR31, UR25 ;  /* 0x00000019001f7c82 */ /* 0x000fe20008000000 */
[----:B------:R3:W-:Y:S03]  /*a400*/  UTMALDG.4D [UR24], [UR6], desc[UR8] ;  /* 0x00000818060075b4 */ /* 0x0007e60008019000 */
[----:B------:R3:W-:Y:S02]  /*a410*/  UTMALDG.4D [UR16], [UR6], desc[UR8] ;  /* 0x00000810060075b4 */ /* 0x0007e40008019000 */
[----:B------:R3:W-:Y:S02]  /*a420*/  UBLKCP.S.G [UR30], [UR22], UR14 ;  /* 0x0000001e160073ba */ /* 0x0007e4000800020e */
[----:B---3--:R-:W-:Y:S05]  /*a430*/  @P1 BRA `(.L_x_604) ;  /* 0xfffffff400901947 */ /* 0x008fea000383ffff */
[----:B-12---:R-:W-:-:S07]  /*a440*/  IMAD.U32 R5, RZ, RZ, UR15 ;  /* 0x0000000fff057e24 */ /* 0x006fce000f8e00ff */
.L_x_595:
[----:B------:R-:W-:-:S13]  /*a450*/  ISETP.NE.AND P1, PT, R18, RZ, PT ;  /* 0x000000ff1200720c */ /* 0x000fda0003f25270 */
[----:B------:R-:W-:Y:S05]  /*a460*/  @!P1 BRA `(.L_x_594) ;  /* 0x0000000400309947 */ /* 0x000fea0003800000 */
[----:B------:R-:W-:-:S04]  /*a470*/  SHF.L.U32 R13, R10, 0x1f, RZ ;  /* 0x0000001f0a0d7819 */ /* 0x000fc800000006ff */
[----:B------:R-:W1:Y:S02]  /*a480*/  SYNCS.PHASECHK.TRANS64.TRYWAIT P1, [R12+URZ+0x30840], R13 ;  /* 0x0308400d0c0075a7 */ /* 0x000e64000802017f */
[----:B-1----:R-:W-:Y:S05]  /*a490*/  @!P1 BRA `(.L_x_605) ;  /* 0x0000000c00609947 */ /* 0x002fea0003800000 */
.L_x_626:
[----:B------:R-:W-:Y:S05]  /*a4a0*/  @P0 BRA `(.L_x_606) ;  /* 0x0000000000140947 */ /* 0x000fea0003800000 */
[----:B------:R-:W-:Y:S01]  /*a4b0*/  ISETP.NE.AND P1, PT, R20, RZ, PT ;  /* 0x000000ff1400720c */ /* 0x000fe20003f25270 */
[----:B------:R-:W-:-:S04]  /*a4c0*/  IMAD.MOV.U32 R5, RZ, RZ, 0x4100 ;  /* 0x00004100ff057424 */ /* 0x000fc800078e00ff */
[----:B------:R2:W-:Y:S08]  /*a4d0*/  SYNCS.ARRIVE.TRANS64 RZ, [R12+URZ+0x30830], R5 ;  /* 0x030830050cff79a7 */ /* 0x0005f0000800003f */
[----:B------:R-:W-:Y:S05]  /*a4e0*/  @!P1 BRA `(.L_x_606) ;  /* 0x0000000000049947 */ /* 0x000fea0003800000 */
[----:B------:R-:W-:Y:S01]  /*a4f0*/  BPT.TRAP 0x1 ;  /* 0x000000040000795c */ /* 0x000fe20000300000 */
.L_x_606:
[----:B--2---:R-:W2:Y:S01]  /*a500*/  LDC.64 R4, c[0x0][0x728] ;  /* 0x0001ca00ff047b82 */ /* 0x004ea20000000a00 */
[----:B------:R-:W-:Y:S01]  /*a510*/  IMAD.SHL.U32 R19, R19, 0x40, RZ ;  /* 0x0000004013137824 */ /* 0x000fe200078e00ff */
[----:B------:R-:W-:Y:S01]  /*a520*/  R2UR UR14, R12 ;  /* 0x000000000c0e72ca */ /* 0x000fe200000e0000 */
[----:B------:R-:W-:Y:S01]  /*a530*/  UMOV UR8, 0x0 ;  /* 0x0000000000087882 */ /* 0x000fe20000000000 */
[----:B------:R-:W-:Y:S01]  /*a540*/  UMOV UR9, 0x14f00000 ;  /* 0x14f0000000097882 */ /* 0x000fe20000000000 */
[----:B------:R-:W-:Y:S01]  /*a550*/  UMOV UR26, URZ ;  /* 0x0000003f001a7c82 */ /* 0x000fe20008000000 */
[C---:B-----5:R-:W-:Y:S01]  /*a560*/  IADD3 R0, P1, R19.reuse, R6, RZ ;  /* 0x0000000613007210 */ /* 0x060fe20007f3e0ff */
        /* <DEDUP_REMOVED lines=8> */
[----:B------:R-:W-:Y:S02]  /*a5f0*/  UIADD3 UR27, UR27, UR35, URZ ;  /* 0x000000231b1b7290 */ /* 0x000fe4000fffe03f */
[----:B------:R-:W-:Y:S01]  /*a600*/  UIADD3 UR14, UR14, 0x28200, URZ ;  /* 0x000282000e0e7890 */ /* 0x000fe2000fffe03f */
[----:B--2---:R-:W-:Y:S01]  /*a610*/  LEA R4, P2, R0, R4, 0x2 ;  /* 0x0000000400047211 */ /* 0x004fe200078410ff */
[----:B------:R-:W-:Y:S01]  /*a620*/  UMOV UR17, UR25 ;  /* 0x0000001900117c82 */ /* 0x000fe20008000000 */
[----:B------:R-:W-:-:S02]  /*a630*/  UMOV UR15, UR25 ;  /* 0x00000019000f7c82 */ /* 0x000fc40008000000 */
[----:B------:R-:W-:Y:S01]  /*a640*/  R2UR UR22, R4 ;  /* 0x00000000041672ca */ /* 0x000fe200000e0000 */
[----:B------:R-:W-:Y:S01]  /*a650*/  UMOV UR19, UR27 ;  /* 0x0000001b00137c82 */ /* 0x000fe20008000000 */
        /* <DEDUP_REMOVED lines=12> */
.L_x_627:
[----:B------:R-:W-:Y:S05]  /*a720*/  @P0 BRA `(.L_x_608) ;  /* 0x0000000000140947 */ /* 0x000fea0003800000 */
[----:B------:R-:W-:Y:S01]  /*a730*/  ISETP.NE.AND P0, PT, R20, RZ, PT ;  /* 0x000000ff1400720c */ /* 0x000fe20003f05270 */
[----:B------:R-:W-:-:S04]  /*a740*/  IMAD.MOV.U32 R5, RZ, RZ, 0x4100 ;  /* 0x00004100ff057424 */ /* 0x000fc800078e00ff */
[----:B------:R3:W-:Y:S08]  /*a750*/  SYNCS.ARRIVE.TRANS64 RZ, [R12+URZ+0x30818], R5 ;  /* 0x030818050cff79a7 */ /* 0x0007f0000800003f */
[----:B------:R-:W-:Y:S05]  /*a760*/  @!P0 BRA `(.L_x_608) ;  /* 0x0000000000048947 */ /* 0x000fea0003800000 */
[----:B------:R-:W-:Y:S01]  /*a770*/  BPT.TRAP 0x1 ;  /* 0x000000040000795c */ /* 0x000fe20000300000 */
.L_x_608:
        /* <DEDUP_REMOVED lines=15> */
[----:B------:R-:W-:Y:S02]  /*a870*/  UIADD3 UR27, UR10, UR35, URZ ;  /* 0x000000230a1b7290 */ /* 0x000fe4000fffe03f */
[----:B---3--:R-:W-:Y:S01]  /*a880*/  IMAD.U32 R5, RZ, RZ, UR10 ;  /* 0x0000000aff057e24 */ /* 0x008fe2000f8e00ff */
        /* <DEDUP_REMOVED lines=9> */
[----:B---3--:R-:W-:Y:S01]  /*a920*/  NOP ;  /* 0x0000000000007918 */ /* 0x008fe20000000000 */
.L_x_594:
[----:B-----5:R-:W-:Y:S01]  /*a930*/  IMAD R4, R0, 0x8, R12 ;  /* 0x0000000800047824 */ /* 0x020fe200078e020c */
[----:B------:R-:W-:Y:S01]  /*a940*/  SHF.L.U32 R3, R10, 0x1f, RZ ;  /* 0x0000001f0a037819 */ /* 0x000fe200000006ff */
[----:B------:R-:W3:Y:S03]  /*a950*/  S2R R2, SR_TID.X ;  /* 0x0000000000027919 */ /* 0x000ee60000002100 */
[----:B------:R-:W4:Y:S01]  /*a960*/  SYNCS.PHASECHK.TRANS64.TRYWAIT P0, [R4+URZ+0x30840], R3 ;  /* 0x03084003040075a7 */ /* 0x000f22000800017f */
[----:B---3--:R-:W-:-:S04]  /*a970*/  LOP3.LUT R2, R2, 0x7f, RZ, 0xc0, !PT ;  /* 0x0000007f02027812 */ /* 0x008fc800078ec0ff */
[----:B------:R-:W-:Y:S01]  /*a980*/  ISETP.NE.AND P1, PT, R2, RZ, PT ;  /* 0x000000ff0200720c */ /* 0x000fe20003f25270 */
[----:B----4-:R-:W-:-:S12]  /*a990*/  @!P0 BRA `(.L_x_609) ;  /* 0x0000000800488947 */ /* 0x010fd80003800000 */
.L_x_628:
[----:B------:R-:W-:Y:S05]  /*a9a0*/  @P1 BRA `(.L_x_610) ;  /* 0x0000000000181947 */ /* 0x000fea0003800000 */
[----:B------:R-:W4:Y:S01]  /*a9b0*/  S2R R2, SR_TID.X ;  /* 0x0000000000027919 */ /* 0x000f220000002100 */
[----:B---3--:R-:W-:-:S04]  /*a9c0*/  IMAD.MOV.U32 R3, RZ, RZ, 0x4100 ;  /* 0x00004100ff037424 */ /* 0x008fc800078e00ff */
[----:B------:R3:W-:Y:S01]  /*a9d0*/  SYNCS.ARRIVE.TRANS64 RZ, [R4+URZ+0x30830], R3 ;  /* 0x0308300304ff79a7 */ /* 0x0007e2000800003f */
[----:B----4-:R-:W-:-:S13]  /*a9e0*/  LOP3.LUT P0, RZ, R2, 0x1f, RZ, 0xc0, !PT ;  /* 0x0000001f02ff7812 */ /* 0x010fda000780c0ff */
[----:B---3--:R-:W-:Y:S05]  /*a9f0*/  @!P0 BRA `(.L_x_610) ;  /* 0x0000000000048947 */ /* 0x008fea0003800000 */
[----:B------:R-:W-:Y:S01]  /*aa00*/  BPT.TRAP 0x1 ;  /* 0x000000040000795c */ /* 0x000fe20000300000 */
.L_x_610:
[----:B---3--:R-:W3:Y:S01]  /*aa10*/  LDC.64 R2, c[0x0][0x728] ;  /* 0x0001ca00ff027b82 */ /* 0x008ee20000000a00 */
[C---:B------:R-:W-:Y:S01]  /*aa20*/  IADD3 R6, P0, R5.reuse, R6, RZ ;  /* 0x0000000605067210 */ /* 0x040fe20007f1e0ff */
[----:B------:R-:W-:Y:S01]  /*aa30*/  UMOV UR8, 0x0 ;  /* 0x0000000000087882 */ /* 0x000fe20000000000 */
[----:B------:R-:W-:Y:S01]  /*aa40*/  R2UR UR25, R4 ;  /* 0x00000000041972ca */ /* 0x000fe200000e0000 */
[C-C-:B------:R-:W-:Y:S01]  /*aa50*/  IMAD R4, R0.reuse, 0x4000, R12.reuse ;  /* 0x0000400000047824 */ /* 0x140fe200078e020c */
[C---:B------:R-:W-:Y:S01]  /*aa60*/  LEA.HI.X.SX32 R11, R5.reuse, R11, 0x1, P0 ;  /* 0x0000000b050b7211 */ /* 0x040fe200000f0eff */
[----:B-12---:R-:W-:Y:S01]  /*aa70*/  IMAD R12, R0, 0x100, R12 ;  /* 0x00000100000c7824 */ /* 0x006fe200078e020c */
[----:B------:R-:W-:Y:S01]  /*aa80*/  R2UR UR27, R5 ;  /* 0x00000000051b72ca */ /* 0x000fe200000e0000 */
[----:B------:R-:W-:Y:S01]  /*aa90*/  UMOV UR9, 0x14f00000 ;  /* 0x14f0000000097882 */ /* 0x000fe20000000000 */
[----:B------:R-:W-:Y:S01]  /*aaa0*/  R2UR UR16, R4 ;  /* 0x00000000041072ca */ /* 0x000fe200000e0000 */
[----:B------:R-:W-:Y:S01]  /*aab0*/  UMOV UR26, URZ ;  /* 0x0000003f001a7c82 */ /* 0x000fe20008000000 */
[----:B------:R-:W-:Y:S01]  /*aac0*/  R2UR UR10, R12 ;  /* 0x000000000c0a72ca */ /* 0x000fe200000e0000 */
[----:B------:R-:W-:Y:S01]  /*aad0*/  UMOV UR28, UR20 ;  /* 0x00000014001c7c82 */ /* 0x000fe20008000000 */
[----:B------:R-:W-:Y:S01]  /*aae0*/  UMOV UR29, UR21 ;  /* 0x00000015001d7c82 */ /* 0x000fe20008000000 */
[----:B------:R-:W-:-:S02]  /*aaf0*/  UMOV UR18, 0x40 ;  /* 0x0000004000127882 */ /* 0x000fc40000000000 */
[----:B------:R-:W-:-:S04]  /*ab00*/  UIADD3 UR25, UR25, 0x30830, URZ ;  /* 0x0003083019197890 */ /* 0x000fc8000fffe03f */
[----:B------:R-:W-:Y:S02]  /*ab10*/  UIADD3 UR27, UR27, UR35, URZ ;  /* 0x000000231b1b7290 */ /* 0x000fe4000fffe03f */
[----:B------:R-:W-:Y:S01]  /*ab20*/  UIADD3 UR24, UR16, 0x20000, URZ ;  /* 0x0002000010187890 */ /* 0x000fe2000fffe03f */
[C---:B---3--:R-:W-:Y:S01]  /*ab30*/  LEA R2, P0, R6.reuse, R2, 0x2 ;  /* 0x0000000206027211 */ /* 0x048fe200078010ff */
[----:B------:R-:W-:Y:S02]  /*ab40*/  UIADD3 UR16, UR16, 0x22000, URZ ;  /* 0x0002200010107890 */ /* 0x000fe4000fffe03f */
[----:B------:R-:W-:Y:S01]  /*ab50*/  UIADD3 UR14, UR10, 0x28200, URZ ;  /* 0x000282000a0e7890 */ /* 0x000fe2000fffe03f */
[----:B------:R-:W-:Y:S01]  /*ab60*/  LEA.HI.X R3, R6, R3, R11, 0x2, P0 ;  /* 0x0000000306037211 */ /* 0x000fe200000f140b */
[----:B------:R-:W-:Y:S01]  /*ab70*/  UMOV UR17, UR25 ;  /* 0x0000001900117c82 */ /* 0x000fe20008000000 */
[----:B------:R-:W-:Y:S01]  /*ab80*/  IADD3 R9, P0, R9, 0x1f0, RZ ;  /* 0x000001f009097810 */ /* 0x000fe20007f1e0ff */
[----:B------:R-:W-:Y:S01]  /*ab90*/  UMOV UR19, UR27 ;  /* 0x0000001b00137c82 */ /* 0x000fe20008000000 */
[----:B------:R-:W-:Y:S01]  /*aba0*/  R2UR UR22, R2 ;  /* 0x00000000021672ca */ /* 0x000fe200000e0000 */
[----:B------:R-:W-:Y:S01]  /*abb0*/  UMOV UR15, UR25 ;  /* 0x00000019000f7c82 */ /* 0x000fe20008000000 */
[----:B------:R-:W-:Y:S01]  /*abc0*/  R2UR UR6, R9 ;  /* 0x00000000090672ca */ /* 0x000fe200000e0000 */
[----:B------:R-:W-:Y:S01]  /*abd0*/  IMAD.X R8, RZ, RZ, R8, P0 ;  /* 0x000000ffff087224 */ /* 0x000fe200000e0608 */
[----:B------:R-:W-:Y:S01]  /*abe0*/  R2UR UR23, R3 ;  /* 0x00000000031772ca */ /* 0x000fe200000e0000 */
[----:B------:R-:W-:Y:S01]  /*abf0*/  UMOV UR10, 0x10 ;  /* 0x00000010000a7882 */ /* 0x000fe20000000000 */
[----:B------:R-:W-:-:S02]  /*ac00*/  VIADD R9, R0, 0x1 ;  /* 0x0000000100097836 */ /* 0x000fc40000000000 */
[----:B------:R-:W-:-:S03]  /*ac10*/  R2UR UR7, R8 ;  /* 0x00000000080772ca */ /* 0x000fc600000e0000 */
[----:B------:R-:W-:-:S04]  /*ac20*/  ISETP.NE.AND P0, PT, R9, 0x2, PT ;  /* 0x000000020900780c */ /* 0x000fc80003f05270 */
[----:B------:R-:W-:Y:S02]  /*ac30*/  SEL R3, RZ, 0x1, P0 ;  /* 0x00000001ff037807 */ /* 0x000fe40000000000 */
[----:B------:R-:W-:Y:S02]  /*ac40*/  SEL R9, R9, RZ, P0 ;  /* 0x000000ff09097207 */ /* 0x000fe40000000000 */
[----:B------:R-:W-:Y:S02]  /*ac50*/  LOP3.LUT R0, R10, R3, RZ, 0x3c, !PT ;  /* 0x000000030a007212 */ /* 0x000fe400078e3cff */
[----:B------:R1:W-:Y:S01]  /*ac60*/  UTMALDG.4D [UR24], [UR6], desc[UR8] ;  /* 0x00000818060075b4 */ /* 0x0003e20008019000 */
[----:B------:R1:W-:Y:S01]  /*ac70*/  UTMALDG.4D [UR16], [UR6], desc[UR8] ;  /* 0x00000810060075b4 */ /* 0x0003e20008019000 */
[----:B------:R1:W-:Y:S02]  /*ac80*/  UBLKCP.S.G [UR14], [UR22], UR10 ;  /* 0x0000000e160073ba */ /* 0x0003e4000800020a */
[----:B-1----:R-:W-:Y:S01]  /*ac90*/  NOP ;  /* 0x0000000000007918 */ /* 0x002fe20000000000 */
.L_x_591:
[----:B------:R-:W-:Y:S05]  /*aca0*/  BSYNC B0 ;  /* 0x0000000000007941 */ /* 0x000fea0003800000 */
.L_x_589:
[----:B------:R-:W-:-:S03]  /*acb0*/  UMOV UR6, 0xffffffff ;  /* 0xffffffff00067882 */ /* 0x000fc60000000000 */
[----:B------:R-:W-:Y:S05]  /*acc0*/  BRA.DIV UR6, `(.L_x_611) ;  /* 0x0000000606907947 */ /* 0x000fea000b800000 */
[----:B------:R-:W-:-:S13]  /*acd0*/  ELECT P6, URZ, PT ;  /* 0x00000000003f782f */ /* 0x000fda00038c0000 */
.L_x_631:
[----:B------:R-:W-:Y:S05]  /*ace0*/  @!P6 BRA `(.L_x_474) ;  /* 0x000000000084e947 */ /* 0x000fea0003800000 */
[----:B------:R-:W3:Y:S02]  /*acf0*/  LDL.LU R2, [R1] ;  /* 0x0000000001027983 */ /* 0x000ee40000300800 */
[----:B---3--:R-:W-:-:S04]  /*ad00*/  LOP3.LUT R2, R2, 0x2, RZ, 0xfc, !PT ;  /* 0x0000000202027812 */ /* 0x008fc800078efcff */
[----:B------:R-:W-:-:S13]  /*ad10*/  ISETP.NE.AND P2, PT, R2, 0x3, PT ;  /* 0x000000030200780c */ /* 0x000fda0003f45270 */
[----:B------:R-:W-:Y:S05]  /*ad20*/  @!P2 BRA `(.L_x_612) ;  /* 0x000000000004a947 */ /* 0x000fea0003800000 */
[----:B--2---:R-:W-:Y:S01]  /*ad30*/  BPT.TRAP 0x1 ;  /* 0x000000040000795c */ /* 0x004fe20000300000 */
.L_x_612:
        /* <DEDUP_REMOVED lines=8> */
[----:B------:R-:W-:Y:S02]  /*adc0*/  SEL R5, RZ, 0x1, P1 ;  /* 0x00000001ff057807 */ /* 0x000fe40000800000 */
[----:B------:R-:W-:Y:S01]  /*add0*/  SEL R3, R3, RZ, P1 ;  /* 0x000000ff03037207 */ /* 0x000fe20000800000 */
[----:B------:R-:W1:Y:S01]  /*ade0*/  SYNCS.PHASECHK.TRANS64.TRYWAIT P0, [R7+URZ], R4 ;  /* 0x00000004070075a7 */ /* 0x000e62000800017f */
[----:B------:R-:W-:-:S03]  /*adf0*/  LOP3.LUT R5, R0, R5, RZ, 0x3c, !PT ;  /* 0x0000000500057212 */ /* 0x000fc600078e3cff */
[----:B------:R-:W-:Y:S01]  /*ae00*/  IMAD R11, R3, 0x8, R2 ;  /* 0x00000008030b7824 */ /* 0x000fe200078e0202 */
[----:B------:R-:W-:Y:S01]  /*ae10*/  SHF.L.U32 R2, R5, 0x1f, RZ ;  /* 0x0000001f05027819 */ /* 0x000fe200000006ff */
[----:B-1----:R-:W-:Y:S06]  /*ae20*/  @!P0 BRA `(.L_x_613) ;  /* 0x0000000400588947 */ /* 0x002fec0003800000 */
.L_x_632:
[----:B------:R-:W3:Y:S02]  /*ae30*/  SYNCS.PHASECHK.TRANS64.TRYWAIT P0, [R11+URZ], R2 ;  /* 0x000000020b0075a7 */ /* 0x000ee4000800017f */
[----:B---3--:R-:W-:Y:S05]  /*ae40*/  @!P0 BRA `(.L_x_614) ;  /* 0x0000000400648947 */ /* 0x008fea0003800000 */
.L_x_633:
[----:B------:R-:W-:Y:S05]  /*ae50*/  @!P2 BRA `(.L_x_615) ;  /* 0x000000000004a947 */ /* 0x000fea0003800000 */
[----:B--2---:R-:W-:Y:S01]  /*ae60*/  BPT.TRAP 0x1 ;  /* 0x000000040000795c */ /* 0x004fe20000300000 */
.L_x_615:
[----:B------:R-:W-:-:S04]  /*ae70*/  VIADD R0, R6, 0x30840 ;  /* 0x0003084006007836 */ /* 0x000fc80000000000 */
[----:B------:R-:W-:-:S04]  /*ae80*/  IMAD R9, R9, 0x8, R0 ;  /* 0x0000000809097824 */ /* 0x000fc800078e0200 */
[----:B------:R-:W4:Y:S02]  /*ae90*/  SYNCS.PHASECHK.TRANS64.TRYWAIT P0, [R9+URZ], R4 ;  /* 0x00000004090075a7 */ /* 0x000f24000800017f */
[----:B----4-:R-:W-:Y:S05]  /*aea0*/  @!P0 BRA `(.L_x_616) ;  /* 0x0000000400608947 */ /* 0x010fea0003800000 */
.L_x_634:
[----:B------:R-:W-:-:S07]  /*aeb0*/  IMAD R3, R3, 0x8, R0 ;  /* 0x0000000803037824 */ /* 0x000fce00078e0200 */
.L_x_617:
[----:B------:R1:W1:Y:S02]  /*aec0*/  SYNCS.PHASECHK.TRANS64.TRYWAIT P0, [R3+URZ], R2 ;  /* 0x00000002030075a7 */ /* 0x000264000800017f */
[----:B-1----:R-:W-:Y:S05]  /*aed0*/  @!P0 NANOSLEEP.SYNCS 0x989680 ;  /* 0x009896800000895d */ /* 0x002fea0003900000 */
[----:B------:R-:W1:Y:S02]  /*aee0*/  @!P0 SYNCS.PHASECHK.TRANS64 P0, [R3+URZ], R2 ;  /* 0x00000002030085a7 */ /* 0x000e64000800007f */
[----:B-1----:R-:W-:Y:S05]  /*aef0*/  @!P0 BRA `(.L_x_617) ;  /* 0xfffffffc00f08947 */ /* 0x002fea000383ffff */
.L_x_474:
[----:B--2---:R-:W-:Y:S05]  /*af00*/  BSYNC B6 ;  /* 0x0000000000067941 */ /* 0x004fea0003800000 */
.L_x_468:
[----:B------:R-:W-:Y:S05]  /*af10*/  EXIT ;  /* 0x000000000000794d */ /* 0x000fea0003800000 */
.L_x_484:
[----:B------:R-:W-:Y:S02]  /*af20*/  IMAD.MOV.U32 R12, RZ, RZ, RZ ;  /* 0x000000ffff0c7224 */ /* 0x000fe400078e00ff */
[----:B------:R-:W-:Y:S02]  /*af30*/  IMAD.MOV.U32 R11, RZ, RZ, 0x1f ;  /* 0x0000001fff0b7424 */ /* 0x000fe400078e00ff */
[----:B------:R-:W-:-:S07]  /*af40*/  IMAD.MOV.U32 R15, RZ, RZ, -0x1 ;  /* 0xffffffffff0f7424 */ /* 0x000fce00078e00ff */
[----:B------:R-:W-:Y:S05]  /*af50*/  WARPSYNC.COLLECTIVE R15, `(.L_x_618) ;  /* 0x000000000f087348 */ /* 0x000fea0003c00000 */
[----:B------:R1:W2:Y:S02]  /*af60*/  SHFL.IDX P6, R14, R13, R12, R11 ;  /* 0x0000000c0d0e7389 */ /* 0x0002a400000c000b */
[----:B-12---:R-:W-:Y:S01]  /*af70*/  ENDCOLLECTIVE ;  /* 0x000000000000791b */ /* 0x006fe20003800000 */
.L_x_618:
[----:B------:R-:W-:Y:S05]  /*af80*/  BRA `(.L_x_619) ;  /* 0xffffff6400007947 */ /* 0x000fea000383ffff */
.L_x_486:
[----:B--2---:R2:W3:Y:S02]  /*af90*/  SYNCS.PHASECHK.TRANS64.TRYWAIT P0, [R16+URZ+0x30800], R21 ;  /* 0x03080015100075a7 */ /* 0x0044e4000800017f */
[----:B---3--:R-:W-:Y:S05]  /*afa0*/  @!P0 NANOSLEEP.SYNCS 0x989680 ;  /* 0x009896800000895d */ /* 0x008fea0003900000 */
[----:B------:R-:W3:Y:S02]  /*afb0*/  @!P0 SYNCS.PHASECHK.TRANS64 P0, [R16+URZ+0x30800], R21 ;  /* 0x03080015100085a7 */ /* 0x000ee4000800007f */
[----:B---3--:R-:W-:Y:S05]  /*afc0*/  @!P0 BRA `(.L_x_486) ;  /* 0xfffffffc00f08947 */ /* 0x008fea000383ffff */
[----:B------:R-:W-:Y:S05]  /*afd0*/  BRA `(.L_x_485) ;  /* 0xffffff6400a07947 */ /* 0x000fea000383ffff */
.L_x_490:
[----:B----4-:R4:W1:Y:S02]  /*afe0*/  SYNCS.PHASECHK.TRANS64.TRYWAIT P1, [R2+URZ+0x30810], R153 ;  /* 0x03081099020075a7 */ /* 0x010864000802017f */
[----:B-1----:R-:W-:Y:S05]  /*aff0*/  @!P1 NANOSLEEP.SYNCS 0x989680 ;  /* 0x009896800000995d */ /* 0x002fea0003900000 */
[----:B------:R-:W1:Y:S02]  /*b000*/  @!P1 SYNCS.PHASECHK.TRANS64 P1, [R2+URZ+0x30810], R153 ;  /* 0x03081099020095a7 */ /* 0x000e64000802007f */
[----:B-1----:R-:W-:Y:S05]  /*b010*/  @!P1 BRA `(.L_x_490) ;  /* 0xfffffffc00f09947 */ /* 0x002fea000383ffff */
[----:B------:R-:W-:Y:S05]  /*b020*/  BRA `(.L_x_489) ;  /* 0xffffff6800e07947 */ /* 0x000fea000383ffff */
.L_x_494:
[----:B------:R1:W1:Y:S02]  /*b030*/  SYNCS.PHASECHK.TRANS64.TRYWAIT P1, [R2+URZ+0x30830], R153 ;  /* 0x03083099020075a7 */ /* 0x000264000802017f */
[----:B-1----:R-:W-:Y:S05]  /*b040*/  @!P1 NANOSLEEP.SYNCS 0x989680 ;  /* 0x009896800000995d */ /* 0x002fea0003900000 */
[----:B------:R-:W1:Y:S02]  /*b050*/  @!P1 SYNCS.PHASECHK.TRANS64 P1, [R2+URZ+0x30830], R153 ;  /* 0x03083099020095a7 */ /* 0x000e64000802007f */
[----:B-1----:R-:W-:Y:S05]  /*b060*/  @!P1 BRA `(.L_x_494) ;  /* 0xfffffffc00f09947 */ /* 0x002fea000383ffff */
[----:B------:R-:W-:Y:S05]  /*b070*/  BRA `(.L_x_493) ;  /* 0xffffff7000387947 */ /* 0x000fea000383ffff */
.L_x_592:
[----:B-1----:R1:W2:Y:S02]  /*b080*/  SYNCS.PHASECHK.TRANS64.TRYWAIT P1, [R12+URZ+0x30820], R3 ;  /* 0x030820030c0075a7 */ /* 0x0022a4000802017f */
[----:B--2---:R-:W-:Y:S05]  /*b090*/  @!P1 NANOSLEEP.SYNCS 0x989680 ;  /* 0x009896800000995d */ /* 0x004fea0003900000 */
[----:B------:R-:W2:Y:S02]  /*b0a0*/  @!P1 SYNCS.PHASECHK.TRANS64 P1, [R12+URZ+0x30820], R3 ;  /* 0x030820030c0095a7 */ /* 0x000ea4000802007f */
[----:B--2---:R-:W-:Y:S05]  /*b0b0*/  @!P1 BRA `(.L_x_592) ;  /* 0xfffffffc00f09947 */ /* 0x004fea000383ffff */
[----:B------:R-:W-:Y:S05]  /*b0c0*/  BRA `(.L_x_620) ;  /* 0xffffffe400007947 */ /* 0x000fea000383ffff */
.L_x_596:
[----:B-1----:R1:W2:Y:S02]  /*b0d0*/  SYNCS.PHASECHK.TRANS64.TRYWAIT P1, [R12+URZ+0x30840], R21 ;  /* 0x030840150c0075a7 */ /* 0x0022a4000802017f */
[----:B--2---:R-:W-:Y:S05]  /*b0e0*/  @!P1 NANOSLEEP.SYNCS 0x989680 ;  /* 0x009896800000995d */ /* 0x004fea0003900000 */
[----:B------:R-:W2:Y:S02]  /*b0f0*/  @!P1 SYNCS.PHASECHK.TRANS64 P1, [R12+URZ+0x30840], R21 ;  /* 0x030840150c0095a7 */ /* 0x000ea4000802007f */
[----:B--2---:R-:W-:Y:S05]  /*b100*/  @!P1 BRA `(.L_x_596) ;  /* 0xfffffffc00f09947 */ /* 0x004fea000383ffff */
[----:B------:R-:W-:Y:S05]  /*b110*/  BRA `(.L_x_621) ;  /* 0xffffffe800647947 */ /* 0x000fea000383ffff */
.L_x_598:
[----:B--2---:R2:W3:Y:S02]  /*b120*/  SYNCS.PHASECHK.TRANS64.TRYWAIT P1, [R12+URZ+0x30828], R21 ;  /* 0x030828150c0075a7 */ /* 0x0044e4000802017f */
[----:B---3--:R-:W-:Y:S05]  /*b130*/  @!P1 NANOSLEEP.SYNCS 0x989680 ;  /* 0x009896800000995d */ /* 0x008fea0003900000 */
[----:B------:R-:W3:Y:S02]  /*b140*/  @!P1 SYNCS.PHASECHK.TRANS64 P1, [R12+URZ+0x30828], R21 ;  /* 0x030828150c0095a7 */ /* 0x000ee4000802007f */
[----:B---3--:R-:W-:Y:S05]  /*b150*/  @!P1 BRA `(.L_x_598) ;  /* 0xfffffffc00f09947 */ /* 0x008fea000383ffff */
[----:B------:R-:W-:Y:S05]  /*b160*/  BRA `(.L_x_622) ;  /* 0xffffffe800fc7947 */ /* 0x000fea000383ffff */
.L_x_600:
[----:B---3--:R3:W4:Y:S02]  /*b170*/  SYNCS.PHASECHK.TRANS64.TRYWAIT P1, [R12+URZ+0x30848], R21 ;  /* 0x030848150c0075a7 */ /* 0x008724000802017f */
[----:B----4-:R-:W-:Y:S05]  /*b180*/  @!P1 NANOSLEEP.SYNCS 0x989680 ;  /* 0x009896800000995d */ /* 0x010fea0003900000 */
[----:B------:R-:W4:Y:S02]  /*b190*/  @!P1 SYNCS.PHASECHK.TRANS64 P1, [R12+URZ+0x30848], R21 ;  /* 0x030848150c0095a7 */ /* 0x000f24000802007f */
[----:B----4-:R-:W-:Y:S05]  /*b1a0*/  @!P1 BRA `(.L_x_600) ;  /* 0xfffffffc00f09947 */ /* 0x010fea000383ffff */
[----:B------:R-:W-:Y:S05]  /*b1b0*/  BRA `(.L_x_623) ;  /* 0xffffffec00747947 */ /* 0x000fea000383ffff */
.L_x_602:
[----:B------:R-:W-:-:S07]  /*b1c0*/  SHF.L.U32 R5, R10, 0x1f, RZ ;  /* 0x0000001f0a057819 */ /* 0x000fce00000006ff */
.L_x_624:
[----:B-1----:R1:W2:Y:S02]  /*b1d0*/  SYNCS.PHASECHK.TRANS64.TRYWAIT P1, [R12+URZ+0x30820], R5 ;  /* 0x030820050c0075a7 */ /* 0x0022a4000802017f */
[----:B--2---:R-:W-:Y:S05]  /*b1e0*/  @!P1 NANOSLEEP.SYNCS 0x989680 ;  /* 0x009896800000995d */ /* 0x004fea0003900000 */
[----:B------:R-:W2:Y:S02]  /*b1f0*/  @!P1 SYNCS.PHASECHK.TRANS64 P1, [R12+URZ+0x30820], R5 ;  /* 0x030820050c0095a7 */ /* 0x000ea4000802007f */
[----:B--2---:R-:W-:Y:S05]  /*b200*/  @!P1 BRA `(.L_x_624) ;  /* 0xfffffffc00f09947 */ /* 0x004fea000383ffff */
[----:B------:R-:W-:Y:S05]  /*b210*/  BRA `(.L_x_625) ;  /* 0xffffffec00fc7947 */ /* 0x000fea000383ffff */
.L_x_605:
[----:B-1----:R1:W2:Y:S02]  /*b220*/  SYNCS.PHASECHK.TRANS64.TRYWAIT P1, [R12+URZ+0x30840], R13 ;  /* 0x0308400d0c0075a7 */ /* 0x0022a4000802017f */
[----:B--2---:R-:W-:Y:S05]  /*b230*/  @!P1 NANOSLEEP.SYNCS 0x989680 ;  /* 0x009896800000995d */ /* 0x004fea0003900000 */
[----:B------:R-:W2:Y:S02]  /*b240*/  @!P1 SYNCS.PHASECHK.TRANS64 P1, [R12+URZ+0x30840], R13 ;  /* 0x0308400d0c0095a7 */ /* 0x000ea4000802007f */
[----:B--2---:R-:W-:Y:S05]  /*b250*/  @!P1 BRA `(.L_x_605) ;  /* 0xfffffffc00f09947 */ /* 0x004fea000383ffff */
[----:B------:R-:W-:Y:S05]  /*b260*/  BRA `(.L_x_626) ;  /* 0xfffffff0008c7947 */ /* 0x000fea000383ffff */
.L_x_607:
[----:B--2---:R2:W3:Y:S02]  /*b270*/  SYNCS.PHASECHK.TRANS64.TRYWAIT P1, [R12+URZ+0x30828], R13 ;  /* 0x0308280d0c0075a7 */ /* 0x0044e4000802017f */
[----:B---3--:R-:W-:Y:S05]  /*b280*/  @!P1 NANOSLEEP.SYNCS 0x989680 ;  /* 0x009896800000995d */ /* 0x008fea0003900000 */
[----:B------:R-:W3:Y:S02]  /*b290*/  @!P1 SYNCS.PHASECHK.TRANS64 P1, [R12+URZ+0x30828], R13 ;  /* 0x0308280d0c0095a7 */ /* 0x000ee4000802007f */
[----:B---3--:R-:W-:Y:S05]  /*b2a0*/  @!P1 BRA `(.L_x_607) ;  /* 0xfffffffc00f09947 */ /* 0x008fea000383ffff */
[----:B------:R-:W-:Y:S05]  /*b2b0*/  BRA `(.L_x_627) ;  /* 0xfffffff400187947 */ /* 0x000fea000383ffff */
.L_x_609:
[----:B---3--:R3:W4:Y:S02]  /*b2c0*/  SYNCS.PHASECHK.TRANS64.TRYWAIT P0, [R4+URZ+0x30840], R3 ;  /* 0x03084003040075a7 */ /* 0x008724000800017f */
[----:B----4-:R-:W-:Y:S05]  /*b2d0*/  @!P0 NANOSLEEP.SYNCS 0x989680 ;  /* 0x009896800000895d */ /* 0x010fea0003900000 */
[----:B------:R-:W4:Y:S02]  /*b2e0*/  @!P0 SYNCS.PHASECHK.TRANS64 P0, [R4+URZ+0x30840], R3 ;  /* 0x03084003040085a7 */ /* 0x000f24000800007f */
[----:B----4-:R-:W-:Y:S05]  /*b2f0*/  @!P0 BRA `(.L_x_609) ;  /* 0xfffffffc00f08947 */ /* 0x010fea000383ffff */
[----:B------:R-:W-:Y:S05]  /*b300*/  BRA `(.L_x_628) ;  /* 0xfffffff400a47947 */ /* 0x000fea000383ffff */
.L_x_611:
[----:B------:R-:W-:Y:S01]  /*b310*/  BSSY B0, `(.L_x_629) ;  /* 0x0000006000007945 */ /* 0x000fe20003800000 */
[----:B------:R-:W-:-:S07]  /*b320*/  IMAD.MOV.U32 R15, RZ, RZ, -0x1 ;  /* 0xffffffffff0f7424 */ /* 0x000fce00078e00ff */
[----:B--2---:R-:W-:Y:S05]  /*b330*/  WARPSYNC.COLLECTIVE R15, `(.L_x_630) ;  /* 0x000000000f0c7348 */ /* 0x004fea0003c00000 */
[----:B------:R-:W-:Y:S02]  /*b340*/  ELECT P6, UR62, PT ;  /* 0x00000000003e782f */ /* 0x000fe400038c0000 */
[----:B------:R-:W-:Y:S01]  /*b350*/  MOV R14, UR62 ;  /* 0x0000003e000e7c02 */ /* 0x000fe20008000f00 */
[----:B--2---:R-:W-:Y:S10]  /*b360*/  ENDCOLLECTIVE ;  /* 0x000000000000791b */ /* 0x004ff40003800000 */
.L_x_630:
[----:B------:R-:W-:Y:S05]  /*b370*/  BSYNC B0 ;  /* 0x0000000000007941 */ /* 0x000fea0003800000 */
.L_x_629:
[----:B------:R-:W-:Y:S05]  /*b380*/  BRA `(.L_x_631) ;  /* 0xfffffff800547947 */ /* 0x000fea000383ffff */
.L_x_613:
[----:B-1----:R1:W3:Y:S02]  /*b390*/  SYNCS.PHASECHK.TRANS64.TRYWAIT P0, [R7+URZ], R4 ;  /* 0x00000004070075a7 */ /* 0x0022e4000800017f */
[----:B---3--:R-:W-:Y:S05]  /*b3a0*/  @!P0 NANOSLEEP.SYNCS 0x989680 ;  /* 0x009896800000895d */ /* 0x008fea0003900000 */
[----:B------:R-:W3:Y:S02]  /*b3b0*/  @!P0 SYNCS.PHASECHK.TRANS64 P0, [R7+URZ], R4 ;  /* 0x00000004070085a7 */ /* 0x000ee4000800007f */
[----:B---3--:R-:W-:Y:S05]  /*b3c0*/  @!P0 BRA `(.L_x_613) ;  /* 0xfffffffc00f08947 */ /* 0x008fea000383ffff */
[----:B------:R-:W-:Y:S05]  /*b3d0*/  BRA `(.L_x_632) ;  /* 0xfffffff800947947 */ /* 0x000fea000383ffff */
.L_x_614:
[----:B---3--:R3:W4:Y:S02]  /*b3e0*/  SYNCS.PHASECHK.TRANS64.TRYWAIT P0, [R11+URZ], R2 ;  /* 0x000000020b0075a7 */ /* 0x008724000800017f */
[----:B----4-:R-:W-:Y:S05]  /*b3f0*/  @!P0 NANOSLEEP.SYNCS 0x989680 ;  /* 0x009896800000895d */ /* 0x010fea0003900000 */
[----:B------:R-:W4:Y:S02]  /*b400*/  @!P0 SYNCS.PHASECHK.TRANS64 P0, [R11+URZ], R2 ;  /* 0x000000020b0085a7 */ /* 0x000f24000800007f */
[----:B----4-:R-:W-:Y:S05]  /*b410*/  @!P0 BRA `(.L_x_614) ;  /* 0xfffffffc00f08947 */ /* 0x010fea000383ffff */
[----:B------:R-:W-:Y:S05]  /*b420*/  BRA `(.L_x_633) ;  /* 0xfffffff800887947 */ /* 0x000fea000383ffff */
.L_x_616:
[----:B----4-:R4:W1:Y:S02]  /*b430*/  SYNCS.PHASECHK.TRANS64.TRYWAIT P0, [R9+URZ], R4 ;  /* 0x00000004090075a7 */ /* 0x010864000800017f */
[----:B-1----:R-:W-:Y:S05]  /*b440*/  @!P0 NANOSLEEP.SYNCS 0x989680 ;  /* 0x009896800000895d */ /* 0x002fea0003900000 */
[----:B------:R-:W1:Y:S02]  /*b450*/  @!P0 SYNCS.PHASECHK.TRANS64 P0, [R9+URZ], R4 ;  /* 0x00000004090085a7 */ /* 0x000e64000800007f */
[----:B-1----:R-:W-:Y:S05]  /*b460*/  @!P0 BRA `(.L_x_616) ;  /* 0xfffffffc00f08947 */ /* 0x002fea000383ffff */
[----:B------:R-:W-:Y:S05]  /*b470*/  BRA `(.L_x_634) ;  /* 0xfffffff8008c7947 */ /* 0x000fea000383ffff */
.L_x_635:
        /* <DEDUP_REMOVED lines=16> */
.L_x_7294:


//--------------------- .text._ZN7cutlass13device_kernelIN5flash11enable_sm90INS1_16FlashAttnBwdSm90INS1_25CollectiveMainloopBwdSm90ILi2ELi2ELi2EN4cute5tupleIJNS5_1CILi1EEES8_S8_EEENS6_IJNS7_ILi64EEENS7_ILi128EEESB_EEENS_6half_tEfNS_4arch4Sm90ELb0ELb0ELb1ELb1ELb1ELb1ELb0ELb0ELi2ELi1ELi2ELi1ELb0EEENS1_21CollectiveEpilogueBwdISC_SD_SF_Li256ELb1ELb0ELi1EEENS1_19SingleTileSchedulerILb1ELb0ELb0ELi128EEEEEEEEEvNT_6ParamsE --------------------------
	.section	.text._ZN7cutlass13device_kernelIN5flash11enable_sm90INS1_16FlashAttnBwdSm90INS1_25CollectiveMainloopBwdSm90ILi2ELi2ELi2EN4cute5tupleIJNS5_1CILi1EEES8_S8_EEENS6_IJNS7_ILi64EEENS7_ILi128EEESB_EEENS_6half_tEfNS_4arch4Sm90ELb0ELb0ELb1ELb1ELb1ELb1ELb0ELb0ELi2ELi1ELi2ELi1ELb0EEENS1_21CollectiveEpilogueBwdISC_SD_SF_Li256ELb1ELb0ELi1EEENS1_19SingleTileSchedulerILb1ELb0ELb0ELi128EEEEEEEEEvNT_6ParamsE,"ax",@progbits
	.align	128
.text._ZN7cutlass13device_kernelIN5flash11enable_sm90INS1_16FlashAttnBwdSm90INS1_25CollectiveMainloopBwdSm90ILi2ELi2ELi2EN4cute5tupleIJNS5_1CILi1EEES8_S8_EEENS6_IJNS7_ILi64EEENS7_ILi128EEESB_EEENS_6half_tEfNS_4arch4Sm90ELb0ELb0ELb1ELb1ELb1ELb1ELb0ELb0ELi2ELi1ELi2ELi1ELb0EEENS1_21CollectiveEpilogueBwdISC_SD_SF_Li256ELb1ELb0ELi1EEENS1_19SingleTileSchedulerILb1ELb0ELb0ELi128EEEEEEEEEvNT_6ParamsE:
        .type           _ZN7cutlass13device_kernelIN5flash11enable_sm90INS1_16FlashAttnBwdSm90INS1_25CollectiveMainloopBwdSm90ILi2ELi2ELi2EN4cute5tupleIJNS5_1CILi1EEES8_S8_EEENS6_IJNS7_ILi64EEENS7_ILi128EEESB_EEENS_6half_tEfNS_4arch4Sm90ELb0ELb0ELb1ELb1ELb1ELb1ELb0ELb0ELi2ELi1ELi2ELi1ELb0EEENS1_21CollectiveEpilogueBwdISC_SD_SF_Li256ELb1ELb0ELi1EEENS1_19SingleTileSchedulerILb1ELb0ELb0ELi128EEEEEEEEEvNT_6ParamsE,@function
        .size           _ZN7cutlass13device_kernelIN5flash11enable_sm90INS1_16FlashAttnBwdSm90INS1_25CollectiveMainloopBwdSm90ILi2ELi2ELi2EN4cute5tupleIJNS5_1CILi1EEES8_S8_EEENS6_IJNS7_ILi64EEENS7_ILi128EEESB_EEENS_6half_tEfNS_4arch4Sm90ELb0ELb0ELb1ELb1ELb1ELb1ELb0ELb0ELi2ELi1ELi2ELi1ELb0EEENS1_21CollectiveEpilogueBwdISC_SD_SF_Li256ELb1ELb0ELi1EEENS1_19SingleTileSchedulerILb1ELb0ELb0ELi128EEEEEEEEEvNT_6ParamsE,(.L_x_7295 - _ZN7cutlass13device_kernelIN5flash11enable_sm90INS1_16FlashAttnBwdSm90INS1_25CollectiveMainloopBwdSm90ILi2ELi2ELi2EN4cute5tupleIJNS5_1CILi1EEES8_S8_EEENS6_IJNS7_ILi64EEENS7_ILi128EEESB_EEENS_6half_tEfNS_4arch4Sm90ELb0ELb0ELb1ELb1ELb1ELb1ELb0ELb0ELi2ELi1ELi2ELi1ELb0EEENS1_21CollectiveEpilogueBwdISC_SD_SF_Li256ELb1ELb0ELi1EEENS1_19SingleTileSchedulerILb1ELb0ELb0ELi128EEEEEEEEEvNT_6ParamsE)
        .other          _ZN7cutlass13device_kernelIN5flash11enable_sm90INS1_16FlashAttnBwdSm90INS1_25CollectiveMainloopBwdSm90ILi2ELi2ELi2EN4cute5tupleIJNS5_1CILi1EEES8_S8_EEENS6_IJNS7_ILi64EEENS7_ILi128EEESB_EEENS_6half_tEfNS_4arch4Sm90ELb0ELb0ELb1ELb1ELb1ELb1ELb0ELb0ELi2ELi1ELi2ELi1ELb0EEENS1_21CollectiveEpilogueBwdISC_SD_SF_Li256ELb1ELb0ELi1EEENS1_19SingleTileSchedulerILb1ELb0ELb0ELi128EEEEEEEEEvNT_6ParamsE,@"STO_CUDA_ENTRY STV_DEFAULT"
_ZN7cutlass13device_kernelIN5flash11enable_sm90INS1_16FlashAttnBwdSm90INS1_25CollectiveMainloopBwdSm90ILi2ELi2ELi2EN4cute5tupleIJNS5_1CILi1EEES8_S8_EEENS6_IJNS7_ILi64EEENS7_ILi128EEESB_EEENS_6half_tEfNS_4arch4Sm90ELb0ELb0ELb1ELb1ELb1ELb1ELb0ELb0ELi2ELi1ELi2ELi1ELb0EEENS1_21CollectiveEpilogueBwdISC_SD_SF_Li256ELb1ELb0ELi1EEENS1_19SingleTileSchedulerILb1ELb0ELb0ELi128EEEEEEEEEvNT_6ParamsE:
        /* <DEDUP_REMOVED lines=23> */
.L_x_637:
[----:B------:R-:W-:Y:S05]  /*0170*/  BSYNC B0 ;  /* 0x0000000000007941 */ /* 0x000fea0003800000 */
.L_x_636:
        /* <DEDUP_REMOVED lines=34> */
.L_x_638:
        /* <DEDUP_REMOVED lines=22> */
.L_x_639:
        /* <DEDUP_REMOVED lines=9> */
.L_x_642:
        /* <DEDUP_REMOVED lines=20> */
.L_x_643:
        /* <DEDUP_REMOVED lines=10> */
.L_x_645:
[----:B------:R-:W2:Y:S02]  /*0770*/  LDC R0, c[0x0][0x8bc] ;  /* 0x00022f00ff007b82 */ /* 0x000ea40000000800 */
.L_x_644:
        /* <DEDUP_REMOVED lines=16> */
.L_x_647:
        /* <DEDUP_REMOVED lines=10> */
.L_x_648:
        /* <DEDUP_REMOVED lines=8> */
.L_x_649:
        /* <DEDUP_REMOVED lines=9> */
.L_x_650:
        /* <DEDUP_REMOVED lines=90> */
.L_x_653:
        /* <DEDUP_REMOVED lines=15> */
.L_x_652:
        /* <DEDUP_REMOVED lines=22> */
.L_x_655:
        /* <DEDUP_REMOVED lines=15> */
.L_x_654:
        /* <DEDUP_REMOVED lines=8> */
.L_x_807:
        /* <DEDUP_REMOVED lines=45> */
.L_x_657:
        /* <DEDUP_REMOVED lines=74> */
.L_x_669:
[----:B------:R-:W-:-:S13]  /*1b00*/  ISETP.NE.AND P0, PT, R7, 0x3, PT ;  /* 0x000000030700780c */ /* 0x000fda0003f05270 */
[----:B---3--:R-:W-:Y:S05]  /*1b10*/  @!P0 BRA `(.L_x_659) ;  /* 0x0000000000048947 */ /* 0x008fea0003800000 */
[----:B------:R-:W-:Y:S01]  /*1b20*/  BPT.TRAP 0x1 ;  /* 0x000000040000795c */ /* 0x000fe20000300000 */
.L_x_659:
[----:B------:R-:W-:Y:S01]  /*1b30*/  IMAD R2, R4, 0x8, R16 ;  /* 0x0000000804027824 */ /* 0x000fe200078e0210 */
[----:B------:R-:W-:-:S04]  /*1b40*/  SHF.L.U32 R153, R5, 0x1f, RZ ;  /* 0x0000001f05997819 */ /* 0x000fc800000006ff */
[----:B------:R3:W4:Y:S01]  /*1b50*/  SYNCS.PHASECHK.TRANS64.TRYWAIT P1, [R2+URZ+0x30810], R153 ;  /* 0x03081099020075a7 */ /* 0x000722000802017f */
[----:B------:R-:W-:Y:S05]  /*1b60*/  @!P0 BRA `(.L_x_660) ;  /* 0x0000000000048947 */ /* 0x000fea0003800000 */
[----:B------:R-:W-:Y:S01]  /*1b70*/  BPT.TRAP 0x1 ;  /* 0x000000040000795c */ /* 0x000fe20000300000 */
.L_x_660:
[----:B----4-:R-:W-:Y:S05]  /*1b80*/  @P1 BRA `(.L_x_661) ;  /* 0x0000000000081947 */ /* 0x010fea0003800000 */
[----:B------:R-:W4:Y:S02]  /*1b90*/  SYNCS.PHASECHK.TRANS64.TRYWAIT P1, [R2+URZ+0x30810], R153 ;  /* 0x03081099020075a7 */ /* 0x000f24000802017f */
[----:B----4-:R-:W-:Y:S05]  /*1ba0*/  @!P1 BRA `(.L_x_662) ;  /* 0x0000009c000c9947 */ /* 0x010fea0003800000 */
.L_x_661:
        /* <DEDUP_REMOVED lines=81> */
.L_x_663:
[----:B------:R1:W1:Y:S01]  /*20c0*/  SYNCS.PHASECHK.TRANS64.TRYWAIT P1, [R2+URZ+0x30830], R153 ;  /* 0x03083099020075a7 */ /* 0x000262000802017f */
[----:B------:R-:W-:Y:S05]  /*20d0*/  @!P0 BRA `(.L_x_664) ;  /* 0x0000000000048947 */ /* 0x000fea0003800000 */
[----:B------:R-:W-:Y:S01]  /*20e0*/  BPT.TRAP 0x1 ;  /* 0x000000040000795c */ /* 0x000fe20000300000 */
.L_x_664:
[----:B------:R-:W-:-:S05]  /*20f0*/  VIADD R17, R16, 0x20000 ;  /* 0x0002000010117836 */ /* 0x000fca0000000000 */
[----:B------:R-:W-:-:S04]  /*2100*/  SHF.R.U32.HI R17, RZ, 0x4, R17 ;  /* 0x00000004ff117819 */ /* 0x000fc80000011611 */
[----:B------:R-:W-:-:S04]  /*2110*/  LOP3.LUT R17, R17, 0x3fff, RZ, 0xc0, !PT ;  /* 0x00003fff11117812 */ /* 0x000fc800078ec0ff */
[----:B------:R-:W-:Y:S01]  /*2120*/  LOP3.LUT R155, R17, 0x10000, RZ, 0xfc, !PT ;  /* 0x00010000119b7812 */ /* 0x000fe200078efcff */
[----:B-1----:R-:W-:Y:S06]  /*2130*/  @P1 BRA `(.L_x_665) ;  /* 0x0000000000081947 */ /* 0x002fec0003800000 */
[----:B------:R-:W1:Y:S02]  /*2140*/  SYNCS.PHASECHK.TRANS64.TRYWAIT P1, [R2+URZ+0x30830], R153 ;  /* 0x03083099020075a7 */ /* 0x000e64000802017f */
[----:B-1----:R-:W-:Y:S05]  /*2150*/  @!P1 BRA `(.L_x_666) ;  /* 0x0000009400b49947 */ /* 0x002fea0003800000 */
.L_x_665:
        /* <DEDUP_REMOVED lines=495> */
.L_x_667:
        /* <DEDUP_REMOVED lines=49> */
.L_x_668:
        /* <DEDUP_REMOVED lines=77> */
.L_x_651:
        /* <DEDUP_REMOVED lines=21> */
[----:B------:R-:W-:Y:S01]  /*4980*/  F2FP.F16.F32.PACK_AB R113, R115, R114 ;  /* 0x000000727371723e */ /* 0x000fe200000000ff */
[----:B--2---:R-:W-:Y:S01]  /*4990*/  VIADD R16, R16, 0xffffff80 ;  /* 0xffffff8010107836 */ /* 0x004fe20000000000 */
[----:B------:R-:W-:Y:S02]  /*49a0*/  F2FP.F16.F32.PACK_AB R120, R121, R120 ;  /* 0x000000787978723e */ /* 0x000fe400000000ff */
        /* <DEDUP_REMOVED lines=78> */
[----:B------:R-:W-:Y:S01]  /*4e90*/  F2FP.F16.F32.PACK_AB R64, R65, R64 ;  /* 0x000000404140723e */ /* 0x000fe200000000ff */
[----:B------:R4:W-:Y:S01]  /*4ea0*/  STSM.16.M88.4 [R22+-0x8000], R48 ;  /* 0xff80003016007844 */ /* 0x0009e20000000200 */
[----:B------:R-:W-:-:S02]  /*4eb0*/  F2FP.F16.F32.PACK_AB R58, R61, R60 ;  /* 0x0000003c3d3a723e */ /* 0x000fc400000000ff */
[----:B------:R-:W-:Y:S01]  /*4ec0*/  F2FP.F16.F32.PACK_AB R59, R63, R62 ;  /* 0x0000003e3f3b723e */ /* 0x000fe200000000ff */
[----:B-1----:R-:W1:Y:S01]  /*4ed0*/  LDC.64 R4, c[0x0][0x878] ;  /* 0x00021e00ff047b82 */ /* 0x002e620000000a00 */
[----:B------:R-:W-:Y:S02]  /*4ee0*/  F2FP.F16.F32.PACK_AB R65, R67, R66 ;  /* 0x000000424341723e */ /* 0x000fe400000000ff */
[----:B------:R-:W-:Y:S01]  /*4ef0*/  F2FP.F16.F32.PACK_AB R72, R73, R72 ;  /* 0x000000484948723e */ /* 0x000fe200000000ff */
[----:B------:R4:W-:Y:S01]  /*4f00*/  STSM.16.M88.4 [R17+0x4000], R56 ;  /* 0x0040003811007844 */ /* 0x0009e20000000200 */
[----:B------:R-:W-:Y:S02]  /*4f10*/  F2FP.F16.F32.PACK_AB R66, R69, R68 ;  /* 0x000000444542723e */ /* 0x000fe400000000ff */
[----:B------:R-:W-:Y:S02]  /*4f20*/  F2FP.F16.F32.PACK_AB R67, R71, R70 ;  /* 0x000000464743723e */ /* 0x000fe400000000ff */
[----:B------:R-:W-:-:S02]  /*4f30*/  F2FP.F16.F32.PACK_AB R73, R75, R74 ;  /* 0x0000004a4b49723e */ /* 0x000fc400000000ff */
[----:B------:R-:W-:Y:S01]  /*4f40*/  F2FP.F16.F32.PACK_AB R80, R81, R80 ;  /* 0x000000505150723e */ /* 0x000fe200000000ff */
[----:B------:R4:W-:Y:S01]  /*4f50*/  STSM.16.M88.4 [R20+-0x4000], R64 ;  /* 0xffc0004014007844 */ /* 0x0009e20000000200 */
[----:B------:R-:W-:Y:S02]  /*4f60*/  F2FP.F16.F32.PACK_AB R74, R77, R76 ;  /* 0x0000004c4d4a723e */ /* 0x000fe400000000ff */
[----:B------:R-:W-:Y:S02]  /*4f70*/  F2FP.F16.F32.PACK_AB R75, R79, R78 ;  /* 0x0000004e4f4b723e */ /* 0x000fe400000000ff */
[----:B------:R-:W-:Y:S02]  /*4f80*/  F2FP.F16.F32.PACK_AB R81, R83, R82 ;  /* 0x000000525351723e */ /* 0x000fe400000000ff */
[----:B------:R-:W-:Y:S01]  /*4f90*/  F2FP.F16.F32.PACK_AB R82, R85, R84 ;  /* 0x000000545552723e */ /* 0x000fe200000000ff */
[----:B------:R4:W-:Y:S01]  /*4fa0*/  STSM.16.M88.4 [R21+-0x4000], R72 ;  /* 0xffc0004815007844 */ /* 0x0009e20000000200 */
[----:B------:R-:W-:-:S02]  /*4fb0*/  F2FP.F16.F32.PACK_AB R83, R87, R86 ;  /* 0x000000565753723e */ /* 0x000fc400000000ff */
        /* <DEDUP_REMOVED lines=32> */
.L_x_671:
        /* <DEDUP_REMOVED lines=58> */
.L_x_673:
[----:B------:R-:W-:Y:S05]  /*5560*/  BSYNC B0 ;  /* 0x0000000000007941 */ /* 0x000fea0003800000 */
.L_x_672:
        /* <DEDUP_REMOVED lines=15> */
.L_x_675:
[----:B------:R-:W-:Y:S05]  /*5660*/  BSYNC B0 ;  /* 0x0000000000007941 */ /* 0x000fea0003800000 */
.L_x_674:
        /* <DEDUP_REMOVED lines=18> */
.L_x_677:
[----:B------:R-:W-:Y:S05]  /*5790*/  BSYNC B0 ;  /* 0x0000000000007941 */ /* 0x000fea0003800000 */
.L_x_676:
        /* <DEDUP_REMOVED lines=17> */
.L_x_679:
[----:B------:R-:W-:Y:S05]  /*58b0*/  BSYNC B0 ;  /* 0x0000000000007941 */ /* 0x000fea0003800000 */
.L_x_678:
        /* <DEDUP_REMOVED lines=18> */
.L_x_681:
[----:B------:R-:W-:Y:S05]  /*59e0*/  BSYNC B0 ;  /* 0x0000000000007941 */ /* 0x000fea0003800000 */
.L_x_680:
        /* <DEDUP_REMOVED lines=18> */
.L_x_683:
[----:B------:R-:W-:Y:S05]  /*5b10*/  BSYNC B0 ;  /* 0x0000000000007941 */ /* 0x000fea0003800000 */
.L_x_682:
        /* <DEDUP_REMOVED lines=19> */
.L_x_685:
[----:B------:R-:W-:Y:S05]  /*5c50*/  BSYNC B0 ;  /* 0x0000000000007941 */ /* 0x000fea0003800000 */
.L_x_684:
        /* <DEDUP_REMOVED lines=21> */
.L_x_687:
[----:B------:R-:W-:Y:S05]  /*5db0*/  BSYNC B0 ;  /* 0x0000000000007941 */ /* 0x000fea0003800000 */
.L_x_686:
        /* <DEDUP_REMOVED lines=33> */
.L_x_689:
[----:B------:R-:W-:Y:S05]  /*5fd0*/  BSYNC B0 ;  /* 0x0000000000007941 */ /* 0x000fea0003800000 */
.L_x_688:
[----:B---34-:R3:W4:Y:S01]  /*5fe0*/  LDS.128 R28, [R46+0x800] ;  /* 0x000800002e1c7984 */ /* 0x0187220000000c00 */
        /* <DEDUP_REMOVED lines=16> */
.L_x_691:
[----:B------:R-:W-:Y:S05]  /*60f0*/  BSYNC B0 ;  /* 0x0000000000007941 */ /* 0x000fea0003800000 */
.L_x_690:
        /* <DEDUP_REMOVED lines=15> */
.L_x_693:
[----:B------:R-:W-:Y:S05]  /*61f0*/  BSYNC B0 ;  /* 0x0000000000007941 */ /* 0x000fea0003800000 */
.L_x_692:
        /* <DEDUP_REMOVED lines=15> */
.L_x_695:
[----:B------:R-:W-:Y:S05]  /*62f0*/  BSYNC B0 ;  /* 0x0000000000007941 */ /* 0x000fea0003800000 */
.L_x_694:
        /* <DEDUP_REMOVED lines=15> */
.L_x_697:
[----:B------:R-:W-:Y:S05]  /*63f0*/  BSYNC B0 ;  /* 0x0000000000007941 */ /* 0x000fea0003800000 */
.L_x_696:
        /* <DEDUP_REMOVED lines=15> */
.L_x_699:
[----:B------:R-:W-:Y:S05]  /*64f0*/  BSYNC B0 ;  /* 0x0000000000007941 */ /* 0x000fea0003800000 */
.L_x_698:
        /* <DEDUP_REMOVED lines=15> */
.L_x_701:
[----:B------:R-:W-:Y:S05]  /*65f0*/  BSYNC B0 ;  /* 0x0000000000007941 */ /* 0x000fea0003800000 */
.L_x_700:
        /* <DEDUP_REMOVED lines=15> */
.L_x_670:
        /* <DEDUP_REMOVED lines=30> */
.L_x_702:
        /* <DEDUP_REMOVED lines=48> */
.L_x_704:
[----:B------:R-:W-:Y:S05]  /*6bd0*/  BSYNC B0 ;  /* 0x0000000000007941 */ /* 0x000fea0003800000 */
.L_x_703:
        /* <DEDUP_REMOVED lines=16> */
.L_x_706:
[----:B------:R-:W-:Y:S05]  /*6ce0*/  BSYNC B0 ;  /* 0x0000000000007941 */ /* 0x000fea0003800000 */
.L_x_705:
        /* <DEDUP_REMOVED lines=16> */
.L_x_708:
[----:B------:R-:W-:Y:S05]  /*6df0*/  BSYNC B0 ;  /* 0x0000000000007941 */ /* 0x000fea0003800000 */
.L_x_707:
        /* <DEDUP_REMOVED lines=17> */
.L_x_710:
[----:B------:R-:W-:Y:S05]  /*6f10*/  BSYNC B0 ;  /* 0x0000000000007941 */ /* 0x000fea0003800000 */
.L_x_709:
        /* <DEDUP_REMOVED lines=16> */
.L_x_712:
[----:B------:R-:W-:Y:S05]  /*7020*/  BSYNC B0 ;  /* 0x0000000000007941 */ /* 0x000fea0003800000 */
.L_x_711:
        /* <DEDUP_REMOVED lines=18> */
.L_x_714:
[----:B------:R-:W-:Y:S05]  /*7150*/  BSYNC B0 ;  /* 0x0000000000007941 */ /* 0x000fea0003800000 */
.L_x_713:
        /* <DEDUP_REMOVED lines=20> */
.L_x_716:
[----:B------:R-:W-:Y:S05]  /*72a0*/  BSYNC B0 ;  /* 0x0000000000007941 */ /* 0x000fea0003800000 */
.L_x_715:
        /* <DEDUP_REMOVED lines=17> */
.L_x_718:
[----:B------:R-:W-:Y:S05]  /*73c0*/  BSYNC B0 ;  /* 0x0000000000007941 */ /* 0x000fea0003800000 */
.L_x_717:
        /* <DEDUP_REMOVED lines=32> */
.L_x_720:
[----:B------:R-:W-:Y:S05]  /*75d0*/  BSYNC B0 ;  /* 0x0000000000007941 */ /* 0x000fea0003800000 */
.L_x_719:
        /* <DEDUP_REMOVED lines=16> */
.L_x_722:
[----:B------:R-:W-:Y:S05]  /*76e0*/  BSYNC B0 ;  /* 0x0000000000007941 */ /* 0x000fea0003800000 */
.L_x_721:
        /* <DEDUP_REMOVED lines=15> */
.L_x_724:
[----:B------:R-:W-:Y:S05]  /*77e0*/  BSYNC B0 ;  /* 0x0000000000007941 */ /* 0x000fea0003800000 */
.L_x_723:
        /* <DEDUP_REMOVED lines=15> */
.L_x_726:
[----:B------:R-:W-:Y:S05]  /*78e0*/  BSYNC B0 ;  /* 0x0000000000007941 */ /* 0x000fea0003800000 */
.L_x_725:
        /* <DEDUP_REMOVED lines=15> */
.L_x_728:
[----:B------:R-:W-:Y:S05]  /*79e0*/  BSYNC B0 ;  /* 0x0000000000007941 */ /* 0x000fea0003800000 */
.L_x_727:
        /* <DEDUP_REMOVED lines=15> */
.L_x_730:
[----:B------:R-:W-:Y:S05]  /*7ae0*/  BSYNC B0 ;  /* 0x0000000000007941 */ /* 0x000fea0003800000 */
.L_x_729:
        /* <DEDUP_REMOVED lines=15> */
.L_x_732:
[----:B------:R-:W-:Y:S05]  /*7be0*/  BSYNC B0 ;  /* 0x0000000000007941 */ /* 0x000fea0003800000 */
.L_x_731:
        /* <DEDUP_REMOVED lines=15> */
.L_x_641:
        /* <DEDUP_REMOVED lines=9> */
[----:B------:R-:W1:Y:S01]  /*7d70*/  S2UR UR24, SR_CTAID.X ;  /* 0x00000000001879c3 */ /* 0x000e620000002500 */
[----:B------:R-:W-:-:S04]  /*7d80*/  ISETP.NE.U32.AND P0, PT, RZ, UR4, PT ;  /* 0x00000004ff007c0c */ /* 0x000fc8000bf05070 */
[----:B------:R-:W-:-:S03]  /*7d90*/  ISETP.NE.AND.EX P0, PT, RZ, UR5, PT, P0 ;  /* 0x00000005ff007c0c */ /* 0x000fc6000bf05300 */
[----:B------:R-:W2:Y:S10]  /*7da0*/  S2UR UR12, SR_CTAID.Z ;  /* 0x00000000000c79c3 */ /* 0x000eb40000002700 */
[----:B------:R-:W-:Y:S05]  /*7db0*/  @!P0 BRA `(.L_x_734) ;  /* 0x00000000001c8947 */ /* 0x000fea0003800000 */
[----:B------:R-:W-:Y:S02]  /*7dc0*/  ULDC.64 UR4, c[0x0][0x8d8] ;  /* 0x0002360000047ab9 */ /* 0x000fe40000000a00 */
[----:B--2---:R-:W-:-:S06]  /*7dd0*/  UIMAD.WIDE UR4, UR12, 0x4, UR4 ;  /* 0x000000040c0478a5 */ /* 0x004fcc000f8e0204 */
[----:B------:R-:W-:Y:S02]  /*7de0*/  IMAD.U32 R2, RZ, RZ, UR4 ;  /* 0x00000004ff027e24 */ /* 0x000fe4000f8e00ff */
[----:B------:R-:W-:-:S05]  /*7df0*/  IMAD.U32 R3, RZ, RZ, UR5 ;  /* 0x00000005ff037e24 */ /* 0x000fca000f8e00ff */
[----:B------:R-:W2:Y:S02]  /*7e00*/  LDG.E R2, desc[UR38][R2.64] ;  /* 0x0000002602027981 */ /* 0x000ea4000c1e1900 */
[----:B--2---:R-:W-:Y:S01]  /*7e10*/  R2UR UR4, R2 ;  /* 0x00000000020472ca */ /* 0x004fe200000e0000 */
[----:B------:R-:W-:-:S14]  /*7e20*/  BRA `(.L_x_735) ;  /* 0x0000000000387947 */ /* 0x000fdc0003800000 */
.L_x_734:
[----:B------:R-:W-:Y:S02]  /*7e30*/  ULDC.64 UR4, c[0x0][0x8d0] ;  /* 0x0002340000047ab9 */ /* 0x000fe40000000a00 */
[----:B------:R-:W-:-:S04]  /*7e40*/  ISETP.NE.U32.AND P0, PT, RZ, UR4, PT ;  /* 0x00000004ff007c0c */ /* 0x000fc8000bf05070 */
[----:B------:R-:W-:-:S13]  /*7e50*/  ISETP.NE.AND.EX P0, PT, RZ, UR5, PT, P0 ;  /* 0x00000005ff007c0c */ /* 0x000fda000bf05300 */
[----:B------:R-:W-:Y:S05]  /*7e60*/  @!P0 BRA `(.L_x_736) ;  /* 0x0000000000248947 */ /* 0x000fea0003800000 */
[----:B------:R-:W-:Y:S02]  /*7e70*/  ULDC.64 UR4, c[0x0][0x8d0] ;  /* 0x0002340000047ab9 */ /* 0x000fe40000000a00 */
[----:B--2---:R-:W-:-:S06]  /*7e80*/  UIMAD.WIDE UR4, UR12, 0x4, UR4 ;  /* 0x000000040c0478a5 */ /* 0x004fcc000f8e0204 */
[----:B------:R-:W-:Y:S02]  /*7e90*/  IMAD.U32 R2, RZ, RZ, UR4 ;  /* 0x00000004ff027e24 */ /* 0x000fe4000f8e00ff */
[----:B------:R-:W-:-:S05]  /*7ea0*/  IMAD.U32 R3, RZ, RZ, UR5 ;  /* 0x00000005ff037e24 */ /* 0x000fca000f8e00ff */
[----:B------:R-:W2:Y:S04]  /*7eb0*/  LDG.E R0, desc[UR38][R2.64] ;  /* 0x0000002602007981 */ /* 0x000ea8000c1e1900 */
[----:B------:R-:W2:Y:S02]  /*7ec0*/  LDG.E R5, desc[UR38][R2.64+0x4] ;  /* 0x0000042602057981 */ /* 0x000ea4000c1e1900 */
[----:B--2---:R-:W-:-:S05]  /*7ed0*/  IMAD.IADD R0, R5, 0x1, -R0 ;  /* 0x0000000105007824 */ /* 0x004fca00078e0a00 */
[----:B------:R-:W-:Y:S01]  /*7ee0*/  R2UR UR4, R0 ;  /* 0x00000000000472ca */ /* 0x000fe200000e0000 */
[----:B------:R-:W-:-:S14]  /*7ef0*/  BRA `(.L_x_735) ;  /* 0x0000000000047947 */ /* 0x000fdc0003800000 */
.L_x_736:
[----:B------:R-:W-:-:S05]  /*7f00*/  ULDC UR4, c[0x0][0x8bc] ;  /* 0x00022f0000047ab9 */ /* 0x000fca0000000800 */
.L_x_735:
[----:B-1----:R-:W-:-:S04]  /*7f10*/  USHF.L.U32 UR5, UR24, 0x7, URZ ;  /* 0x0000000718057899 */ /* 0x002fc8000800063f */
[----:B------:R-:W-:-:S04]  /*7f20*/  UISETP.GE.AND UP0, UPT, UR5, UR4, UPT ;  /* 0x000000040500728c */ /* 0x000fc8000bf06270 */
[----:B--2---:R-:W-:-:S06]  /*7f30*/  USEL UR12, UR12, 0xffffffff, !UP0 ;  /* 0xffffffff0c0c7887 */ /* 0x004fcc000c000000 */
        /* <DEDUP_REMOVED lines=23> */
[----:B------:R-:W3:-:S12]  /*80b0*/  S2UR UR11, SR_CTAID.Y ;  /* 0x00000000000b79c3 */ /* 0x000ed80000002600 */
[----:B--2---:R-:W-:-:S13]  /*80c0*/  @P2 R2UR UR4, R6 ;  /* 0x00000000060422ca */ /* 0x004fda00000e0000 */
[----:B------:R-:W-:-:S04]  /*80d0*/  @UP0 ULEA UR4, UR12, UR4, 0x6 ;  /* 0x000000040c040291 */ /* 0x000fc8000f8e303f */
[----:B------:R-:W-:-:S04]  /*80e0*/  @UP0 USHF.R.S32.HI UR5, URZ, 0x1f, UR4 ;  /* 0x0000001f3f050899 */ /* 0x000fc80008011404 */
[----:B------:R-:W-:-:S04]  /*80f0*/  @UP0 ULEA.HI UR5, UR5, UR4, URZ, 0x6 ;  /* 0x0000000405050291 */ /* 0x000fc8000f8f303f */
[----:B------:R-:W-:Y:S01]  /*8100*/  @UP0 USHF.L.U32 UR5, UR5, 0x7, URZ ;  /* 0x0000000705050899 */ /* 0x000fe2000800063f */
[----:B-1-3--:R-:W-:Y:S11]  /*8110*/  @P1 BRA `(.L_x_737) ;  /* 0x0000000000101947 */ /* 0x00aff60003800000 */
[----:B------:R-:W-:Y:S05]  /*8120*/  @!P0 BRA `(.L_x_737) ;  /* 0x00000000000c8947 */ /* 0x000fea0003800000 */
[----:B------:R-:W2:Y:S04]  /*8130*/  LDG.E R5, desc[UR38][R2.64] ;  /* 0x0000002602057981 */ /* 0x000ea8000c1e1900 */
[----:B-----5:R-:W2:Y:S02]  /*8140*/  LDG.E R0, desc[UR38][R2.64+0x4] ;  /* 0x0000042602007981 */ /* 0x020ea4000c1e1900 */
[----:B--2---:R-:W-:-:S07]  /*8150*/  IMAD.IADD R0, R0, 0x1, -R5 ;  /* 0x0000000100007824 */ /* 0x004fce00078e0a05 */
.L_x_737:
[----:B-----5:R-:W-:Y:S01]  /*8160*/  ISETP.GE.AND P0, PT, R0, 0x1, PT ;  /* 0x000000010000780c */ /* 0x020fe20003f06270 */
[----:B------:R-:W-:Y:S01]  /*8170*/  @UP0 ULOP3.LUT UR5, UR5, 0xffffe000, URZ, 0xc0, !UPT ;  /* 0xffffe00005050892 */ /* 0x000fe2000f8ec03f */
[----:B------:R-:W-:Y:S01]  /*8180*/  UMOV UR6, URZ ;  /* 0x0000003f00067c82 */ /* 0x000fe20008000000 */
[----:B------:R-:W-:Y:S02]  /*8190*/  UMOV UR7, URZ ;  /* 0x0000003f00077c82 */ /* 0x000fe40008000000 */
[----:B------:R-:W-:Y:S02]  /*81a0*/  @UP0 USHF.R.S32.HI UR4, URZ, 0x1f, UR5 ;  /* 0x0000001f3f040899 */ /* 0x000fe40008011405 */
[----:B------:R-:W-:Y:S01]  /*81b0*/  USHF.R.S32.HI UR19, URZ, 0x1f, UR11 ;  /* 0x0000001f3f137899 */ /* 0x000fe2000801140b */
[----:B------:R-:W-:-:S04]  /*81c0*/  @UP0 UMOV UR6, UR5 ;  /* 0x0000000500060c82 */ /* 0x000fc80008000000 */
[----:B------:R-:W-:Y:S01]  /*81d0*/  @UP0 UMOV UR7, UR4 ;  /* 0x0000000400070c82 */ /* 0x000fe20008000000 */
[----:B------:R-:W-:Y:S06]  /*81e0*/  @!P0 BRA `(.L_x_646) ;  /* 0x0000003400448947 */ /* 0x000fec0003800000 */
[----:B------:R-:W1:Y:S01]  /*81f0*/  S2R R4, SR_TID.X ;  /* 0x0000000000047919 */ /* 0x000e620000002100 */
        /* <DEDUP_REMOVED lines=8> */
[----:B------:R-:W-:Y:S01]  /*8280*/  USEL UR18, UR12, URZ, !UP0 ;  /* 0x0000003f0c127287 */ /* 0x000fe2000c000000 */
[----:B------:R-:W-:Y:S01]  /*8290*/  LEA.HI R3, R3, R2, RZ, 0x6 ;  /* 0x0000000203037211 */ /* 0x000fe200078f30ff */
[----:B------:R-:W-:Y:S01]  /*82a0*/  USEL UR4, UR4, URZ, !UP0 ;  /* 0x0000003f04047287 */ /* 0x000fe2000c000000 */
[----:B------:R-:W-:Y:S01]  /*82b0*/  ULDC UR10, c[0x0][0x288] ;  /* 0x0000a200000a7ab9 */ /* 0x000fe20000000800 */
[----:B------:R-:W-:Y:S01]  /*82c0*/  UIADD3 UR8, UP0, UR6, UR14, URZ ;  /* 0x0000000e06087290 */ /* 0x000fe2000ff1e03f */
[----:B------:R-:W-:Y:S01]  /*82d0*/  SHF.R.S32.HI R3, RZ, 0x6, R3 ;  /* 0x00000006ff037819 */ /* 0x000fe20000011403 */
[----:B------:R-:W-:Y:S01]  /*82e0*/  UIADD3 UR5, UR15, UR5, URZ ;  /* 0x000000050f057290 */ /* 0x000fe2000fffe03f */
[----:B------:R-:W-:Y:S01]  /*82f0*/  ULDC UR9, c[0x0][0x760] ;  /* 0x0001d80000097ab9 */ /* 0x000fe20000000800 */
[----:B------:R-:W-:Y:S01]  /*8300*/  ULDC.64 UR16, c[0x0][0x2e0] ;  /* 0x0000b80000107ab9 */ /* 0x000fe20000000a00 */
[----:B------:R-:W-:Y:S01]  /*8310*/  UIMAD UR12, UR12, UR10, URZ ;  /* 0x0000000a0c0c72a4 */ /* 0x000fe2000f8e023f */
[----:B------:R-:W-:Y:S01]  /*8320*/  VIMNMX R3, R3, 0x1, !PT ;  /* 0x0000000103037848 */ /* 0x000fe20007fe0100 */
[----:B------:R-:W-:-:S02]  /*8330*/  UIMAD UR10, UR10, UR9, URZ ;  /* 0x000000090a0a72a4 */ /* 0x000fc4000f8e023f */
[----:B------:R-:W-:Y:S01]  /*8340*/  UIADD3.X UR9, UR7, UR5, URZ, UP0, !UPT ;  /* 0x0000000507097290 */ /* 0x000fe200087fe43f */
[----:B------:R-:W-:Y:S01]  /*8350*/  LOP3.LUT R6, R3, 0x1, RZ, 0xc0, !PT ;  /* 0x0000000103067812 */ /* 0x000fe200078ec0ff */
[----:B------:R-:W-:Y:S02]  /*8360*/  UIMAD UR4, UR4, UR16, URZ ;  /* 0x00000010040472a4 */ /* 0x000fe4000f8e023f */
[----:B------:R-:W-:Y:S02]  /*8370*/  UIADD3 UR11, UP0, UR12, UR11, URZ ;  /* 0x0000000b0c0b7290 */ /* 0x000fe4000ff1e03f */
[----:B------:R-:W-:Y:S01]  /*8380*/  UIMAD UR13, UR18, UR17, UR4 ;  /* 0x00000011120d72a4 */ /* 0x000fe2000f8e0204 */
[----:B-1----:R-:W-:Y:S01]  /*8390*/  LOP3.LUT R0, R4, 0x1f, RZ, 0xc0, !PT ;  /* 0x0000001f04007812 */ /* 0x002fe200078ec0ff */
[----:B------:R-:W-:Y:S01]  /*83a0*/  UIMAD.WIDE.U32 UR8, UR18, UR16, UR8 ;  /* 0x00000010120872a5 */ /* 0x000fe2000f8e0008 */
[----:B------:R-:W-:Y:S01]  /*83b0*/  ELECT P0, URZ, PT ;  /* 0x00000000003f782f */ /* 0x000fe20003800000 */
[----:B------:R-:W-:-:S02]  /*83c0*/  ULEA.HI.X.SX32 UR12, UR12, UR19, 0x1, UP0 ;  /* 0x000000130c0c7291 */ /* 0x000fc400080f0e3f */
[----:B------:R-:W-:Y:S01]  /*83d0*/  UIADD3 UR25, UR9, UR13, URZ ;  /* 0x0000000d09197290 */ /* 0x000fe2000fffe03f */
[----:B------:R-:W-:Y:S01]  /*83e0*/  UMOV UR4, URZ ;  /* 0x0000003f00047c82 */ /* 0x000fe20008000000 */
[----:B------:R-:W-:Y:S10]  /*83f0*/  @!P1 BRA `(.L_x_738) ;  /* 0x0000000800bc9947 */ /* 0x000ff40003800000 */
[----:B------:R-:W-:Y:S01]  /*8400*/  UMOV UR4, UR14 ;  /* 0x0000000e00047c82 */ /* 0x000fe20008000000 */
[----:B------:R-:W-:Y:S01]  /*8410*/  ULDC.64 UR14, c[0x0][0x2c0] ;  /* 0x0000b000000e7ab9 */ /* 0x000fe20000000a00 */
[----:B------:R-:W-:Y:S01]  /*8420*/  UIMAD.WIDE.U32 UR4, UR18, UR16, UR4 ;  /* 0x00000010120472a5 */ /* 0x000fe2000f8e0004 */
[----:B------:R-:W-:-:S03]  /*8430*/  IMAD.IADD R4, R3, 0x1, -R6 ;  /* 0x0000000103047824 */ /* 0x000fc600078e0a06 */
        /* <DEDUP_REMOVED lines=12> */
.L_x_763:
        /* <DEDUP_REMOVED lines=17> */
.L_x_741:
[----:B------:R-:W2:Y:S04]  /*8610*/  LDG.E.STRONG.GPU R5, desc[UR38][R2.64] ;  /* 0x0000002602057981 */ /* 0x000ea8000c1ef900 */
[----:B--2---:R-:W-:Y:S01]  /*8620*/  CCTL.IVALL ;  /* 0x00000000ff00798f */ /* 0x004fe20002000000 */
[----:B------:R-:W-:Y:S05]  /*8630*/  YIELD ;  /* 0x0000000000007946 */ /* 0x000fea0003800000 */
[----:B------:R-:W-:-:S13]  /*8640*/  ISETP.NE.AND P1, PT, R5, UR24, PT ;  /* 0x0000001805007c0c */ /* 0x000fda000bf25270 */
[----:B------:R-:W-:Y:S05]  /*8650*/  @P1 BRA `(.L_x_741) ;  /* 0xfffffffc00ec1947 */ /* 0x000fea000383ffff */
.L_x_740:
[----:B------:R-:W-:Y:S05]  /*8660*/  BSYNC B0 ;  /* 0x0000000000007941 */ /* 0x000fea0003800000 */
.L_x_739:
[----:B------:R-:W-:-:S03]  /*8670*/  UMOV UR22, 0xffffffff ;  /* 0xffffffff00167882 */ /* 0x000fc60000000000 */
[----:B------:R-:W-:Y:S05]  /*8680*/  BRA.DIV UR22, `(.L_x_742) ;  /* 0x00000032167c7947 */ /* 0x000fea000b800000 */
[----:B------:R-:W-:Y:S01]  /*8690*/  NOP ;  /* 0x0000000000007918 */ /* 0x000fe20000000000 */
.L_x_810:
        /* <DEDUP_REMOVED lines=8> */
[----:B------:R-:W-:Y:S02]  /*8720*/  UIADD3 UR33, UP0, UR22, UR8, URZ ;  /* 0x0000000816217290 */ /* 0x000fe4000ff1e03f */
[----:B-1----:R-:W-:Y:S02]  /*8730*/  ULEA UR32, UR32, UR23, 0x18 ;  /* 0x0000001720207291 */ /* 0x002fe4000f8ec03f */
[----:B------:R-:W-:Y:S02]  /*8740*/  ULEA.HI.X.SX32 UR23, UR22, UR25, 0x1, UP0 ;  /* 0x0000001916177291 */ /* 0x000fe400080f0e3f */
[----:B------:R-:W-:-:S02]  /*8750*/  ULEA UR22, UP0, UR33, UR28, 0x2 ;  /* 0x0000001c21167291 */ /* 0x000fc4000f80103f */
[----:B------:R-:W-:Y:S02]  /*8760*/  UIADD3 UR28, UR32, 0x10000, URZ ;  /* 0x00010000201c7890 */ /* 0x000fe4000fffe03f */
[----:B------:R-:W-:Y:S01]  /*8770*/  ULEA.HI.X UR23, UR33, UR29, UR23, 0x2, UP0 ;  /* 0x0000001d21177291 */ /* 0x000fe200080f1417 */
[----:B------:R-:W-:Y:S02]  /*8780*/  UMOV UR32, 0x0 ;  /* 0x0000000000207882 */ /* 0x000fe40000000000 */
[----:B------:R-:W-:Y:S01]  /*8790*/  UMOV UR29, 0x400 ;  /* 0x00000400001d7882 */ /* 0x000fe20000000000 */
[----:B------:R-:W-:-:S05]  /*87a0*/  UMOV UR33, 0x14f00000 ;  /* 0x14f0000000217882 */ /* 0x000fca0000000000 */
[----:B------:R1:W-:Y:S02]  /*87b0*/  UBLKRED.G.S.ADD.F32.RN [UR22], [UR28], UR29, desc[UR32] ;  /* 0x000020161c0073bb */ /* 0x0003e400080a141d */
[----:B-1----:R0:W-:Y:S02]  /*87c0*/  UTMACMDFLUSH ;  /* 0x00000000000079b7 */ /* 0x0021e40000000000 */
.L_x_744:
[----:B------:R-:W-:Y:S05]  /*87d0*/  BSYNC B0 ;  /* 0x0000000000007941 */ /* 0x000fea0003800000 */
.L_x_743:
        /* <DEDUP_REMOVED lines=13> */
.L_x_746:
[----:B------:R-:W-:Y:S05]  /*88b0*/  BSYNC B0 ;  /* 0x0000000000007941 */ /* 0x000fea0003800000 */
.L_x_745:
[----:B------:R-:W-:Y:S06]  /*88c0*/  BAR.ARV 0xa, 0xa0 ;  /* 0x0282800000007b1d */ /* 0x000fec0000002000 */
[----:B------:R-:W-:Y:S04]  /*88d0*/  BSSY B0, `(.L_x_747) ;  /* 0x0000003000007945 */ /* 0x000fe80003800000 */
[----:B------:R-:W-:Y:S05]  /*88e0*/  @!P0 BRA `(.L_x_748) ;  /* 0x0000000000048947 */ /* 0x000fea0003800000 */
[----:B------:R-:W-:-:S04]  /*88f0*/  DEPBAR.LE SB0, 0x0 ;  /* 0x000080000000791a */ /* 0x000fc80000000000 */
.L_x_748:
[----:B------:R-:W-:Y:S05]  /*8900*/  BSYNC B0 ;  /* 0x0000000000007941 */ /* 0x000fea0003800000 */
.L_x_747:
        /* <DEDUP_REMOVED lines=15> */
[----:B------:R-:W-:-:S06]  /*8a00*/  UFLO.U32 UR23, UR22 ;  /* 0x00000016001772bd */ /* 0x000fcc00080e0000 */
[----:B-1----:R-:W-:Y:S02]  /*8a10*/  ISETP.EQ.U32.AND P1, PT, R5, UR23, PT ;  /* 0x0000001705007c0c */ /* 0x002fe4000bf22070 */
[----:B------:R-:W1:Y:S11]  /*8a20*/  POPC R5, UR22 ;  /* 0x0000001600057d09 */ /* 0x000e760008000000 */
[----:B-1----:R1:W-:Y:S02]  /*8a30*/  @P1 REDG.E.ADD.S32.STRONG.GPU desc[UR38][R2.64], R5 ;  /* 0x000000050200198e */ /* 0x0023e4000c10e3a6 */
.L_x_750:
[----:B------:R-:W-:Y:S05]  /*8a40*/  BSYNC B0 ;  /* 0x0000000000007941 */ /* 0x000fea0003800000 */
.L_x_749:
        /* <DEDUP_REMOVED lines=9> */
.L_x_753:
[----:B------:R-:W2:Y:S04]  /*8ae0*/  LDG.E.STRONG.GPU R5, desc[UR38][R2.64] ;  /* 0x0000002602057981 */ /* 0x000ea8000c1ef900 */
[----:B--2---:R-:W-:Y:S01]  /*8af0*/  CCTL.IVALL ;  /* 0x00000000ff00798f */ /* 0x004fe20002000000 */
[----:B------:R-:W-:Y:S05]  /*8b00*/  YIELD ;  /* 0x0000000000007946 */ /* 0x000fea0003800000 */
[----:B------:R-:W-:-:S13]  /*8b10*/  ISETP.NE.AND P1, PT, R5, UR24, PT ;  /* 0x0000001805007c0c */ /* 0x000fda000bf25270 */
[----:B------:R-:W-:Y:S05]  /*8b20*/  @P1 BRA `(.L_x_753) ;  /* 0xfffffffc00ec1947 */ /* 0x000fea000383ffff */
.L_x_752:
[----:B------:R-:W-:Y:S05]  /*8b30*/  BSYNC B0 ;  /* 0x0000000000007941 */ /* 0x000fea0003800000 */
.L_x_751:
[----:B------:R-:W-:-:S03]  /*8b40*/  UMOV UR6, 0xffffffff ;  /* 0xffffffff00067882 */ /* 0x000fc60000000000 */
[----:B------:R-:W-:Y:S05]  /*8b50*/  BRA.DIV UR6, `(.L_x_754) ;  /* 0x0000002e06647947 */ /* 0x000fea000b800000 */
[----:B------:R-:W-:Y:S01]  /*8b60*/  NOP ;  /* 0x0000000000007918 */ /* 0x000fe20000000000 */
.L_x_813:
        /* <DEDUP_REMOVED lines=13> */
.L_x_756:
[----:B------:R-:W-:Y:S05]  /*8c40*/  BSYNC B0 ;  /* 0x0000000000007941 */ /* 0x000fea0003800000 */
.L_x_755:
        /* <DEDUP_REMOVED lines=13> */
.L_x_758:
[----:B------:R-:W-:Y:S05]  /*8d20*/  BSYNC B0 ;  /* 0x0000000000007941 */ /* 0x000fea0003800000 */
.L_x_757:
[----:B------:R-:W-:Y:S06]  /*8d30*/  BAR.ARV 0xa, 0xa0 ;  /* 0x0282800000007b1d */ /* 0x000fec0000002000 */
[----:B------:R-:W-:Y:S04]  /*8d40*/  BSSY B0, `(.L_x_759) ;  /* 0x0000003000007945 */ /* 0x000fe80003800000 */
[----:B------:R-:W-:Y:S05]  /*8d50*/  @!P0 BRA `(.L_x_760) ;  /* 0x0000000000048947 */ /* 0x000fea0003800000 */
[----:B------:R-:W-:-:S04]  /*8d60*/  DEPBAR.LE SB0, 0x0 ;  /* 0x000080000000791a */ /* 0x000fc80000000000 */
.L_x_760:
[----:B------:R-:W-:Y:S05]  /*8d70*/  BSYNC B0 ;  /* 0x0000000000007941 */ /* 0x000fea0003800000 */
.L_x_759:
        /* <DEDUP_REMOVED lines=15> */
[----:B------:R-:W-:-:S06]  /*8e70*/  UFLO.U32 UR7, UR6 ;  /* 0x00000006000772bd */ /* 0x000fcc00080e0000 */
[----:B-1----:R-:W-:Y:S02]  /*8e80*/  ISETP.EQ.U32.AND P1, PT, R5, UR7, PT ;  /* 0x0000000705007c0c */ /* 0x002fe4000bf22070 */
[----:B------:R-:W1:Y:S11]  /*8e90*/  POPC R5, UR6 ;  /* 0x0000000600057d09 */ /* 0x000e760008000000 */
[----:B-1----:R1:W-:Y:S02]  /*8ea0*/  @P1 REDG.E.ADD.S32.STRONG.GPU desc[UR38][R2.64], R5 ;  /* 0x000000050200198e */ /* 0x0023e4000c10e3a6 */
.L_x_762:
[----:B------:R-:W-:Y:S05]  /*8eb0*/  BSYNC B0 ;  /* 0x0000000000007941 */ /* 0x000fea0003800000 */
.L_x_761:
[----:B------:R-:W-:Y:S02]  /*8ec0*/  UIADD3 UR4, UR4, 0x2, URZ ;  /* 0x0000000204047890 */ /* 0x000fe4000fffe03f */
[----:B------:R-:W-:Y:S01]  /*8ed0*/  UIADD3 UR5, UR5, 0x1, URZ ;  /* 0x0000000105057890 */ /* 0x000fe2000fffe03f */
[----:B------:R-:W-:Y:S11]  /*8ee0*/  @P3 BRA `(.L_x_763) ;  /* 0xfffffff400843947 */ /* 0x000ff6000383ffff */
.L_x_738:
        /* <DEDUP_REMOVED lines=13> */
.L_x_766:
[----:B------:R-:W2:Y:S04]  /*8fc0*/  LDG.E.STRONG.GPU R0, desc[UR38][R2.64] ;  /* 0x0000002602007981 */ /* 0x000ea8000c1ef900 */
[----:B--2---:R-:W-:Y:S01]  /*8fd0*/  CCTL.IVALL ;  /* 0x00000000ff00798f */ /* 0x004fe20002000000 */
[----:B------:R-:W-:Y:S05]  /*8fe0*/  YIELD ;  /* 0x0000000000007946 */ /* 0x000fea0003800000 */
[----:B------:R-:W-:-:S13]  /*8ff0*/  ISETP.NE.AND P1, PT, R0, UR24, PT ;  /* 0x0000001800007c0c */ /* 0x000fda000bf25270 */
[----:B------:R-:W-:Y:S05]  /*9000*/  @P1 BRA `(.L_x_766) ;  /* 0xfffffffc00ec1947 */ /* 0x000fea000383ffff */
.L_x_765:
[----:B------:R-:W-:Y:S05]  /*9010*/  BSYNC B0 ;  /* 0x0000000000007941 */ /* 0x000fea0003800000 */
.L_x_764:
[----:B------:R-:W-:-:S03]  /*9020*/  UMOV UR5, 0xffffffff ;  /* 0xffffffff00057882 */ /* 0x000fc60000000000 */
[----:B------:R-:W-:Y:S05]  /*9030*/  BRA.DIV UR5, `(.L_x_767) ;  /* 0x0000002a05487947 */ /* 0x000fea000b800000 */
[----:B------:R-:W-:Y:S01]  /*9040*/  NOP ;  /* 0x0000000000007918 */ /* 0x000fe20000000000 */
.L_x_816:
        /* <DEDUP_REMOVED lines=22> */
.L_x_769:
[----:B------:R-:W-:Y:S05]  /*91b0*/  BSYNC B0 ;  /* 0x0000000000007941 */ /* 0x000fea0003800000 */
.L_x_768:
[----:B------:R-:W-:Y:S06]  /*91c0*/  BAR.SYNC.DEFER_BLOCKING 0xe, 0xa0 ;  /* 0x0382800000007b1d */ /* 0x000fec0000010000 */
[----:B------:R-:W-:Y:S04]  /*91d0*/  BSSY B0, `(.L_x_770) ;  /* 0x0000013000007945 */ /* 0x000fe80003800000 */
[----:B------:R-:W-:Y:S05]  /*91e0*/  @!P0 BRA `(.L_x_771) ;  /* 0x0000000000448947 */ /* 0x000fea0003800000 */
[----:B------:R-:W1:Y:S01]  /*91f0*/  S2UR UR14, SR_CgaCtaId ;  /* 0x00000000000e79c3 */ /* 0x000e620000008800 */
[----:B------:R-:W-:Y:S01]  /*9200*/  R2UR UR5, R6 ;  /* 0x00000000060572ca */ /* 0x000fe200000e0000 */
[----:B------:R-:W-:Y:S01]  /*9210*/  UMOV UR13, 0x400 ;  /* 0x00000400000d7882 */ /* 0x000fe20000000000 */
[----:B------:R-:W-:-:S11]  /*9220*/  ULDC.64 UR6, c[0x0][0x2c0] ;  /* 0x0000b00000067ab9 */ /* 0x000fd60000000a00 */
[----:B------:R-:W-:-:S04]  /*9230*/  UIADD3 UR5, UR5, 0x1000, URZ ;  /* 0x0000100005057890 */ /* 0x000fc8000fffe03f */
[----:B------:R-:W-:-:S04]  /*9240*/  UIADD3 UR15, UP0, UR5, UR8, URZ ;  /* 0x00000008050f7290 */ /* 0x000fc8000ff1e03f */
[----:B------:R-:W-:Y:S02]  /*9250*/  ULEA.HI.X.SX32 UR5, UR5, UR25, 0x1, UP0 ;  /* 0x0000001905057291 */ /* 0x000fe400080f0e3f */
[----:B-1----:R-:W-:Y:S02]  /*9260*/  ULEA UR13, UR14, UR13, 0x18 ;  /* 0x0000000d0e0d7291 */ /* 0x002fe4000f8ec03f */
[----:B------:R-:W-:Y:S02]  /*9270*/  ULEA UR6, UP0, UR15, UR6, 0x2 ;  /* 0x000000060f067291 */ /* 0x000fe4000f80103f */
[----:B------:R-:W-:Y:S02]  /*9280*/  UIADD3 UR13, UR13, 0x14000, URZ ;  /* 0x000140000d0d7890 */ /* 0x000fe4000fffe03f */
[----:B------:R-:W-:Y:S01]  /*9290*/  ULEA.HI.X UR7, UR15, UR7, UR5, 0x2, UP0 ;  /* 0x000000070f077291 */ /* 0x000fe200080f1405 */
[----:B------:R-:W-:Y:S02]  /*92a0*/  UMOV UR14, 0x0 ;  /* 0x00000000000e7882 */ /* 0x000fe40000000000 */
[----:B------:R-:W-:Y:S01]  /*92b0*/  UMOV UR5, 0x400 ;  /* 0x0000040000057882 */ /* 0x000fe20000000000 */
[----:B------:R-:W-:-:S05]  /*92c0*/  UMOV UR15, 0x14f00000 ;  /* 0x14f00000000f7882 */ /* 0x000fca0000000000 */
[----:B------:R1:W-:Y:S01]  /*92d0*/  UBLKRED.G.S.ADD.F32.RN [UR6], [UR13], UR5, desc[UR14] ;  /* 0x00000e060d0073bb */ /* 0x0003e200080a1405 */
[----:B------:R0:W-:Y:S01]  /*92e0*/  UTMACMDFLUSH ;  /* 0x00000000000079b7 */ /* 0x0001e20000000000 */
[----:B-1----:R-:W-:-:S04]  /*92f0*/  DEPBAR.LE SB0, 0x1 ;  /* 0x000080400000791a */ /* 0x002fc80000000000 */
.L_x_771:
[----:B------:R-:W-:Y:S05]  /*9300*/  BSYNC B0 ;  /* 0x0000000000007941 */ /* 0x000fea0003800000 */
.L_x_770:
[----:B------:R-:W-:Y:S06]  /*9310*/  BAR.ARV 0xa, 0xa0 ;  /* 0x0282800000007b1d */ /* 0x000fec0000002000 */
[----:B------:R-:W-:Y:S04]  /*9320*/  BSSY B0, `(.L_x_772) ;  /* 0x0000003000007945 */ /* 0x000fe80003800000 */
[----:B------:R-:W-:Y:S05]  /*9330*/  @!P0 BRA `(.L_x_773) ;  /* 0x0000000000048947 */ /* 0x000fea0003800000 */
[----:B------:R-:W-:-:S04]  /*9340*/  DEPBAR.LE SB0, 0x0 ;  /* 0x000080000000791a */ /* 0x000fc80000000000 */
.L_x_773:
[----:B------:R-:W-:Y:S05]  /*9350*/  BSYNC B0 ;  /* 0x0000000000007941 */ /* 0x000fea0003800000 */
.L_x_772:
        /* <DEDUP_REMOVED lines=19> */
.L_x_733:
        /* <DEDUP_REMOVED lines=10> */
.L_x_774:
        /* <DEDUP_REMOVED lines=10> */
.L_x_776:
[----:B------:R-:W3:Y:S02]  /*95d0*/  LDC R5, c[0x0][0x8bc] ;  /* 0x00022f00ff057b82 */ /* 0x000ee40000000800 */
.L_x_775:
[----:B------:R-:W1:Y:S01]  /*95e0*/  S2R R14, SR_CTAID.X ;  /* 0x00000000000e7919 */ /* 0x000e620000002500 */
[----:B------:R-:W-:Y:S02]  /*95f0*/  IMAD.MOV.U32 R0, RZ, RZ, 0x1 ;  /* 0x00000001ff007424 */ /* 0x000fe400078e00ff */
[----:B------:R-:W-:Y:S02]  /*9600*/  IMAD.MOV.U32 R9, RZ, RZ, RZ ;  /* 0x000000ffff097224 */ /* 0x000fe400078e00ff */
[----:B-1----:R-:W-:-:S05]  /*9610*/  IMAD.SHL.U32 R14, R14, 0x80, RZ ;  /* 0x000000800e0e7824 */ /* 0x002fca00078e00ff */
[----:B---3-5:R-:W-:-:S04]  /*9620*/  ISETP.GE.AND P0, PT, R14, R5, PT ;  /* 0x000000050e00720c */ /* 0x028fc80003f06270 */
[----:B------:R-:W-:-:S04]  /*9630*/  SEL R8, R7, 0xffffffff, !P0 ;  /* 0xffffffff07087807 */ /* 0x000fc80004000000 */
[----:B------:R-:W-:-:S13]  /*9640*/  ISETP.GE.AND P0, PT, R8, RZ, PT ;  /* 0x000000ff0800720c */ /* 0x000fda0003f06270 */
[----:B------:R-:W-:Y:S05]  /*9650*/  @!P0 BRA `(.L_x_777) ;  /* 0x0000001c00948947 */ /* 0x000fea0003800000 */
[----:B------:R-:W1:Y:S08]  /*9660*/  LDC.64 R10, c[0x0][0x770] ;  /* 0x0001dc00ff0a7b82 */ /* 0x000e700000000a00 */
[----:B------:R-:W3:Y:S08]  /*9670*/  LDC.64 R6, c[0x0][0x770] ;  /* 0x0001dc00ff067b82 */ /* 0x000ef00000000a00 */
[----:B------:R-:W2:Y:S01]  /*9680*/  LDC.64 R4, c[0x0][0x778] ;  /* 0x0001de00ff047b82 */ /* 0x000ea20000000a00 */
[----:B-1----:R-:W-:-:S07]  /*9690*/  ISETP.NE.U32.AND P1, PT, R10, RZ, PT ;  /* 0x000000ff0a00720c */ /* 0x002fce0003f25070 */
[----:B----4-:R-:W1:Y:S01]  /*96a0*/  LDC.64 R2, c[0x0][0x780] ;  /* 0x0001e000ff027b82 */ /* 0x010e620000000a00 */
[----:B------:R-:W-:Y:S01]  /*96b0*/  ISETP.NE.AND.EX P1, PT, R11, RZ, PT, P1 ;  /* 0x000000ff0b00720c */ /* 0x000fe20003f25310 */
[----:B---3--:R-:W-:Y:S01]  /*96c0*/  IMAD.WIDE R6, R8, 0x4, R6 ;  /* 0x0000000408067825 */ /* 0x008fe200078e0206 */
[----:B--2---:R-:W-:-:S11]  /*96d0*/  ISETP.NE.U32.AND P0, PT, R4, RZ, PT ;  /* 0x000000ff0400720c */ /* 0x004fd60003f05070 */
[----:B------:R-:W2:Y:S01]  /*96e0*/  @P1 LDG.E R9, desc[UR38][R6.64] ;  /* 0x0000002606091981 */ /* 0x000ea2000c1e1900 */
[----:B------:R-:W-:-:S03]  /*96f0*/  ISETP.NE.AND.EX P0, PT, R5, RZ, PT, P0 ;  /* 0x000000ff0500720c */ /* 0x000fc60003f05300 */
[----:B------:R-:W3:Y:S01]  /*9700*/  @P1 LDG.E R15, desc[UR38][R6.64] ;  /* 0x00000026060f1981 */ /* 0x000ee2000c1e1900 */
[----:B-1----:R-:W-:-:S04]  /*9710*/  ISETP.NE.U32.AND P2, PT, R2, RZ, PT ;  /* 0x000000ff0200720c */ /* 0x002fc80003f45070 */
[----:B------:R-:W-:-:S05]  /*9720*/  ISETP.NE.AND.EX P2, PT, R3, RZ, PT, P2 ;  /* 0x000000ff0300720c */ /* 0x000fca0003f45320 */
[----:B------:R-:W1:Y:S08]  /*9730*/  @P0 LDC.64 R2, c[0x0][0x778] ;  /* 0x0001de00ff020b82 */ /* 0x000e700000000a00 */
[----:B------:R-:W4:Y:S01]  /*9740*/  @P2 LDC.64 R12, c[0x0][0x780] ;  /* 0x0001e000ff0c2b82 */ /* 0x000f220000000a00 */
[----:B------:R-:W-:Y:S01]  /*9750*/  IMAD.MOV.U32 R5, RZ, RZ, RZ ;  /* 0x000000ffff057224 */ /* 0x000fe200078e00ff */
[----:B------:R-:W-:Y:S01]  /*9760*/  ULDC UR4, c[0x0][0x280] ;  /* 0x0000a00000047ab9 */ /* 0x000fe20000000800 */
[----:B-1----:R-:W-:-:S05]  /*9770*/  @P0 IMAD.WIDE R2, R8, 0x4, R2 ;  /* 0x0000000408020825 */ /* 0x002fca00078e0202 */
[----:B------:R4:W5:Y:S01]  /*9780*/  @P0 LDG.E R5, desc[UR38][R2.64] ;  /* 0x0000002602050981 */ /* 0x000962000c1e1900 */
[----:B------:R-:W-:Y:S02]  /*9790*/  IMAD.U32 R4, RZ, RZ, UR4 ;  /* 0x00000004ff047e24 */ /* 0x000fe4000f8e00ff */
[----:B----4-:R-:W-:Y:S01]  /*97a0*/  @P2 IMAD.WIDE R2, R8, 0x4, R12 ;  /* 0x0000000408022825 */ /* 0x010fe200078e020c */
[----:B------:R-:W-:-:S04]  /*97b0*/  VOTEU.ANY UP0, P1 ;  /* 0x00000000003f7886 */ /* 0x000fc80000800100 */
[----:B------:R1:W5:Y:S02]  /*97c0*/  @P2 LDG.E R4, desc[UR38][R2.64] ;  /* 0x0000002602042981 */ /* 0x000364000c1e1900 */
[----:B-1----:R-:W-:Y:S01]  /*97d0*/  CS2R R2, SRZ ;  /* 0x0000000000027805 */ /* 0x002fe2000001ff00 */
[----:B--2---:R-:W-:-:S05]  /*97e0*/  @P1 IMAD R9, R8, 0x40, R9 ;  /* 0x0000004008091824 */ /* 0x004fca00078e0209 */
[----:B------:R-:W-:-:S04]  /*97f0*/  @P1 SHF.R.S32.HI R12, RZ, 0x1f, R9 ;  /* 0x0000001fff0c1819 */ /* 0x000fc80000011409 */
[----:B------:R-:W-:-:S04]  /*9800*/  @P1 LEA.HI R12, R12, R9, RZ, 0x6 ;  /* 0x000000090c0c1211 */ /* 0x000fc800078f30ff */
[----:B------:R-:W-:Y:S02]  /*9810*/  @P1 LOP3.LUT R12, R12, 0xffffffc0, RZ, 0xc0, !PT ;  /* 0xffffffc00c0c1812 */ /* 0x000fe400078ec0ff */
[----:B---3--:R-:W-:Y:S02]  /*9820*/  @P1 R2UR UR4, R15 ;  /* 0x000000000f0412ca */ /* 0x008fe400000e0000 */
        /* <DEDUP_REMOVED lines=8> */
.L_x_778:
        /* <DEDUP_REMOVED lines=8> */
[----:B------:R-:W-:Y:S01]  /*9930*/  IMAD.MOV.U32 R7, RZ, RZ, R3 ;  /* 0x000000ffff077224 */ /* 0x000fe200078e0003 */
[----:B------:R-:W-:Y:S01]  /*9940*/  R2UR UR13, R8 ;  /* 0x00000000080d72ca */ /* 0x000fe200000e0000 */
[----:B------:R-:W-:Y:S01]  /*9950*/  ULDC UR4, c[0x0][0x2e8] ;  /* 0x0000ba0000047ab9 */ /* 0x000fe20000000800 */
[----:B------:R-:W-:Y:S01]  /*9960*/  ISETP.NE.AND.EX P1, PT, R11, RZ, PT, P1 ;  /* 0x000000ff0b00720c */ /* 0x000fe20003f25310 */
[----:B------:R-:W-:Y:S01]  /*9970*/  VOTEU.ANY UP1, P0 ;  /* 0x00000000003f7886 */ /* 0x000fe20000020100 */
[----:B------:R-:W-:Y:S01]  /*9980*/  SHF.R.S32.HI R8, RZ, 0x1f, R8 ;  /* 0x0000001fff087819 */ /* 0x000fe20000011408 */
[----:B------:R-:W3:Y:S01]  /*9990*/  LDC.64 R10, c[0x0][0x720] ;  /* 0x0001c800ff0a7b82 */ /* 0x000ee20000000a00 */
[----:B------:R-:W-:-:S02]  /*99a0*/  R2UR UR11, R14 ;  /* 0x000000000e0b72ca */ /* 0x000fc400000e0000 */
[----:B------:R-:W-:Y:S02]  /*99b0*/  ELECT P0, URZ, PT ;  /* 0x00000000003f782f */ /* 0x000fe40003800000 */
[----:B------:R-:W-:Y:S01]  /*99c0*/  SEL R8, R8, RZ, !P1 ;  /* 0x000000ff08087207 */ /* 0x000fe20004800000 */
[----:B------:R-:W-:Y:S01]  /*99d0*/  UMOV UR12, UR20 ;  /* 0x00000014000c7c82 */ /* 0x000fe20008000000 */
[----:B------:R-:W-:Y:S01]  /*99e0*/  R2UR UR8, R5 ;  /* 0x00000000050872ca */ /* 0x000fe200000e0000 */
[----:B------:R-:W-:Y:S02]  /*99f0*/  BSSY B0, `(.L_x_777) ;  /* 0x00001ab000007945 */ /* 0x000fe40003800000 */
[----:B------:R-:W-:Y:S01]  /*9a00*/  VOTEU.ANY UP0, P1 ;  /* 0x00000000003f7886 */ /* 0x000fe20000800100 */
[----:B------:R-:W-:Y:S02]  /*9a10*/  USEL UR21, UR13, URZ, !UP0 ;  /* 0x0000003f0d157287 */ /* 0x000fe4000c000000 */
[----:B------:R-:W-:-:S02]  /*9a20*/  UISETP.NE.AND UP0, UPT, UR4, 0x1, UPT ;  /* 0x000000010400788c */ /* 0x000fc4000bf05270 */
[----:B------:R-:W-:-:S05]  /*9a30*/  USEL UR13, UR13, URZ, !UP1 ;  /* 0x0000003f0d0d7287 */ /* 0x000fca000c800000 */
[----:B------:R-:W-:Y:S01]  /*9a40*/  UIADD3 UR11, UR11, UR8, URZ ;  /* 0x000000080b0b7290 */ /* 0x000fe2000fffe03f */
[----:B-1----:R-:W-:-:S03]  /*9a50*/  SHF.R.S32.HI R9, RZ, 0x1f, R9 ;  /* 0x0000001fff097819 */ /* 0x002fc60000011409 */
[----:B------:R-:W-:Y:S01]  /*9a60*/  @UP0 ULDC UR6, c[0x0][0x2ec] ;  /* 0x0000bb0000060ab9 */ /* 0x000fe20000000800 */
[----:B------:R-:W-:Y:S01]  /*9a70*/  @UP0 ULDC UR8, c[0x0][0x2f0] ;  /* 0x0000bc0000080ab9 */ /* 0x000fe20000000800 */
[----:B------:R-:W-:Y:S01]  /*9a80*/  UIMAD.WIDE.U32 UR6, UR20, UR6, URZ ;  /* 0x00000006140672a5 */ /* 0x000fe2000f8e003f */
[----:B--2---:R-:W-:-:S03]  /*9a90*/  IMAD R6, R9, R12, RZ ;  /* 0x0000000c09067224 */ /* 0x004fc600078e02ff */
[----:B------:R-:W-:Y:S01]  /*9aa0*/  @UP0 USHF.R.U32.HI UR12, URZ, UR8, UR7 ;  /* 0x000000083f0c0299 */ /* 0x000fe20008011607 */
[----:B------:R-:W-:Y:S02]  /*9ab0*/  IMAD R13, R13, UR20, R6 ;  /* 0x000000140d0d7c24 */ /* 0x000fe4000f8e0206 */
        /* <DEDUP_REMOVED lines=33> */
.L_x_817:
        /* <DEDUP_REMOVED lines=9> */
.L_x_781:
        /* <DEDUP_REMOVED lines=82> */
.L_x_792:
[----:B------:R-:W-:-:S04]  /*a280*/  SHF.L.U32 R21, R10, 0x1f, RZ ;  /* 0x0000001f0a157819 */ /* 0x000fc800000006ff */
[----:B-1----:R-:W1:Y:S02]  /*a290*/  SYNCS.PHASECHK.TRANS64.TRYWAIT P1, [R12+URZ+0x30840], R21 ;  /* 0x030840150c0075a7 */ /* 0x002e64000802017f */
[----:B-12--5:R-:W-:Y:S05]  /*a2a0*/  @!P1 BRA `(.L_x_784) ;  /* 0x0000001400dc9947 */ /* 0x026fea0003800000 */
.L_x_818:
[----:B------:R-:W-:Y:S05]  /*a2b0*/  @P0 BRA `(.L_x_785) ;  /* 0x0000000000140947 */ /* 0x000fea0003800000 */
[----:B------:R-:W-:Y:S01]  /*a2c0*/  ISETP.NE.AND P1, PT, R20, RZ, PT ;  /* 0x000000ff1400720c */ /* 0x000fe20003f25270 */
[----:B------:R-:W-:-:S04]  /*a2d0*/  IMAD.MOV.U32 R3, RZ, RZ, 0x4100 ;  /* 0x00004100ff037424 */ /* 0x000fc800078e00ff */
[----:B------:R2:W-:Y:S08]  /*a2e0*/  SYNCS.ARRIVE.TRANS64 RZ, [R12+URZ+0x30830], R3 ;  /* 0x030830030cff79a7 */ /* 0x0005f0000800003f */
[----:B------:R-:W-:Y:S05]  /*a2f0*/  @!P1 BRA `(.L_x_785) ;  /* 0x0000000000049947 */ /* 0x000fea0003800000 */
[----:B------:R-:W-:Y:S01]  /*a300*/  BPT.TRAP 0x1 ;  /* 0x000000040000795c */ /* 0x000fe20000300000 */
.L_x_785:
        /* <DEDUP_REMOVED lines=37> */
.L_x_819:
[----:B------:R-:W-:Y:S05]  /*a560*/  @P0 BRA `(.L_x_787) ;  /* 0x0000000000140947 */ /* 0x000fea0003800000 */
[----:B------:R-:W-:Y:S01]  /*a570*/  ISETP.NE.AND P1, PT, R20, RZ, PT ;  /* 0x000000ff1400720c */ /* 0x000fe20003f25270 */
[----:B------:R-:W-:-:S04]  /*a580*/  IMAD.MOV.U32 R2, RZ, RZ, 0x4100 ;  /* 0x00004100ff027424 */ /* 0x000fc800078e00ff */
[----:B------:R3:W-:Y:S08]  /*a590*/  SYNCS.ARRIVE.TRANS64 RZ, [R12+URZ+0x30818], R2 ;  /* 0x030818020cff79a7 */ /* 0x0007f0000800003f */
[----:B------:R-:W-:Y:S05]  /*a5a0*/  @!P1 BRA `(.L_x_787) ;  /* 0x0000000000049947 */ /* 0x000fea0003800000 */
[----:B------:R-:W-:Y:S01]  /*a5b0*/  BPT.TRAP 0x1 ;  /* 0x000000040000795c */ /* 0x000fe20000300000 */
.L_x_787:
        /* <DEDUP_REMOVED lines=29> */
.L_x_820:
        /* <DEDUP_REMOVED lines=9> */
.L_x_789:
        /* <DEDUP_REMOVED lines=31> */
.L_x_822:
[----:B------:R-:W-:Y:S05]  /*aa10*/  @P0 BRA `(.L_x_791) ;  /* 0x0000000000140947 */ /* 0x000fea0003800000 */
[----:B------:R-:W-:Y:S01]  /*aa20*/  ISETP.NE.AND P1, PT, R20, RZ, PT ;  /* 0x000000ff1400720c */ /* 0x000fe20003f25270 */
[----:B-1----:R-:W-:-:S04]  /*aa30*/  IMAD.MOV.U32 R5, RZ, RZ, 0x4100 ;  /* 0x00004100ff057424 */ /* 0x002fc800078e00ff */
[----:B------:R2:W-:Y:S08]  /*aa40*/  SYNCS.ARRIVE.TRANS64 RZ, [R12+URZ+0x30810], R5 ;  /* 0x030810050cff79a7 */ /* 0x0005f0000800003f */
[----:B------:R-:W-:Y:S05]  /*aa50*/  @!P1 BRA `(.L_x_791) ;  /* 0x0000000000049947 */ /* 0x000fea0003800000 */
[----:B------:R-:W-:Y:S01]  /*aa60*/  BPT.TRAP 0x1 ;  /* 0x000000040000795c */ /* 0x000fe20000300000 */
.L_x_791:
        /* <DEDUP_REMOVED lines=30> */
.L_x_783:
[----:B------:R-:W-:-:S13]  /*ac50*/  ISETP.NE.AND P1, PT, R18, RZ, PT ;  /* 0x000000ff1200720c */ /* 0x000fda0003f25270 */
[----:B------:R-:W-:Y:S05]  /*ac60*/  @!P1 BRA `(.L_x_782) ;  /* 0x0000000400309947 */ /* 0x000fea0003800000 */
[----:B------:R-:W-:-:S04]  /*ac70*/  SHF.L.U32 R13, R10, 0x1f, RZ ;  /* 0x0000001f0a0d7819 */ /* 0x000fc800000006ff */
[----:B------:R-:W1:Y:S02]  /*ac80*/  SYNCS.PHASECHK.TRANS64.TRYWAIT P1, [R12+URZ+0x30840], R13 ;  /* 0x0308400d0c0075a7 */ /* 0x000e64000802017f */
[----:B-1----:R-:W-:Y:S05]  /*ac90*/  @!P1 BRA `(.L_x_793) ;  /* 0x0000000c00b49947 */ /* 0x002fea0003800000 */
.L_x_823:
[----:B------:R-:W-:Y:S05]  /*aca0*/  @P0 BRA `(.L_x_794) ;  /* 0x0000000000140947 */ /* 0x000fea0003800000 */
[----:B------:R-:W-:Y:S01]  /*acb0*/  ISETP.NE.AND P1, PT, R20, RZ, PT ;  /* 0x000000ff1400720c */ /* 0x000fe20003f25270 */
[----:B------:R-:W-:-:S04]  /*acc0*/  IMAD.MOV.U32 R5, RZ, RZ, 0x4100 ;  /* 0x00004100ff057424 */ /* 0x000fc800078e00ff */
[----:B------:R2:W-:Y:S08]  /*acd0*/  SYNCS.ARRIVE.TRANS64 RZ, [R12+URZ+0x30830], R5 ;  /* 0x030830050cff79a7 */ /* 0x0005f0000800003f */
[----:B------:R-:W-:Y:S05]  /*ace0*/  @!P1 BRA `(.L_x_794) ;  /* 0x0000000000049947 */ /* 0x000fea0003800000 */
[----:B------:R-:W-:Y:S01]  /*acf0*/  BPT.TRAP 0x1 ;  /* 0x000000040000795c */ /* 0x000fe20000300000 */
.L_x_794:
        /* <DEDUP_REMOVED lines=34> */
.L_x_824:
[----:B------:R-:W-:Y:S05]  /*af20*/  @P0 BRA `(.L_x_796) ;  /* 0x0000000000140947 */ /* 0x000fea0003800000 */
[----:B------:R-:W-:Y:S01]  /*af30*/  ISETP.NE.AND P0, PT, R20, RZ, PT ;  /* 0x000000ff1400720c */ /* 0x000fe20003f05270 */
[----:B------:R-:W-:-:S04]  /*af40*/  IMAD.MOV.U32 R5, RZ, RZ, 0x4100 ;  /* 0x00004100ff057424 */ /* 0x000fc800078e00ff */
[----:B------:R3:W-:Y:S08]  /*af50*/  SYNCS.ARRIVE.TRANS64 RZ, [R12+URZ+0x30818], R5 ;  /* 0x030818050cff79a7 */ /* 0x0007f0000800003f */
[----:B------:R-:W-:Y:S05]  /*af60*/  @!P0 BRA `(.L_x_796) ;  /* 0x0000000000048947 */ /* 0x000fea0003800000 */
[----:B------:R-:W-:Y:S01]  /*af70*/  BPT.TRAP 0x1 ;  /* 0x000000040000795c */ /* 0x000fe20000300000 */
.L_x_796:
        /* <DEDUP_REMOVED lines=27> */
.L_x_782:
[----:B-----5:R-:W-:Y:S01]  /*b130*/  IMAD R4, R0, 0x8, R12 ;  /* 0x0000000800047824 */ /* 0x020fe200078e020c */
[----:B------:R-:W-:Y:S01]  /*b140*/  SHF.L.U32 R3, R10, 0x1f, RZ ;  /* 0x0000001f0a037819 */ /* 0x000fe200000006ff */
[----:B------:R-:W3:Y:S03]  /*b150*/  S2R R2, SR_TID.X ;  /* 0x0000000000027919 */ /* 0x000ee60000002100 */
[----:B------:R-:W4:Y:S01]  /*b160*/  SYNCS.PHASECHK.TRANS64.TRYWAIT P0, [R4+URZ+0x30840], R3 ;  /* 0x03084003040075a7 */ /* 0x000f22000800017f */
[----:B---3--:R-:W-:-:S04]  /*b170*/  LOP3.LUT R2, R2, 0x7f, RZ, 0xc0, !PT ;  /* 0x0000007f02027812 */ /* 0x008fc800078ec0ff */
[----:B------:R-:W-:Y:S01]  /*b180*/  ISETP.NE.AND P1, PT, R2, RZ, PT ;  /* 0x000000ff0200720c */ /* 0x000fe20003f25270 */
[----:B----4-:R-:W-:-:S12]  /*b190*/  @!P0 BRA `(.L_x_797) ;  /* 0x00000008009c8947 */ /* 0x010fd80003800000 */
.L_x_825:
[----:B------:R-:W-:Y:S05]  /*b1a0*/  @P1 BRA `(.L_x_798) ;  /* 0x0000000000181947 */ /* 0x000fea0003800000 */
[----:B------:R-:W4:Y:S01]  /*b1b0*/  S2R R2, SR_TID.X ;  /* 0x0000000000027919 */ /* 0x000f220000002100 */
[----:B---3--:R-:W-:-:S04]  /*b1c0*/  IMAD.MOV.U32 R3, RZ, RZ, 0x4100 ;  /* 0x00004100ff037424 */ /* 0x008fc800078e00ff */
[----:B------:R3:W-:Y:S01]  /*b1d0*/  SYNCS.ARRIVE.TRANS64 RZ, [R4+URZ+0x30830], R3 ;  /* 0x0308300304ff79a7 */ /* 0x0007e2000800003f */
[----:B----4-:R-:W-:-:S13]  /*b1e0*/  LOP3.LUT P0, RZ, R2, 0x1f, RZ, 0xc0, !PT ;  /* 0x0000001f02ff7812 */ /* 0x010fda000780c0ff */
[----:B---3--:R-:W-:Y:S05]  /*b1f0*/  @!P0 BRA `(.L_x_798) ;  /* 0x0000000000048947 */ /* 0x008fea0003800000 */
[----:B------:R-:W-:Y:S01]  /*b200*/  BPT.TRAP 0x1 ;  /* 0x000000040000795c */ /* 0x000fe20000300000 */
.L_x_798:
        /* <DEDUP_REMOVED lines=41> */
.L_x_779:
[----:B------:R-:W-:Y:S05]  /*b4a0*/  BSYNC B0 ;  /* 0x0000000000007941 */ /* 0x000fea0003800000 */
.L_x_777:
[----:B------:R-:W-:-:S03]  /*b4b0*/  UMOV UR6, 0xffffffff ;  /* 0xffffffff00067882 */ /* 0x000fc60000000000 */
[----:B------:R-:W-:Y:S05]  /*b4c0*/  BRA.DIV UR6, `(.L_x_799) ;  /* 0x0000000606e47947 */ /* 0x000fea000b800000 */
[----:B------:R-:W-:-:S13]  /*b4d0*/  ELECT P6, URZ, PT ;  /* 0x00000000003f782f */ /* 0x000fda00038c0000 */
.L_x_828:
[----:B------:R-:W-:Y:S05]  /*b4e0*/  @!P6 BRA `(.L_x_646) ;  /* 0x000000000084e947 */ /* 0x000fea0003800000 */
[----:B----4-:R-:W3:Y:S02]  /*b4f0*/  LDL.LU R2, [R1] ;  /* 0x0000000001027983 */ /* 0x010ee40000300800 */
[----:B---3--:R-:W-:-:S04]  /*b500*/  LOP3.LUT R2, R2, 0x2, RZ, 0xfc, !PT ;  /* 0x0000000202027812 */ /* 0x008fc800078efcff */
[----:B------:R-:W-:-:S13]  /*b510*/  ISETP.NE.AND P2, PT, R2, 0x3, PT ;  /* 0x000000030200780c */ /* 0x000fda0003f45270 */
[----:B------:R-:W-:Y:S05]  /*b520*/  @!P2 BRA `(.L_x_800) ;  /* 0x000000000004a947 */ /* 0x000fea0003800000 */
[----:B--2---:R-:W-:Y:S01]  /*b530*/  BPT.TRAP 0x1 ;  /* 0x000000040000795c */ /* 0x004fe20000300000 */
.L_x_800:
        /* <DEDUP_REMOVED lines=15> */
.L_x_829:
[----:B------:R-:W3:Y:S02]  /*b630*/  SYNCS.PHASECHK.TRANS64.TRYWAIT P0, [R11+URZ], R2 ;  /* 0x000000020b0075a7 */ /* 0x000ee4000800017f */
[----:B---3--:R-:W-:Y:S05]  /*b640*/  @!P0 BRA `(.L_x_802) ;  /* 0x0000000400b88947 */ /* 0x008fea0003800000 */
.L_x_830:
[----:B------:R-:W-:Y:S05]  /*b650*/  @!P2 BRA `(.L_x_803) ;  /* 0x000000000004a947 */ /* 0x000fea0003800000 */
[----:B--2---:R-:W-:Y:S01]  /*b660*/  BPT.TRAP 0x1 ;  /* 0x000000040000795c */ /* 0x004fe20000300000 */
.L_x_803:
[----:B------:R-:W-:-:S04]  /*b670*/  VIADD R0, R6, 0x30840 ;  /* 0x0003084006007836 */ /* 0x000fc80000000000 */
[----:B------:R-:W-:-:S04]  /*b680*/  IMAD R9, R9, 0x8, R0 ;  /* 0x0000000809097824 */ /* 0x000fc800078e0200 */
[----:B------:R-:W4:Y:S02]  /*b690*/  SYNCS.PHASECHK.TRANS64.TRYWAIT P0, [R9+URZ], R4 ;  /* 0x00000004090075a7 */ /* 0x000f24000800017f */
[----:B----4-:R-:W-:Y:S05]  /*b6a0*/  @!P0 BRA `(.L_x_804) ;  /* 0x0000000400b48947 */ /* 0x010fea0003800000 */
.L_x_831:
[----:B------:R-:W-:-:S07]  /*b6b0*/  IMAD R3, R3, 0x8, R0 ;  /* 0x0000000803037824 */ /* 0x000fce00078e0200 */
.L_x_805:
[----:B------:R1:W1:Y:S02]  /*b6c0*/  SYNCS.PHASECHK.TRANS64.TRYWAIT P0, [R3+URZ], R2 ;  /* 0x00000002030075a7 */ /* 0x000264000800017f */
[----:B-1----:R-:W-:Y:S05]  /*b6d0*/  @!P0 NANOSLEEP.SYNCS 0x989680 ;  /* 0x009896800000895d */ /* 0x002fea0003900000 */
[----:B------:R-:W1:Y:S02]  /*b6e0*/  @!P0 SYNCS.PHASECHK.TRANS64 P0, [R3+URZ], R2 ;  /* 0x00000002030085a7 */ /* 0x000e64000800007f */
[----:B-1----:R-:W-:Y:S05]  /*b6f0*/  @!P0 BRA `(.L_x_805) ;  /* 0xfffffffc00f08947 */ /* 0x002fea000383ffff */
.L_x_646:
[----:B--2---:R-:W-:Y:S05]  /*b700*/  BSYNC B6 ;  /* 0x0000000000067941 */ /* 0x004fea0003800000 */
.L_x_640:
[----:B------:R-:W-:Y:S05]  /*b710*/  EXIT ;  /* 0x000000000000794d */ /* 0x000fea0003800000 */
.L_x_656:
[----:B------:R-:W-:Y:S02]  /*b720*/  IMAD.MOV.U32 R12, RZ, RZ, RZ ;  /* 0x000000ffff0c7224 */ /* 0x000fe400078e00ff */
[----:B------:R-:W-:Y:S02]  /*b730*/  IMAD.MOV.U32 R11, RZ, RZ, 0x1f ;  /* 0x0000001fff0b7424 */ /* 0x000fe400078e00ff */
[----:B------:R-:W-:-:S07]  /*b740*/  IMAD.MOV.U32 R15, RZ, RZ, -0x1 ;  /* 0xffffffffff0f7424 */ /* 0x000fce00078e00ff */
[----:B------:R-:W-:Y:S05]  /*b750*/  WARPSYNC.COLLECTIVE R15, `(.L_x_806) ;  /* 0x000000000f087348 */ /* 0x000fea0003c00000 */
[----:B------:R1:W2:Y:S02]  /*b760*/  SHFL.IDX P6, R14, R13, R12, R11 ;  /* 0x0000000c0d0e7389 */ /* 0x0002a400000c000b */
[----:B-12---:R-:W-:Y:S01]  /*b770*/  ENDCOLLECTIVE ;  /* 0x000000000000791b */ /* 0x006fe20003800000 */
.L_x_806:
[----:B------:R-:W-:Y:S05]  /*b780*/  BRA `(.L_x_807) ;  /* 0xffffff5c00007947 */ /* 0x000fea000383ffff */
.L_x_658:
[----:B--2---:R2:W3:Y:S02]  /*b790*/  SYNCS.PHASECHK.TRANS64.TRYWAIT P0, [R16+URZ+0x30800], R21 ;  /* 0x03080015100075a7 */ /* 0x0044e4000800017f */
[----:B---3--:R-:W-:Y:S05]  /*b7a0*/  @!P0 NANOSLEEP.SYNCS 0x989680 ;  /* 0x009896800000895d */ /* 0x008fea0003900000 */
[----:B------:R-:W3:Y:S02]  /*b7b0*/  @!P0 SYNCS.PHASECHK.TRANS64 P0, [R16+URZ+0x30800], R21 ;  /* 0x03080015100085a7 */ /* 0x000ee4000800007f */
[----:B---3--:R-:W-:Y:S05]  /*b7c0*/  @!P0 BRA `(.L_x_658) ;  /* 0xfffffffc00f08947 */ /* 0x008fea000383ffff */
[----:B------:R-:W-:Y:S05]  /*b7d0*/  BRA `(.L_x_657) ;  /* 0xffffff5c00a07947 */ /* 0x000fea000383ffff */
.L_x_662:
[----:B----4-:R4:W1:Y:S02]  /*b7e0*/  SYNCS.PHASECHK.TRANS64.TRYWAIT P1, [R2+URZ+0x30810], R153 ;  /* 0x03081099020075a7 */ /* 0x010864000802017f */
[----:B-1----:R-:W-:Y:S05]  /*b7f0*/  @!P1 NANOSLEEP.SYNCS 0x989680 ;  /* 0x009896800000995d */ /* 0x002fea0003900000 */
[----:B------:R-:W1:Y:S02]  /*b800*/  @!P1 SYNCS.PHASECHK.TRANS64 P1, [R2+URZ+0x30810], R153 ;  /* 0x03081099020095a7 */ /* 0x000e64000802007f */
[----:B-1----:R-:W-:Y:S05]  /*b810*/  @!P1 BRA `(.L_x_662) ;  /* 0xfffffffc00f09947 */ /* 0x002fea000383ffff */
[----:B------:R-:W-:Y:S05]  /*b820*/  BRA `(.L_x_661) ;  /* 0xffffff6000e07947 */ /* 0x000fea000383ffff */
.L_x_666:
[----:B------:R1:W1:Y:S02]  /*b830*/  SYNCS.PHASECHK.TRANS64.TRYWAIT P1, [R2+URZ+0x30830], R153 ;  /* 0x03083099020075a7 */ /* 0x000264000802017f */
[----:B-1----:R-:W-:Y:S05]  /*b840*/  @!P1 NANOSLEEP.SYNCS 0x989680 ;  /* 0x009896800000995d */ /* 0x002fea0003900000 */
[----:B------:R-:W1:Y:S02]  /*b850*/  @!P1 SYNCS.PHASECHK.TRANS64 P1, [R2+URZ+0x30830], R153 ;  /* 0x03083099020095a7 */ /* 0x000e64000802007f */
[----:B-1----:R-:W-:Y:S05]  /*b860*/  @!P1 BRA `(.L_x_666) ;  /* 0xfffffffc00f09947 */ /* 0x002fea000383ffff */
[----:B------:R-:W-:Y:S05]  /*b870*/  BRA `(.L_x_665) ;  /* 0xffffff6800387947 */ /* 0x000fea000383ffff */
.L_x_742:
[----:B------:R-:W-:Y:S01]  /*b880*/  BSSY B0, `(.L_x_808) ;  /* 0x0000005000007945 */ /* 0x000fe20003800000 */
[----:B------:R-:W-:-:S07]  /*b890*/  IMAD.MOV.U32 R15, RZ, RZ, -0x1 ;  /* 0xffffffffff0f7424 */ /* 0x000fce00078e00ff */
[----:B------:R-:W-:Y:S05]  /*b8a0*/  WARPSYNC.COLLECTIVE R15, `(.L_x_809) ;  /* 0x000000000f087348 */ /* 0x000fea0003c00000 */
[----:B------:R-:W-:Y:S01]  /*b8b0*/  NOP ;  /* 0x0000000000007918 */ /* 0x000fe20000000000 */
[----:B------:R-:W-:Y:S01]  /*b8c0*/  ENDCOLLECTIVE ;  /* 0x000000000000791b */ /* 0x000fe20003800000 */
.L_x_809:
[----:B------:R-:W-:Y:S05]  /*b8d0*/  BSYNC B0 ;  /* 0x0000000000007941 */ /* 0x000fea0003800000 */
.L_x_808:
[----:B------:R-:W-:Y:S05]  /*b8e0*/  BRA `(.L_x_810) ;  /* 0xffffffcc006c7947 */ /* 0x000fea000383ffff */
.L_x_754:
[----:B------:R-:W-:Y:S01]  /*b8f0*/  BSSY B0, `(.L_x_811) ;  /* 0x0000005000007945 */ /* 0x000fe20003800000 */
[----:B------:R-:W-:-:S07]  /*b900*/  IMAD.MOV.U32 R15, RZ, RZ, -0x1 ;  /* 0xffffffffff0f7424 */ /* 0x000fce00078e00ff */
[----:B------:R-:W-:Y:S05]  /*b910*/  WARPSYNC.COLLECTIVE R15, `(.L_x_812) ;  /* 0x000000000f087348 */ /* 0x000fea0003c00000 */
[----:B------:R-:W-:Y:S01]  /*b920*/  NOP ;  /* 0x0000000000007918 */ /* 0x000fe20000000000 */
[----:B------:R-:W-:Y:S01]  /*b930*/  ENDCOLLECTIVE ;  /* 0x000000000000791b */ /* 0x000fe20003800000 */
.L_x_812:
[----:B------:R-:W-:Y:S05]  /*b940*/  BSYNC B0 ;  /* 0x0000000000007941 */ /* 0x000fea0003800000 */
.L_x_811:
[----:B------:R-:W-:Y:S05]  /*b950*/  BRA `(.L_x_813) ;  /* 0xffffffd000847947 */ /* 0x000fea000383ffff */
.L_x_767:
[----:B------:R-:W-:Y:S01]  /*b960*/  BSSY B0, `(.L_x_814) ;  /* 0x0000005000007945 */ /* 0x000fe20003800000 */
[----:B------:R-:W-:-:S07]  /*b970*/  IMAD.MOV.U32 R15, RZ, RZ, -0x1 ;  /* 0xffffffffff0f7424 */ /* 0x000fce00078e00ff */
[----:B------:R-:W-:Y:S05]  /*b980*/  WARPSYNC.COLLECTIVE R15, `(.L_x_815) ;  /* 0x000000000f087348 */ /* 0x000fea0003c00000 */
[----:B------:R-:W-:Y:S01]  /*b990*/  NOP ;  /* 0x0000000000007918 */ /* 0x000fe20000000000 */
[----:B------:R-:W-:Y:S01]  /*b9a0*/  ENDCOLLECTIVE ;  /* 0x000000000000791b */ /* 0x000fe20003800000 */
.L_x_815:
[----:B------:R-:W-:Y:S05]  /*b9b0*/  BSYNC B0 ;  /* 0x0000000000007941 */ /* 0x000fea0003800000 */
.L_x_814:
[----:B------:R-:W-:Y:S05]  /*b9c0*/  BRA `(.L_x_816) ;  /* 0xffffffd400a07947 */ /* 0x000fea000383ffff */
.L_x_780:
[----:B-1----:R1:W2:Y:S02]  /*b9d0*/  SYNCS.PHASECHK.TRANS64.TRYWAIT P1, [R12+URZ+0x30820], R3 ;  /* 0x030820030c0075a7 */ /* 0x0022a4000802017f */
[----:B--2---:R-:W-:Y:S05]  /*b9e0*/  @!P1 NANOSLEEP.SYNCS 0x989680 ;  /* 0x009896800000995d */ /* 0x004fea0003900000 */
[----:B------:R-:W2:Y:S02]  /*b9f0*/  @!P1 SYNCS.PHASECHK.TRANS64 P1, [R12+URZ+0x30820], R3 ;  /* 0x030820030c0095a7 */ /* 0x000ea4000802007f */
[----:B--2---:R-:W-:Y:S05]  /*ba00*/  @!P1 BRA `(.L_x_780) ;  /* 0xfffffffc00f09947 */ /* 0x004fea000383ffff */
[----:B------:R-:W-:Y:S05]  /*ba10*/  BRA `(.L_x_817) ;  /* 0xffffffe000ac7947 */ /* 0x000fea000383ffff */
.L_x_784:
[----:B-1----:R1:W2:Y:S02]  /*ba20*/  SYNCS.PHASECHK.TRANS64.TRYWAIT P1, [R12+URZ+0x30840], R21 ;  /* 0x030840150c0075a7 */ /* 0x0022a4000802017f */
[----:B--2---:R-:W-:Y:S05]  /*ba30*/  @!P1 NANOSLEEP.SYNCS 0x989680 ;  /* 0x009896800000995d */ /* 0x004fea0003900000 */
[----:B------:R-:W2:Y:S02]  /*ba40*/  @!P1 SYNCS.PHASECHK.TRANS64 P1, [R12+URZ+0x30840], R21 ;  /* 0x030840150c0095a7 */ /* 0x000ea4000802007f */
[----:B--2---:R-:W-:Y:S05]  /*ba50*/  @!P1 BRA `(.L_x_784) ;  /* 0xfffffffc00f09947 */ /* 0x004fea000383ffff */
[----:B------:R-:W-:Y:S05]  /*ba60*/  BRA `(.L_x_818) ;  /* 0xffffffe800107947 */ /* 0x000fea000383ffff */
.L_x_786:
[----:B--2---:R2:W3:Y:S02]  /*ba70*/  SYNCS.PHASECHK.TRANS64.TRYWAIT P1, [R12+URZ+0x30828], R21 ;  /* 0x030828150c0075a7 */ /* 0x0044e4000802017f */
[----:B---3--:R-:W-:Y:S05]  /*ba80*/  @!P1 NANOSLEEP.SYNCS 0x989680 ;  /* 0x009896800000995d */ /* 0x008fea0003900000 */
[----:B------:R-:W3:Y:S02]  /*ba90*/  @!P1 SYNCS.PHASECHK.TRANS64 P1, [R12+URZ+0x30828], R21 ;  /* 0x030828150c0095a7 */ /* 0x000ee4000802007f */
[----:B---3--:R-:W-:Y:S05]  /*baa0*/  @!P1 BRA `(.L_x_786) ;  /* 0xfffffffc00f09947 */ /* 0x008fea000383ffff */
[----:B------:R-:W-:Y:S05]  /*bab0*/  BRA `(.L_x_819) ;  /* 0xffffffe800a87947 */ /* 0x000fea000383ffff */
.L_x_788:
[----:B---3--:R3:W4:Y:S02]  /*bac0*/  SYNCS.PHASECHK.TRANS64.TRYWAIT P1, [R12+URZ+0x30848], R21 ;  /* 0x030848150c0075a7 */ /* 0x008724000802017f */
[----:B----4-:R-:W-:Y:S05]  /*bad0*/  @!P1 NANOSLEEP.SYNCS 0x989680 ;  /* 0x009896800000995d */ /* 0x010fea0003900000 */
[----:B------:R-:W4:Y:S02]  /*bae0*/  @!P1 SYNCS.PHASECHK.TRANS64 P1, [R12+URZ+0x30848], R21 ;  /* 0x030848150c0095a7 */ /* 0x000f24000802007f */
[----:B----4-:R-:W-:Y:S05]  /*baf0*/  @!P1 BRA `(.L_x_788) ;  /* 0xfffffffc00f09947 */ /* 0x010fea000383ffff */
[----:B------:R-:W-:Y:S05]  /*bb00*/  BRA `(.L_x_820) ;  /* 0xffffffec00207947 */ /* 0x000fea000383ffff */
.L_x_790:
[----:B------:R-:W-:-:S07]  /*bb10*/  SHF.L.U32 R5, R10, 0x1f, RZ ;  /* 0x0000001f0a057819 */ /* 0x000fce00000006ff */
.L_x_821:
[----:B-1----:R1:W2:Y:S02]  /*bb20*/  SYNCS.PHASECHK.TRANS64.TRYWAIT P1, [R12+URZ+0x30820], R5 ;  /* 0x030820050c0075a7 */ /* 0x0022a4000802017f */
[----:B--2---:R-:W-:Y:S05]  /*bb30*/  @!P1 NANOSLEEP.SYNCS 0x989680 ;  /* 0x009896800000995d */ /* 0x004fea0003900000 */
[----:B------:R-:W2:Y:S02]  /*bb40*/  @!P1 SYNCS.PHASECHK.TRANS64 P1, [R12+URZ+0x30820], R5 ;  /* 0x030820050c0095a7 */ /* 0x000ea4000802007f */
[----:B--2---:R-:W-:Y:S05]  /*bb50*/  @!P1 BRA `(.L_x_821) ;  /* 0xfffffffc00f09947 */ /* 0x004fea000383ffff */
[----:B------:R-:W-:Y:S05]  /*bb60*/  BRA `(.L_x_822) ;  /* 0xffffffec00a87947 */ /* 0x000fea000383ffff */
.L_x_793:
[----:B-1----:R1:W2:Y:S02]  /*bb70*/  SYNCS.PHASECHK.TRANS64.TRYWAIT P1, [R12+URZ+0x30840], R13 ;  /* 0x0308400d0c0075a7 */ /* 0x0022a4000802017f */
[----:B--2---:R-:W-:Y:S05]  /*bb80*/  @!P1 NANOSLEEP.SYNCS 0x989680 ;  /* 0x009896800000995d */ /* 0x004fea0003900000 */
[----:B------:R-:W2:Y:S02]  /*bb90*/  @!P1 SYNCS.PHASECHK.TRANS64 P1, [R12+URZ+0x30840], R13 ;  /* 0x0308400d0c0095a7 */ /* 0x000ea4000802007f */
[----:B--2---:R-:W-:Y:S05]  /*bba0*/  @!P1 BRA `(.L_x_793) ;  /* 0xfffffffc00f09947 */ /* 0x004fea000383ffff */
[----:B------:R-:W-:Y:S05]  /*bbb0*/  BRA `(.L_x_823) ;  /* 0xfffffff000387947 */ /* 0x000fea000383ffff */
.L_x_795:
[----:B--2---:R2:W3:Y:S02]  /*bbc0*/  SYNCS.PHASECHK.TRANS64.TRYWAIT P1, [R12+URZ+0x30828], R13 ;  /* 0x0308280d0c0075a7 */ /* 0x0044e4000802017f */
[----:B---3--:R-:W-:Y:S05]  /*bbd0*/  @!P1 NANOSLEEP.SYNCS 0x989680 ;  /* 0x009896800000995d */ /* 0x008fea0003900000 */
[----:B------:R-:W3:Y:S02]  /*bbe0*/  @!P1 SYNCS.PHASECHK.TRANS64 P1, [R12+URZ+0x30828], R13 ;  /* 0x0308280d0c0095a7 */ /* 0x000ee4000802007f */
[----:B---3--:R-:W-:Y:S05]  /*bbf0*/  @!P1 BRA `(.L_x_795) ;  /* 0xfffffffc00f09947 */ /* 0x008fea000383ffff */
[----:B------:R-:W-:Y:S05]  /*bc00*/  BRA `(.L_x_824) ;  /* 0xfffffff000c47947 */ /* 0x000fea000383ffff */
.L_x_797:
[----:B---3--:R3:W4:Y:S02]  /*bc10*/  SYNCS.PHASECHK.TRANS64.TRYWAIT P0, [R4+URZ+0x30840], R3 ;  /* 0x03084003040075a7 */ /* 0x008724000800017f */
[----:B----4-:R-:W-:Y:S05]  /*bc20*/  @!P0 NANOSLEEP.SYNCS 0x989680 ;  /* 0x009896800000895d */ /* 0x010fea0003900000 */
[----:B------:R-:W4:Y:S02]  /*bc30*/  @!P0 SYNCS.PHASECHK.TRANS64 P0, [R4+URZ+0x30840], R3 ;  /* 0x03084003040085a7 */ /* 0x000f24000800007f */
[----:B----4-:R-:W-:Y:S05]  /*bc40*/  @!P0 BRA `(.L_x_797) ;  /* 0xfffffffc00f08947 */ /* 0x010fea000383ffff */
[----:B------:R-:W-:Y:S05]  /*bc50*/  BRA `(.L_x_825) ;  /* 0xfffffff400507947 */ /* 0x000fea000383ffff */
.L_x_799:
[----:B------:R-:W-:Y:S01]  /*bc60*/  BSSY B0, `(.L_x_826) ;  /* 0x0000006000007945 */ /* 0x000fe20003800000 */
[----:B------:R-:W-:-:S07]  /*bc70*/  IMAD.MOV.U32 R15, RZ, RZ, -0x1 ;  /* 0xffffffffff0f7424 */ /* 0x000fce00078e00ff */
[----:B--2-4-:R-:W-:Y:S05]  /*bc80*/  WARPSYNC.COLLECTIVE R15, `(.L_x_827) ;  /* 0x000000000f0c7348 */ /* 0x014fea0003c00000 */
[----:B------:R-:W-:Y:S02]  /*bc90*/  ELECT P6, UR62, PT ;  /* 0x00000000003e782f */ /* 0x000fe400038c0000 */
[----:B------:R-:W-:Y:S01]  /*bca0*/  MOV R14, UR62 ;  /* 0x0000003e000e7c02 */ /* 0x000fe20008000f00 */
[----:B--2-4-:R-:W-:Y:S10]  /*bcb0*/  ENDCOLLECTIVE ;  /* 0x000000000000791b */ /* 0x014ff40003800000 */
.L_x_827:
[----:B------:R-:W-:Y:S05]  /*bcc0*/  BSYNC B0 ;  /* 0x0000000000007941 */ /* 0x000fea0003800000 */
.L_x_826:
[----:B------:R-:W-:Y:S05]  /*bcd0*/  BRA `(.L_x_828) ;  /* 0xfffffff800007947 */ /* 0x000fea000383ffff */
.L_x_801:
[----:B-1----:R1:W3:Y:S02]  /*bce0*/  SYNCS.PHASECHK.TRANS64.TRYWAIT P0, [R7+URZ], R4 ;  /* 0x00000004070075a7 */ /* 0x0022e4000800017f */
[----:B---3--:R-:W-:Y:S05]  /*bcf0*/  @!P0 NANOSLEEP.SYNCS 0x989680 ;  /* 0x009896800000895d */ /* 0x008fea0003900000 */
[----:B------:R-:W3:Y:S02]  /*bd00*/  @!P0 SYNCS.PHASECHK.TRANS64 P0, [R7+URZ], R4 ;  /* 0x00000004070085a7 */ /* 0x000ee4000800007f */
[----:B---3--:R-:W-:Y:S05]  /*bd10*/  @!P0 BRA `(.L_x_801) ;  /* 0xfffffffc00f08947 */ /* 0x008fea000383ffff */
[----:B------:R-:W-:Y:S05]  /*bd20*/  BRA `(.L_x_829) ;  /* 0xfffffff800407947 */ /* 0x000fea000383ffff */
.L_x_802:
[----:B---3--:R3:W4:Y:S02]  /*bd30*/  SYNCS.PHASECHK.TRANS64.TRYWAIT P0, [R11+URZ], R2 ;  /* 0x000000020b0075a7 */ /* 0x008724000800017f */
[----:B----4-:R-:W-:Y:S05]  /*bd40*/  @!P0 NANOSLEEP.SYNCS 0x989680 ;  /* 0x009896800000895d */ /* 0x010fea0003900000 */
[----:B------:R-:W4:Y:S02]  /*bd50*/  @!P0 SYNCS.PHASECHK.TRANS64 P0, [R11+URZ], R2 ;  /* 0x000000020b0085a7 */ /* 0x000f24000800007f */
[----:B----4-:R-:W-:Y:S05]  /*bd60*/  @!P0 BRA `(.L_x_802) ;  /* 0xfffffffc00f08947 */ /* 0x010fea000383ffff */
[----:B------:R-:W-:Y:S05]  /*bd70*/  BRA `(.L_x_830) ;  /* 0xfffffff800347947 */ /* 0x000fea000383ffff */
.L_x_804:
[----:B----4-:R4:W1:Y:S02]  /*bd80*/  SYNCS.PHASECHK.TRANS64.TRYWAIT P0, [R9+URZ], R4 ;  /* 0x00000004090075a7 */ /* 0x010864000800017f */
[----:B-1----:R-:W-:Y:S05]  /*bd90*/  @!P0 NANOSLEEP.SYNCS 0x989680 ;  /* 0x009896800000895d */ /* 0x002fea0003900000 */
[----:B------:R-:W1:Y:S02]  /*bda0*/  @!P0 SYNCS.PHASECHK.TRANS64 P0, [R9+URZ], R4 ;  /* 0x00000004090085a7 */ /* 0x000e64000800007f */
[----:B-1----:R-:W-:Y:S05]  /*bdb0*/  @!P0 BRA `(.L_x_804) ;  /* 0xfffffffc00f08947 */ /* 0x002fea000383ffff */
[----:B------:R-:W-:Y:S05]  /*bdc0*/  BRA `(.L_x_831) ;  /* 0xfffffff800387947 */ /* 0x000fea000383ffff */
.L_x_832:
        /* <DEDUP_REMOVED lines=11> */
.L_x_7295:


//--------------------- .text._ZN7cutlass13device_kernelIN5flash11enable_sm90INS1_16FlashAttnBwdSm90INS1_25CollectiveMainloopBwdSm90ILi2ELi2ELi2EN4cute5tupleIJNS5_1CILi1EEES8_S8_EEENS6_IJNS7_ILi64EEENS7_ILi128EEESB_EEENS_6half_tEfNS_4arch4Sm90ELb0ELb0ELb1ELb1ELb0ELb1ELb0ELb0ELi2ELi1ELi2ELi1ELb0EEENS1_24CollectiveEpilogueBwdGQAISC_fSF_Li256ELb1ELb0EEENS1_19SingleTileSchedulerILb1ELb0ELb0ELi128EEEEEEEEEvNT_6ParamsE --------------------------
	.section	.text._ZN7cutlass13device_kernelIN5flash11enable_sm90INS1_16FlashAttnBwdSm90INS1_25CollectiveMainloopBwdSm90ILi2ELi2ELi2EN4cute5tupleIJNS5_1CILi1EEES8_S8_EEENS6_IJNS7_ILi64EEENS7_ILi128EEESB_EEENS_6half_tEfNS_4arch4Sm90ELb0ELb0ELb1ELb1ELb0ELb1ELb0ELb0ELi2ELi1ELi2ELi1ELb0EEENS1_24CollectiveEpilogueBwdGQAISC_fSF_Li256ELb1ELb0EEENS1_19SingleTileSchedulerILb1ELb0ELb0ELi128EEEEEEEEEvNT_6ParamsE,"ax",@progbits
	.align	128
.text._ZN7cutlass13device_kernelIN5flash11enable_sm90INS1_16FlashAttnBwdSm90INS1_25CollectiveMainloopBwdSm90ILi2ELi2ELi2EN4cute5tupleIJNS5_1CILi1EEES8_S8_EEENS6_IJNS7_ILi64EEENS7_ILi128EEESB_EEENS_6half_tEfNS_4arch4Sm90ELb0ELb0ELb1ELb1ELb0ELb1ELb0ELb0ELi2ELi1ELi2ELi1ELb0EEENS1_24CollectiveEpilogueBwdGQAISC_fSF_Li256ELb1ELb0EEENS1_19SingleTileSchedulerILb1ELb0ELb0ELi128EEEEEEEEEvNT_6ParamsE:
        .type           _ZN7cutlass13device_kernelIN5flash11enable_sm90INS1_16FlashAttnBwdSm90INS1_25CollectiveMainloopBwdSm90ILi2ELi2ELi2EN4cute5tupleIJNS5_1CILi1EEES8_S8_EEENS6_IJNS7_ILi64EEENS7_ILi128EEESB_EEENS_6half_tEfNS_4arch4Sm90ELb0ELb0ELb1ELb1ELb0ELb1ELb0ELb0ELi2ELi1ELi2ELi1ELb0EEENS1_24CollectiveEpilogueBwdGQAISC_fSF_Li256ELb1ELb0EEENS1_19SingleTileSchedulerILb1ELb0ELb0ELi128EEEEEEEEEvNT_6ParamsE,@function
        .size           _ZN7cutlass13device_kernelIN5flash11enable_sm90INS1_16FlashAttnBwdSm90INS1_25CollectiveMainloopBwdSm90ILi2ELi2ELi2EN4cute5tupleIJNS5_1CILi1EEES8_S8_EEENS6_IJNS7_ILi64EEENS7_ILi128EEESB_EEENS_6half_tEfNS_4arch4Sm90ELb0ELb0ELb1ELb1ELb0ELb1ELb0ELb0ELi2ELi1ELi2ELi1ELb0EEENS1_24CollectiveEpilogueBwdGQAISC_fSF_Li256ELb1ELb0EEENS1_19SingleTileSchedulerILb1ELb0ELb0ELi128EEEEEEEEEvNT_6ParamsE,(.L_x_7296 - _ZN7cutlass13device_kernelIN5flash11enable_sm90INS1_16FlashAttnBwdSm90INS1_25CollectiveMainloopBwdSm90ILi2ELi2ELi2EN4cute5tupleIJNS5_1CILi1EEES8_S8_EEENS6_IJNS7_ILi64EEENS7_ILi128EEESB_EEENS_6half_tEfNS_4arch4Sm90ELb0ELb0ELb1ELb1ELb0ELb1ELb0ELb0ELi2ELi1ELi2ELi1ELb0EEENS1_24CollectiveEpilogueBwdGQAISC_fSF_Li256ELb1ELb0EEENS1_19SingleTileSchedulerILb1ELb0ELb0ELi128EEEEEEEEEvNT_6ParamsE)
        .other          _ZN7cutlass13device_kernelIN5flash11enable_sm90INS1_16FlashAttnBwdSm90INS1_25CollectiveMainloopBwdSm90ILi2ELi2ELi2EN4cute5tupleIJNS5_1CILi1EEES8_S8_EEENS6_IJNS7_ILi64EEENS7_ILi128EEESB_EEENS_6half_tEfNS_4arch4Sm90ELb0ELb0ELb1ELb1ELb0ELb1ELb0ELb0ELi2ELi1ELi2ELi1ELb0EEENS1_24CollectiveEpilogueBwdGQAISC_fSF_Li256ELb1ELb0EEENS1_19SingleTileSchedulerILb1ELb0ELb0ELi128EEEEEEEEEvNT_6ParamsE,@"STO_CUDA_ENTRY STV_DEFAULT"
_ZN7cutlass13device_kernelIN5flash11enable_sm90INS1_16FlashAttnBwdSm90INS1_25CollectiveMainloopBwdSm90ILi2ELi2ELi2EN4cute5tupleIJNS5_1CILi1EEES8_S8_EEENS6_IJNS7_ILi64EEENS7_ILi128EEESB_EEENS_6half_tEfNS_4arch4Sm90ELb0ELb0ELb1ELb1ELb0ELb1ELb0ELb0ELi2ELi1ELi2ELi1ELb0EEENS1_24CollectiveEpilogueBwdGQAISC_fSF_Li256ELb1ELb0EEENS1_19SingleTileSchedulerILb1ELb0ELb0ELi128EEEEEEEEEvNT_6ParamsE:
        /* <DEDUP_REMOVED lines=23> */
.L_x_834:
[----:B------:R-:W-:Y:S05]  /*0170*/  BSYNC B0 ;  /* 0x0000000000007941 */ /* 0x000fea0003800000 */
.L_x_833:
        /* <DEDUP_REMOVED lines=34> */
.L_x_835:
        /* <DEDUP_REMOVED lines=22> */
.L_x_836:
        /* <DEDUP_REMOVED lines=9> */
.L_x_839:
        /* <DEDUP_REMOVED lines=20> */
.L_x_840:
        /* <DEDUP_REMOVED lines=10> */
.L_x_842:
[----:B------:R-:W2:Y:S02]  /*0770*/  LDC R0, c[0x0][0x8c4] ;  /* 0x00023100ff007b82 */ /* 0x000ea40000000800 */
.L_x_841:
        /* <DEDUP_REMOVED lines=16> */
.L_x_844:
        /* <DEDUP_REMOVED lines=10> */
.L_x_845:
        /* <DEDUP_REMOVED lines=8> */
.L_x_846:
        /* <DEDUP_REMOVED lines=9> */
.L_x_847:
        /* <DEDUP_REMOVED lines=88> */
.L_x_850:
        /* <DEDUP_REMOVED lines=15> */
.L_x_849:
        /* <DEDUP_REMOVED lines=22> */
.L_x_852:
        /* <DEDUP_REMOVED lines=15> */
.L_x_851:
        /* <DEDUP_REMOVED lines=8> */
.L_x_929:
        /* <DEDUP_REMOVED lines=45> */
.L_x_854:
        /* <DEDUP_REMOVED lines=74> */
.L_x_866:
[----:B------:R-:W-:-:S13]  /*1ae0*/  ISETP.NE.AND P0, PT, R7, 0x3, PT ;  /* 0x000000030700780c */ /* 0x000fda0003f05270 */
[----:B---3--:R-:W-:Y:S05]  /*1af0*/  @!P0 BRA `(.L_x_856) ;  /* 0x0000000000048947 */ /* 0x008fea0003800000 */
[----:B------:R-:W-:Y:S01]  /*1b00*/  BPT.TRAP 0x1 ;  /* 0x000000040000795c */ /* 0x000fe20000300000 */
.L_x_856:
[----:B------:R-:W-:Y:S01]  /*1b10*/  IMAD R2, R4, 0x8, R16 ;  /* 0x0000000804027824 */ /* 0x000fe200078e0210 */
[----:B------:R-:W-:-:S04]  /*1b20*/  SHF.L.U32 R153, R5, 0x1f, RZ ;  /* 0x0000001f05997819 */ /* 0x000fc800000006ff */
[----:B------:R3:W4:Y:S01]  /*1b30*/  SYNCS.PHASECHK.TRANS64.TRYWAIT P1, [R2+URZ+0x30810], R153 ;  /* 0x03081099020075a7 */ /* 0x000722000802017f */
[----:B------:R-:W-:Y:S05]  /*1b40*/  @!P0 BRA `(.L_x_857) ;  /* 0x0000000000048947 */ /* 0x000fea0003800000 */
[----:B------:R-:W-:Y:S01]  /*1b50*/  BPT.TRAP 0x1 ;  /* 0x000000040000795c */ /* 0x000fe20000300000 */
.L_x_857:
[----:B----4-:R-:W-:Y:S05]  /*1b60*/  @P1 BRA `(.L_x_858) ;  /* 0x0000000000081947 */ /* 0x010fea0003800000 */
[----:B------:R-:W4:Y:S02]  /*1b70*/  SYNCS.PHASECHK.TRANS64.TRYWAIT P1, [R2+URZ+0x30810], R153 ;  /* 0x03081099020075a7 */ /* 0x000f24000802017f */
[----:B----4-:R-:W-:Y:S05]  /*1b80*/  @!P1 BRA `(.L_x_859) ;  /* 0x0000006800349947 */ /* 0x010fea0003800000 */
.L_x_858:
        /* <DEDUP_REMOVED lines=81> */
.L_x_860:
[----:B------:R1:W1:Y:S01]  /*20a0*/  SYNCS.PHASECHK.TRANS64.TRYWAIT P1, [R2+URZ+0x30830], R153 ;  /* 0x03083099020075a7 */ /* 0x000262000802017f */
[----:B------:R-:W-:Y:S05]  /*20b0*/  @!P0 BRA `(.L_x_861) ;  /* 0x0000000000048947 */ /* 0x000fea0003800000 */
[----:B------:R-:W-:Y:S01]  /*20c0*/  BPT.TRAP 0x1 ;  /* 0x000000040000795c */ /* 0x000fe20000300000 */
.L_x_861:
[----:B------:R-:W-:-:S05]  /*20d0*/  VIADD R17, R16, 0x20000 ;  /* 0x0002000010117836 */ /* 0x000fca0000000000 */
[----:B------:R-:W-:-:S04]  /*20e0*/  SHF.R.U32.HI R17, RZ, 0x4, R17 ;  /* 0x00000004ff117819 */ /* 0x000fc80000011611 */
[----:B------:R-:W-:-:S04]  /*20f0*/  LOP3.LUT R17, R17, 0x3fff, RZ, 0xc0, !PT ;  /* 0x00003fff11117812 */ /* 0x000fc800078ec0ff */
[----:B------:R-:W-:Y:S01]  /*2100*/  LOP3.LUT R155, R17, 0x10000, RZ, 0xfc, !PT ;  /* 0x00010000119b7812 */ /* 0x000fe200078efcff */
[----:B-1----:R-:W-:Y:S06]  /*2110*/  @P1 BRA `(.L_x_862) ;  /* 0x0000000000081947 */ /* 0x002fec0003800000 */
[----:B------:R-:W1:Y:S02]  /*2120*/  SYNCS.PHASECHK.TRANS64.TRYWAIT P1, [R2+URZ+0x30830], R153 ;  /* 0x03083099020075a7 */ /* 0x000e64000802017f */
[----:B-1----:R-:W-:Y:S05]  /*2130*/  @!P1 BRA `(.L_x_863) ;  /* 0x0000006000dc9947 */ /* 0x002fea0003800000 */
.L_x_862:
        /* <DEDUP_REMOVED lines=495> */
.L_x_864:
        /* <DEDUP_REMOVED lines=49> */
.L_x_865:
        /* <DEDUP_REMOVED lines=77> */
.L_x_848:
[----:B------:R-:W-:Y:S05]  /*4810*/  @P0 BRA `(.L_x_843) ;  /* 0x0000003800d80947 */ /* 0x000fea0003800000 */
[----:B-1-3--:R-:W1:Y:S01]  /*4820*/  LDC.64 R2, c[0x0][0x878] ;  /* 0x00021e00ff027b82 */ /* 0x00ae620000000a00 */
[----:B------:R-:W2:Y:S07]  /*4830*/  S2R R22, SR_TID.X ;  /* 0x0000000000167919 */ /* 0x000eae0000002100 */
[----:B------:R-:W3:Y:S01]  /*4840*/  LDC R0, c[0x0][0x850] ;  /* 0x00021400ff007b82 */ /* 0x000ee20000000800 */
[----:B------:R-:W4:Y:S01]  /*4850*/  S2R R7, SR_CTAID.Y ;  /* 0x0000000000077919 */ /* 0x000f220000002600 */
[----:B------:R-:W5:Y:S06]  /*4860*/  S2R R8, SR_CTAID.X ;  /* 0x0000000000087919 */ /* 0x000f6c0000002500 */
[----:B------:R-:W2:Y:S01]  /*4870*/  S2UR UR5, SR_CgaCtaId ;  /* 0x00000000000579c3 */ /* 0x000ea20000008800 */
[----:B-1----:R-:W-:-:S07]  /*4880*/  ISETP.NE.U32.AND P0, PT, R2, RZ, PT ;  /* 0x000000ff0200720c */ /* 0x002fce0003f05070 */
[----:B------:R-:W1:Y:S01]  /*4890*/  LDC.64 R10, c[0x0][0x818] ;  /* 0x00020600ff0a7b82 */ /* 0x000e620000000a00 */
[----:B------:R-:W-:-:S07]  /*48a0*/  ISETP.NE.AND.EX P0, PT, R3, RZ, PT, P0 ;  /* 0x000000ff0300720c */ /* 0x000fce0003f05300 */
[----:B------:R-:W1:Y:S08]  /*48b0*/  LDC.64 R14, c[0x0][0x840] ;  /* 0x00021000ff0e7b82 */ /* 0x000e700000000a00 */
[----:B------:R-:W2:Y:S01]  /*48c0*/  @P0 LDC.64 R2, c[0x0][0x878] ;  /* 0x00021e00ff020b82 */ /* 0x000ea20000000a00 */
[----:B------:R-:W-:-:S07]  /*48d0*/  UMOV UR4, 0x400 ;  /* 0x0000040000047882 */ /* 0x000fce0000000000 */
[----:B------:R-:W1:Y:S08]  /*48e0*/  LDC.64 R12, c[0x0][0x820] ;  /* 0x00020800ff0c7b82 */ /* 0x000e700000000a00 */
[----:B------:R-:W1:Y:S01]  /*48f0*/  LDC.64 R16, c[0x0][0x848] ;  /* 0x00021200ff107b82 */ /* 0x000e620000000a00 */
[----:B--2---:R-:W-:-:S07]  /*4900*/  @P0 IMAD.WIDE R2, R228, 0x4, R2 ;  /* 0x00000004e4020825 */ /* 0x004fce00078e0202 */
[----:B------:R-:W2:Y:S01]  /*4910*/  LDC.64 R18, c[0x0][0x800] ;  /* 0x00020000ff127b82 */ /* 0x000ea20000000a00 */
[----:B------:R4:W2:Y:S07]  /*4920*/  @P0 LDG.E R3, desc[UR38][R2.64] ;  /* 0x0000002602030981 */ /* 0x0008ae000c1e1900 */
[----:B------:R-:W-:Y:S01]  /*4930*/  BAR.SYNC.DEFER_BLOCKING 0x1, 0x100 ;  /* 0x0044000000007b1d */ /* 0x000fe20000010000 */
[----:B---3--:R-:W-:Y:S01]  /*4940*/  ISETP.NE.AND P1, PT, R0, 0x1, PT ;  /* 0x000000010000780c */ /* 0x008fe20003f25270 */
[----:B------:R-:W-:Y:S01]  /*4950*/  VIADD R23, R22, 0xffffff80 ;  /* 0xffffff8016177836 */ /* 0x000fe20000000000 */
[----:B------:R-:W-:-:S05]  /*4960*/  ULEA UR4, UR5, UR4, 0x18 ;  /* 0x0000000405047291 */ /* 0x000fca000f8ec03f */
[----:B------:R-:W3:Y:S01]  /*4970*/  LDC.64 R20, c[0x0][0x828] ;  /* 0x00020a00ff147b82 */ /* 0x000ee20000000a00 */
[----:B------:R-:W-:Y:S01]  /*4980*/  SHF.R.S32.HI R0, RZ, 0x1f, R23 ;  /* 0x0000001fff007819 */ /* 0x000fe20000011417 */
[----:B------:R-:W-:Y:S03]  /*4990*/  BSSY B0, `(.L_x_867) ;  /* 0x0000054000007945 */ /* 0x000fe60003800000 */
[----:B------:R-:W-:-:S03]  /*49a0*/  LEA.HI R5, R0, R23, RZ, 0x7 ;  /* 0x0000001700057211 */ /* 0x000fc600078f38ff */
[----:B------:R-:W1:Y:S01]  /*49b0*/  @P1 LDC R4, c[0x0][0x854] ;  /* 0x00021500ff041b82 */ /* 0x000e620000000800 */
[C---:B------:R-:W-:Y:S01]  /*49c0*/  LOP3.LUT R0, R5.reuse, 0xfffff80, RZ, 0xc0, !PT ;  /* 0x0fffff8005007812 */ /* 0x040fe200078ec0ff */
[----:B----4-:R-:W-:-:S04]  /*49d0*/  IMAD.SHL.U32 R2, R5, 0x40, RZ ;  /* 0x0000004005027824 */ /* 0x010fc800078e00ff */
[----:B------:R-:W-:Y:S01]  /*49e0*/  IMAD.IADD R0, R23, 0x1, -R0 ;  /* 0x0000000117007824 */ /* 0x000fe200078e0a00 */
[----:B------:R-:W-:Y:S01]  /*49f0*/  LOP3.LUT R5, R2, 0x3fffe000, RZ, 0xc0, !PT ;  /* 0x3fffe00002057812 */ /* 0x000fe200078ec0ff */
[----:B------:R-:W4:Y:S04]  /*4a00*/  @P1 LDC R9, c[0x0][0x858] ;  /* 0x00021600ff091b82 */ /* 0x000f280000000800 */
[----:B------:R-:W-:-:S05]  /*4a10*/  IMAD R5, R0, 0x4, R5 ;  /* 0x0000000400057824 */ /* 0x000fca00078e0205 */
[----:B------:R-:W-:Y:S01]  /*4a20*/  LEA R6, R5, UR4, 0x2 ;  /* 0x0000000405067c11 */ /* 0x000fe2000f8e10ff */
[----:B-----5:R-:W-:-:S04]  /*4a30*/  IMAD.SHL.U32 R5, R8, 0x4000, RZ ;  /* 0x0000400008057824 */ /* 0x020fc800078e00ff */
[----:B------:R1:W-:Y:S02]  /*4a40*/  STS.128 [R6], R24 ;  /* 0x0000001806007388 */ /* 0x0003e40000000c00 */
[----:B-1----:R-:W-:Y:S02]  /*4a50*/  @P1 IMAD.HI.U32 R0, R7, R4, RZ ;  /* 0x0000000407001227 */ /* 0x002fe400078e00ff */
[----:B------:R1:W-:Y:S04]  /*4a60*/  STS.128 [R6+0x800], R28 ;  /* 0x0008001c06007388 */ /* 0x0003e80000000c00 */
[----:B------:R1:W-:Y:S01]  /*4a70*/  STS.128 [R6+0x1000], R32 ;  /* 0x0010002006007388 */ /* 0x0003e20000000c00 */
[----:B----4-:R-:W-:-:S03]  /*4a80*/  @P1 SHF.R.U32.HI R7, RZ, R9, R0 ;  /* 0x00000009ff071219 */ /* 0x010fc60000011600 */
[----:B------:R1:W-:Y:S01]  /*4a90*/  STS.128 [R6+0x1800], R36 ;  /* 0x0018002406007388 */ /* 0x0003e20000000c00 */
[----:B------:R-:W-:-:S03]  /*4aa0*/  SHF.R.S32.HI R9, RZ, 0x1f, R7 ;  /* 0x0000001fff097819 */ /* 0x000fc60000011407 */
        /* <DEDUP_REMOVED lines=17> */
[----:B----4-:R-:W4:Y:S01]  /*4bc0*/  FENCE.VIEW.ASYNC.S ;  /* 0x00000000000073c6 */ /* 0x010f220000000000 */
[----:B--2---:R-:W-:-:S05]  /*4bd0*/  @P0 IMAD R3, R228, 0x80, R3 ;  /* 0x00000080e4030824 */ /* 0x004fca00078e0203 */
[----:B------:R-:W-:-:S04]  /*4be0*/  @P0 SHF.R.S32.HI R0, RZ, 0x1f, R3 ;  /* 0x0000001fff000819 */ /* 0x000fc80000011403 */
[----:B------:R-:W-:-:S05]  /*4bf0*/  @P0 LEA.HI R0, R0, R3, RZ, 0x7 ;  /* 0x0000000300000211 */ /* 0x000fca00078f38ff */
[----:B------:R-:W-:-:S05]  /*4c00*/  @P0 IMAD.SHL.U32 R0, R0, 0x80, RZ ;  /* 0x0000008000000824 */ /* 0x000fca00078e00ff */
[----:B------:R-:W-:Y:S01]  /*4c10*/  @P0 LOP3.LUT R2, R0, 0xffffc000, RZ, 0xc0, !PT ;  /* 0xffffc00000020812 */ /* 0x000fe200078ec0ff */
[----:B------:R-:W-:-:S03]  /*4c20*/  IMAD R0, R9, R10, RZ ;  /* 0x0000000a09007224 */ /* 0x000fc600078e02ff */
[----:B------:R-:W-:Y:S02]  /*4c30*/  @P0 SHF.R.S32.HI R3, RZ, 0x1f, R2 ;  /* 0x0000001fff030819 */ /* 0x000fe40000011402 */
[----:B------:R-:W-:Y:S01]  /*4c40*/  @!P0 CS2R R2, SRZ ;  /* 0x0000000000028805 */ /* 0x000fe2000001ff00 */
[----:B----4-:R-:W-:Y:S05]  /*4c50*/  BAR.SYNC.DEFER_BLOCKING 0x1, 0x100 ;  /* 0x0044000000007b1d */ /* 0x010fea0000010000 */
[----:B------:R-:W-:Y:S01]  /*4c60*/  IADD3 R4, P1, R5, R2, RZ ;  /* 0x0000000205047210 */ /* 0x000fe20007f3e0ff */
[----:B------:R-:W-:Y:S02]  /*4c70*/  IMAD R2, R9, R14, RZ ;  /* 0x0000000e09027224 */ /* 0x000fe400078e02ff */
[----:B------:R-:W-:Y:S01]  /*4c80*/  IMAD R9, R7, R11, R0 ;  /* 0x0000000b07097224 */ /* 0x000fe200078e0200 */
[----:B------:R-:W-:Y:S01]  /*4c90*/  LEA.HI.X.SX32 R5, R5, R3, 0x1, P1 ;  /* 0x0000000305057211 */ /* 0x000fe200008f0eff */
[C---:B------:R-:W-:Y:S01]  /*4ca0*/  IMAD R11, R7.reuse, R15, R2 ;  /* 0x0000000f070b7224 */ /* 0x040fe200078e0202 */
[----:B------:R-:W-:Y:S01]  /*4cb0*/  SHF.R.S32.HI R0, RZ, 0x1f, R228 ;  /* 0x0000001fff007819 */ /* 0x000fe200000114e4 */
[----:B------:R-:W-:-:S04]  /*4cc0*/  IMAD.WIDE.U32 R2, R7, R10, R4 ;  /* 0x0000000a07027225 */ /* 0x000fc800078e0004 */
[----:B------:R-:W-:Y:S01]  /*4cd0*/  IMAD.IADD R3, R3, 0x1, R9 ;  /* 0x0000000103037824 */ /* 0x000fe200078e0209 */
[----:B------:R-:W-:Y:S01]  /*4ce0*/  SEL R9, R0, RZ, !P0 ;  /* 0x000000ff00097207 */ /* 0x000fe20004000000 */
[----:B------:R-:W-:Y:S01]  /*4cf0*/  IMAD.WIDE.U32 R4, R7, R14, R4 ;  /* 0x0000000e07047225 */ /* 0x000fe200078e0004 */
[----:B------:R-:W-:Y:S02]  /*4d00*/  SEL R7, R228, RZ, !P0 ;  /* 0x000000ffe4077207 */ /* 0x000fe40004000000 */
[----:B------:R-:W-:Y:S01]  /*4d10*/  ISETP.NE.AND P0, PT, R23, RZ, PT ;  /* 0x000000ff1700720c */ /* 0x000fe20003f05270 */
[----:B------:R-:W-:Y:S02]  /*4d20*/  IMAD.IADD R5, R5, 0x1, R11 ;  /* 0x0000000105057824 */ /* 0x000fe400078e020b */
[C---:B------:R-:W-:Y:S02]  /*4d30*/  IMAD R0, R9.reuse, R12, RZ ;  /* 0x0000000c09007224 */ /* 0x040fe400078e02ff */
[----:B------:R-:W-:-:S02]  /*4d40*/  IMAD R8, R9, R16, RZ ;  /* 0x0000001009087224 */ /* 0x000fc400078e02ff */
[----:B------:R-:W-:-:S04]  /*4d50*/  IMAD.WIDE.U32 R2, R7, R12, R2 ;  /* 0x0000000c07027225 */ /* 0x000fc800078e0002 */
[----:B------:R-:W-:Y:S01]  /*4d60*/  IMAD.WIDE.U32 R4, R7, R16, R4 ;  /* 0x0000001007047225 */ /* 0x000fe200078e0004 */
[----:B------:R-:W-:-:S03]  /*4d70*/  LEA R18, P1, R2, R18, 0x2 ;  /* 0x0000001202127211 */ /* 0x000fc600078210ff */
[C---:B------:R-:W-:Y:S01]  /*4d80*/  IMAD R9, R7.reuse, R13, R0 ;  /* 0x0000000d07097224 */ /* 0x040fe200078e0200 */
[----:B---3--:R-:W-:Y:S01]  /*4d90*/  LEA R20, P2, R4, R20, 0x2 ;  /* 0x0000001404147211 */ /* 0x008fe200078410ff */
[----:B------:R-:W-:Y:S02]  /*4da0*/  IMAD R7, R7, R17, R8 ;  /* 0x0000001107077224 */ /* 0x000fe400078e0208 */
[----:B------:R-:W-:Y:S02]  /*4db0*/  IMAD.IADD R3, R3, 0x1, R9 ;  /* 0x0000000103037824 */ /* 0x000fe400078e0209 */
[----:B------:R-:W-:-:S03]  /*4dc0*/  IMAD.IADD R0, R5, 0x1, R7 ;  /* 0x0000000105007824 */ /* 0x000fc600078e0207 */
[----:B------:R-:W-:Y:S02]  /*4dd0*/  LEA.HI.X R3, R2, R19, R3, 0x2, P1 ;  /* 0x0000001302037211 */ /* 0x000fe400008f1403 */
[----:B------:R-:W-:Y:S01]  /*4de0*/  LEA.HI.X R0, R4, R21, R0, 0x2, P2 ;  /* 0x0000001504007211 */ /* 0x000fe200010f1400 */
[----:B-1----:R-:W-:Y:S06]  /*4df0*/  @P0 BRA `(.L_x_868) ;  /* 0x0000000000340947 */ /* 0x002fec0003800000 */
[----:B------:R-:W-:Y:S01]  /*4e00*/  R2UR UR6, R20 ;  /* 0x00000000140672ca */ /* 0x000fe200000e0000 */
[----:B------:R-:W-:Y:S01]  /*4e10*/  UMOV UR5, 0x1000 ;  /* 0x0000100000057882 */ /* 0x000fe20000000000 */
[----:B------:R-:W-:Y:S01]  /*4e20*/  R2UR UR7, R0 ;  /* 0x00000000000772ca */ /* 0x000fe200000e0000 */
[----:B------:R-:W-:Y:S01]  /*4e30*/  UMOV UR8, 0x0 ;  /* 0x0000000000087882 */ /* 0x000fe20000000000 */
[----:B------:R-:W-:Y:S01]  /*4e40*/  PLOP3.LUT P0, PT, PT, PT, PT, 0x80, 0x0 ;  /* 0x000000000000781c */ /* 0x000fe20003f0f070 */
[----:B------:R-:W-:-:S12]  /*4e50*/  UMOV UR9, 0x14f00000 ;  /* 0x14f0000000097882 */ /* 0x000fd80000000000 */
.L_x_869:
[----:B------:R-:W-:Y:S01]  /*4e60*/  @P0 ELECT P1, URZ, PT ;  /* 0x00000000003f082f */ /* 0x000fe20003820000 */
[----:B------:R1:W-:-:S12]  /*4e70*/  UBLKRED.G.S.ADD.F32.RN [UR6], [UR4], UR5, desc[UR8] ;  /* 0x00000806040073bb */ /* 0x0003d800080a1405 */
[----:B------:R-:W-:Y:S02]  /*4e80*/  @P1 PLOP3.LUT P0, PT, P1, PT, PT, 0x8, 0x0 ;  /* 0x000000000000181c */ /* 0x000fe40000f0e170 */
[----:B------:R-:W-:-:S11]  /*4e90*/  PLOP3.LUT P1, PT, PT, PT, PT, 0x8, 0x0 ;  /* 0x000000000000781c */ /* 0x000fd60003f2e170 */
[----:B-1----:R-:W-:Y:S05]  /*4ea0*/  @P0 BRA.U.ANY `(.L_x_869) ;  /* 0xfffffffd00ec0947 */ /* 0x002fea000393ffff */
[----:B------:R0:W-:Y:S01]  /*4eb0*/  UTMACMDFLUSH ;  /* 0x00000000000079b7 */ /* 0x0001e20000000000 */
[----:B------:R-:W-:-:S04]  /*4ec0*/  DEPBAR.LE SB0, 0x0 ;  /* 0x000080000000791a */ /* 0x000fc80000000000 */
.L_x_868:
[----:B------:R-:W-:Y:S05]  /*4ed0*/  BSYNC B0 ;  /* 0x0000000000007941 */ /* 0x000fea0003800000 */
.L_x_867:
[----:B------:R-:W-:Y:S01]  /*4ee0*/  BAR.SYNC.DEFER_BLOCKING 0x1, 0x100 ;  /* 0x0044000000007b1d */ /* 0x000fe20000010000 */
[----:B------:R-:W-:-:S05]  /*4ef0*/  ISETP.NE.AND P0, PT, R22, 0x80, PT ;  /* 0x000000801600780c */ /* 0x000fca0003f05270 */
        /* <DEDUP_REMOVED lines=28> */
[----:B------:R-:W-:Y:S01]  /*50c0*/  PLOP3.LUT P0, PT, PT, PT, PT, 0x80, 0x0 ;  /* 0x000000000000781c */ /* 0x000fe20003f0f070 */
[----:B------:R-:W-:-:S12]  /*50d0*/  UMOV UR9, 0x14f00000 ;  /* 0x14f0000000097882 */ /* 0x000fd80000000000 */
.L_x_870:
        /* <DEDUP_REMOVED lines=8> */
.L_x_838:
        /* <DEDUP_REMOVED lines=20> */
.L_x_872:
        /* <DEDUP_REMOVED lines=13> */
.L_x_874:
[----:B------:R-:W-:-:S05]  /*5370*/  ULDC UR5, c[0x0][0x8c4] ;  /* 0x0002310000057ab9 */ /* 0x000fca0000000800 */
.L_x_873:
        /* <DEDUP_REMOVED lines=40> */
.L_x_875:
        /* <DEDUP_REMOVED lines=49> */
.L_x_889:
        /* <DEDUP_REMOVED lines=21> */
.L_x_878:
[----:B------:R-:W-:Y:S05]  /*5a60*/  BSYNC B0 ;  /* 0x0000000000007941 */ /* 0x000fea0003800000 */
.L_x_877:
        /* <DEDUP_REMOVED lines=13> */
.L_x_880:
[----:B------:R-:W-:Y:S05]  /*5b40*/  BSYNC B0 ;  /* 0x0000000000007941 */ /* 0x000fea0003800000 */
.L_x_879:
[----:B------:R-:W-:Y:S06]  /*5b50*/  BAR.ARV 0xa, 0xa0 ;  /* 0x0282800000007b1d */ /* 0x000fec0000002000 */
[----:B------:R-:W-:Y:S04]  /*5b60*/  BSSY B0, `(.L_x_881) ;  /* 0x0000003000007945 */ /* 0x000fe80003800000 */
[----:B------:R-:W-:Y:S05]  /*5b70*/  @!P0 BRA `(.L_x_882) ;  /* 0x0000000000048947 */ /* 0x000fea0003800000 */
[----:B------:R-:W-:-:S04]  /*5b80*/  DEPBAR.LE SB0, 0x0 ;  /* 0x000080000000791a */ /* 0x000fc80000000000 */
.L_x_882:
[----:B------:R-:W-:Y:S05]  /*5b90*/  BSYNC B0 ;  /* 0x0000000000007941 */ /* 0x000fea0003800000 */
.L_x_881:
        /* <DEDUP_REMOVED lines=13> */
.L_x_884:
[----:B------:R-:W-:Y:S05]  /*5c70*/  BSYNC B0 ;  /* 0x0000000000007941 */ /* 0x000fea0003800000 */
.L_x_883:
        /* <DEDUP_REMOVED lines=13> */
.L_x_886:
[----:B------:R-:W-:Y:S05]  /*5d50*/  BSYNC B0 ;  /* 0x0000000000007941 */ /* 0x000fea0003800000 */
.L_x_885:
[----:B------:R-:W-:Y:S01]  /*5d60*/  VIADD R0, R0, 0xfffffffe ;  /* 0xfffffffe00007836 */ /* 0x000fe20000000000 */
[----:B------:R-:W-:Y:S06]  /*5d70*/  BAR.ARV 0xa, 0xa0 ;  /* 0x0282800000007b1d */ /* 0x000fec0000002000 */
[----:B------:R-:W-:Y:S01]  /*5d80*/  BSSY B0, `(.L_x_887) ;  /* 0x0000004000007945 */ /* 0x000fe20003800000 */
[----:B------:R-:W-:-:S03]  /*5d90*/  ISETP.NE.AND P1, PT, R0, RZ, PT ;  /* 0x000000ff0000720c */ /* 0x000fc60003f25270 */
[----:B------:R-:W-:Y:S10]  /*5da0*/  @!P0 BRA `(.L_x_888) ;  /* 0x0000000000048947 */ /* 0x000ff40003800000 */
[----:B------:R-:W-:-:S04]  /*5db0*/  DEPBAR.LE SB0, 0x0 ;  /* 0x000080000000791a */ /* 0x000fc80000000000 */
.L_x_888:
[----:B------:R-:W-:Y:S05]  /*5dc0*/  BSYNC B0 ;  /* 0x0000000000007941 */ /* 0x000fea0003800000 */
.L_x_887:
[----:B------:R-:W-:Y:S06]  /*5dd0*/  BAR.ARV 0xb, 0xa0 ;  /* 0x02c2800000007b1d */ /* 0x000fec0000002000 */
[----:B------:R-:W-:Y:S02]  /*5de0*/  UIADD3 UR5, UR5, 0x2, URZ ;  /* 0x0000000205057890 */ /* 0x000fe4000fffe03f */
[----:B------:R-:W-:Y:S01]  /*5df0*/  UIADD3 UR4, UR4, 0x1, URZ ;  /* 0x0000000104047890 */ /* 0x000fe2000fffe03f */
[----:B------:R-:W-:Y:S11]  /*5e00*/  @P1 BRA `(.L_x_889) ;  /* 0xfffffff800c01947 */ /* 0x000ff6000383ffff */
[----:B------:R-:W-:-:S12]  /*5e10*/  USHF.L.U32 UR6, UR5, 0xd, URZ ;  /* 0x0000000d05067899 */ /* 0x000fd8000800063f */
.L_x_876:
        /* <DEDUP_REMOVED lines=19> */
.L_x_891:
[----:B------:R-:W-:Y:S05]  /*5f50*/  BSYNC B0 ;  /* 0x0000000000007941 */ /* 0x000fea0003800000 */
.L_x_890:
        /* <DEDUP_REMOVED lines=19> */
.L_x_893:
[----:B------:R-:W-:Y:S05]  /*6090*/  BSYNC B0 ;  /* 0x0000000000007941 */ /* 0x000fea0003800000 */
.L_x_892:
[----:B------:R-:W-:Y:S06]  /*60a0*/  BAR.ARV 0xa, 0xa0 ;  /* 0x0282800000007b1d */ /* 0x000fec0000002000 */
[----:B------:R-:W-:Y:S04]  /*60b0*/  BSSY B0, `(.L_x_894) ;  /* 0x0000003000007945 */ /* 0x000fe80003800000 */
[----:B------:R-:W-:Y:S05]  /*60c0*/  @!P0 BRA `(.L_x_895) ;  /* 0x0000000000048947 */ /* 0x000fea0003800000 */
[----:B------:R-:W-:-:S04]  /*60d0*/  DEPBAR.LE SB0, 0x0 ;  /* 0x000080000000791a */ /* 0x000fc80000000000 */
.L_x_895:
[----:B------:R-:W-:Y:S05]  /*60e0*/  BSYNC B0 ;  /* 0x0000000000007941 */ /* 0x000fea0003800000 */
.L_x_894:
[----:B------:R-:W-:Y:S06]  /*60f0*/  BAR.ARV 0xb, 0xa0 ;  /* 0x02c2800000007b1d */ /* 0x000fec0000002000 */
[----:B------:R-:W-:Y:S05]  /*6100*/  BRA `(.L_x_843) ;  /* 0x00000020009c7947 */ /* 0x000fea0003800000 */
.L_x_871:
        /* <DEDUP_REMOVED lines=10> */
.L_x_896:
        /* <DEDUP_REMOVED lines=10> */
.L_x_898:
[----:B------:R-:W3:Y:S02]  /*6250*/  LDC R5, c[0x0][0x8c4] ;  /* 0x00023100ff057b82 */ /* 0x000ee40000000800 */
.L_x_897:
        /* <DEDUP_REMOVED lines=45> */
.L_x_900:
        /* <DEDUP_REMOVED lines=66> */
.L_x_930:
        /* <DEDUP_REMOVED lines=9> */
.L_x_903:
        /* <DEDUP_REMOVED lines=82> */
.L_x_914:
[----:B------:R-:W-:-:S04]  /*6f00*/  SHF.L.U32 R21, R10, 0x1f, RZ ;  /* 0x0000001f0a157819 */ /* 0x000fc800000006ff */
[----:B-1----:R-:W1:Y:S02]  /*6f10*/  SYNCS.PHASECHK.TRANS64.TRYWAIT P1, [R12+URZ+0x30840], R21 ;  /* 0x030840150c0075a7 */ /* 0x002e64000802017f */
[----:B-12--5:R-:W-:Y:S05]  /*6f20*/  @!P1 BRA `(.L_x_906) ;  /* 0x0000001400889947 */ /* 0x026fea0003800000 */
.L_x_931:
[----:B------:R-:W-:Y:S05]  /*6f30*/  @P0 BRA `(.L_x_907) ;  /* 0x0000000000140947 */ /* 0x000fea0003800000 */
[----:B------:R-:W-:Y:S01]  /*6f40*/  ISETP.NE.AND P1, PT, R20, RZ, PT ;  /* 0x000000ff1400720c */ /* 0x000fe20003f25270 */
[----:B------:R-:W-:-:S04]  /*6f50*/  IMAD.MOV.U32 R3, RZ, RZ, 0x4100 ;  /* 0x00004100ff037424 */ /* 0x000fc800078e00ff */
[----:B------:R2:W-:Y:S08]  /*6f60*/  SYNCS.ARRIVE.TRANS64 RZ, [R12+URZ+0x30830], R3 ;  /* 0x030830030cff79a7 */ /* 0x0005f0000800003f */
[----:B------:R-:W-:Y:S05]  /*6f70*/  @!P1 BRA `(.L_x_907) ;  /* 0x0000000000049947 */ /* 0x000fea0003800000 */
[----:B------:R-:W-:Y:S01]  /*6f80*/  BPT.TRAP 0x1 ;  /* 0x000000040000795c */ /* 0x000fe20000300000 */
.L_x_907:
        /* <DEDUP_REMOVED lines=37> */
.L_x_932:
[----:B------:R-:W-:Y:S05]  /*71e0*/  @P0 BRA `(.L_x_909) ;  /* 0x0000000000140947 */ /* 0x000fea0003800000 */
[----:B------:R-:W-:Y:S01]  /*71f0*/  ISETP.NE.AND P1, PT, R20, RZ, PT ;  /* 0x000000ff1400720c */ /* 0x000fe20003f25270 */
[----:B------:R-:W-:-:S04]  /*7200*/  IMAD.MOV.U32 R2, RZ, RZ, 0x4100 ;  /* 0x00004100ff027424 */ /* 0x000fc800078e00ff */
[----:B------:R3:W-:Y:S08]  /*7210*/  SYNCS.ARRIVE.TRANS64 RZ, [R12+URZ+0x30818], R2 ;  /* 0x030818020cff79a7 */ /* 0x0007f0000800003f */
[----:B------:R-:W-:Y:S05]  /*7220*/  @!P1 BRA `(.L_x_909) ;  /* 0x0000000000049947 */ /* 0x000fea0003800000 */
[----:B------:R-:W-:Y:S01]  /*7230*/  BPT.TRAP 0x1 ;  /* 0x000000040000795c */ /* 0x000fe20000300000 */
.L_x_909:
        /* <DEDUP_REMOVED lines=29> */
.L_x_933:
        /* <DEDUP_REMOVED lines=9> */
.L_x_911:
        /* <DEDUP_REMOVED lines=31> */
.L_x_935:
[----:B------:R-:W-:Y:S05]  /*7690*/  @P0 BRA `(.L_x_913) ;  /* 0x0000000000140947 */ /* 0x000fea0003800000 */
[----:B------:R-:W-:Y:S01]  /*76a0*/  ISETP.NE.AND P1, PT, R20, RZ, PT ;  /* 0x000000ff1400720c */ /* 0x000fe20003f25270 */
[----:B-1----:R-:W-:-:S04]  /*76b0*/  IMAD.MOV.U32 R5, RZ, RZ, 0x4100 ;  /* 0x00004100ff057424 */ /* 0x002fc800078e00ff */
[----:B------:R2:W-:Y:S08]  /*76c0*/  SYNCS.ARRIVE.TRANS64 RZ, [R12+URZ+0x30810], R5 ;  /* 0x030810050cff79a7 */ /* 0x0005f0000800003f */
[----:B------:R-:W-:Y:S05]  /*76d0*/  @!P1 BRA `(.L_x_913) ;  /* 0x0000000000049947 */ /* 0x000fea0003800000 */
[----:B------:R-:W-:Y:S01]  /*76e0*/  BPT.TRAP 0x1 ;  /* 0x000000040000795c */ /* 0x000fe20000300000 */
.L_x_913:
        /* <DEDUP_REMOVED lines=30> */
.L_x_905:
[----:B------:R-:W-:-:S13]  /*78d0*/  ISETP.NE.AND P1, PT, R18, RZ, PT ;  /* 0x000000ff1200720c */ /* 0x000fda0003f25270 */
[----:B------:R-:W-:Y:S05]  /*78e0*/  @!P1 BRA `(.L_x_904) ;  /* 0x0000000400309947 */ /* 0x000fea0003800000 */
[----:B------:R-:W-:-:S04]  /*78f0*/  SHF.L.U32 R13, R10, 0x1f, RZ ;  /* 0x0000001f0a0d7819 */ /* 0x000fc800000006ff */
[----:B------:R-:W1:Y:S02]  /*7900*/  SYNCS.PHASECHK.TRANS64.TRYWAIT P1, [R12+URZ+0x30840], R13 ;  /* 0x0308400d0c0075a7 */ /* 0x000e64000802017f */
[----:B-1----:R-:W-:Y:S05]  /*7910*/  @!P1 BRA `(.L_x_915) ;  /* 0x0000000c00609947 */ /* 0x002fea0003800000 */
.L_x_936:
[----:B------:R-:W-:Y:S05]  /*7920*/  @P0 BRA `(.L_x_916) ;  /* 0x0000000000140947 */ /* 0x000fea0003800000 */
[----:B------:R-:W-:Y:S01]  /*7930*/  ISETP.NE.AND P1, PT, R20, RZ, PT ;  /* 0x000000ff1400720c */ /* 0x000fe20003f25270 */
[----:B------:R-:W-:-:S04]  /*7940*/  IMAD.MOV.U32 R5, RZ, RZ, 0x4100 ;  /* 0x00004100ff057424 */ /* 0x000fc800078e00ff */
[----:B------:R2:W-:Y:S08]  /*7950*/  SYNCS.ARRIVE.TRANS64 RZ, [R12+URZ+0x30830], R5 ;  /* 0x030830050cff79a7 */ /* 0x0005f0000800003f */
[----:B------:R-:W-:Y:S05]  /*7960*/  @!P1 BRA `(.L_x_916) ;  /* 0x0000000000049947 */ /* 0x000fea0003800000 */
[----:B------:R-:W-:Y:S01]  /*7970*/  BPT.TRAP 0x1 ;  /* 0x000000040000795c */ /* 0x000fe20000300000 */
.L_x_916:
        /* <DEDUP_REMOVED lines=34> */
.L_x_937:
[----:B------:R-:W-:Y:S05]  /*7ba0*/  @P0 BRA `(.L_x_918) ;  /* 0x0000000000140947 */ /* 0x000fea0003800000 */
[----:B------:R-:W-:Y:S01]  /*7bb0*/  ISETP.NE.AND P0, PT, R20, RZ, PT ;  /* 0x000000ff1400720c */ /* 0x000fe20003f05270 */
[----:B------:R-:W-:-:S04]  /*7bc0*/  IMAD.MOV.U32 R5, RZ, RZ, 0x4100 ;  /* 0x00004100ff057424 */ /* 0x000fc800078e00ff */
[----:B------:R3:W-:Y:S08]  /*7bd0*/  SYNCS.ARRIVE.TRANS64 RZ, [R12+URZ+0x30818], R5 ;  /* 0x030818050cff79a7 */ /* 0x0007f0000800003f */
[----:B------:R-:W-:Y:S05]  /*7be0*/  @!P0 BRA `(.L_x_918) ;  /* 0x0000000000048947 */ /* 0x000fea0003800000 */
[----:B------:R-:W-:Y:S01]  /*7bf0*/  BPT.TRAP 0x1 ;  /* 0x000000040000795c */ /* 0x000fe20000300000 */
.L_x_918:
        /* <DEDUP_REMOVED lines=27> */
.L_x_904:
[----:B-----5:R-:W-:Y:S01]  /*7db0*/  IMAD R4, R0, 0x8, R12 ;  /* 0x0000000800047824 */ /* 0x020fe200078e020c */
[----:B------:R-:W-:Y:S01]  /*7dc0*/  SHF.L.U32 R3, R10, 0x1f, RZ ;  /* 0x0000001f0a037819 */ /* 0x000fe200000006ff */
[----:B------:R-:W3:Y:S03]  /*7dd0*/  S2R R2, SR_TID.X ;  /* 0x0000000000027919 */ /* 0x000ee60000002100 */
[----:B------:R-:W4:Y:S01]  /*7de0*/  SYNCS.PHASECHK.TRANS64.TRYWAIT P0, [R4+URZ+0x30840], R3 ;  /* 0x03084003040075a7 */ /* 0x000f22000800017f */
[----:B---3--:R-:W-:-:S04]  /*7df0*/  LOP3.LUT R2, R2, 0x7f, RZ, 0xc0, !PT ;  /* 0x0000007f02027812 */ /* 0x008fc800078ec0ff */
[----:B------:R-:W-:Y:S01]  /*7e00*/  ISETP.NE.AND P1, PT, R2, RZ, PT ;  /* 0x000000ff0200720c */ /* 0x000fe20003f25270 */
[----:B----4-:R-:W-:-:S12]  /*7e10*/  @!P0 BRA `(.L_x_919) ;  /* 0x0000000800488947 */ /* 0x010fd80003800000 */
.L_x_938:
[----:B------:R-:W-:Y:S05]  /*7e20*/  @P1 BRA `(.L_x_920) ;  /* 0x0000000000181947 */ /* 0x000fea0003800000 */
[----:B------:R-:W4:Y:S01]  /*7e30*/  S2R R2, SR_TID.X ;  /* 0x0000000000027919 */ /* 0x000f220000002100 */
[----:B---3--:R-:W-:-:S04]  /*7e40*/  IMAD.MOV.U32 R3, RZ, RZ, 0x4100 ;  /* 0x00004100ff037424 */ /* 0x008fc800078e00ff */
[----:B------:R3:W-:Y:S01]  /*7e50*/  SYNCS.ARRIVE.TRANS64 RZ, [R4+URZ+0x30830], R3 ;  /* 0x0308300304ff79a7 */ /* 0x0007e2000800003f */
[----:B----4-:R-:W-:-:S13]  /*7e60*/  LOP3.LUT P0, RZ, R2, 0x1f, RZ, 0xc0, !PT ;  /* 0x0000001f02ff7812 */ /* 0x010fda000780c0ff */
[----:B---3--:R-:W-:Y:S05]  /*7e70*/  @!P0 BRA `(.L_x_920) ;  /* 0x0000000000048947 */ /* 0x008fea0003800000 */
[----:B------:R-:W-:Y:S01]  /*7e80*/  BPT.TRAP 0x1 ;  /* 0x000000040000795c */ /* 0x000fe20000300000 */
.L_x_920:
        /* <DEDUP_REMOVED lines=41> */
.L_x_901:
[----:B------:R-:W-:Y:S05]  /*8120*/  BSYNC B0 ;  /* 0x0000000000007941 */ /* 0x000fea0003800000 */
.L_x_899:
[----:B------:R-:W-:-:S03]  /*8130*/  UMOV UR6, 0xffffffff ;  /* 0xffffffff00067882 */ /* 0x000fc60000000000 */
[----:B------:R-:W-:Y:S05]  /*8140*/  BRA.DIV UR6, `(.L_x_921) ;  /* 0x0000000606907947 */ /* 0x000fea000b800000 */
[----:B------:R-:W-:-:S13]  /*8150*/  ELECT P0, URZ, PT ;  /* 0x00000000003f782f */ /* 0x000fda0003800000 */
.L_x_941:
[----:B------:R-:W-:Y:S05]  /*8160*/  @!P0 BRA `(.L_x_843) ;  /* 0x0000000000848947 */ /* 0x000fea0003800000 */
[----:B----4-:R-:W3:Y:S02]  /*8170*/  LDL.LU R2, [R1] ;  /* 0x0000000001027983 */ /* 0x010ee40000300800 */
[----:B---3--:R-:W-:-:S04]  /*8180*/  LOP3.LUT R2, R2, 0x2, RZ, 0xfc, !PT ;  /* 0x0000000202027812 */ /* 0x008fc800078efcff */
[----:B------:R-:W-:-:S13]  /*8190*/  ISETP.NE.AND P0, PT, R2, 0x3, PT ;  /* 0x000000030200780c */ /* 0x000fda0003f05270 */
[----:B------:R-:W-:Y:S05]  /*81a0*/  @!P0 BRA `(.L_x_922) ;  /* 0x0000000000048947 */ /* 0x000fea0003800000 */
[----:B--2---:R-:W-:Y:S01]  /*81b0*/  BPT.TRAP 0x1 ;  /* 0x000000040000795c */ /* 0x004fe20000300000 */
.L_x_922:
        /* <DEDUP_REMOVED lines=15> */
.L_x_942:
[----:B------:R-:W3:Y:S02]  /*82b0*/  SYNCS.PHASECHK.TRANS64.TRYWAIT P1, [R11+URZ], R2 ;  /* 0x000000020b0075a7 */ /* 0x000ee4000802017f */
[----:B---3--:R-:W-:Y:S05]  /*82c0*/  @!P1 BRA `(.L_x_924) ;  /* 0x0000000400689947 */ /* 0x008fea0003800000 */
.L_x_943:
[----:B------:R-:W-:Y:S05]  /*82d0*/  @!P0 BRA `(.L_x_925) ;  /* 0x0000000000048947 */ /* 0x000fea0003800000 */
[----:B--2---:R-:W-:Y:S01]  /*82e0*/  BPT.TRAP 0x1 ;  /* 0x000000040000795c */ /* 0x004fe20000300000 */
.L_x_925:
[----:B------:R-:W-:-:S04]  /*82f0*/  VIADD R0, R6, 0x30840 ;  /* 0x0003084006007836 */ /* 0x000fc80000000000 */
[----:B------:R-:W-:-:S04]  /*8300*/  IMAD R9, R9, 0x8, R0 ;  /* 0x0000000809097824 */ /* 0x000fc800078e0200 */
[----:B------:R-:W4:Y:S02]  /*8310*/  SYNCS.PHASECHK.TRANS64.TRYWAIT P0, [R9+URZ], R4 ;  /* 0x00000004090075a7 */ /* 0x000f24000800017f */
[----:B----4-:R-:W-:Y:S05]  /*8320*/  @!P0 BRA `(.L_x_926) ;  /* 0x0000000400648947 */ /* 0x010fea0003800000 */
.L_x_944:
[----:B------:R-:W-:-:S07]  /*8330*/  IMAD R3, R3, 0x8, R0 ;  /* 0x0000000803037824 */ /* 0x000fce00078e0200 */
.L_x_927:
[----:B------:R1:W1:Y:S02]  /*8340*/  SYNCS.PHASECHK.TRANS64.TRYWAIT P0, [R3+URZ], R2 ;  /* 0x00000002030075a7 */ /* 0x000264000800017f */
[----:B-1----:R-:W-:Y:S05]  /*8350*/  @!P0 NANOSLEEP.SYNCS 0x989680 ;  /* 0x009896800000895d */ /* 0x002fea0003900000 */
[----:B------:R-:W1:Y:S02]  /*8360*/  @!P0 SYNCS.PHASECHK.TRANS64 P0, [R3+URZ], R2 ;  /* 0x00000002030085a7 */ /* 0x000e64000800007f */
[----:B-1----:R-:W-:Y:S05]  /*8370*/  @!P0 BRA `(.L_x_927) ;  /* 0xfffffffc00f08947 */ /* 0x002fea000383ffff */
.L_x_843:
[----:B--2---:R-:W-:Y:S05]  /*8380*/  BSYNC B6 ;  /* 0x0000000000067941 */ /* 0x004fea0003800000 */
.L_x_837:
[----:B------:R-:W-:Y:S05]  /*8390*/  EXIT ;  /* 0x000000000000794d */ /* 0x000fea0003800000 */
.L_x_853:
[----:B------:R-:W-:Y:S02]  /*83a0*/  IMAD.MOV.U32 R12, RZ, RZ, RZ ;  /* 0x000000ffff0c7224 */ /* 0x000fe400078e00ff */
[----:B------:R-:W-:Y:S02]  /*83b0*/  IMAD.MOV.U32 R11, RZ, RZ, 0x1f ;  /* 0x0000001fff0b7424 */ /* 0x000fe400078e00ff */
[----:B------:R-:W-:-:S07]  /*83c0*/  IMAD.MOV.U32 R15, RZ, RZ, -0x1 ;  /* 0xffffffffff0f7424 */ /* 0x000fce00078e00ff */
[----:B------:R-:W-:Y:S05]  /*83d0*/  WARPSYNC.COLLECTIVE R15, `(.L_x_928) ;  /* 0x000000000f087348 */ /* 0x000fea0003c00000 */
[----:B------:R1:W2:Y:S02]  /*83e0*/  SHFL.IDX P6, R14, R13, R12, R11 ;  /* 0x0000000c0d0e7389 */ /* 0x0002a400000c000b */
[----:B-12---:R-:W-:Y:S01]  /*83f0*/  ENDCOLLECTIVE ;  /* 0x000000000000791b */ /* 0x006fe20003800000 */
.L_x_928:
[----:B------:R-:W-:Y:S05]  /*8400*/  BRA `(.L_x_929) ;  /* 0xffffff8c00d87947 */ /* 0x000fea000383ffff */
.L_x_855:
[----:B--2---:R2:W3:Y:S02]  /*8410*/  SYNCS.PHASECHK.TRANS64.TRYWAIT P0, [R16+URZ+0x30800], R21 ;  /* 0x03080015100075a7 */ /* 0x0044e4000800017f */
[----:B---3--:R-:W-:Y:S05]  /*8420*/  @!P0 NANOSLEEP.SYNCS 0x989680 ;  /* 0x009896800000895d */ /* 0x008fea0003900000 */
[----:B------:R-:W3:Y:S02]  /*8430*/  @!P0 SYNCS.PHASECHK.TRANS64 P0, [R16+URZ+0x30800], R21 ;  /* 0x03080015100085a7 */ /* 0x000ee4000800007f */
[----:B---3--:R-:W-:Y:S05]  /*8440*/  @!P0 BRA `(.L_x_855) ;  /* 0xfffffffc00f08947 */ /* 0x008fea000383ffff */
[----:B------:R-:W-:Y:S05]  /*8450*/  BRA `(.L_x_854) ;  /* 0xffffff9000787947 */ /* 0x000fea000383ffff */
.L_x_859:
[----:B----4-:R4:W1:Y:S02]  /*8460*/  SYNCS.PHASECHK.TRANS64.TRYWAIT P1, [R2+URZ+0x30810], R153 ;  /* 0x03081099020075a7 */ /* 0x010864000802017f */
[----:B-1----:R-:W-:Y:S05]  /*8470*/  @!P1 NANOSLEEP.SYNCS 0x989680 ;  /* 0x009896800000995d */ /* 0x002fea0003900000 */
[----:B------:R-:W1:Y:S02]  /*8480*/  @!P1 SYNCS.PHASECHK.TRANS64 P1, [R2+URZ+0x30810], R153 ;  /* 0x03081099020095a7 */ /* 0x000e64000802007f */
[----:B-1----:R-:W-:Y:S05]  /*8490*/  @!P1 BRA `(.L_x_859) ;  /* 0xfffffffc00f09947 */ /* 0x002fea000383ffff */
[----:B------:R-:W-:Y:S05]  /*84a0*/  BRA `(.L_x_858) ;  /* 0xffffff9400b87947 */ /* 0x000fea000383ffff */
.L_x_863:
[----:B------:R1:W1:Y:S02]  /*84b0*/  SYNCS.PHASECHK.TRANS64.TRYWAIT P1, [R2+URZ+0x30830], R153 ;  /* 0x03083099020075a7 */ /* 0x000264000802017f */
[----:B-1----:R-:W-:Y:S05]  /*84c0*/  @!P1 NANOSLEEP.SYNCS 0x989680 ;  /* 0x009896800000995d */ /* 0x002fea0003900000 */
[----:B------:R-:W1:Y:S02]  /*84d0*/  @!P1 SYNCS.PHASECHK.TRANS64 P1, [R2+URZ+0x30830], R153 ;  /* 0x03083099020095a7 */ /* 0x000e64000802007f */
[----:B-1----:R-:W-:Y:S05]  /*84e0*/  @!P1 BRA `(.L_x_863) ;  /* 0xfffffffc00f09947 */ /* 0x002fea000383ffff */
[----:B------:R-:W-:Y:S05]  /*84f0*/  BRA `(.L_x_862) ;  /* 0xffffff9c00107947 */ /* 0x000fea000383ffff */
.L_x_902:
[----:B-1----:R1:W2:Y:S02]  /*8500*/  SYNCS.PHASECHK.TRANS64.TRYWAIT P1, [R12+URZ+0x30820], R3 ;  /* 0x030820030c0075a7 */ /* 0x0022a4000802017f */
[----:B--2---:R-:W-:Y:S05]  /*8510*/  @!P1 NANOSLEEP.SYNCS 0x989680 ;  /* 0x009896800000995d */ /* 0x004fea0003900000 */
[----:B------:R-:W2:Y:S02]  /*8520*/  @!P1 SYNCS.PHASECHK.TRANS64 P1, [R12+URZ+0x30820], R3 ;  /* 0x030820030c0095a7 */ /* 0x000ea4000802007f */
[----:B--2---:R-:W-:Y:S05]  /*8530*/  @!P1 BRA `(.L_x_902) ;  /* 0xfffffffc00f09947 */ /* 0x004fea000383ffff */
[----:B------:R-:W-:Y:S05]  /*8540*/  BRA `(.L_x_930) ;  /* 0xffffffe400007947 */ /* 0x000fea000383ffff */
.L_x_906:
[----:B-1----:R1:W2:Y:S02]  /*8550*/  SYNCS.PHASECHK.TRANS64.TRYWAIT P1, [R12+URZ+0x30840], R21 ;  /* 0x030840150c0075a7 */ /* 0x0022a4000802017f */
[----:B--2---:R-:W-:Y:S05]  /*8560*/  @!P1 NANOSLEEP.SYNCS 0x989680 ;  /* 0x009896800000995d */ /* 0x004fea0003900000 */
[----:B------:R-:W2:Y:S02]  /*8570*/  @!P1 SYNCS.PHASECHK.TRANS64 P1, [R12+URZ+0x30840], R21 ;  /* 0x030840150c0095a7 */ /* 0x000ea4000802007f */
[----:B--2---:R-:W-:Y:S05]  /*8580*/  @!P1 BRA `(.L_x_906) ;  /* 0xfffffffc00f09947 */ /* 0x004fea000383ffff */
[----:B------:R-:W-:Y:S05]  /*8590*/  BRA `(.L_x_931) ;  /* 0xffffffe800647947 */ /* 0x000fea000383ffff */
.L_x_908:
[----:B--2---:R2:W3:Y:S02]  /*85a0*/  SYNCS.PHASECHK.TRANS64.TRYWAIT P1, [R12+URZ+0x30828], R21 ;  /* 0x030828150c0075a7 */ /* 0x0044e4000802017f */
[----:B---3--:R-:W-:Y:S05]  /*85b0*/  @!P1 NANOSLEEP.SYNCS 0x989680 ;  /* 0x009896800000995d */ /* 0x008fea0003900000 */
[----:B------:R-:W3:Y:S02]  /*85c0*/  @!P1 SYNCS.PHASECHK.TRANS64 P1, [R12+URZ+0x30828], R21 ;  /* 0x030828150c0095a7 */ /* 0x000ee4000802007f */
[----:B---3--:R-:W-:Y:S05]  /*85d0*/  @!P1 BRA `(.L_x_908) ;  /* 0xfffffffc00f09947 */ /* 0x008fea000383ffff */
[----:B------:R-:W-:Y:S05]  /*85e0*/  BRA `(.L_x_932) ;  /* 0xffffffe800fc7947 */ /* 0x000fea000383ffff */
.L_x_910:
[----:B---3--:R3:W4:Y:S02]  /*85f0*/  SYNCS.PHASECHK.TRANS64.TRYWAIT P1, [R12+URZ+0x30848], R21 ;  /* 0x030848150c0075a7 */ /* 0x008724000802017f */
[----:B----4-:R-:W-:Y:S05]  /*8600*/  @!P1 NANOSLEEP.SYNCS 0x989680 ;  /* 0x009896800000995d */ /* 0x010fea0003900000 */
[----:B------:R-:W4:Y:S02]  /*8610*/  @!P1 SYNCS.PHASECHK.TRANS64 P1, [R12+URZ+0x30848], R21 ;  /* 0x030848150c0095a7 */ /* 0x000f24000802007f */
[----:B----4-:R-:W-:Y:S05]  /*8620*/  @!P1 BRA `(.L_x_910) ;  /* 0xfffffffc00f09947 */ /* 0x010fea000383ffff */
[----:B------:R-:W-:Y:S05]  /*8630*/  BRA `(.L_x_933) ;  /* 0xffffffec00747947 */ /* 0x000fea000383ffff */
.L_x_912:
[----:B------:R-:W-:-:S07]  /*8640*/  SHF.L.U32 R5, R10, 0x1f, RZ ;  /* 0x0000001f0a057819 */ /* 0x000fce00000006ff */
.L_x_934:
[----:B-1----:R1:W2:Y:S02]  /*8650*/  SYNCS.PHASECHK.TRANS64.TRYWAIT P1, [R12+URZ+0x30820], R5 ;  /* 0x030820050c0075a7 */ /* 0x0022a4000802017f */
[----:B--2---:R-:W-:Y:S05]  /*8660*/  @!P1 NANOSLEEP.SYNCS 0x989680 ;  /* 0x009896800000995d */ /* 0x004fea0003900000 */
[----:B------:R-:W2:Y:S02]  /*8670*/  @!P1 SYNCS.PHASECHK.TRANS64 P1, [R12+URZ+0x30820], R5 ;  /* 0x030820050c0095a7 */ /* 0x000ea4000802007f */
[----:B--2---:R-:W-:Y:S05]  /*8680*/  @!P1 BRA `(.L_x_934) ;  /* 0xfffffffc00f09947 */ /* 0x004fea000383ffff */
[----:B------:R-:W-:Y:S05]  /*8690*/  BRA `(.L_x_935) ;  /* 0xffffffec00fc7947 */ /* 0x000fea000383ffff */
.L_x_915:
[----:B-1----:R1:W2:Y:S02]  /*86a0*/  SYNCS.PHASECHK.TRANS64.TRYWAIT P1, [R12+URZ+0x30840], R13 ;  /* 0x0308400d0c0075a7 */ /* 0x0022a4000802017f */
[----:B--2---:R-:W-:Y:S05]  /*86b0*/  @!P1 NANOSLEEP.SYNCS 0x989680 ;  /* 0x009896800000995d */ /* 0x004fea0003900000 */
[----:B------:R-:W2:Y:S02]  /*86c0*/  @!P1 SYNCS.PHASECHK.TRANS64 P1, [R12+URZ+0x30840], R13 ;  /* 0x0308400d0c0095a7 */ /* 0x000ea4000802007f */
[----:B--2---:R-:W-:Y:S05]  /*86d0*/  @!P1 BRA `(.L_x_915) ;  /* 0xfffffffc00f09947 */ /* 0x004fea000383ffff */
[----:B------:R-:W-:Y:S05]  /*86e0*/  BRA `(.L_x_936) ;  /* 0xfffffff0008c7947 */ /* 0x000fea000383ffff */
.L_x_917:
[----:B--2---:R2:W3:Y:S02]  /*86f0*/  SYNCS.PHASECHK.TRANS64.TRYWAIT P1, [R12+URZ+0x30828], R13 ;  /* 0x0308280d0c0075a7 */ /* 0x0044e4000802017f */
[----:B---3--:R-:W-:Y:S05]  /*8700*/  @!P1 NANOSLEEP.SYNCS 0x989680 ;  /* 0x009896800000995d */ /* 0x008fea0003900000 */
[----:B------:R-:W3:Y:S02]  /*8710*/  @!P1 SYNCS.PHASECHK.TRANS64 P1, [R12+URZ+0x30828], R13 ;  /* 0x0308280d0c0095a7 */ /* 0x000ee4000802007f */
[----:B---3--:R-:W-:Y:S05]  /*8720*/  @!P1 BRA `(.L_x_917) ;  /* 0xfffffffc00f09947 */ /* 0x008fea000383ffff */
[----:B------:R-:W-:Y:S05]  /*8730*/  BRA `(.L_x_937) ;  /* 0xfffffff400187947 */ /* 0x000fea000383ffff */
.L_x_919:
[----:B---3--:R3:W4:Y:S02]  /*8740*/  SYNCS.PHASECHK.TRANS64.TRYWAIT P0, [R4+URZ+0x30840], R3 ;  /* 0x03084003040075a7 */ /* 0x008724000800017f */
[----:B----4-:R-:W-:Y:S05]  /*8750*/  @!P0 NANOSLEEP.SYNCS 0x989680 ;  /* 0x009896800000895d */ /* 0x010fea0003900000 */
[----:B------:R-:W4:Y:S02]  /*8760*/  @!P0 SYNCS.PHASECHK.TRANS64 P0, [R4+URZ+0x30840], R3 ;  /* 0x03084003040085a7 */ /* 0x000f24000800007f */
[----:B----4-:R-:W-:Y:S05]  /*8770*/  @!P0 BRA `(.L_x_919) ;  /* 0xfffffffc00f08947 */ /* 0x010fea000383ffff */
[----:B------:R-:W-:Y:S05]  /*8780*/  BRA `(.L_x_938) ;  /* 0xfffffff400a47947 */ /* 0x000fea000383ffff */
.L_x_921:
[----:B------:R-:W-:Y:S01]  /*8790*/  BSSY B0, `(.L_x_939) ;  /* 0x0000006000007945 */ /* 0x000fe20003800000 */
[----:B------:R-:W-:-:S07]  /*87a0*/  IMAD.MOV.U32 R15, RZ, RZ, -0x1 ;  /* 0xffffffffff0f7424 */ /* 0x000fce00078e00ff */
[----:B--2-4-:R-:W-:Y:S05]  /*87b0*/  WARPSYNC.COLLECTIVE R15, `(.L_x_940) ;  /* 0x000000000f0c7348 */ /* 0x014fea0003c00000 */
[----:B------:R-:W-:Y:S02]  /*87c0*/  ELECT P6, UR62, PT ;  /* 0x00000000003e782f */ /* 0x000fe400038c0000 */
[----:B------:R-:W-:Y:S01]  /*87d0*/  MOV R14, UR62 ;  /* 0x0000003e000e7c02 */ /* 0x000fe20008000f00 */
[----:B--2-4-:R-:W-:Y:S10]  /*87e0*/  ENDCOLLECTIVE ;  /* 0x000000000000791b */ /* 0x014ff40003800000 */
.L_x_940:
[----:B------:R-:W-:Y:S05]  /*87f0*/  BSYNC B0 ;  /* 0x0000000000007941 */ /* 0x000fea0003800000 */
.L_x_939:
[----:B------:R-:W-:Y:S01]  /*8800*/  PLOP3.LUT P0, PT, P6, PT, PT, 0x80, 0x0 ;  /* 0x000000000000781c */ /* 0x000fe2000370f070 */
[----:B------:R-:W-:-:S12]  /*8810*/  BRA `(.L_x_941) ;  /* 0xfffffff800507947 */ /* 0x000fd8000383ffff */
.L_x_923:
[----:B-1----:R1:W3:Y:S02]  /*8820*/  SYNCS.PHASECHK.TRANS64.TRYWAIT P1, [R7+URZ], R4 ;  /* 0x00000004070075a7 */ /* 0x0022e4000802017f */
[----:B---3--:R-:W-:Y:S05]  /*8830*/  @!P1 NANOSLEEP.SYNCS 0x989680 ;  /* 0x009896800000995d */ /* 0x008fea0003900000 */
[----:B------:R-:W3:Y:S02]  /*8840*/  @!P1 SYNCS.PHASECHK.TRANS64 P1, [R7+URZ], R4 ;  /* 0x00000004070095a7 */ /* 0x000ee4000802007f */
[----:B---3--:R-:W-:Y:S05]  /*8850*/  @!P1 BRA `(.L_x_923) ;  /* 0xfffffffc00f09947 */ /* 0x008fea000383ffff */
[----:B------:R-:W-:Y:S05]  /*8860*/  BRA `(.L_x_942) ;  /* 0xfffffff800907947 */ /* 0x000fea000383ffff */
.L_x_924:
[----:B---3--:R3:W4:Y:S02]  /*8870*/  SYNCS.PHASECHK.TRANS64.TRYWAIT P1, [R11+URZ], R2 ;  /* 0x000000020b0075a7 */ /* 0x008724000802017f */
[----:B----4-:R-:W-:Y:S05]  /*8880*/  @!P1 NANOSLEEP.SYNCS 0x989680 ;  /* 0x009896800000995d */ /* 0x010fea0003900000 */
[----:B------:R-:W4:Y:S02]  /*8890*/  @!P1 SYNCS.PHASECHK.TRANS64 P1, [R11+URZ], R2 ;  /* 0x000000020b0095a7 */ /* 0x000f24000802007f */
[----:B----4-:R-:W-:Y:S05]  /*88a0*/  @!P1 BRA `(.L_x_924) ;  /* 0xfffffffc00f09947 */ /* 0x010fea000383ffff */
[----:B------:R-:W-:Y:S05]  /*88b0*/  BRA `(.L_x_943) ;  /* 0xfffffff800847947 */ /* 0x000fea000383ffff */
.L_x_926:
[----:B----4-:R4:W1:Y:S02]  /*88c0*/  SYNCS.PHASECHK.TRANS64.TRYWAIT P0, [R9+URZ], R4 ;  /* 0x00000004090075a7 */ /* 0x010864000800017f */
[----:B-1----:R-:W-:Y:S05]  /*88d0*/  @!P0 NANOSLEEP.SYNCS 0x989680 ;  /* 0x009896800000895d */ /* 0x002fea0003900000 */
[----:B------:R-:W1:Y:S02]  /*88e0*/  @!P0 SYNCS.PHASECHK.TRANS64 P0, [R9+URZ], R4 ;  /* 0x00000004090085a7 */ /* 0x000e64000800007f */
[----:B-1----:R-:W-:Y:S05]  /*88f0*/  @!P0 BRA `(.L_x_926) ;  /* 0xfffffffc00f08947 */ /* 0x002fea000383ffff */
[----:B------:R-:W-:Y:S05]  /*8900*/  BRA `(.L_x_944) ;  /* 0xfffffff800887947 */ /* 0x000fea000383ffff */
.L_x_945:
        /* <DEDUP_REMOVED lines=15> */
.L_x_7296:


//--------------------- .text._ZN7cutlass13device_kernelIN5flash11enable_sm90INS1_16FlashAttnBwdSm90INS1_25CollectiveMainloopBwdSm90ILi2ELi2ELi2EN4cute5tupleIJNS5_1CILi1EEES8_S8_EEENS6_IJNS7_ILi64EEENS7_ILi128EEESB_EEENS_6half_tEfNS_4arch4Sm90ELb0ELb0ELb1ELb1ELb1ELb1ELb0ELb0ELi2ELi1ELi2ELi1ELb0EEENS1_24CollectiveEpilogueBwdGQAISC_fSF_Li256ELb1ELb1EEENS1_19SingleTileSchedulerILb1ELb0ELb0ELi128EEEEEEEEEvNT_6ParamsE --------------------------
	.section	.text._ZN7cutlass13device_kernelIN5flash11enable_sm90INS1_16FlashAttnBwdSm90INS1_25CollectiveMainloopBwdSm90ILi2ELi2ELi2EN4cute5tupleIJNS5_1CILi1EEES8_S8_EEENS6_IJNS7_ILi64EEENS7_ILi128EEESB_EEENS_6half_tEfNS_4arch4Sm90ELb0ELb0ELb1ELb1ELb1ELb1ELb0ELb0ELi2ELi1ELi2ELi1ELb0EEENS1_24CollectiveEpilogueBwdGQAISC_fSF_Li256ELb1ELb1EEENS1_19SingleTileSchedulerILb1ELb0ELb0ELi128EEEEEEEEEvNT_6ParamsE,"ax",@progbits
	.align	128
.text._ZN7cutlass13device_kernelIN5flash11enable_sm90INS1_16FlashAttnBwdSm90INS1_25CollectiveMainloopBwdSm90ILi2ELi2ELi2EN4cute5tupleIJNS5_1CILi1EEES8_S8_EEENS6_IJNS7_ILi64EEENS7_ILi128EEESB_EEENS_6half_tEfNS_4arch4Sm90ELb0ELb0ELb1ELb1ELb1ELb1ELb0ELb0ELi2ELi1ELi2ELi1ELb0EEENS1_24CollectiveEpilogueBwdGQAISC_fSF_Li256ELb1ELb1EEENS1_19SingleTileSchedulerILb1ELb0ELb0ELi128EEEEEEEEEvNT_6ParamsE:
        .type           _ZN7cutlass13device_kernelIN5flash11enable_sm90INS1_16FlashAttnBwdSm90INS1_25CollectiveMainloopBwdSm90ILi2ELi2ELi2EN4cute5tupleIJNS5_1CILi1EEES8_S8_EEENS6_IJNS7_ILi64EEENS7_ILi128EEESB_EEENS_6half_tEfNS_4arch4Sm90ELb0ELb0ELb1ELb1ELb1ELb1ELb0ELb0ELi2ELi1ELi2ELi1ELb0EEENS1_24CollectiveEpilogueBwdGQAISC_fSF_Li256ELb1ELb1EEENS1_19SingleTileSchedulerILb1ELb0ELb0ELi128EEEEEEEEEvNT_6ParamsE,@function
        .size           _ZN7cutlass13device_kernelIN5flash11enable_sm90INS1_16FlashAttnBwdSm90INS1_25CollectiveMainloopBwdSm90ILi2ELi2ELi2EN4cute5tupleIJNS5_1CILi1EEES8_S8_EEENS6_IJNS7_ILi64EEENS7_ILi128EEESB_EEENS_6half_tEfNS_4arch4Sm90ELb0ELb0ELb1ELb1ELb1ELb1ELb0ELb0ELi2ELi1ELi2ELi1ELb0EEENS1_24CollectiveEpilogueBwdGQAISC_fSF_Li256ELb1ELb1EEENS1_19SingleTileSchedulerILb1ELb0ELb0ELi128EEEEEEEEEvNT_6ParamsE,(.L_x_7297 - _ZN7cutlass13device_kernelIN5flash11enable_sm90INS1_16FlashAttnBwdSm90INS1_25CollectiveMainloopBwdSm90ILi2ELi2ELi2EN4cute5tupleIJNS5_1CILi1EEES8_S8_EEENS6_IJNS7_ILi64EEENS7_ILi128EEESB_EEENS_6half_tEfNS_4arch4Sm90ELb0ELb0ELb1ELb1ELb1ELb1ELb0ELb0ELi2ELi1ELi2ELi1ELb0EEENS1_24CollectiveEpilogueBwdGQAISC_fSF_Li256ELb1ELb1EEENS1_19SingleTileSchedulerILb1ELb0ELb0ELi128EEEEEEEEEvNT_6ParamsE)
        .other          _ZN7cutlass13device_kernelIN5flash11enable_sm90INS1_16FlashAttnBwdSm90INS1_25CollectiveMainloopBwdSm90ILi2ELi2ELi2EN4cute5tupleIJNS5_1CILi1EEES8_S8_EEENS6_IJNS7_ILi64EEENS7_ILi128EEESB_EEENS_6half_tEfNS_4arch4Sm90ELb0ELb0ELb1ELb1ELb1ELb1ELb0ELb0ELi2ELi1ELi2ELi1ELb0EEENS1_24CollectiveEpilogueBwdGQAISC_fSF_Li256ELb1ELb1EEENS1_19SingleTileSchedulerILb1ELb0ELb0ELi128EEEEEEEEEvNT_6ParamsE,@"STO_CUDA_ENTRY STV_DEFAULT"
_ZN7cutlass13device_kernelIN5flash11enable_sm90INS1_16FlashAttnBwdSm90INS1_25CollectiveMainloopBwdSm90ILi2ELi2ELi2EN4cute5tupleIJNS5_1CILi1EEES8_S8_EEENS6_IJNS7_ILi64EEENS7_ILi128EEESB_EEENS_6half_tEfNS_4arch4Sm90ELb0ELb0ELb1ELb1ELb1ELb1ELb0ELb0ELi2ELi1ELi2ELi1ELb0EEENS1_24CollectiveEpilogueBwdGQAISC_fSF_Li256ELb1ELb1EEENS1_19SingleTileSchedulerILb1ELb0ELb0ELi128EEEEEEEEEvNT_6ParamsE:
        /* <DEDUP_REMOVED lines=23> */
.L_x_947:
[----:B------:R-:W-:Y:S05]  /*0170*/  BSYNC B0 ;  /* 0x0000000000007941 */ /* 0x000fea0003800000 */
.L_x_946:
        /* <DEDUP_REMOVED lines=34> */
.L_x_948:
        /* <DEDUP_REMOVED lines=22> */
.L_x_949:
        /* <DEDUP_REMOVED lines=9> */
.L_x_952:
        /* <DEDUP_REMOVED lines=20> */
.L_x_953:
        /* <DEDUP_REMOVED lines=10> */
.L_x_955:
[----:B------:R-:W2:Y:S02]  /*0770*/  LDC R0, c[0x0][0x8c4] ;  /* 0x00023100ff007b82 */ /* 0x000ea40000000800 */
.L_x_954:
        /* <DEDUP_REMOVED lines=16> */
.L_x_957:
        /* <DEDUP_REMOVED lines=10> */
.L_x_958:
        /* <DEDUP_REMOVED lines=8> */
.L_x_959:
        /* <DEDUP_REMOVED lines=9> */
.L_x_960:
        /* <DEDUP_REMOVED lines=88> */
.L_x_963:
        /* <DEDUP_REMOVED lines=15> */
.L_x_962:
        /* <DEDUP_REMOVED lines=22> */
.L_x_965:
        /* <DEDUP_REMOVED lines=15> */
.L_x_964:
        /* <DEDUP_REMOVED lines=8> */
.L_x_1070:
        /* <DEDUP_REMOVED lines=45> */
.L_x_967:
        /* <DEDUP_REMOVED lines=74> */
.L_x_979:
[----:B------:R-:W-:-:S13]  /*1ae0*/  ISETP.NE.AND P0, PT, R7, 0x3, PT ;  /* 0x000000030700780c */ /* 0x000fda0003f05270 */
[----:B---3--:R-:W-:Y:S05]  /*1af0*/  @!P0 BRA `(.L_x_969) ;  /* 0x0000000000048947 */ /* 0x008fea0003800000 */
[----:B------:R-:W-:Y:S01]  /*1b00*/  BPT.TRAP 0x1 ;  /* 0x000000040000795c */ /* 0x000fe20000300000 */
.L_x_969:
[----:B------:R-:W-:Y:S01]  /*1b10*/  IMAD R2, R4, 0x8, R16 ;  /* 0x0000000804027824 */ /* 0x000fe200078e0210 */
[----:B------:R-:W-:-:S04]  /*1b20*/  SHF.L.U32 R153, R5, 0x1f, RZ ;  /* 0x0000001f05997819 */ /* 0x000fc800000006ff */
[----:B------:R3:W4:Y:S01]  /*1b30*/  SYNCS.PHASECHK.TRANS64.TRYWAIT P1, [R2+URZ+0x30810], R153 ;  /* 0x03081099020075a7 */ /* 0x000722000802017f */
[----:B------:R-:W-:Y:S05]  /*1b40*/  @!P0 BRA `(.L_x_970) ;  /* 0x0000000000048947 */ /* 0x000fea0003800000 */
[----:B------:R-:W-:Y:S01]  /*1b50*/  BPT.TRAP 0x1 ;  /* 0x000000040000795c */ /* 0x000fe20000300000 */
.L_x_970:
[----:B----4-:R-:W-:Y:S05]  /*1b60*/  @P1 BRA `(.L_x_971) ;  /* 0x0000000000081947 */ /* 0x010fea0003800000 */
[----:B------:R-:W4:Y:S02]  /*1b70*/  SYNCS.PHASECHK.TRANS64.TRYWAIT P1, [R2+URZ+0x30810], R153 ;  /* 0x03081099020075a7 */ /* 0x000f24000802017f */
[----:B----4-:R-:W-:Y:S05]  /*1b80*/  @!P1 BRA `(.L_x_972) ;  /* 0x00000074005c9947 */ /* 0x010fea0003800000 */
.L_x_971:
        /* <DEDUP_REMOVED lines=81> */
.L_x_973:
[----:B------:R1:W1:Y:S01]  /*20a0*/  SYNCS.PHASECHK.TRANS64.TRYWAIT P1, [R2+URZ+0x30830], R153 ;  /* 0x03083099020075a7 */ /* 0x000262000802017f */
[----:B------:R-:W-:Y:S05]  /*20b0*/  @!P0 BRA `(.L_x_974) ;  /* 0x0000000000048947 */ /* 0x000fea0003800000 */
[----:B------:R-:W-:Y:S01]  /*20c0*/  BPT.TRAP 0x1 ;  /* 0x000000040000795c */ /* 0x000fe20000300000 */
.L_x_974:
[----:B------:R-:W-:-:S05]  /*20d0*/  VIADD R17, R16, 0x20000 ;  /* 0x0002000010117836 */ /* 0x000fca0000000000 */
[----:B------:R-:W-:-:S04]  /*20e0*/  SHF.R.U32.HI R17, RZ, 0x4, R17 ;  /* 0x00000004ff117819 */ /* 0x000fc80000011611 */
[----:B------:R-:W-:-:S04]  /*20f0*/  LOP3.LUT R17, R17, 0x3fff, RZ, 0xc0, !PT ;  /* 0x00003fff11117812 */ /* 0x000fc800078ec0ff */
[----:B------:R-:W-:Y:S01]  /*2100*/  LOP3.LUT R155, R17, 0x10000, RZ, 0xfc, !PT ;  /* 0x00010000119b7812 */ /* 0x000fe200078efcff */
[----:B-1----:R-:W-:Y:S06]  /*2110*/  @P1 BRA `(.L_x_975) ;  /* 0x0000000000081947 */ /* 0x002fec0003800000 */
[----:B------:R-:W1:Y:S02]  /*2120*/  SYNCS.PHASECHK.TRANS64.TRYWAIT P1, [R2+URZ+0x30830], R153 ;  /* 0x03083099020075a7 */ /* 0x000e64000802017f */
[----:B-1----:R-:W-:Y:S05]  /*2130*/  @!P1 BRA `(.L_x_976) ;  /* 0x0000007000049947 */ /* 0x002fea0003800000 */
.L_x_975:
        /* <DEDUP_REMOVED lines=495> */
.L_x_977:
        /* <DEDUP_REMOVED lines=49> */
.L_x_978:
        /* <DEDUP_REMOVED lines=77> */
.L_x_961:
[----:B------:R-:W-:Y:S05]  /*4810*/  @P0 BRA `(.L_x_956) ;  /* 0x0000004800000947 */ /* 0x000fea0003800000 */
[----:B-1-3--:R-:W1:Y:S08]  /*4820*/  LDC.64 R2, c[0x0][0x878] ;  /* 0x00021e00ff027b82 */ /* 0x00ae700000000a00 */
[----:B------:R-:W2:Y:S01]  /*4830*/  LDC R12, c[0x0][0x850] ;  /* 0x00021400ff0c7b82 */ /* 0x000ea20000000800 */
[----:B------:R-:W3:Y:S01]  /*4840*/  S2R R4, SR_TID.X ;  /* 0x0000000000047919 */ /* 0x000ee20000002100 */
[----:B------:R-:W-:Y:S01]  /*4850*/  ULDC UR4, c[0x0][0x870] ;  /* 0x00021c0000047ab9 */ /* 0x000fe20000000800 */
[----:B------:R-:W-:Y:S01]  /*4860*/  ULDC UR6, c[0x0][0x80c] ;  /* 0x0002030000067ab9 */ /* 0x000fe20000000800 */
[----:B------:R-:W4:Y:S01]  /*4870*/  S2R R9, SR_CTAID.Y ;  /* 0x0000000000097919 */ /* 0x000f220000002600 */
[----:B------:R-:W5:Y:S03]  /*4880*/  S2R R20, SR_CTAID.X ;  /* 0x0000000000147919 */ /* 0x000f660000002500 */
[----:B------:R-:W5:Y:S01]  /*4890*/  S2UR UR5, SR_CgaCtaId ;  /* 0x00000000000579c3 */ /* 0x000f620000008800 */
[----:B-1----:R-:W-:-:S07]  /*48a0*/  ISETP.NE.U32.AND P0, PT, R2, RZ, PT ;  /* 0x000000ff0200720c */ /* 0x002fce0003f05070 */
[----:B------:R-:W1:Y:S01]  /*48b0*/  LDC.64 R14, c[0x0][0x818] ;  /* 0x00020600ff0e7b82 */ /* 0x000e620000000a00 */
[----:B------:R-:W-:-:S07]  /*48c0*/  ISETP.NE.AND.EX P0, PT, R3, RZ, PT, P0 ;  /* 0x000000ff0300720c */ /* 0x000fce0003f05300 */
[----:B------:R-:W1:Y:S08]  /*48d0*/  LDC.64 R16, c[0x0][0x840] ;  /* 0x00021000ff107b82 */ /* 0x000e700000000a00 */
[----:B------:R-:W3:Y:S08]  /*48e0*/  @P0 LDC.64 R2, c[0x0][0x878] ;  /* 0x00021e00ff020b82 */ /* 0x000ef00000000a00 */
[----:B------:R-:W1:Y:S08]  /*48f0*/  LDC.64 R18, c[0x0][0x820] ;  /* 0x00020800ff127b82 */ /* 0x000e700000000a00 */
[----:B------:R-:W1:Y:S01]  /*4900*/  LDC.64 R22, c[0x0][0x800] ;  /* 0x00020000ff167b82 */ /* 0x000e620000000a00 */
[----:B---3--:R-:W-:-:S06]  /*4910*/  @P0 IMAD.WIDE R2, R228, 0x4, R2 ;  /* 0x00000004e4020825 */ /* 0x008fcc00078e0202 */
[----:B------:R3:W5:Y:S01]  /*4920*/  @P0 LDG.E R3, desc[UR38][R2.64] ;  /* 0x0000002602030981 */ /* 0x000762000c1e1900 */
[----:B------:R-:W-:Y:S01]  /*4930*/  BAR.SYNC.DEFER_BLOCKING 0x1, 0x100 ;  /* 0x0044000000007b1d */ /* 0x000fe20000010000 */
[----:B--2---:R-:W-:Y:S01]  /*4940*/  ISETP.NE.AND P2, PT, R12, 0x1, PT ;  /* 0x000000010c00780c */ /* 0x004fe20003f45270 */
[C---:B------:R-:W-:Y:S01]  /*4950*/  VIADD R13, R4.reuse, 0xffffff80 ;  /* 0xffffff80040d7836 */ /* 0x040fe20000000000 */
[----:B------:R-:W-:Y:S01]  /*4960*/  ISETP.NE.AND P1, PT, R4, 0x80, PT ;  /* 0x000000800400780c */ /* 0x000fe20003f25270 */
[----:B----4-:R-:W-:Y:S02]  /*4970*/  IMAD.MOV.U32 R7, RZ, RZ, R9 ;  /* 0x000000ffff077224 */ /* 0x010fe400078e0009 */
[----:B------:R-:W-:Y:S01]  /*4980*/  IMAD R4, R228, UR6, RZ ;  /* 0x00000006e4047c24 */ /* 0x000fe2000f8e02ff */
[----:B---3--:R-:W-:Y:S01]  /*4990*/  SHF.R.S32.HI R2, RZ, 0x1f, R13 ;  /* 0x0000001fff027819 */ /* 0x008fe2000001140d */
[----:B------:R-:W-:Y:S03]  /*49a0*/  BSSY B0, `(.L_x_980) ;  /* 0x0000054000007945 */ /* 0x000fe60003800000 */
[----:B------:R-:W-:-:S02]  /*49b0*/  LEA.HI R2, R2, R13, RZ, 0x7 ;  /* 0x0000000d02027211 */ /* 0x000fc400078f38ff */
[----:B------:R-:W-:Y:S01]  /*49c0*/  SHF.R.S32.HI R8, RZ, 0x1f, R4 ;  /* 0x0000001fff087819 */ /* 0x000fe20000011404 */
[----:B------:R-:W2:Y:S08]  /*49d0*/  @P2 LDC R0, c[0x0][0x854] ;  /* 0x00021500ff002b82 */ /* 0x000eb00000000800 */
[----:B------:R-:W3:Y:S01]  /*49e0*/  @P2 LDC R5, c[0x0][0x858] ;  /* 0x00021600ff052b82 */ /* 0x000ee20000000800 */
[----:B--2---:R-:W-:-:S05]  /*49f0*/  @P2 IMAD.HI.U32 R0, R9, R0, RZ ;  /* 0x0000000009002227 */ /* 0x004fca00078e00ff */
[----:B---3--:R-:W-:Y:S01]  /*4a00*/  @P2 SHF.R.U32.HI R7, RZ, R5, R0 ;  /* 0x00000005ff072219 */ /* 0x008fe20000011600 */
[----:B-----5:R-:W-:Y:S01]  /*4a10*/  IMAD R0, R20, UR4, RZ ;  /* 0x0000000414007c24 */ /* 0x020fe2000f8e02ff */
[----:B------:R-:W-:Y:S01]  /*4a20*/  UMOV UR4, 0x400 ;  /* 0x0000040000047882 */ /* 0x000fe20000000000 */
[C---:B------:R-:W-:Y:S01]  /*4a30*/  ISETP.NE.AND P2, PT, R13.reuse, RZ, PT ;  /* 0x000000ff0d00720c */ /* 0x040fe20003f45270 */
[----:B------:R-:W-:Y:S01]  /*4a40*/  ULEA UR4, UR5, UR4, 0x18 ;  /* 0x0000000405047291 */ /* 0x000fe2000f8ec03f */
[----:B------:R-:W-:Y:S01]  /*4a50*/  IMAD R6, R0, UR6, RZ ;  /* 0x0000000600067c24 */ /* 0x000fe2000f8e02ff */
[C---:B------:R-:W-:Y:S01]  /*4a60*/  LOP3.LUT R0, R2.reuse, 0xfffff80, RZ, 0xc0, !PT ;  /* 0x0fffff8002007812 */ /* 0x040fe200078ec0ff */
[----:B------:R-:W-:Y:S01]  /*4a70*/  IMAD.SHL.U32 R2, R2, 0x40, RZ ;  /* 0x0000004002027824 */ /* 0x000fe200078e00ff */
[--C-:B------:R-:W-:Y:S01]  /*4a80*/  SHF.R.S32.HI R11, RZ, 0x1f, R7.reuse ;  /* 0x0000001fff0b7819 */ /* 0x100fe20000011407 */
[----:B------:R-:W-:Y:S01]  /*4a90*/  ULDC.64 UR6, c[0x0][0x868] ;  /* 0x00021a0000067ab9 */ /* 0x000fe20000000a00 */
[----:B------:R-:W-:Y:S01]  /*4aa0*/  IADD3 R10, P3, P4, R6, R4, R7 ;  /* 0x00000004060a7210 */ /* 0x000fe20007c7e007 */
[----:B------:R-:W-:Y:S01]  /*4ab0*/  IMAD.IADD R0, R13, 0x1, -R0 ;  /* 0x000000010d007824 */ /* 0x000fe200078e0a00 */
[----:B------:R-:W-:-:S02]  /*4ac0*/  LOP3.LUT R5, R2, 0x3fffe000, RZ, 0xc0, !PT ;  /* 0x3fffe00002057812 */ /* 0x000fc400078ec0ff */
[----:B------:R-:W-:-:S03]  /*4ad0*/  SHF.R.S32.HI R6, RZ, 0x1f, R6 ;  /* 0x0000001fff067819 */ /* 0x000fc60000011406 */
[----:B------:R-:W-:Y:S01]  /*4ae0*/  IMAD R5, R0, 0x4, R5 ;  /* 0x0000000400057824 */ /* 0x000fe200078e0205 */
[----:B------:R-:W-:-:S04]  /*4af0*/  IADD3.X R13, R6, R8, R11, P3, P4 ;  /* 0x00000008060d7210 */ /* 0x000fc80001fe840b */
[----:B------:R-:W-:Y:S01]  /*4b00*/  LEA R8, R5, UR4, 0x2 ;  /* 0x0000000405087c11 */ /* 0x000fe2000f8e10ff */
[----:B------:R-:W-:Y:S02]  /*4b10*/  IMAD.SHL.U32 R5, R20, 0x4000, RZ ;  /* 0x0000400014057824 */ /* 0x000fe400078e00ff */
[----:B------:R-:W2:Y:S02]  /*4b20*/  LDC.64 R20, c[0x0][0x848] ;  /* 0x00021200ff147b82 */ /* 0x000ea40000000a00 */
[----:B------:R3:W-:Y:S04]  /*4b30*/  STS.128 [R8], R24 ;  /* 0x0000001808007388 */ /* 0x0007e80000000c00 */
[----:B------:R4:W-:Y:S04]  /*4b40*/  STS.128 [R8+0x800], R28 ;  /* 0x0008001c08007388 */ /* 0x0009e80000000c00 */
[----:B------:R4:W-:Y:S04]  /*4b50*/  STS.128 [R8+0x1000], R32 ;  /* 0x0010002008007388 */ /* 0x0009e80000000c00 */
[----:B------:R4:W-:Y:S01]  /*4b60*/  STS.128 [R8+0x1800], R36 ;  /* 0x0018002408007388 */ /* 0x0009e20000000c00 */
[----:B---3--:R-:W3:Y:S03]  /*4b70*/  LDC.64 R24, c[0x0][0x828] ;  /* 0x00020a00ff187b82 */ /* 0x008ee60000000a00 */
        /* <DEDUP_REMOVED lines=12> */
[----:B------:R-:W-:-:S05]  /*4c40*/  @P0 IMAD R3, R228, 0x80, R3 ;  /* 0x00000080e4030824 */ /* 0x000fca00078e0203 */
[----:B------:R-:W-:-:S04]  /*4c50*/  @P0 SHF.R.S32.HI R0, RZ, 0x1f, R3 ;  /* 0x0000001fff000819 */ /* 0x000fc80000011403 */
[----:B------:R-:W-:-:S05]  /*4c60*/  @P0 LEA.HI R0, R0, R3, RZ, 0x7 ;  /* 0x0000000300000211 */ /* 0x000fca00078f38ff */
[----:B------:R-:W-:-:S05]  /*4c70*/  @P0 IMAD.SHL.U32 R0, R0, 0x80, RZ ;  /* 0x0000008000000824 */ /* 0x000fca00078e00ff */
[----:B------:R-:W-:Y:S01]  /*4c80*/  @P0 LOP3.LUT R2, R0, 0xffffc000, RZ, 0xc0, !PT ;  /* 0xffffc00000020812 */ /* 0x000fe200078ec0ff */
[----:B-1----:R-:W-:-:S03]  /*4c90*/  IMAD R0, R11, R14, RZ ;  /* 0x0000000e0b007224 */ /* 0x002fc600078e02ff */
[----:B------:R-:W-:Y:S02]  /*4ca0*/  @P0 SHF.R.S32.HI R3, RZ, 0x1f, R2 ;  /* 0x0000001fff030819 */ /* 0x000fe40000011402 */
[----:B------:R-:W-:-:S06]  /*4cb0*/  @!P0 CS2R R2, SRZ ;  /* 0x0000000000028805 */ /* 0x000fcc000001ff00 */
[----:B------:R-:W-:Y:S01]  /*4cc0*/  IADD3 R4, P3, R5, R2, RZ ;  /* 0x0000000205047210 */ /* 0x000fe20007f7e0ff */
[----:B------:R-:W-:Y:S02]  /*4cd0*/  IMAD R2, R11, R16, RZ ;  /* 0x000000100b027224 */ /* 0x000fe400078e02ff */
[----:B------:R-:W-:Y:S01]  /*4ce0*/  IMAD R11, R7, R15, R0 ;  /* 0x0000000f070b7224 */ /* 0x000fe200078e0200 */
[----:B------:R-:W-:Y:S01]  /*4cf0*/  LEA.HI.X.SX32 R5, R5, R3, 0x1, P3 ;  /* 0x0000000305057211 */ /* 0x000fe200018f0eff */
[C---:B------:R-:W-:Y:S01]  /*4d00*/  IMAD R17, R7.reuse, R17, R2 ;  /* 0x0000001107117224 */ /* 0x040fe200078e0202 */
[----:B------:R-:W-:Y:S01]  /*4d10*/  SHF.R.S32.HI R0, RZ, 0x1f, R228 ;  /* 0x0000001fff007819 */ /* 0x000fe200000114e4 */
[----:B------:R-:W-:-:S03]  /*4d20*/  IMAD.WIDE.U32 R2, R7, R14, R4 ;  /* 0x0000000e07027225 */ /* 0x000fc600078e0004 */
[----:B------:R-:W-:Y:S02]  /*4d30*/  SEL R15, R0, RZ, !P0 ;  /* 0x000000ff000f7207 */ /* 0x000fe40004000000 */
[----:B------:R-:W-:Y:S01]  /*4d40*/  SHF.L.U64.HI R14, R10, 0x2, R13 ;  /* 0x000000020a0e7819 */ /* 0x000fe2000001020d */
[----:B------:R-:W-:Y:S01]  /*4d50*/  IMAD.IADD R3, R3, 0x1, R11 ;  /* 0x0000000103037824 */ /* 0x000fe200078e020b */
[----:B------:R-:W-:Y:S01]  /*4d60*/  SEL R11, R228, RZ, !P0 ;  /* 0x000000ffe40b7207 */ /* 0x000fe20004000000 */
[----:B------:R-:W-:-:S04]  /*4d70*/  IMAD.WIDE.U32 R4, R7, R16, R4 ;  /* 0x0000001007047225 */ /* 0x000fc800078e0004 */
[----:B------:R-:W-:Y:S02]  /*4d80*/  IMAD R0, R15, R18, RZ ;  /* 0x000000120f007224 */ /* 0x000fe400078e02ff */
[----:B------:R-:W-:Y:S02]  /*4d90*/  IMAD.SHL.U32 R16, R10, 0x4, RZ ;  /* 0x000000040a107824 */ /* 0x000fe400078e00ff */
[----:B------:R-:W-:Y:S02]  /*4da0*/  IMAD.IADD R5, R5, 0x1, R17 ;  /* 0x0000000105057824 */ /* 0x000fe400078e0211 */
[----:B------:R-:W-:Y:S01]  /*4db0*/  IMAD R17, R11, R19, R0 ;  /* 0x000000130b117224 */ /* 0x000fe200078e0200 */
[----:B------:R-:W-:Y:S01]  /*4dc0*/  IADD3 R6, P4, R16, UR6, RZ ;  /* 0x0000000610067c10 */ /* 0x000fe2000ff9e0ff */
[----:B--2---:R-:W-:Y:S02]  /*4dd0*/  IMAD R0, R15, R20, RZ ;  /* 0x000000140f007224 */ /* 0x004fe400078e02ff */
[----:B------:R-:W-:-:S04]  /*4de0*/  IMAD.WIDE.U32 R2, R11, R18, R2 ;  /* 0x000000120b027225 */ /* 0x000fc800078e0002 */
[----:B------:R-:W-:Y:S01]  /*4df0*/  IMAD.WIDE.U32 R4, R11, R20, R4 ;  /* 0x000000140b047225 */ /* 0x000fe200078e0004 */
[----:B------:R-:W-:-:S03]  /*4e00*/  LEA R22, P3, R2, R22, 0x2 ;  /* 0x0000001602167211 */ /* 0x000fc600078610ff */
[----:B------:R-:W-:Y:S01]  /*4e10*/  IMAD.MOV R10, RZ, RZ, -R7 ;  /* 0x000000ffff0a7224 */ /* 0x000fe200078e0a07 */
[----:B------:R-:W-:Y:S01]  /*4e20*/  IADD3.X R7, R14, UR7, RZ, P4, !PT ;  /* 0x000000070e077c10 */ /* 0x000fe2000a7fe4ff */
[----:B------:R-:W-:Y:S01]  /*4e30*/  IMAD R11, R11, R21, R0 ;  /* 0x000000150b0b7224 */ /* 0x000fe200078e0200 */
[----:B---3--:R-:W-:Y:S01]  /*4e40*/  LEA R24, P0, R4, R24, 0x2 ;  /* 0x0000001804187211 */ /* 0x008fe200078010ff */
[----:B------:R-:W-:Y:S02]  /*4e50*/  IMAD R13, R12, R10, R9 ;  /* 0x0000000a0c0d7224 */ /* 0x000fe400078e0209 */
[----:B------:R-:W-:Y:S02]  /*4e60*/  IMAD.IADD R10, R3, 0x1, R17 ;  /* 0x00000001030a7824 */ /* 0x000fe400078e0211 */
[----:B------:R-:W-:Y:S01]  /*4e70*/  IMAD.IADD R9, R5, 0x1, R11 ;  /* 0x0000000105097824 */ /* 0x000fe200078e020b */
[----:B----4-:R-:W-:Y:S07]  /*4e80*/  @P2 BRA `(.L_x_981) ;  /* 0x0000000000142947 */ /* 0x010fee0003800000 */
.L_x_982:
[----:B------:R-:W2:Y:S04]  /*4e90*/  LDG.E.STRONG.GPU R0, desc[UR38][R6.64] ;  /* 0x0000002606007981 */ /* 0x000ea8000c1ef900 */
[----:B--2---:R-:W-:Y:S01]  /*4ea0*/  CCTL.IVALL ;  /* 0x00000000ff00798f */ /* 0x004fe20002000000 */
[----:B------:R-:W-:Y:S05]  /*4eb0*/  YIELD ;  /* 0x0000000000007946 */ /* 0x000fea0003800000 */
[----:B------:R-:W-:-:S13]  /*4ec0*/  ISETP.NE.AND P2, PT, R0, R13, PT ;  /* 0x0000000d0000720c */ /* 0x000fda0003f45270 */
[----:B------:R-:W-:Y:S05]  /*4ed0*/  @P2 BRA `(.L_x_982) ;  /* 0xfffffffc00ec2947 */ /* 0x000fea000383ffff */
.L_x_981:
[----:B------:R-:W-:Y:S05]  /*4ee0*/  BSYNC B0 ;  /* 0x0000000000007941 */ /* 0x000fea0003800000 */
.L_x_980:
[----:B------:R-:W-:Y:S01]  /*4ef0*/  UMOV UR5, 0xffffffff ;  /* 0xffffffff00057882 */ /* 0x000fe20000000000 */
[----:B------:R-:W-:Y:S02]  /*4f00*/  LEA.HI.X R10, R2, R23, R10, 0x2, P3 ;  /* 0x00000017020a7211 */ /* 0x000fe400018f140a */
[----:B------:R-:W-:Y:S01]  /*4f10*/  LEA.HI.X R9, R4, R25, R9, 0x2, P0 ;  /* 0x0000001904097211 */ /* 0x000fe200000f1409 */
[----:B------:R-:W-:Y:S06]  /*4f20*/  BRA.DIV UR5, `(.L_x_983) ;  /* 0x00000042059c7947 */ /* 0x000fec000b800000 */
[----:B------:R-:W-:Y:S01]  /*4f30*/  NOP ;  /* 0x0000000000007918 */ /* 0x000fe20000000000 */
.L_x_1073:
        /* <DEDUP_REMOVED lines=16> */
.L_x_986:
[----:B------:R-:W-:Y:S01]  /*5040*/  @P0 ELECT P2, URZ, PT ;  /* 0x00000000003f082f */ /* 0x000fe20003840000 */
[----:B------:R1:W-:-:S12]  /*5050*/  UBLKRED.G.S.ADD.F32.RN [UR6], [UR4], UR5, desc[UR8] ;  /* 0x00000806040073bb */ /* 0x0003d800080a1405 */
[----:B------:R-:W-:Y:S02]  /*5060*/  @P2 PLOP3.LUT P0, PT, P2, PT, PT, 0x8, 0x0 ;  /* 0x000000000000281c */ /* 0x000fe4000170e170 */
[----:B------:R-:W-:-:S11]  /*5070*/  PLOP3.LUT P2, PT, PT, PT, PT, 0x8, 0x0 ;  /* 0x000000000000781c */ /* 0x000fd60003f4e170 */
[----:B-1----:R-:W-:Y:S05]  /*5080*/  @P0 BRA.U.ANY `(.L_x_986) ;  /* 0xfffffffd00ec0947 */ /* 0x002fea000393ffff */
[----:B------:R0:W-:Y:S01]  /*5090*/  UTMACMDFLUSH ;  /* 0x00000000000079b7 */ /* 0x0001e20000000000 */
[----:B------:R-:W-:-:S04]  /*50a0*/  DEPBAR.LE SB0, 0x0 ;  /* 0x000080000000791a */ /* 0x000fc80000000000 */
.L_x_985:
[----:B------:R-:W-:Y:S05]  /*50b0*/  BSYNC B0 ;  /* 0x0000000000007941 */ /* 0x000fea0003800000 */
.L_x_984:
        /* <DEDUP_REMOVED lines=14> */
.L_x_988:
[----:B------:R-:W-:Y:S05]  /*51a0*/  BSYNC B0 ;  /* 0x0000000000007941 */ /* 0x000fea0003800000 */
.L_x_987:
        /* <DEDUP_REMOVED lines=22> */
.L_x_991:
[----:B------:R-:W2:Y:S04]  /*5310*/  LDG.E.STRONG.GPU R0, desc[UR38][R2.64] ;  /* 0x0000002602007981 */ /* 0x000ea8000c1ef900 */
[----:B--2---:R-:W-:Y:S01]  /*5320*/  CCTL.IVALL ;  /* 0x00000000ff00798f */ /* 0x004fe20002000000 */
[----:B------:R-:W-:Y:S05]  /*5330*/  YIELD ;  /* 0x0000000000007946 */ /* 0x000fea0003800000 */
[----:B------:R-:W-:-:S13]  /*5340*/  ISETP.NE.AND P0, PT, R0, R13, PT ;  /* 0x0000000d0000720c */ /* 0x000fda0003f05270 */
[----:B------:R-:W-:Y:S05]  /*5350*/  @P0 BRA `(.L_x_991) ;  /* 0xfffffffc00ec0947 */ /* 0x000fea000383ffff */
.L_x_990:
[----:B------:R-:W-:Y:S05]  /*5360*/  BSYNC B0 ;  /* 0x0000000000007941 */ /* 0x000fea0003800000 */
.L_x_989:
[----:B------:R-:W-:-:S03]  /*5370*/  UMOV UR5, 0xffffffff ;  /* 0xffffffff00057882 */ /* 0x000fc60000000000 */
[----:B------:R-:W-:Y:S05]  /*5380*/  BRA.DIV UR5, `(.L_x_992) ;  /* 0x0000003e05a07947 */ /* 0x000fea000b800000 */
[----:B------:R-:W-:Y:S01]  /*5390*/  NOP ;  /* 0x0000000000007918 */ /* 0x000fe20000000000 */
.L_x_1076:
        /* <DEDUP_REMOVED lines=14> */
[----:B------:R-:W-:Y:S01]  /*5480*/  PLOP3.LUT P0, PT, PT, PT, PT, 0x80, 0x0 ;  /* 0x000000000000781c */ /* 0x000fe20003f0f070 */
[----:B------:R-:W-:-:S12]  /*5490*/  UMOV UR9, 0x14f00000 ;  /* 0x14f0000000097882 */ /* 0x000fd80000000000 */
.L_x_995:
[----:B------:R-:W-:Y:S01]  /*54a0*/  @P0 ELECT P2, URZ, PT ;  /* 0x00000000003f082f */ /* 0x000fe20003840000 */
[----:B------:R2:W-:-:S12]  /*54b0*/  UBLKRED.G.S.ADD.F32.RN [UR6], [UR4], UR5, desc[UR8] ;  /* 0x00000806040073bb */ /* 0x0005d800080a1405 */
[----:B------:R-:W-:Y:S02]  /*54c0*/  @P2 PLOP3.LUT P0, PT, P2, PT, PT, 0x8, 0x0 ;  /* 0x000000000000281c */ /* 0x000fe4000170e170 */
[----:B------:R-:W-:-:S11]  /*54d0*/  PLOP3.LUT P2, PT, PT, PT, PT, 0x8, 0x0 ;  /* 0x000000000000781c */ /* 0x000fd60003f4e170 */
[----:B--2---:R-:W-:Y:S05]  /*54e0*/  @P0 BRA.U.ANY `(.L_x_995) ;  /* 0xfffffffd00ec0947 */ /* 0x004fea000393ffff */
[----:B------:R0:W-:Y:S01]  /*54f0*/  UTMACMDFLUSH ;  /* 0x00000000000079b7 */ /* 0x0001e20000000000 */
[----:B------:R-:W-:-:S04]  /*5500*/  DEPBAR.LE SB0, 0x0 ;  /* 0x000080000000791a */ /* 0x000fc80000000000 */
.L_x_994:
[----:B------:R-:W-:Y:S05]  /*5510*/  BSYNC B0 ;  /* 0x0000000000007941 */ /* 0x000fea0003800000 */
.L_x_993:
        /* <DEDUP_REMOVED lines=14> */
.L_x_951:
        /* <DEDUP_REMOVED lines=21> */
.L_x_997:
        /* <DEDUP_REMOVED lines=13> */
.L_x_999:
[----:B------:R-:W-:-:S05]  /*5820*/  ULDC UR4, c[0x0][0x8c4] ;  /* 0x0002310000047ab9 */ /* 0x000fca0000000800 */
.L_x_998:
        /* <DEDUP_REMOVED lines=37> */
.L_x_1000:
        /* <DEDUP_REMOVED lines=20> */
[----:B------:R-:W-:-:S02]  /*5bc0*/  USEL UR13, UR5, URZ, !UP0 ;  /* 0x0000003f050d7287 */ /* 0x000fc4000c000000 */
[----:B------:R-:W-:Y:S01]  /*5bd0*/  UIADD3 UR8, UP0, UR6, UR14, URZ ;  /* 0x0000000e06087290 */ /* 0x000fe2000ff1e03f */
[----:B------:R-:W-:Y:S01]  /*5be0*/  SHF.R.S32.HI R3, RZ, 0x6, R3 ;  /* 0x00000006ff037819 */ /* 0x000fe20000011403 */
[----:B------:R-:W-:Y:S01]  /*5bf0*/  UIADD3 UR5, UR15, UR9, URZ ;  /* 0x000000090f057290 */ /* 0x000fe2000fffe03f */
[----:B------:R-:W-:Y:S01]  /*5c00*/  ULDC UR10, c[0x0][0x288] ;  /* 0x0000a200000a7ab9 */ /* 0x000fe20000000800 */
[----:B------:R-:W-:Y:S01]  /*5c10*/  ULDC.64 UR16, c[0x0][0x2e0] ;  /* 0x0000b80000107ab9 */ /* 0x000fe20000000a00 */
[----:B------:R-:W-:Y:S01]  /*5c20*/  UIMAD UR12, UR12, UR10, URZ ;  /* 0x0000000a0c0c72a4 */ /* 0x000fe2000f8e023f */
[----:B------:R-:W-:Y:S01]  /*5c30*/  VIMNMX R3, R3, 0x1, !PT ;  /* 0x0000000103037848 */ /* 0x000fe20007fe0100 */
[----:B------:R-:W-:Y:S01]  /*5c40*/  ULDC UR11, c[0x0][0x760] ;  /* 0x0001d800000b7ab9 */ /* 0x000fe20000000800 */
[----:B------:R-:W-:Y:S02]  /*5c50*/  UIADD3.X UR9, UR7, UR5, URZ, UP0, !UPT ;  /* 0x0000000507097290 */ /* 0x000fe400087fe43f */
[----:B------:R-:W-:Y:S01]  /*5c60*/  UIMAD UR13, UR13, UR16, URZ ;  /* 0x000000100d0d72a4 */ /* 0x000fe2000f8e023f */
[----:B------:R-:W-:Y:S01]  /*5c70*/  LOP3.LUT R6, R3, 0x1, RZ, 0xc0, !PT ;  /* 0x0000000103067812 */ /* 0x000fe200078ec0ff */
[----:B------:R-:W-:-:S02]  /*5c80*/  UIMAD UR10, UR10, UR11, URZ ;  /* 0x0000000b0a0a72a4 */ /* 0x000fc4000f8e023f */
[----:B------:R-:W-:Y:S02]  /*5c90*/  UIADD3 UR11, UP0, UR12, UR19, URZ ;  /* 0x000000130c0b7290 */ /* 0x000fe4000ff1e03f */
[----:B------:R-:W-:Y:S01]  /*5ca0*/  UIMAD UR13, UR18, UR17, UR13 ;  /* 0x00000011120d72a4 */ /* 0x000fe2000f8e020d */
[----:B-1----:R-:W-:Y:S01]  /*5cb0*/  LOP3.LUT R0, R4, 0x1f, RZ, 0xc0, !PT ;  /* 0x0000001f04007812 */ /* 0x002fe200078ec0ff */
[----:B------:R-:W-:Y:S02]  /*5cc0*/  UIMAD.WIDE.U32 UR8, UR18, UR16, UR8 ;  /* 0x00000010120872a5 */ /* 0x000fe4000f8e0008 */
[----:B------:R-:W-:Y:S01]  /*5cd0*/  ULEA.HI.X.SX32 UR12, UR12, UR4, 0x1, UP0 ;  /* 0x000000040c0c7291 */ /* 0x000fe200080f0e3f */
[----:B------:R-:W-:Y:S01]  /*5ce0*/  ELECT P0, URZ, PT ;  /* 0x00000000003f782f */ /* 0x000fe20003800000 */
        /* <DEDUP_REMOVED lines=19> */
.L_x_1026:
        /* <DEDUP_REMOVED lines=17> */
.L_x_1004:
[----:B------:R-:W2:Y:S04]  /*5f30*/  LDG.E.STRONG.GPU R5, desc[UR38][R2.64] ;  /* 0x0000002602057981 */ /* 0x000ea8000c1ef900 */
[----:B--2---:R-:W-:Y:S01]  /*5f40*/  CCTL.IVALL ;  /* 0x00000000ff00798f */ /* 0x004fe20002000000 */
[----:B------:R-:W-:Y:S05]  /*5f50*/  YIELD ;  /* 0x0000000000007946 */ /* 0x000fea0003800000 */
[----:B------:R-:W-:-:S13]  /*5f60*/  ISETP.NE.AND P3, PT, R5, UR24, PT ;  /* 0x0000001805007c0c */ /* 0x000fda000bf65270 */
[----:B------:R-:W-:Y:S05]  /*5f70*/  @P3 BRA `(.L_x_1004) ;  /* 0xfffffffc00ec3947 */ /* 0x000fea000383ffff */
.L_x_1003:
[----:B------:R-:W-:Y:S05]  /*5f80*/  BSYNC B0 ;  /* 0x0000000000007941 */ /* 0x000fea0003800000 */
.L_x_1002:
[----:B------:R-:W-:-:S03]  /*5f90*/  UMOV UR22, 0xffffffff ;  /* 0xffffffff00167882 */ /* 0x000fc60000000000 */
[----:B------:R-:W-:Y:S05]  /*5fa0*/  BRA.DIV UR22, `(.L_x_1005) ;  /* 0x0000003216b47947 */ /* 0x000fea000b800000 */
[----:B------:R-:W-:Y:S01]  /*5fb0*/  NOP ;  /* 0x0000000000007918 */ /* 0x000fe20000000000 */
.L_x_1079:
        /* <DEDUP_REMOVED lines=19> */
.L_x_1007:
[----:B------:R-:W-:Y:S05]  /*60f0*/  BSYNC B0 ;  /* 0x0000000000007941 */ /* 0x000fea0003800000 */
.L_x_1006:
        /* <DEDUP_REMOVED lines=13> */
.L_x_1009:
[----:B------:R-:W-:Y:S05]  /*61d0*/  BSYNC B0 ;  /* 0x0000000000007941 */ /* 0x000fea0003800000 */
.L_x_1008:
[----:B------:R-:W-:Y:S06]  /*61e0*/  BAR.ARV 0xa, 0xa0 ;  /* 0x0282800000007b1d */ /* 0x000fec0000002000 */
[----:B------:R-:W-:Y:S04]  /*61f0*/  BSSY B0, `(.L_x_1010) ;  /* 0x0000003000007945 */ /* 0x000fe80003800000 */
[----:B------:R-:W-:Y:S05]  /*6200*/  @!P0 BRA `(.L_x_1011) ;  /* 0x0000000000048947 */ /* 0x000fea0003800000 */
[----:B------:R-:W-:-:S04]  /*6210*/  DEPBAR.LE SB0, 0x0 ;  /* 0x000080000000791a */ /* 0x000fc80000000000 */
.L_x_1011:
[----:B------:R-:W-:Y:S05]  /*6220*/  BSYNC B0 ;  /* 0x0000000000007941 */ /* 0x000fea0003800000 */
.L_x_1010:
        /* <DEDUP_REMOVED lines=19> */
.L_x_1013:
[----:B------:R-:W-:Y:S05]  /*6360*/  BSYNC B0 ;  /* 0x0000000000007941 */ /* 0x000fea0003800000 */
.L_x_1012:
        /* <DEDUP_REMOVED lines=9> */
.L_x_1016:
[----:B------:R-:W2:Y:S04]  /*6400*/  LDG.E.STRONG.GPU R5, desc[UR38][R2.64] ;  /* 0x0000002602057981 */ /* 0x000ea8000c1ef900 */
[----:B--2---:R-:W-:Y:S01]  /*6410*/  CCTL.IVALL ;  /* 0x00000000ff00798f */ /* 0x004fe20002000000 */
[----:B------:R-:W-:Y:S05]  /*6420*/  YIELD ;  /* 0x0000000000007946 */ /* 0x000fea0003800000 */
[----:B------:R-:W-:-:S13]  /*6430*/  ISETP.NE.AND P3, PT, R5, UR24, PT ;  /* 0x0000001805007c0c */ /* 0x000fda000bf65270 */
[----:B------:R-:W-:Y:S05]  /*6440*/  @P3 BRA `(.L_x_1016) ;  /* 0xfffffffc00ec3947 */ /* 0x000fea000383ffff */
.L_x_1015:
[----:B------:R-:W-:Y:S05]  /*6450*/  BSYNC B0 ;  /* 0x0000000000007941 */ /* 0x000fea0003800000 */
.L_x_1014:
[----:B------:R-:W-:-:S03]  /*6460*/  UMOV UR6, 0xffffffff ;  /* 0xffffffff00067882 */ /* 0x000fc60000000000 */
[----:B------:R-:W-:Y:S05]  /*6470*/  BRA.DIV UR6, `(.L_x_1017) ;  /* 0x0000002e069c7947 */ /* 0x000fea000b800000 */
[----:B------:R-:W-:Y:S01]  /*6480*/  NOP ;  /* 0x0000000000007918 */ /* 0x000fe20000000000 */
.L_x_1082:
        /* <DEDUP_REMOVED lines=13> */
.L_x_1019:
[----:B------:R-:W-:Y:S05]  /*6560*/  BSYNC B0 ;  /* 0x0000000000007941 */ /* 0x000fea0003800000 */
.L_x_1018:
        /* <DEDUP_REMOVED lines=13> */
.L_x_1021:
[----:B------:R-:W-:Y:S05]  /*6640*/  BSYNC B0 ;  /* 0x0000000000007941 */ /* 0x000fea0003800000 */
.L_x_1020:
[----:B------:R-:W-:Y:S06]  /*6650*/  BAR.ARV 0xa, 0xa0 ;  /* 0x0282800000007b1d */ /* 0x000fec0000002000 */
[----:B------:R-:W-:Y:S04]  /*6660*/  BSSY B0, `(.L_x_1022) ;  /* 0x0000003000007945 */ /* 0x000fe80003800000 */
[----:B------:R-:W-:Y:S05]  /*6670*/  @!P0 BRA `(.L_x_1023) ;  /* 0x0000000000048947 */ /* 0x000fea0003800000 */
[----:B------:R-:W-:-:S04]  /*6680*/  DEPBAR.LE SB0, 0x0 ;  /* 0x000080000000791a */ /* 0x000fc80000000000 */
.L_x_1023:
[----:B------:R-:W-:Y:S05]  /*6690*/  BSYNC B0 ;  /* 0x0000000000007941 */ /* 0x000fea0003800000 */
.L_x_1022:
        /* <DEDUP_REMOVED lines=19> */
.L_x_1025:
[----:B------:R-:W-:Y:S05]  /*67d0*/  BSYNC B0 ;  /* 0x0000000000007941 */ /* 0x000fea0003800000 */
.L_x_1024:
[----:B------:R-:W-:Y:S02]  /*67e0*/  UIADD3 UR4, UR4, 0x2, URZ ;  /* 0x0000000204047890 */ /* 0x000fe4000fffe03f */
[----:B------:R-:W-:Y:S01]  /*67f0*/  UIADD3 UR5, UR5, 0x1, URZ ;  /* 0x0000000105057890 */ /* 0x000fe2000fffe03f */
[----:B------:R-:W-:Y:S11]  /*6800*/  @P2 BRA `(.L_x_1026) ;  /* 0xfffffff400842947 */ /* 0x000ff6000383ffff */
.L_x_1001:
        /* <DEDUP_REMOVED lines=13> */
.L_x_1029:
[----:B------:R-:W2:Y:S04]  /*68e0*/  LDG.E.STRONG.GPU R0, desc[UR38][R2.64] ;  /* 0x0000002602007981 */ /* 0x000ea8000c1ef900 */
[----:B--2---:R-:W-:Y:S01]  /*68f0*/  CCTL.IVALL ;  /* 0x00000000ff00798f */ /* 0x004fe20002000000 */
[----:B------:R-:W-:Y:S05]  /*6900*/  YIELD ;  /* 0x0000000000007946 */ /* 0x000fea0003800000 */
[----:B------:R-:W-:-:S13]  /*6910*/  ISETP.NE.AND P1, PT, R0, UR24, PT ;  /* 0x0000001800007c0c */ /* 0x000fda000bf25270 */
[----:B------:R-:W-:Y:S05]  /*6920*/  @P1 BRA `(.L_x_1029) ;  /* 0xfffffffc00ec1947 */ /* 0x000fea000383ffff */
.L_x_1028:
[----:B------:R-:W-:Y:S05]  /*6930*/  BSYNC B0 ;  /* 0x0000000000007941 */ /* 0x000fea0003800000 */
.L_x_1027:
[----:B------:R-:W-:-:S03]  /*6940*/  UMOV UR5, 0xffffffff ;  /* 0xffffffff00057882 */ /* 0x000fc60000000000 */
[----:B------:R-:W-:Y:S05]  /*6950*/  BRA.DIV UR5, `(.L_x_1030) ;  /* 0x0000002a05807947 */ /* 0x000fea000b800000 */
[----:B------:R-:W-:Y:S01]  /*6960*/  NOP ;  /* 0x0000000000007918 */ /* 0x000fe20000000000 */
.L_x_1085:
        /* <DEDUP_REMOVED lines=22> */
.L_x_1032:
[----:B------:R-:W-:Y:S05]  /*6ad0*/  BSYNC B0 ;  /* 0x0000000000007941 */ /* 0x000fea0003800000 */
.L_x_1031:
        /* <DEDUP_REMOVED lines=20> */
.L_x_1034:
[----:B------:R-:W-:Y:S05]  /*6c20*/  BSYNC B0 ;  /* 0x0000000000007941 */ /* 0x000fea0003800000 */
.L_x_1033:
[----:B------:R-:W-:Y:S06]  /*6c30*/  BAR.ARV 0xa, 0xa0 ;  /* 0x0282800000007b1d */ /* 0x000fec0000002000 */
[----:B------:R-:W-:Y:S04]  /*6c40*/  BSSY B0, `(.L_x_1035) ;  /* 0x0000003000007945 */ /* 0x000fe80003800000 */
[----:B------:R-:W-:Y:S05]  /*6c50*/  @!P0 BRA `(.L_x_1036) ;  /* 0x0000000000048947 */ /* 0x000fea0003800000 */
[----:B------:R-:W-:-:S04]  /*6c60*/  DEPBAR.LE SB0, 0x0 ;  /* 0x000080000000791a */ /* 0x000fc80000000000 */
.L_x_1036:
[----:B------:R-:W-:Y:S05]  /*6c70*/  BSYNC B0 ;  /* 0x0000000000007941 */ /* 0x000fea0003800000 */
.L_x_1035:
        /* <DEDUP_REMOVED lines=19> */
.L_x_996:
        /* <DEDUP_REMOVED lines=10> */
.L_x_1037:
        /* <DEDUP_REMOVED lines=10> */
.L_x_1039:
[----:B------:R-:W3:Y:S02]  /*6ef0*/  LDC R5, c[0x0][0x8c4] ;  /* 0x00023100ff057b82 */ /* 0x000ee40000000800 */
.L_x_1038:
        /* <DEDUP_REMOVED lines=45> */
.L_x_1041:
        /* <DEDUP_REMOVED lines=66> */
.L_x_1086:
        /* <DEDUP_REMOVED lines=9> */
.L_x_1044:
        /* <DEDUP_REMOVED lines=82> */
.L_x_1055:
[----:B------:R-:W-:-:S04]  /*7ba0*/  SHF.L.U32 R21, R10, 0x1f, RZ ;  /* 0x0000001f0a157819 */ /* 0x000fc800000006ff */
[----:B-1----:R-:W1:Y:S02]  /*7bb0*/  SYNCS.PHASECHK.TRANS64.TRYWAIT P1, [R12+URZ+0x30840], R21 ;  /* 0x030840150c0075a7 */ /* 0x002e64000802017f */
[----:B-12--5:R-:W-:Y:S05]  /*7bc0*/  @!P1 BRA `(.L_x_1047) ;  /* 0x0000001800149947 */ /* 0x026fea0003800000 */
.L_x_1087:
[----:B------:R-:W-:Y:S05]  /*7bd0*/  @P0 BRA `(.L_x_1048) ;  /* 0x0000000000140947 */ /* 0x000fea0003800000 */
[----:B------:R-:W-:Y:S01]  /*7be0*/  ISETP.NE.AND P1, PT, R20, RZ, PT ;  /* 0x000000ff1400720c */ /* 0x000fe20003f25270 */
[----:B------:R-:W-:-:S04]  /*7bf0*/  IMAD.MOV.U32 R3, RZ, RZ, 0x4100 ;  /* 0x00004100ff037424 */ /* 0x000fc800078e00ff */
[----:B------:R2:W-:Y:S08]  /*7c00*/  SYNCS.ARRIVE.TRANS64 RZ, [R12+URZ+0x30830], R3 ;  /* 0x030830030cff79a7 */ /* 0x0005f0000800003f */
[----:B------:R-:W-:Y:S05]  /*7c10*/  @!P1 BRA `(.L_x_1048) ;  /* 0x0000000000049947 */ /* 0x000fea0003800000 */
[----:B------:R-:W-:Y:S01]  /*7c20*/  BPT.TRAP 0x1 ;  /* 0x000000040000795c */ /* 0x000fe20000300000 */
.L_x_1048:
        /* <DEDUP_REMOVED lines=37> */
.L_x_1088:
[----:B------:R-:W-:Y:S05]  /*7e80*/  @P0 BRA `(.L_x_1050) ;  /* 0x0000000000140947 */ /* 0x000fea0003800000 */
[----:B------:R-:W-:Y:S01]  /*7e90*/  ISETP.NE.AND P1, PT, R20, RZ, PT ;  /* 0x000000ff1400720c */ /* 0x000fe20003f25270 */
[----:B------:R-:W-:-:S04]  /*7ea0*/  IMAD.MOV.U32 R2, RZ, RZ, 0x4100 ;  /* 0x00004100ff027424 */ /* 0x000fc800078e00ff */
[----:B------:R3:W-:Y:S08]  /*7eb0*/  SYNCS.ARRIVE.TRANS64 RZ, [R12+URZ+0x30818], R2 ;  /* 0x030818020cff79a7 */ /* 0x0007f0000800003f */
[----:B------:R-:W-:Y:S05]  /*7ec0*/  @!P1 BRA `(.L_x_1050) ;  /* 0x0000000000049947 */ /* 0x000fea0003800000 */
[----:B------:R-:W-:Y:S01]  /*7ed0*/  BPT.TRAP 0x1 ;  /* 0x000000040000795c */ /* 0x000fe20000300000 */
.L_x_1050:
        /* <DEDUP_REMOVED lines=29> */
.L_x_1089:
        /* <DEDUP_REMOVED lines=9> */
.L_x_1052:
        /* <DEDUP_REMOVED lines=31> */
.L_x_1091:
[----:B------:R-:W-:Y:S05]  /*8330*/  @P0 BRA `(.L_x_1054) ;  /* 0x0000000000140947 */ /* 0x000fea0003800000 */
[----:B------:R-:W-:Y:S01]  /*8340*/  ISETP.NE.AND P1, PT, R20, RZ, PT ;  /* 0x000000ff1400720c */ /* 0x000fe20003f25270 */
[----:B-1----:R-:W-:-:S04]  /*8350*/  IMAD.MOV.U32 R5, RZ, RZ, 0x4100 ;  /* 0x00004100ff057424 */ /* 0x002fc800078e00ff */
[----:B------:R2:W-:Y:S08]  /*8360*/  SYNCS.ARRIVE.TRANS64 RZ, [R12+URZ+0x30810], R5 ;  /* 0x030810050cff79a7 */ /* 0x0005f0000800003f */
[----:B------:R-:W-:Y:S05]  /*8370*/  @!P1 BRA `(.L_x_1054) ;  /* 0x0000000000049947 */ /* 0x000fea0003800000 */
[----:B------:R-:W-:Y:S01]  /*8380*/  BPT.TRAP 0x1 ;  /* 0x000000040000795c */ /* 0x000fe20000300000 */
.L_x_1054:
        /* <DEDUP_REMOVED lines=30> */
.L_x_1046:
[----:B------:R-:W-:-:S13]  /*8570*/  ISETP.NE.AND P1, PT, R18, RZ, PT ;  /* 0x000000ff1200720c */ /* 0x000fda0003f25270 */
[----:B------:R-:W-:Y:S05]  /*8580*/  @!P1 BRA `(.L_x_1045) ;  /* 0x0000000400309947 */ /* 0x000fea0003800000 */
[----:B------:R-:W-:-:S04]  /*8590*/  SHF.L.U32 R13, R10, 0x1f, RZ ;  /* 0x0000001f0a0d7819 */ /* 0x000fc800000006ff */
[----:B------:R-:W1:Y:S02]  /*85a0*/  SYNCS.PHASECHK.TRANS64.TRYWAIT P1, [R12+URZ+0x30840], R13 ;  /* 0x0308400d0c0075a7 */ /* 0x000e64000802017f */
[----:B-1----:R-:W-:Y:S05]  /*85b0*/  @!P1 BRA `(.L_x_1056) ;  /* 0x0000000c00ec9947 */ /* 0x002fea0003800000 */
.L_x_1092:
[----:B------:R-:W-:Y:S05]  /*85c0*/  @P0 BRA `(.L_x_1057) ;  /* 0x0000000000140947 */ /* 0x000fea0003800000 */
[----:B------:R-:W-:Y:S01]  /*85d0*/  ISETP.NE.AND P1, PT, R20, RZ, PT ;  /* 0x000000ff1400720c */ /* 0x000fe20003f25270 */
[----:B------:R-:W-:-:S04]  /*85e0*/  IMAD.MOV.U32 R5, RZ, RZ, 0x4100 ;  /* 0x00004100ff057424 */ /* 0x000fc800078e00ff */
[----:B------:R2:W-:Y:S08]  /*85f0*/  SYNCS.ARRIVE.TRANS64 RZ, [R12+URZ+0x30830], R5 ;  /* 0x030830050cff79a7 */ /* 0x0005f0000800003f */
[----:B------:R-:W-:Y:S05]  /*8600*/  @!P1 BRA `(.L_x_1057) ;  /* 0x0000000000049947 */ /* 0x000fea0003800000 */
[----:B------:R-:W-:Y:S01]  /*8610*/  BPT.TRAP 0x1 ;  /* 0x000000040000795c */ /* 0x000fe20000300000 */
.L_x_1057:
        /* <DEDUP_REMOVED lines=34> */
.L_x_1093:
[----:B------:R-:W-:Y:S05]  /*8840*/  @P0 BRA `(.L_x_1059) ;  /* 0x0000000000140947 */ /* 0x000fea0003800000 */
[----:B------:R-:W-:Y:S01]  /*8850*/  ISETP.NE.AND P0, PT, R20, RZ, PT ;  /* 0x000000ff1400720c */ /* 0x000fe20003f05270 */
[----:B------:R-:W-:-:S04]  /*8860*/  IMAD.MOV.U32 R5, RZ, RZ, 0x4100 ;  /* 0x00004100ff057424 */ /* 0x000fc800078e00ff */
[----:B------:R3:W-:Y:S08]  /*8870*/  SYNCS.ARRIVE.TRANS64 RZ, [R12+URZ+0x30818], R5 ;  /* 0x030818050cff79a7 */ /* 0x0007f0000800003f */
[----:B------:R-:W-:Y:S05]  /*8880*/  @!P0 BRA `(.L_x_1059) ;  /* 0x0000000000048947 */ /* 0x000fea0003800000 */
[----:B------:R-:W-:Y:S01]  /*8890*/  BPT.TRAP 0x1 ;  /* 0x000000040000795c */ /* 0x000fe20000300000 */
.L_x_1059:
        /* <DEDUP_REMOVED lines=27> */
.L_x_1045:
[----:B-----5:R-:W-:Y:S01]  /*8a50*/  IMAD R4, R0, 0x8, R12 ;  /* 0x0000000800047824 */ /* 0x020fe200078e020c */
[----:B------:R-:W-:Y:S01]  /*8a60*/  SHF.L.U32 R3, R10, 0x1f, RZ ;  /* 0x0000001f0a037819 */ /* 0x000fe200000006ff */
[----:B------:R-:W3:Y:S03]  /*8a70*/  S2R R2, SR_TID.X ;  /* 0x0000000000027919 */ /* 0x000ee60000002100 */
[----:B------:R-:W4:Y:S01]  /*8a80*/  SYNCS.PHASECHK.TRANS64.TRYWAIT P0, [R4+URZ+0x30840], R3 ;  /* 0x03084003040075a7 */ /* 0x000f22000800017f */
[----:B---3--:R-:W-:-:S04]  /*8a90*/  LOP3.LUT R2, R2, 0x7f, RZ, 0xc0, !PT ;  /* 0x0000007f02027812 */ /* 0x008fc800078ec0ff */
[----:B------:R-:W-:Y:S01]  /*8aa0*/  ISETP.NE.AND P1, PT, R2, RZ, PT ;  /* 0x000000ff0200720c */ /* 0x000fe20003f25270 */
[----:B----4-:R-:W-:-:S12]  /*8ab0*/  @!P0 BRA `(.L_x_1060) ;  /* 0x0000000800d48947 */ /* 0x010fd80003800000 */
.L_x_1094:
[----:B------:R-:W-:Y:S05]  /*8ac0*/  @P1 BRA `(.L_x_1061) ;  /* 0x0000000000181947 */ /* 0x000fea0003800000 */
[----:B------:R-:W4:Y:S01]  /*8ad0*/  S2R R2, SR_TID.X ;  /* 0x0000000000027919 */ /* 0x000f220000002100 */
[----:B---3--:R-:W-:-:S04]  /*8ae0*/  IMAD.MOV.U32 R3, RZ, RZ, 0x4100 ;  /* 0x00004100ff037424 */ /* 0x008fc800078e00ff */
[----:B------:R3:W-:Y:S01]  /*8af0*/  SYNCS.ARRIVE.TRANS64 RZ, [R4+URZ+0x30830], R3 ;  /* 0x0308300304ff79a7 */ /* 0x0007e2000800003f */
[----:B----4-:R-:W-:-:S13]  /*8b00*/  LOP3.LUT P0, RZ, R2, 0x1f, RZ, 0xc0, !PT ;  /* 0x0000001f02ff7812 */ /* 0x010fda000780c0ff */
[----:B---3--:R-:W-:Y:S05]  /*8b10*/  @!P0 BRA `(.L_x_1061) ;  /* 0x0000000000048947 */ /* 0x008fea0003800000 */
[----:B------:R-:W-:Y:S01]  /*8b20*/  BPT.TRAP 0x1 ;  /* 0x000000040000795c */ /* 0x000fe20000300000 */
.L_x_1061:
        /* <DEDUP_REMOVED lines=41> */
.L_x_1042:
[----:B------:R-:W-:Y:S05]  /*8dc0*/  BSYNC B0 ;  /* 0x0000000000007941 */ /* 0x000fea0003800000 */
.L_x_1040:
[----:B------:R-:W-:-:S03]  /*8dd0*/  UMOV UR6, 0xffffffff ;  /* 0xffffffff00067882 */ /* 0x000fc60000000000 */
[----:B------:R-:W-:Y:S05]  /*8de0*/  BRA.DIV UR6, `(.L_x_1062) ;  /* 0x0000000a061c7947 */ /* 0x000fea000b800000 */
[----:B------:R-:W-:-:S13]  /*8df0*/  ELECT P0, URZ, PT ;  /* 0x00000000003f782f */ /* 0x000fda0003800000 */
.L_x_1097:
[----:B------:R-:W-:Y:S05]  /*8e00*/  @!P0 BRA `(.L_x_956) ;  /* 0x0000000000848947 */ /* 0x000fea0003800000 */
[----:B------:R-:W3:Y:S02]  /*8e10*/  LDL.LU R2, [R1] ;  /* 0x0000000001027983 */ /* 0x000ee40000300800 */
[----:B---3--:R-:W-:-:S04]  /*8e20*/  LOP3.LUT R2, R2, 0x2, RZ, 0xfc, !PT ;  /* 0x0000000202027812 */ /* 0x008fc800078efcff */
[----:B------:R-:W-:-:S13]  /*8e30*/  ISETP.NE.AND P0, PT, R2, 0x3, PT ;  /* 0x000000030200780c */ /* 0x000fda0003f05270 */
[----:B------:R-:W-:Y:S05]  /*8e40*/  @!P0 BRA `(.L_x_1063) ;  /* 0x0000000000048947 */ /* 0x000fea0003800000 */
[----:B--2---:R-:W-:Y:S01]  /*8e50*/  BPT.TRAP 0x1 ;  /* 0x000000040000795c */ /* 0x004fe20000300000 */
.L_x_1063:
        /* <DEDUP_REMOVED lines=15> */
.L_x_1098:
[----:B------:R-:W3:Y:S02]  /*8f50*/  SYNCS.PHASECHK.TRANS64.TRYWAIT P1, [R11+URZ], R2 ;  /* 0x000000020b0075a7 */ /* 0x000ee4000802017f */
[----:B---3--:R-:W-:Y:S05]  /*8f60*/  @!P1 BRA `(.L_x_1065) ;  /* 0x0000000400f49947 */ /* 0x008fea0003800000 */
.L_x_1099:
[----:B------:R-:W-:Y:S05]  /*8f70*/  @!P0 BRA `(.L_x_1066) ;  /* 0x0000000000048947 */ /* 0x000fea0003800000 */
[----:B--2---:R-:W-:Y:S01]  /*8f80*/  BPT.TRAP 0x1 ;  /* 0x000000040000795c */ /* 0x004fe20000300000 */
.L_x_1066:
[----:B------:R-:W-:-:S04]  /*8f90*/  VIADD R0, R6, 0x30840 ;  /* 0x0003084006007836 */ /* 0x000fc80000000000 */
[----:B------:R-:W-:-:S04]  /*8fa0*/  IMAD R9, R9, 0x8, R0 ;  /* 0x0000000809097824 */ /* 0x000fc800078e0200 */
[----:B------:R-:W4:Y:S02]  /*8fb0*/  SYNCS.PHASECHK.TRANS64.TRYWAIT P0, [R9+URZ], R4 ;  /* 0x00000004090075a7 */ /* 0x000f24000800017f */
[----:B----4-:R-:W-:Y:S05]  /*8fc0*/  @!P0 BRA `(.L_x_1067) ;  /* 0x0000000400f08947 */ /* 0x010fea0003800000 */
.L_x_1100:
[----:B------:R-:W-:-:S07]  /*8fd0*/  IMAD R3, R3, 0x8, R0 ;  /* 0x0000000803037824 */ /* 0x000fce00078e0200 */
.L_x_1068:
[----:B------:R1:W1:Y:S02]  /*8fe0*/  SYNCS.PHASECHK.TRANS64.TRYWAIT P0, [R3+URZ], R2 ;  /* 0x00000002030075a7 */ /* 0x000264000800017f */
[----:B-1----:R-:W-:Y:S05]  /*8ff0*/  @!P0 NANOSLEEP.SYNCS 0x989680 ;  /* 0x009896800000895d */ /* 0x002fea0003900000 */
[----:B------:R-:W1:Y:S02]  /*9000*/  @!P0 SYNCS.PHASECHK.TRANS64 P0, [R3+URZ], R2 ;  /* 0x00000002030085a7 */ /* 0x000e64000800007f */
[----:B-1----:R-:W-:Y:S05]  /*9010*/  @!P0 BRA `(.L_x_1068) ;  /* 0xfffffffc00f08947 */ /* 0x002fea000383ffff */
.L_x_956:
[----:B--2---:R-:W-:Y:S05]  /*9020*/  BSYNC B6 ;  /* 0x0000000000067941 */ /* 0x004fea0003800000 */
.L_x_950:
[----:B------:R-:W-:Y:S05]  /*9030*/  EXIT ;  /* 0x000000000000794d */ /* 0x000fea0003800000 */
.L_x_966:
[----:B------:R-:W-:Y:S02]  /*9040*/  IMAD.MOV.U32 R12, RZ, RZ, RZ ;  /* 0x000000ffff0c7224 */ /* 0x000fe400078e00ff */
[----:B------:R-:W-:Y:S02]  /*9050*/  IMAD.MOV.U32 R11, RZ, RZ, 0x1f ;  /* 0x0000001fff0b7424 */ /* 0x000fe400078e00ff */
[----:B------:R-:W-:-:S07]  /*9060*/  IMAD.MOV.U32 R15, RZ, RZ, -0x1 ;  /* 0xffffffffff0f7424 */ /* 0x000fce00078e00ff */
[----:B------:R-:W-:Y:S05]  /*9070*/  WARPSYNC.COLLECTIVE R15, `(.L_x_1069) ;  /* 0x000000000f087348 */ /* 0x000fea0003c00000 */
[----:B------:R1:W2:Y:S02]  /*9080*/  SHFL.IDX P6, R14, R13, R12, R11 ;  /* 0x0000000c0d0e7389 */ /* 0x0002a400000c000b */
[----:B-12---:R-:W-:Y:S01]  /*9090*/  ENDCOLLECTIVE ;  /* 0x000000000000791b */ /* 0x006fe20003800000 */
.L_x_1069:
[----:B------:R-:W-:Y:S05]  /*90a0*/  BRA `(.L_x_1070) ;  /* 0xffffff8000b07947 */ /* 0x000fea000383ffff */
.L_x_968:
[----:B--2---:R2:W3:Y:S02]  /*90b0*/  SYNCS.PHASECHK.TRANS64.TRYWAIT P0, [R16+URZ+0x30800], R21 ;  /* 0x03080015100075a7 */ /* 0x0044e4000800017f */
[----:B---3--:R-:W-:Y:S05]  /*90c0*/  @!P0 NANOSLEEP.SYNCS 0x989680 ;  /* 0x009896800000895d */ /* 0x008fea0003900000 */
[----:B------:R-:W3:Y:S02]  /*90d0*/  @!P0 SYNCS.PHASECHK.TRANS64 P0, [R16+URZ+0x30800], R21 ;  /* 0x03080015100085a7 */ /* 0x000ee4000800007f */
[----:B---3--:R-:W-:Y:S05]  /*90e0*/  @!P0 BRA `(.L_x_968) ;  /* 0xfffffffc00f08947 */ /* 0x008fea000383ffff */
[----:B------:R-:W-:Y:S05]  /*90f0*/  BRA `(.L_x_967) ;  /* 0xffffff8400507947 */ /* 0x000fea000383ffff */
.L_x_972:
[----:B----4-:R4:W1:Y:S02]  /*9100*/  SYNCS.PHASECHK.TRANS64.TRYWAIT P1, [R2+URZ+0x30810], R153 ;  /* 0x03081099020075a7 */ /* 0x010864000802017f */
[----:B-1----:R-:W-:Y:S05]  /*9110*/  @!P1 NANOSLEEP.SYNCS 0x989680 ;  /* 0x009896800000995d */ /* 0x002fea0003900000 */
[----:B------:R-:W1:Y:S02]  /*9120*/  @!P1 SYNCS.PHASECHK.TRANS64 P1, [R2+URZ+0x30810], R153 ;  /* 0x03081099020095a7 */ /* 0x000e64000802007f */
[----:B-1----:R-:W-:Y:S05]  /*9130*/  @!P1 BRA `(.L_x_972) ;  /* 0xfffffffc00f09947 */ /* 0x002fea000383ffff */
[----:B------:R-:W-:Y:S05]  /*9140*/  BRA `(.L_x_971) ;  /* 0xffffff8800907947 */ /* 0x000fea000383ffff */
.L_x_976:
[----:B------:R1:W1:Y:S02]  /*9150*/  SYNCS.PHASECHK.TRANS64.TRYWAIT P1, [R2+URZ+0x30830], R153 ;  /* 0x03083099020075a7 */ /* 0x000264000802017f */
[----:B-1----:R-:W-:Y:S05]  /*9160*/  @!P1 NANOSLEEP.SYNCS 0x989680 ;  /* 0x009896800000995d */ /* 0x002fea0003900000 */
[----:B------:R-:W1:Y:S02]  /*9170*/  @!P1 SYNCS.PHASECHK.TRANS64 P1, [R2+URZ+0x30830], R153 ;  /* 0x03083099020095a7 */ /* 0x000e64000802007f */
[----:B-1----:R-:W-:Y:S05]  /*9180*/  @!P1 BRA `(.L_x_976) ;  /* 0xfffffffc00f09947 */ /* 0x002fea000383ffff */
[----:B------:R-:W-:Y:S05]  /*9190*/  BRA `(.L_x_975) ;  /* 0xffffff8c00e87947 */ /* 0x000fea000383ffff */
.L_x_983:
[----:B------:R-:W-:Y:S01]  /*91a0*/  BSSY B0, `(.L_x_1071) ;  /* 0x0000005000007945 */ /* 0x000fe20003800000 */
[----:B------:R-:W-:-:S07]  /*91b0*/  IMAD.MOV.U32 R15, RZ, RZ, -0x1 ;  /* 0xffffffffff0f7424 */ /* 0x000fce00078e00ff */
[----:B------:R-:W-:Y:S05]  /*91c0*/  WARPSYNC.COLLECTIVE R15, `(.L_x_1072) ;  /* 0x000000000f087348 */ /* 0x000fea0003c00000 */
[----:B------:R-:W-:Y:S01]  /*91d0*/  NOP ;  /* 0x0000000000007918 */ /* 0x000fe20000000000 */
[----:B------:R-:W-:Y:S01]  /*91e0*/  ENDCOLLECTIVE ;  /* 0x000000000000791b */ /* 0x000fe20003800000 */
.L_x_1072:
[----:B------:R-:W-:Y:S05]  /*91f0*/  BSYNC B0 ;  /* 0x0000000000007941 */ /* 0x000fea0003800000 */
.L_x_1071:
[----:B------:R-:W-:Y:S05]  /*9200*/  BRA `(.L_x_1073) ;  /* 0xffffffbc004c7947 */ /* 0x000fea000383ffff */
.L_x_992:
[----:B------:R-:W-:Y:S01]  /*9210*/  BSSY B0, `(.L_x_1074) ;  /* 0x0000005000007945 */ /* 0x000fe20003800000 */
[----:B------:R-:W-:-:S07]  /*9220*/  IMAD.MOV.U32 R15, RZ, RZ, -0x1 ;  /* 0xffffffffff0f7424 */ /* 0x000fce00078e00ff */
[----:B-1----:R-:W-:Y:S05]  /*9230*/  WARPSYNC.COLLECTIVE R15, `(.L_x_1075) ;  /* 0x000000000f087348 */ /* 0x002fea0003c00000 */
[----:B------:R-:W-:Y:S01]  /*9240*/  NOP ;  /* 0x0000000000007918 */ /* 0x000fe20000000000 */
[----:B-1----:R-:W-:Y:S01]  /*9250*/  ENDCOLLECTIVE ;  /* 0x000000000000791b */ /* 0x002fe20003800000 */
.L_x_1075:
[----:B------:R-:W-:Y:S05]  /*9260*/  BSYNC B0 ;  /* 0x0000000000007941 */ /* 0x000fea0003800000 */
.L_x_1074:
[----:B------:R-:W-:Y:S05]  /*9270*/  BRA `(.L_x_1076) ;  /* 0xffffffc000487947 */ /* 0x000fea000383ffff */
.L_x_1005:
[----:B------:R-:W-:Y:S01]  /*9280*/  BSSY B0, `(.L_x_1077) ;  /* 0x0000005000007945 */ /* 0x000fe20003800000 */
[----:B------:R-:W-:-:S07]  /*9290*/  IMAD.MOV.U32 R15, RZ, RZ, -0x1 ;  /* 0xffffffffff0f7424 */ /* 0x000fce00078e00ff */
[----:B------:R-:W-:Y:S05]  /*92a0*/  WARPSYNC.COLLECTIVE R15, `(.L_x_1078) ;  /* 0x000000000f087348 */ /* 0x000fea0003c00000 */
[----:B------:R-:W-:Y:S01]  /*92b0*/  NOP ;  /* 0x0000000000007918 */ /* 0x000fe20000000000 */
[----:B------:R-:W-:Y:S01]  /*92c0*/  ENDCOLLECTIVE ;  /* 0x000000000000791b */ /* 0x000fe20003800000 */
.L_x_1078:
[----:B------:R-:W-:Y:S05]  /*92d0*/  BSYNC B0 ;  /* 0x0000000000007941 */ /* 0x000fea0003800000 */
.L_x_1077:
[----:B------:R-:W-:Y:S05]  /*92e0*/  BRA `(.L_x_1079) ;  /* 0xffffffcc00347947 */ /* 0x000fea000383ffff */
.L_x_1017:
[----:B------:R-:W-:Y:S01]  /*92f0*/  BSSY B0, `(.L_x_1080) ;  /* 0x0000005000007945 */ /* 0x000fe20003800000 */
[----:B------:R-:W-:-:S07]  /*9300*/  IMAD.MOV.U32 R15, RZ, RZ, -0x1 ;  /* 0xffffffffff0f7424 */ /* 0x000fce00078e00ff */
[----:B------:R-:W-:Y:S05]  /*9310*/  WARPSYNC.COLLECTIVE R15, `(.L_x_1081) ;  /* 0x000000000f087348 */ /* 0x000fea0003c00000 */
[----:B------:R-:W-:Y:S01]  /*9320*/  NOP ;  /* 0x0000000000007918 */ /* 0x000fe20000000000 */
[----:B------:R-:W-:Y:S01]  /*9330*/  ENDCOLLECTIVE ;  /* 0x000000000000791b */ /* 0x000fe20003800000 */
.L_x_1081:
[----:B------:R-:W-:Y:S05]  /*9340*/  BSYNC B0 ;  /* 0x0000000000007941 */ /* 0x000fea0003800000 */
.L_x_1080:
[----:B------:R-:W-:Y:S05]  /*9350*/  BRA `(.L_x_1082) ;  /* 0xffffffd0004c7947 */ /* 0x000fea000383ffff */
.L_x_1030:
[----:B------:R-:W-:Y:S01]  /*9360*/  BSSY B0, `(.L_x_1083) ;  /* 0x0000005000007945 */ /* 0x000fe20003800000 */
[----:B------:R-:W-:-:S07]  /*9370*/  IMAD.MOV.U32 R15, RZ, RZ, -0x1 ;  /* 0xffffffffff0f7424 */ /* 0x000fce00078e00ff */
[----:B------:R-:W-:Y:S05]  /*9380*/  WARPSYNC.COLLECTIVE R15, `(.L_x_1084) ;  /* 0x000000000f087348 */ /* 0x000fea0003c00000 */
[----:B------:R-:W-:Y:S01]  /*9390*/  NOP ;  /* 0x0000000000007918 */ /* 0x000fe20000000000 */
[----:B------:R-:W-:Y:S01]  /*93a0*/  ENDCOLLECTIVE ;  /* 0x000000000000791b */ /* 0x000fe20003800000 */
.L_x_1084:
[----:B------:R-:W-:Y:S05]  /*93b0*/  BSYNC B0 ;  /* 0x0000000000007941 */ /* 0x000fea0003800000 */
.L_x_1083:
[----:B------:R-:W-:Y:S05]  /*93c0*/  BRA `(.L_x_1085) ;  /* 0xffffffd400687947 */ /* 0x000fea000383ffff */
.L_x_1043:
[----:B-1----:R1:W2:Y:S02]  /*93d0*/  SYNCS.PHASECHK.TRANS64.TRYWAIT P1, [R12+URZ+0x30820], R3 ;  /* 0x030820030c0075a7 */ /* 0x0022a4000802017f */
[----:B--2---:R-:W-:Y:S05]  /*93e0*/  @!P1 NANOSLEEP.SYNCS 0x989680 ;  /* 0x009896800000995d */ /* 0x004fea0003900000 */
[----:B------:R-:W2:Y:S02]  /*93f0*/  @!P1 SYNCS.PHASECHK.TRANS64 P1, [R12+URZ+0x30820], R3 ;  /* 0x030820030c0095a7 */ /* 0x000ea4000802007f */
[----:B--2---:R-:W-:Y:S05]  /*9400*/  @!P1 BRA `(.L_x_1043) ;  /* 0xfffffffc00f09947 */ /* 0x004fea000383ffff */
[----:B------:R-:W-:Y:S05]  /*9410*/  BRA `(.L_x_1086) ;  /* 0xffffffe000747947 */ /* 0x000fea000383ffff */
.L_x_1047:
[----:B-1----:R1:W2:Y:S02]  /*9420*/  SYNCS.PHASECHK.TRANS64.TRYWAIT P1, [R12+URZ+0x30840], R21 ;  /* 0x030840150c0075a7 */ /* 0x0022a4000802017f */
[----:B--2---:R-:W-:Y:S05]  /*9430*/  @!P1 NANOSLEEP.SYNCS 0x989680 ;  /* 0x009896800000995d */ /* 0x004fea0003900000 */
[----:B------:R-:W2:Y:S02]  /*9440*/  @!P1 SYNCS.PHASECHK.TRANS64 P1, [R12+URZ+0x30840], R21 ;  /* 0x030840150c0095a7 */ /* 0x000ea4000802007f */
[----:B--2---:R-:W-:Y:S05]  /*9450*/  @!P1 BRA `(.L_x_1047) ;  /* 0xfffffffc00f09947 */ /* 0x004fea000383ffff */
[----:B------:R-:W-:Y:S05]  /*9460*/  BRA `(.L_x_1087) ;  /* 0xffffffe400d87947 */ /* 0x000fea000383ffff */
.L_x_1049:
[----:B--2---:R2:W3:Y:S02]  /*9470*/  SYNCS.PHASECHK.TRANS64.TRYWAIT P1, [R12+URZ+0x30828], R21 ;  /* 0x030828150c0075a7 */ /* 0x0044e4000802017f */
[----:B---3--:R-:W-:Y:S05]  /*9480*/  @!P1 NANOSLEEP.SYNCS 0x989680 ;  /* 0x009896800000995d */ /* 0x008fea0003900000 */
[----:B------:R-:W3:Y:S02]  /*9490*/  @!P1 SYNCS.PHASECHK.TRANS64 P1, [R12+URZ+0x30828], R21 ;  /* 0x030828150c0095a7 */ /* 0x000ee4000802007f */
[----:B---3--:R-:W-:Y:S05]  /*94a0*/  @!P1 BRA `(.L_x_1049) ;  /* 0xfffffffc00f09947 */ /* 0x008fea000383ffff */
[----:B------:R-:W-:Y:S05]  /*94b0*/  BRA `(.L_x_1088) ;  /* 0xffffffe800707947 */ /* 0x000fea000383ffff */
.L_x_1051:
[----:B---3--:R3:W4:Y:S02]  /*94c0*/  SYNCS.PHASECHK.TRANS64.TRYWAIT P1, [R12+URZ+0x30848], R21 ;  /* 0x030848150c0075a7 */ /* 0x008724000802017f */
[----:B----4-:R-:W-:Y:S05]  /*94d0*/  @!P1 NANOSLEEP.SYNCS 0x989680 ;  /* 0x009896800000995d */ /* 0x010fea0003900000 */
[----:B------:R-:W4:Y:S02]  /*94e0*/  @!P1 SYNCS.PHASECHK.TRANS64 P1, [R12+URZ+0x30848], R21 ;  /* 0x030848150c0095a7 */ /* 0x000f24000802007f */
[----:B----4-:R-:W-:Y:S05]  /*94f0*/  @!P1 BRA `(.L_x_1051) ;  /* 0xfffffffc00f09947 */ /* 0x010fea000383ffff */
[----:B------:R-:W-:Y:S05]  /*9500*/  BRA `(.L_x_1089) ;  /* 0xffffffe800e87947 */ /* 0x000fea000383ffff */
.L_x_1053:
[----:B------:R-:W-:-:S07]  /*9510*/  SHF.L.U32 R5, R10, 0x1f, RZ ;  /* 0x0000001f0a057819 */ /* 0x000fce00000006ff */
.L_x_1090:
[----:B-1----:R1:W2:Y:S02]  /*9520*/  SYNCS.PHASECHK.TRANS64.TRYWAIT P1, [R12+URZ+0x30820], R5 ;  /* 0x030820050c0075a7 */ /* 0x0022a4000802017f */
[----:B--2---:R-:W-:Y:S05]  /*9530*/  @!P1 NANOSLEEP.SYNCS 0x989680 ;  /* 0x009896800000995d */ /* 0x004fea0003900000 */
[----:B------:R-:W2:Y:S02]  /*9540*/  @!P1 SYNCS.PHASECHK.TRANS64 P1, [R12+URZ+0x30820], R5 ;  /* 0x030820050c0095a7 */ /* 0x000ea4000802007f */
[----:B--2---:R-:W-:Y:S05]  /*9550*/  @!P1 BRA `(.L_x_1090) ;  /* 0xfffffffc00f09947 */ /* 0x004fea000383ffff */
[----:B------:R-:W-:Y:S05]  /*9560*/  BRA `(.L_x_1091) ;  /* 0xffffffec00707947 */ /* 0x000fea000383ffff */
.L_x_1056:
[----:B-1----:R1:W2:Y:S02]  /*9570*/  SYNCS.PHASECHK.TRANS64.TRYWAIT P1, [R12+URZ+0x30840], R13 ;  /* 0x0308400d0c0075a7 */ /* 0x0022a4000802017f */
[----:B--2---:R-:W-:Y:S05]  /*9580*/  @!P1 NANOSLEEP.SYNCS 0x989680 ;  /* 0x009896800000995d */ /* 0x004fea0003900000 */
[----:B------:R-:W2:Y:S02]  /*9590*/  @!P1 SYNCS.PHASECHK.TRANS64 P1, [R12+URZ+0x30840], R13 ;  /* 0x0308400d0c0095a7 */ /* 0x000ea4000802007f */
[----:B--2---:R-:W-:Y:S05]  /*95a0*/  @!P1 BRA `(.L_x_1056) ;  /* 0xfffffffc00f09947 */ /* 0x004fea000383ffff */
[----:B------:R-:W-:Y:S05]  /*95b0*/  BRA `(.L_x_1092) ;  /* 0xfffffff000007947 */ /* 0x000fea000383ffff */
.L_x_1058:
[----:B--2---:R2:W3:Y:S02]  /*95c0*/  SYNCS.PHASECHK.TRANS64.TRYWAIT P1, [R12+URZ+0x30828], R13 ;  /* 0x0308280d0c0075a7 */ /* 0x0044e4000802017f */
[----:B---3--:R-:W-:Y:S05]  /*95d0*/  @!P1 NANOSLEEP.SYNCS 0x989680 ;  /* 0x009896800000995d */ /* 0x008fea0003900000 */
[----:B------:R-:W3:Y:S02]  /*95e0*/  @!P1 SYNCS.PHASECHK.TRANS64 P1, [R12+URZ+0x30828], R13 ;  /* 0x0308280d0c0095a7 */ /* 0x000ee4000802007f */
[----:B---3--:R-:W-:Y:S05]  /*95f0*/  @!P1 BRA `(.L_x_1058) ;  /* 0xfffffffc00f09947 */ /* 0x008fea000383ffff */
[----:B------:R-:W-:Y:S05]  /*9600*/  BRA `(.L_x_1093) ;  /* 0xfffffff0008c7947 */ /* 0x000fea000383ffff */
.L_x_1060:
[----:B---3--:R3:W4:Y:S02]  /*9610*/  SYNCS.PHASECHK.TRANS64.TRYWAIT P0, [R4+URZ+0x30840], R3 ;  /* 0x03084003040075a7 */ /* 0x008724000800017f */
[----:B----4-:R-:W-:Y:S05]  /*9620*/  @!P0 NANOSLEEP.SYNCS 0x989680 ;  /* 0x009896800000895d */ /* 0x010fea0003900000 */
[----:B------:R-:W4:Y:S02]  /*9630*/  @!P0 SYNCS.PHASECHK.TRANS64 P0, [R4+URZ+0x30840], R3 ;  /* 0x03084003040085a7 */ /* 0x000f24000800007f */
[----:B----4-:R-:W-:Y:S05]  /*9640*/  @!P0 BRA `(.L_x_1060) ;  /* 0xfffffffc00f08947 */ /* 0x010fea000383ffff */
[----:B------:R-:W-:Y:S05]  /*9650*/  BRA `(.L_x_1094) ;  /* 0xfffffff400187947 */ /* 0x000fea000383ffff */
.L_x_1062:
[----:B------:R-:W-:Y:S01]  /*9660*/  BSSY B0, `(.L_x_1095) ;  /* 0x0000006000007945 */ /* 0x000fe20003800000 */
[----:B------:R-:W-:-:S07]  /*9670*/  IMAD.MOV.U32 R15, RZ, RZ, -0x1 ;  /* 0xffffffffff0f7424 */ /* 0x000fce00078e00ff */
[----:B--2---:R-:W-:Y:S05]  /*9680*/  WARPSYNC.COLLECTIVE R15, `(.L_x_1096) ;  /* 0x000000000f0c7348 */ /* 0x004fea0003c00000 */
[----:B------:R-:W-:Y:S02]  /*9690*/  ELECT P6, UR62, PT ;  /* 0x00000000003e782f */ /* 0x000fe400038c0000 */
[----:B------:R-:W-:Y:S01]  /*96a0*/  MOV R14, UR62 ;  /* 0x0000003e000e7c02 */ /* 0x000fe20008000f00 */
[----:B--2---:R-:W-:Y:S10]  /*96b0*/  ENDCOLLECTIVE ;  /* 0x000000000000791b */ /* 0x004ff40003800000 */
.L_x_1096:
[----:B------:R-:W-:Y:S05]  /*96c0*/  BSYNC B0 ;  /* 0x0000000000007941 */ /* 0x000fea0003800000 */
.L_x_1095:
[----:B------:R-:W-:Y:S01]  /*96d0*/  PLOP3.LUT P0, PT, P6, PT, PT, 0x80, 0x0 ;  /* 0x000000000000781c */ /* 0x000fe2000370f070 */
[----:B------:R-:W-:-:S12]  /*96e0*/  BRA `(.L_x_1097) ;  /* 0xfffffff400c47947 */ /* 0x000fd8000383ffff */
.L_x_1064:
[----:B-1----:R1:W3:Y:S02]  /*96f0*/  SYNCS.PHASECHK.TRANS64.TRYWAIT P1, [R7+URZ], R4 ;  /* 0x00000004070075a7 */ /* 0x0022e4000802017f */
[----:B---3--:R-:W-:Y:S05]  /*9700*/  @!P1 NANOSLEEP.SYNCS 0x989680 ;  /* 0x009896800000995d */ /* 0x008fea0003900000 */
[----:B------:R-:W3:Y:S02]  /*9710*/  @!P1 SYNCS.PHASECHK.TRANS64 P1, [R7+URZ], R4 ;  /* 0x00000004070095a7 */ /* 0x000ee4000802007f */
[----:B---3--:R-:W-:Y:S05]  /*9720*/  @!P1 BRA `(.L_x_1064) ;  /* 0xfffffffc00f09947 */ /* 0x008fea000383ffff */
[----:B------:R-:W-:Y:S05]  /*9730*/  BRA `(.L_x_1098) ;  /* 0xfffffff800047947 */ /* 0x000fea000383ffff */
.L_x_1065:
[----:B---3--:R3:W4:Y:S02]  /*9740*/  SYNCS.PHASECHK.TRANS64.TRYWAIT P1, [R11+URZ], R2 ;  /* 0x000000020b0075a7 */ /* 0x008724000802017f */
[----:B----4-:R-:W-:Y:S05]  /*9750*/  @!P1 NANOSLEEP.SYNCS 0x989680 ;  /* 0x009896800000995d */ /* 0x010fea0003900000 */
[----:B------:R-:W4:Y:S02]  /*9760*/  @!P1 SYNCS.PHASECHK.TRANS64 P1, [R11+URZ], R2 ;  /* 0x000000020b0095a7 */ /* 0x000f24000802007f */
[----:B----4-:R-:W-:Y:S05]  /*9770*/  @!P1 BRA `(.L_x_1065) ;  /* 0xfffffffc00f09947 */ /* 0x010fea000383ffff */
[----:B------:R-:W-:Y:S05]  /*9780*/  BRA `(.L_x_1099) ;  /* 0xfffffff400f87947 */ /* 0x000fea000383ffff */
.L_x_1067:
[----:B----4-:R4:W1:Y:S02]  /*9790*/  SYNCS.PHASECHK.TRANS64.TRYWAIT P0, [R9+URZ], R4 ;  /* 0x00000004090075a7 */ /* 0x010864000800017f */
[----:B-1----:R-:W-:Y:S05]  /*97a0*/  @!P0 NANOSLEEP.SYNCS 0x989680 ;  /* 0x009896800000895d */ /* 0x002fea0003900000 */
[----:B------:R-:W1:Y:S02]  /*97b0*/  @!P0 SYNCS.PHASECHK.TRANS64 P0, [R9+URZ], R4 ;  /* 0x00000004090085a7 */ /* 0x000e64000800007f */
[----:B-1----:R-:W-:Y:S05]  /*97c0*/  @!P0 BRA `(.L_x_1067) ;  /* 0xfffffffc00f08947 */ /* 0x002fea000383ffff */
[----:B------:R-:W-:Y:S05]  /*97d0*/  BRA `(.L_x_1100) ;  /* 0xfffffff400fc7947 */ /* 0x000fea000383ffff */
.L_x_1101:
        /* <DEDUP_REMOVED lines=10> */
.L_x_7297:


//--------------------- .text._ZN7cutlass13device_kernelIN5flash11enable_sm90INS1_16FlashAttnBwdSm90INS1_25CollectiveMainloopBwdSm90ILi2ELi2ELi2EN4cute5tupleIJNS5_1CILi1EEES8_S8_EEENS6_IJNS7_ILi64EEENS7_ILi128EEESB_EEENS_6half_tEfNS_4arch4Sm90ELb0ELb1ELb1ELb0ELb0ELb1ELb0ELb0ELi2ELi1ELi2ELi1ELb0EEENS1_21CollectiveEpilogueBwdISC_SD_SF_Li256ELb0ELb0ELi1EEENS1_19SingleTileSchedulerILb0ELb0ELb0ELi128EEEEEEEEEvNT_6ParamsE --------------------------
	.section	.text._ZN7cutlass13device_kernelIN5flash11enable_sm90INS1_16FlashAttnBwdSm90INS1_25CollectiveMainloopBwdSm90ILi2ELi2ELi2EN4cute5tupleIJNS5_1CILi1EEES8_S8_EEENS6_IJNS7_ILi64EEENS7_ILi128EEESB_EEENS_6half_tEfNS_4arch4Sm90ELb0ELb1ELb1ELb0ELb0ELb1ELb0ELb0ELi2ELi1ELi2ELi1ELb0EEENS1_21CollectiveEpilogueBwdISC_SD_SF_Li256ELb0ELb0ELi1EEENS1_19SingleTileSchedulerILb0ELb0ELb0ELi128EEEEEEEEEvNT_6ParamsE,"ax",@progbits
	.align	128
.text._ZN7cutlass13device_kernelIN5flash11enable_sm90INS1_16FlashAttnBwdSm90INS1_25CollectiveMainloopBwdSm90ILi2ELi2ELi2EN4cute5tupleIJNS5_1CILi1EEES8_S8_EEENS6_IJNS7_ILi64EEENS7_ILi128EEESB_EEENS_6half_tEfNS_4arch4Sm90ELb0ELb1ELb1ELb0ELb0ELb1ELb0ELb0ELi2ELi1ELi2ELi1ELb0EEENS1_21CollectiveEpilogueBwdISC_SD_SF_Li256ELb0ELb0ELi1EEENS1_19SingleTileSchedulerILb0ELb0ELb0ELi128EEEEEEEEEvNT_6ParamsE:
        .type           _ZN7cutlass13device_kernelIN5flash11enable_sm90INS1_16FlashAttnBwdSm90INS1_25CollectiveMainloopBwdSm90ILi2ELi2ELi2EN4cute5tupleIJNS5_1CILi1EEES8_S8_EEENS6_IJNS7_ILi64EEENS7_ILi128EEESB_EEENS_6half_tEfNS_4arch4Sm90ELb0ELb1ELb1ELb0ELb0ELb1ELb0ELb0ELi2ELi1ELi2ELi1ELb0EEENS1_21CollectiveEpilogueBwdISC_SD_SF_Li256ELb0ELb0ELi1EEENS1_19SingleTileSchedulerILb0ELb0ELb0ELi128EEEEEEEEEvNT_6ParamsE,@function
        .size           _ZN7cutlass13device_kernelIN5flash11enable_sm90INS1_16FlashAttnBwdSm90INS1_25CollectiveMainloopBwdSm90ILi2ELi2ELi2EN4cute5tupleIJNS5_1CILi1EEES8_S8_EEENS6_IJNS7_ILi64EEENS7_ILi128EEESB_EEENS_6half_tEfNS_4arch4Sm90ELb0ELb1ELb1ELb0ELb0ELb1ELb0ELb0ELi2ELi1ELi2ELi1ELb0EEENS1_21CollectiveEpilogueBwdISC_SD_SF_Li256ELb0ELb0ELi1EEENS1_19SingleTileSchedulerILb0ELb0ELb0ELi128EEEEEEEEEvNT_6ParamsE,(.L_x_7298 - _ZN7cutlass13device_kernelIN5flash11enable_sm90INS1_16FlashAttnBwdSm90INS1_25CollectiveMainloopBwdSm90ILi2ELi2ELi2EN4cute5tupleIJNS5_1CILi1EEES8_S8_EEENS6_IJNS7_ILi64EEENS7_ILi128EEESB_EEENS_6half_tEfNS_4arch4Sm90ELb0ELb1ELb1ELb0ELb0ELb1ELb0ELb0ELi2ELi1ELi2ELi1ELb0EEENS1_21CollectiveEpilogueBwdISC_SD_SF_Li256ELb0ELb0ELi1EEENS1_19SingleTileSchedulerILb0ELb0ELb0ELi128EEEEEEEEEvNT_6ParamsE)
        .other          _ZN7cutlass13device_kernelIN5flash11enable_sm90INS1_16FlashAttnBwdSm90INS1_25CollectiveMainloopBwdSm90ILi2ELi2ELi2EN4cute5tupleIJNS5_1CILi1EEES8_S8_EEENS6_IJNS7_ILi64EEENS7_ILi128EEESB_EEENS_6half_tEfNS_4arch4Sm90ELb0ELb1ELb1ELb0ELb0ELb1ELb0ELb0ELi2ELi1ELi2ELi1ELb0EEENS1_21CollectiveEpilogueBwdISC_SD_SF_Li256ELb0ELb0ELi1EEENS1_19SingleTileSchedulerILb0ELb0ELb0ELi128EEEEEEEEEvNT_6ParamsE,@"STO_CUDA_ENTRY STV_DEFAULT"
_ZN7cutlass13device_kernelIN5flash11enable_sm90INS1_16FlashAttnBwdSm90INS1_25CollectiveMainloopBwdSm90ILi2ELi2ELi2EN4cute5tupleIJNS5_1CILi1EEES8_S8_EEENS6_IJNS7_ILi64EEENS7_ILi128EEESB_EEENS_6half_tEfNS_4arch4Sm90ELb0ELb1ELb1ELb0ELb0ELb1ELb0ELb0ELi2ELi1ELi2ELi1ELb0EEENS1_21CollectiveEpilogueBwdISC_SD_SF_Li256ELb0ELb0ELi1EEENS1_19SingleTileSchedulerILb0ELb0ELb0ELi128EEEEEEEEEvNT_6ParamsE:
[----:B------:R-:W1:Y:S02]  /*0000*/  LDC R1, c[0x0][0x28] ;  /* 0x00000a00ff017b82 */ /* 0x000e640000000800 */
[----:B-1----:R-:W-:Y:S01]  /*0010*/  VIADD R1, R1, 0xfffffff0 ;  /* 0xfffffff001017836 */ /* 0x002fe20000000000 */
[----:B------:R-:W1:Y:S01]  /*0020*/  S2R R3, SR_TID.X ;  /* 0x0000000000037919 */ /* 0x000e620000002100 */
[----:B------:R-:W-:Y:S01]  /*0030*/  ELECT P0, URZ, PT ;  /* 0x00000000003f782f */ /* 0x000fe20003800000 */
[----:B------:R-:W-:Y:S01]  /*0040*/  BSSY B0, `(.L_x_1102) ;  /* 0x000001a000007945 */ /* 0x000fe20003800000 */
[--C-:B-1----:R-:W-:Y:S02]  /*0050*/  SHF.R.U32.HI R0, RZ, 0x5, R3.reuse ;  /* 0x00000005ff007819 */ /* 0x102fe40000011603 */
[----:B------:R-:W-:-:S03]  /*0060*/  SHF.R.U32.HI R3, RZ, 0x7, R3 ;  /* 0x00000007ff037819 */ /* 0x000fc60000011603 */
        /* <DEDUP_REMOVED lines=23> */
.L_x_1103:
[----:B------:R-:W-:Y:S05]  /*01e0*/  BSYNC B0 ;  /* 0x0000000000007941 */ /* 0x000fea0003800000 */
.L_x_1102:
[----:B------:R-:W-:Y:S01]  /*01f0*/  VOTEU.ANY UP0, P0 ;  /* 0x00000000003f7886 */ /* 0x000fe20000000100 */
[----:B------:R-:W1:Y:S01]  /*0200*/  SHFL.IDX PT, R3, R3, RZ, 0x1f ;  /* 0x00001fff03037589 */ /* 0x000e6200000e0000 */
[----:B------:R-:W-:Y:S01]  /*0210*/  UMOV UR4, 0x1 ;  /* 0x0000000100047882 */ /* 0x000fe20000000000 */
[----:B------:R-:W-:Y:S01]  /*0220*/  VOTEU.ANY UP1, P0 ;  /* 0x00000000003f7886 */ /* 0x000fe20000020100 */
[----:B------:R-:W-:Y:S01]  /*0230*/  UMOV UR38, 0x1 ;  /* 0x0000000100267882 */ /* 0x000fe20000000000 */
[----:B------:R-:W2:Y:S01]  /*0240*/  @UP0 S2UR UR7, SR_CgaCtaId ;  /* 0x00000000000709c3 */ /* 0x000ea20000008800 */
[----:B------:R-:W3:Y:S01]  /*0250*/  SHFL.IDX PT, R2, R0, RZ, 0x1f ;  /* 0x00001fff00027589 */ /* 0x000ee200000e0000 */
[----:B------:R-:W-:Y:S01]  /*0260*/  @UP0 UMOV UR6, 0x400 ;  /* 0x0000040000060882 */ /* 0x000fe20000000000 */
[----:B------:R-:W-:-:S04]  /*0270*/  @UP0 UIADD3 UR4, -UR4, 0x100000, URZ ;  /* 0x0010000004040890 */ /* 0x000fc8000fffe13f */
[----:B------:R-:W-:Y:S02]  /*0280*/  @UP0 USHF.L.U32 UR5, UR4, 0xb, URZ ;  /* 0x0000000b04050899 */ /* 0x000fe4000800063f */
[----:B------:R-:W-:Y:S01]  /*0290*/  @UP0 USHF.L.U32 UR4, UR4, 0x1, URZ ;  /* 0x0000000104040899 */ /* 0x000fe2000800063f */
[----:B-1----:R-:W-:Y:S01]  /*02a0*/  R2UR UR8, R3 ;  /* 0x00000000030872ca */ /* 0x002fe200000e0000 */
[----:B--2---:R-:W-:Y:S01]  /*02b0*/  @UP0 ULEA UR6, UR7, UR6, 0x18 ;  /* 0x0000000607060291 */ /* 0x004fe2000f8ec03f */
[----:B---3--:R-:W-:-:S11]  /*02c0*/  ISETP.NE.AND P1, PT, R2, RZ, PT ;  /* 0x000000ff0200720c */ /* 0x008fd60003f25270 */
[----:B------:R-:W-:Y:S01]  /*02d0*/  UISETP.NE.AND UP0, UPT, UR8, URZ, UPT ;  /* 0x0000003f0800728c */ /* 0x000fe2000bf05270 */
[----:B------:R-:W1:Y:S02]  /*02e0*/  FENCE.VIEW.ASYNC.S ;  /* 0x00000000000073c6 */ /* 0x000e640000000000 */
[----:B-1----:R1:W2:Y:S01]  /*02f0*/  @UP1 SYNCS.EXCH.64 URZ, [UR6+0x30800], UR4 ;  /* 0x03080004063f15b2 */ /* 0x0022a20008000100 */
[----:B------:R-:W-:Y:S01]  /*0300*/  USEL UR38, UR38, 0x2, !UP0 ;  /* 0x0000000226267887 */ /* 0x000fe2000c000000 */
[----:B------:R-:W-:Y:S11]  /*0310*/  @P1 BRA `(.L_x_1104) ;  /* 0x0000000000481947 */ /* 0x000ff60003800000 */
[----:B-1----:R-:W1:Y:S01]  /*0320*/  S2UR UR5, SR_CgaCtaId ;  /* 0x00000000000579c3 */ /* 0x002e620000008800 */
        /* <DEDUP_REMOVED lines=15> */
[----:B------:R3:W1:Y:S02]  /*0420*/  SYNCS.EXCH.64 URZ, [UR8+0x30828], UR4 ;  /* 0x03082804083f75b2 */ /* 0x0006640008000100 */
[----:B---3--:R-:W-:Y:S01]  /*0430*/  NOP ;  /* 0x0000000000007918 */ /* 0x008fe20000000000 */
.L_x_1104:
        /* <DEDUP_REMOVED lines=22> */
.L_x_1105:
[----:B------:R-:W-:Y:S01]  /*05a0*/  PLOP3.LUT P0, PT, PT, PT, UP0, 0x80, 0x0 ;  /* 0x000000000000781c */ /* 0x000fe20003f0f008 */
[----:B------:R-:W-:Y:S01]  /*05b0*/  NOP ;  /* 0x0000000000007918 */ /* 0x000fe20000000000 */
[----:B------:R-:W-:Y:S01]  /*05c0*/  BSSY B6, `(.L_x_1106) ;  /* 0x0000987000067945 */ /* 0x000fe20003800000 */
[----:B-12-4-:R-:W-:Y:S10]  /*05d0*/  BAR.SYNC.DEFER_BLOCKING 0x0 ;  /* 0x0000000000007b1d */ /* 0x016ff40000010000 */
[----:B------:R-:W-:Y:S05]  /*05e0*/  @!P0 BRA `(.L_x_1107) ;  /* 0x00000068007c8947 */ /* 0x000fea0003800000 */
.L_x_1108:
        /* <DEDUP_REMOVED lines=14> */
[----:B------:R-:W1:Y:S01]  /*06d0*/  S2UR UR39, SR_CTAID.X ;  /* 0x00000000002779c3 */ /* 0x000e620000002500 */
[----:B------:R-:W-:Y:S01]  /*06e0*/  ULDC UR7, c[0x0][0x280] ;  /* 0x0000a00000077ab9 */ /* 0x000fe20000000800 */
[----:B------:R-:W-:Y:S01]  /*06f0*/  ULDC UR6, c[0x0][0x290] ;  /* 0x0000a40000067ab9 */ /* 0x000fe20000000800 */
[----:B------:R-:W-:Y:S01]  /*0700*/  ULDC UR4, c[0x0][0x74c] ;  /* 0x0001d30000047ab9 */ /* 0x000fe20000000800 */
        /* <DEDUP_REMOVED lines=20> */
[----:B-1----:R-:W-:Y:S02]  /*0850*/  ULEA UR5, UR39, UR7, 0x7 ;  /* 0x0000000727057291 */ /* 0x002fe4000f8e383f */
[----:B------:R-:W-:Y:S02]  /*0860*/  ISETP.LE.AND P1, PT, RZ, UR39, PT ;  /* 0x00000027ff007c0c */ /* 0x000fe4000bf23270 */
[----:B------:R-:W-:-:S02]  /*0870*/  CS2R R48, SRZ ;  /* 0x0000000000307805 */ /* 0x000fc4000001ff00 */
[----:B------:R-:W-:Y:S01]  /*0880*/  CS2R R46, SRZ ;  /* 0x00000000002e7805 */ /* 0x000fe2000001ff00 */
[----:B------:R-:W-:Y:S01]  /*0890*/  UIADD3 UR4, -UR4, UR5, -UR6 ;  /* 0x0000000504047290 */ /* 0x000fe2000fffe906 */
[----:B------:R-:W-:Y:S02]  /*08a0*/  CS2R R44, SRZ ;  /* 0x00000000002c7805 */ /* 0x000fe4000001ff00 */
[----:B------:R-:W-:Y:S02]  /*08b0*/  CS2R R42, SRZ ;  /* 0x00000000002a7805 */ /* 0x000fe4000001ff00 */
[----:B------:R-:W-:Y:S01]  /*08c0*/  CS2R R40, SRZ ;  /* 0x0000000000287805 */ /* 0x000fe2000001ff00 */
[----:B------:R-:W-:Y:S01]  /*08d0*/  USHF.R.S32.HI UR5, URZ, 0x1f, UR4 ;  /* 0x0000001f3f057899 */ /* 0x000fe20008011404 */
[----:B------:R-:W-:Y:S02]  /*08e0*/  CS2R R38, SRZ ;  /* 0x0000000000267805 */ /* 0x000fe4000001ff00 */
[----:B------:R-:W-:-:S02]  /*08f0*/  CS2R R36, SRZ ;  /* 0x0000000000247805 */ /* 0x000fc4000001ff00 */
[----:B------:R-:W-:Y:S01]  /*0900*/  CS2R R34, SRZ ;  /* 0x0000000000227805 */ /* 0x000fe2000001ff00 */
[----:B------:R-:W-:Y:S01]  /*0910*/  ULEA.HI UR5, UR5, UR4, URZ, 0x6 ;  /* 0x0000000405057291 */ /* 0x000fe2000f8f303f */
[----:B------:R-:W-:Y:S01]  /*0920*/  CS2R R32, SRZ ;  /* 0x0000000000207805 */ /* 0x000fe2000001ff00 */
[----:B------:R-:W-:Y:S01]  /*0930*/  UIADD3 UR4, UR7, 0x3f, URZ ;  /* 0x0000003f07047890 */ /* 0x000fe2000fffe03f */
[----:B------:R-:W-:Y:S01]  /*0940*/  CS2R R30, SRZ ;  /* 0x00000000001e7805 */ /* 0x000fe2000001ff00 */
[----:B------:R-:W-:Y:S01]  /*0950*/  USHF.R.S32.HI UR6, URZ, 0x6, UR5 ;  /* 0x000000063f067899 */ /* 0x000fe20008011405 */
[----:B------:R-:W-:Y:S01]  /*0960*/  CS2R R28, SRZ ;  /* 0x00000000001c7805 */ /* 0x000fe2000001ff00 */
[----:B------:R-:W-:Y:S01]  /*0970*/  USHF.R.S32.HI UR5, URZ, 0x1f, UR4 ;  /* 0x0000001f3f057899 */ /* 0x000fe20008011404 */
[----:B------:R-:W-:Y:S01]  /*0980*/  CS2R R26, SRZ ;  /* 0x00000000001a7805 */ /* 0x000fe2000001ff00 */
[----:B------:R-:W-:Y:S01]  /*0990*/  UISETP.LT.AND UP0, UPT, URZ, UR6, UPT ;  /* 0x000000063f00728c */ /* 0x000fe2000bf01270 */
[----:B------:R-:W-:Y:S01]  /*09a0*/  CS2R R24, SRZ ;  /* 0x0000000000187805 */ /* 0x000fe2000001ff00 */
[----:B------:R-:W-:Y:S01]  /*09b0*/  ULEA.HI UR5, UR5, UR4, URZ, 0x6 ;  /* 0x0000000405057291 */ /* 0x000fe2000f8f303f */
[----:B------:R-:W-:Y:S01]  /*09c0*/  CS2R R150, SRZ ;  /* 0x0000000000967805 */ /* 0x000fe2000001ff00 */
[----:B------:R-:W-:Y:S01]  /*09d0*/  USEL UR37, URZ, UR6, !UP0 ;  /* 0x000000063f257287 */ /* 0x000fe2000c000000 */
[----:B------:R-:W-:Y:S01]  /*09e0*/  CS2R R148, SRZ ;  /* 0x0000000000947805 */ /* 0x000fe2000001ff00 */
[----:B------:R-:W-:Y:S01]  /*09f0*/  USHF.R.S32.HI UR36, URZ, 0x6, UR5 ;  /* 0x000000063f247899 */ /* 0x000fe20008011405 */
        /* <DEDUP_REMOVED lines=24> */
[----:B------:R-:W-:Y:S01]  /*0b80*/  IMAD.MOV.U32 R99, RZ, RZ, RZ ;  /* 0x000000ffff637224 */ /* 0x000fe200078e00ff */
[----:B------:R-:W-:Y:S06]  /*0b90*/  @!P1 BRA `(.L_x_1110) ;  /* 0x0000000000289947 */ /* 0x000fec0003800000 */
[----:B------:R-:W-:Y:S01]  /*0ba0*/  ULEA UR4, UR39, UR7, 0x7 ;  /* 0x0000000727047291 */ /* 0x000fe2000f8e383f */
[----:B------:R-:W-:-:S03]  /*0bb0*/  ULDC UR5, c[0x0][0x290] ;  /* 0x0000a40000057ab9 */ /* 0x000fc60000000800 */
[----:B------:R-:W-:-:S03]  /*0bc0*/  UIADD3 UR4, -UR5, 0xbf, UR4 ;  /* 0x000000bf05047890 */ /* 0x000fc6000fffe104 */
[----:B------:R-:W-:Y:S02]  /*0bd0*/  ULDC UR5, c[0x0][0x748] ;  /* 0x0001d20000057ab9 */ /* 0x000fe40000000800 */
[----:B------:R-:W-:-:S04]  /*0be0*/  UIADD3 UR4, UR4, UR5, URZ ;  /* 0x0000000504047290 */ /* 0x000fc8000fffe03f */
[----:B------:R-:W-:-:S04]  /*0bf0*/  USHF.R.S32.HI UR5, URZ, 0x1f, UR4 ;  /* 0x0000001f3f057899 */ /* 0x000fc80008011404 */
[----:B------:R-:W-:-:S04]  /*0c00*/  ULEA.HI UR5, UR5, UR4, URZ, 0x6 ;  /* 0x0000000405057291 */ /* 0x000fc8000f8f303f */
[----:B------:R-:W-:-:S04]  /*0c10*/  USHF.R.S32.HI UR5, URZ, 0x6, UR5 ;  /* 0x000000063f057899 */ /* 0x000fc80008011405 */
[----:B------:R-:W-:-:S04]  /*0c20*/  UISETP.LT.AND UP0, UPT, UR36, UR5, UPT ;  /* 0x000000052400728c */ /* 0x000fc8000bf01270 */
[----:B------:R-:W-:-:S12]  /*0c30*/  USEL UR36, UR36, UR5, UP0 ;  /* 0x0000000524247287 */ /* 0x000fd80008000000 */
.L_x_1110:
[----:B------:R-:W-:Y:S01]  /*0c40*/  UISETP.GT.AND UP0, UPT, UR36, UR37, UPT ;  /* 0x000000252400728c */ /* 0x000fe2000bf04270 */
[----:B------:R-:W-:Y:S01]  /*0c50*/  IMAD.MOV.U32 R98, RZ, RZ, RZ ;  /* 0x000000ffff627224 */ /* 0x000fe200078e00ff */
[----:B------:R-:W-:Y:S02]  /*0c60*/  CS2R R96, SRZ ;  /* 0x0000000000607805 */ /* 0x000fe4000001ff00 */
[----:B------:R-:W-:Y:S02]  /*0c70*/  CS2R R94, SRZ ;  /* 0x00000000005e7805 */ /* 0x000fe4000001ff00 */
[----:B------:R-:W-:Y:S02]  /*0c80*/  CS2R R92, SRZ ;  /* 0x00000000005c7805 */ /* 0x000fe4000001ff00 */
[----:B------:R-:W-:Y:S02]  /*0c90*/  CS2R R90, SRZ ;  /* 0x00000000005a7805 */ /* 0x000fe4000001ff00 */
[----:B------:R-:W-:-:S02]  /*0ca0*/  PLOP3.LUT P1, PT, PT, PT, UP0, 0x80, 0x0 ;  /* 0x000000000000781c */ /* 0x000fc40003f2f008 */
[----:B------:R-:W-:-:S11]  /*0cb0*/  CS2R R88, SRZ ;  /* 0x0000000000587805 */ /* 0x000fd6000001ff00 */
[----:B------:R-:W-:Y:S05]  /*0cc0*/  @!P1 BRA `(.L_x_1111) ;  /* 0x0000004000049947 */ /* 0x000fea0003800000 */
[----:B------:R-:W-:Y:S01]  /*0cd0*/  MOV R0, RZ ;  /* 0x000000ff00007202 */ /* 0x000fe20000000f00 */
[----:B------:R-:W-:Y:S01]  /*0ce0*/  ULDC UR40, c[0x0][0x280] ;  /* 0x0000a00000287ab9 */ /* 0x000fe20000000800 */
[----:B------:R-:W-:Y:S01]  /*0cf0*/  ULDC UR41, c[0x0][0x75c] ;  /* 0x0001d70000297ab9 */ /* 0x000fe20000000800 */
[----:B------:R-:W-:Y:S01]  /*0d00*/  ULDC UR42, c[0x0][0x744] ;  /* 0x0001d100002a7ab9 */ /* 0x000fe20000000800 */
        /* <DEDUP_REMOVED lines=18> */
.L_x_1113:
        /* <DEDUP_REMOVED lines=15> */
.L_x_1112:
        /* <DEDUP_REMOVED lines=22> */
.L_x_1115:
        /* <DEDUP_REMOVED lines=15> */
.L_x_1114:
        /* <DEDUP_REMOVED lines=8> */
.L_x_1220:
[----:B------:R-:W-:Y:S02]  /*11f0*/  SHF.L.U32 R8, RZ, 0x1f, RZ ;  /* 0x0000001fff087819 */ /* 0x000fe400000006ff */
[----:B--2---:R-:W-:Y:S02]  /*1200*/  LEA.HI R4, R14, R14, RZ, 0x1 ;  /* 0x0000000e0e047211 */ /* 0x004fe400078f08ff */
[----:B------:R-:W2:Y:S01]  /*1210*/  SYNCS.PHASECHK.TRANS64.TRYWAIT P0, [R16+URZ+0x30800], R8 ;  /* 0x03080008100075a7 */ /* 0x000ea2000800017f */
[----:B------:R-:W-:Y:S02]  /*1220*/  LOP3.LUT R7, R2, 0xffffff80, RZ, 0xc0, !PT ;  /* 0xffffff8002077812 */ /* 0x000fe400078ec0ff */
[----:B------:R-:W-:Y:S02]  /*1230*/  LOP3.LUT R5, R4, 0xfffffffe, RZ, 0xc0, !PT ;  /* 0xfffffffe04057812 */ /* 0x000fe400078ec0ff */
[CC--:B------:R-:W-:Y:S01]  /*1240*/  LEA.HI R4, R3.reuse, R0.reuse, RZ, 0x5 ;  /* 0x0000000003047211 */ /* 0x0c0fe200078f28ff */
[----:B------:R-:W-:Y:S01]  /*1250*/  IMAD.IADD R7, R0, 0x1, -R7 ;  /* 0x0000000100077824 */ /* 0x000fe200078e0a07 */
[CC--:B------:R-:W-:Y:S01]  /*1260*/  LEA.HI R9, R3.reuse, R0.reuse, RZ, 0x3 ;  /* 0x0000000003097211 */ /* 0x0c0fe200078f18ff */
[----:B------:R-:W-:Y:S01]  /*1270*/  IMAD.IADD R228, R14, 0x1, -R5 ;  /* 0x000000010ee47824 */ /* 0x000fe200078e0a05 */
[----:B------:R-:W-:Y:S01]  /*1280*/  LEA.HI R5, R3, R0, RZ, 0x4 ;  /* 0x0000000003057211 */ /* 0x000fe200078f20ff */
[----:B------:R-:W-:Y:S01]  /*1290*/  IMAD.SHL.U32 R3, R0, 0x40, RZ ;  /* 0x0000004000037824 */ /* 0x000fe200078e00ff */
[----:B------:R-:W-:-:S02]  /*12a0*/  SHF.R.S32.HI R2, RZ, 0x1f, R7 ;  /* 0x0000001fff027819 */ /* 0x000fc40000011407 */
[----:B------:R-:W-:Y:S02]  /*12b0*/  SHF.R.S32.HI R4, RZ, 0x5, R4 ;  /* 0x00000005ff047819 */ /* 0x000fe40000011404 */
[----:B------:R-:W-:Y:S02]  /*12c0*/  SHF.R.S32.HI R10, RZ, 0x4, R5 ;  /* 0x00000004ff0a7819 */ /* 0x000fe40000011405 */
[----:B------:R-:W-:Y:S01]  /*12d0*/  LEA.HI R0, R2, R7, RZ, 0x2 ;  /* 0x0000000702007211 */ /* 0x000fe200078f10ff */
[----:B------:R-:W-:Y:S01]  /*12e0*/  IMAD.SHL.U32 R6, R4, 0x10, RZ ;  /* 0x0000001004067824 */ /* 0x000fe200078e00ff */
[----:B------:R-:W-:Y:S02]  /*12f0*/  LEA.HI R11, R5, R10, RZ, 0x1 ;  /* 0x0000000a050b7211 */ /* 0x000fe400078f08ff */
[----:B------:R-:W-:Y:S02]  /*1300*/  LOP3.LUT R3, R3, 0x1c0, RZ, 0xc0, !PT ;  /* 0x000001c003037812 */ /* 0x000fe400078ec0ff */
[----:B------:R-:W-:-:S02]  /*1310*/  SHF.R.S32.HI R4, RZ, 0x2, R0 ;  /* 0x00000002ff047819 */ /* 0x000fc40000011400 */
[----:B------:R-:W-:Y:S01]  /*1320*/  SHF.R.S32.HI R5, RZ, 0x1f, R0 ;  /* 0x0000001fff057819 */ /* 0x000fe20000011400 */
[----:B--2---:R-:W-:Y:S06]  /*1330*/  @P0 BRA `(.L_x_1117) ;  /* 0x0000000000080947 */ /* 0x004fec0003800000 */
[----:B------:R-:W2:Y:S02]  /*1340*/  SYNCS.PHASECHK.TRANS64.TRYWAIT P0, [R16+URZ+0x30800], R8 ;  /* 0x03080008100075a7 */ /* 0x000ea4000800017f */
[----:B--2---:R-:W-:Y:S05]  /*1350*/  @!P0 BRA `(.L_x_1118) ;  /* 0x0000008800d88947 */ /* 0x004fea0003800000 */
.L_x_1117:
[----:B------:R-:W-:Y:S01]  /*1360*/  LEA.HI R5, R5, R4, RZ, 0x3 ;  /* 0x0000000405057211 */ /* 0x000fe200078f18ff */
[----:B------:R-:W3:Y:S01]  /*1370*/  S2R R14, SR_CgaCtaId ;  /* 0x00000000000e7919 */ /* 0x000ee20000008800 */
[----:B--2---:R-:W-:Y:S01]  /*1380*/  LOP3.LUT R8, R3, 0x30, R6, 0xf8, !PT ;  /* 0x0000003003087812 */ /* 0x004fe200078ef806 */
[----:B------:R-:W-:Y:S01]  /*1390*/  ULDC UR4, c[0x0][0x290] ;  /* 0x0000a40000047ab9 */ /* 0x000fe20000000800 */
[----:B------:R-:W-:Y:S01]  /*13a0*/  LOP3.LUT R5, R5, 0xfffffff8, RZ, 0xc0, !PT ;  /* 0xfffffff805057812 */ /* 0x000fe200078ec0ff */
[----:B------:R-:W2:Y:S01]  /*13b0*/  S2R R229, SR_CTAID.X ;  /* 0x0000000000e57919 */ /* 0x000ea20000002500 */
[----:B------:R-:W-:Y:S01]  /*13c0*/  LOP3.LUT R11, R11, 0x7ffffe, RZ, 0xc0, !PT ;  /* 0x007ffffe0b0b7812 */ /* 0x000fe200078ec0ff */
[----:B------:R-:W-:Y:S01]  /*13d0*/  UIMAD UR4, UR39, -0x80, UR4 ;  /* 0xffffff80270478a4 */ /* 0x000fe2000f8e0204 */
[C---:B------:R-:W-:Y:S01]  /*13e0*/  LEA.HI R6, R13.reuse, R13, RZ, 0x1 ;  /* 0x0000000d0d067211 */ /* 0x040fe200078f08ff */
[----:B------:R-:W-:Y:S01]  /*13f0*/  IMAD.IADD R5, R4, 0x1, -R5 ;  /* 0x0000000104057824 */ /* 0x000fe200078e0a05 */
[----:B------:R-:W-:Y:S01]  /*1400*/  LOP3.LUT R9, R8, 0x8, R9, 0xf8, !PT ;  /* 0x0000000808097812 */ /* 0x000fe200078ef809 */
[----:B------:R-:W-:Y:S01]  /*1410*/  IMAD.IADD R11, R10, 0x1, -R11 ;  /* 0x000000010a0b7824 */ /* 0x000fe200078e0a0b */
[----:B------:R-:W-:Y:S01]  /*1420*/  LEA.HI R4, R2, R7, RZ, 0x5 ;  /* 0x0000000702047211 */ /* 0x000fe200078f28ff */
[----:B------:R-:W-:Y:S01]  /*1430*/  IMAD.SHL.U32 R2, R13, 0x1000, RZ ;  /* 0x000010000d027824 */ /* 0x000fe200078e00ff */
[----:B------:R-:W-:-:S02]  /*1440*/  SHF.R.U32.HI R8, RZ, 0x3, R3 ;  /* 0x00000003ff087819 */ /* 0x000fc40000011603 */
[----:B------:R-:W-:Y:S02]  /*1450*/  CS2R R86, SRZ ;  /* 0x0000000000567805 */ /* 0x000fe4000001ff00 */
[----:B------:R-:W-:Y:S01]  /*1460*/  LOP3.LUT R6, R6, 0x3fffffe, RZ, 0xc0, !PT ;  /* 0x03fffffe06067812 */ /* 0x000fe200078ec0ff */
[----:B------:R-:W-:Y:S01]  /*1470*/  IMAD R11, R11, 0x200, R2 ;  /* 0x000002000b0b7824 */ /* 0x000fe200078e0202 */
[----:B------:R-:W-:Y:S02]  /*1480*/  LOP3.LUT R0, R0, 0x7ffffffc, RZ, 0xc0, !PT ;  /* 0x7ffffffc00007812 */ /* 0x000fe400078ec0ff */
[----:B------:R-:W-:Y:S02]  /*1490*/  CS2R R84, SRZ ;  /* 0x0000000000547805 */ /* 0x000fe4000001ff00 */
[----:B------:R-:W-:Y:S01]  /*14a0*/  LOP3.LUT R8, R9, R8, RZ, 0x3c, !PT ;  /* 0x0000000809087212 */ /* 0x000fe200078e3cff */
[----:B------:R-:W-:Y:S01]  /*14b0*/  IMAD.IADD R3, R13, 0x1, -R6 ;  /* 0x000000010d037824 */ /* 0x000fe200078e0a06 */
[----:B------:R-:W-:Y:S01]  /*14c0*/  SHF.R.S32.HI R4, RZ, 0x5, R4 ;  /* 0x00000005ff047819 */ /* 0x000fe20000011404 */
[C---:B------:R-:W-:Y:S01]  /*14d0*/  IMAD R6, R7.reuse, 0x4, R2 ;  /* 0x0000000407067824 */ /* 0x040fe200078e0202 */
[----:B------:R-:W-:Y:S01]  /*14e0*/  MOV R12, 0x400 ;  /* 0x00000400000c7802 */ /* 0x000fe20000000f00 */
[----:B------:R-:W-:Y:S01]  /*14f0*/  IMAD.IADD R0, R7, 0x1, -R0 ;  /* 0x0000000107007824 */ /* 0x000fe200078e0a00 */
[----:B------:R-:W-:Y:S01]  /*1500*/  CS2R R82, SRZ ;  /* 0x0000000000527805 */ /* 0x000fe2000001ff00 */
[----:B------:R-:W-:Y:S01]  /*1510*/  IMAD.IADD R7, R8, 0x1, R11 ;  /* 0x0000000108077824 */ /* 0x000fe200078e020b */
[----:B------:R-:W-:Y:S01]  /*1520*/  CS2R R80, SRZ ;  /* 0x0000000000507805 */ /* 0x000fe2000001ff00 */
[----:B------:R-:W-:Y:S01]  /*1530*/  IMAD R4, R4, 0x10, R5 ;  /* 0x0000001004047824 */ /* 0x000fe200078e0205 */
[----:B------:R-:W-:-:S02]  /*1540*/  CS2R R78, SRZ ;  /* 0x00000000004e7805 */ /* 0x000fc4000001ff00 */
[----:B------:R-:W-:Y:S01]  /*1550*/  CS2R R76, SRZ ;  /* 0x00000000004c7805 */ /* 0x000fe2000001ff00 */
[----:B------:R4:W-:Y:S01]  /*1560*/  STL [R1+0x8], R7 ;  /* 0x0000080701007387 */ /* 0x0009e20000100800 */
[----:B------:R-:W-:Y:S01]  /*1570*/  IMAD R2, R3, 0x40, R4 ;  /* 0x0000004003027824 */ /* 0x000fe200078e0204 */
[----:B---3--:R-:W-:Y:S02]  /*1580*/  LEA R12, R14, R12, 0x18 ;  /* 0x0000000c0e0c7211 */ /* 0x008fe400078ec0ff */
[----:B------:R-:W-:Y:S02]  /*1590*/  CS2R R4, SRZ ;  /* 0x0000000000047805 */ /* 0x000fe4000001ff00 */
[----:B------:R-:W-:Y:S01]  /*15a0*/  CS2R R74, SRZ ;  /* 0x00000000004a7805 */ /* 0x000fe2000001ff00 */
[----:B--2---:R-:W-:Y:S01]  /*15b0*/  IMAD R229, R229, -0x80, -R2 ;  /* 0xffffff80e5e57824 */ /* 0x004fe200078e0a02 */
        /* <DEDUP_REMOVED lines=56> */
[----:B------:R-:W-:Y:S01]  /*1940*/  CS2R R88, SRZ ;  /* 0x0000000000587805 */ /* 0x000fe2000001ff00 */
[----:B------:R-:W-:Y:S01]  /*1950*/  IMAD R3, R6, 0x4, R12 ;  /* 0x0000000406037824 */ /* 0x000fe200078e020c */
[----:B------:R-:W-:Y:S01]  /*1960*/  IADD3 R2, -R2, UR4, RZ ;  /* 0x0000000402027c10 */ /* 0x000fe2000fffe1ff */
[----:B----4-:R-:W-:-:S07]  /*1970*/  IMAD.SHL.U32 R230, R0, 0x2, RZ ;  /* 0x0000000200e67824 */ /* 0x010fce00078e00ff */
.L_x_1129:
[----:B------:R-:W-:Y:S01]  /*1980*/  IMAD.U32 R0, RZ, RZ, UR38 ;  /* 0x00000026ff007e24 */ /* 0x000fe2000f8e00ff */
[----:B------:R-:W-:Y:S05]  /*1990*/  YIELD ;  /* 0x0000000000007946 */ /* 0x000fea0003800000 */
[----:B------:R-:W-:-:S04]  /*19a0*/  LOP3.LUT R0, R0, 0x1, RZ, 0xfc, !PT ;  /* 0x0000000100007812 */ /* 0x000fc800078efcff */
[----:B------:R-:W-:-:S13]  /*19b0*/  ISETP.NE.AND P6, PT, R0, 0x3, PT ;  /* 0x000000030000780c */ /* 0x000fda0003fc5270 */
[----:B-1----:R-:W-:Y:S05]  /*19c0*/  @!P6 BRA `(.L_x_1119) ;  /* 0x000000000004e947 */ /* 0x002fea0003800000 */
[----:B------:R-:W-:Y:S01]  /*19d0*/  BPT.TRAP 0x1 ;  /* 0x000000040000795c */ /* 0x000fe20000300000 */
.L_x_1119:
[----:B------:R-:W2:Y:S01]  /*19e0*/  S2R R6, SR_CgaCtaId ;  /* 0x0000000000067919 */ /* 0x000ea20000008800 */
[----:B------:R-:W-:Y:S02]  /*19f0*/  MOV R0, 0x400 ;  /* 0x0000040000007802 */ /* 0x000fe40000000f00 */
[----:B------:R-:W-:Y:S02]  /*1a00*/  SHF.L.U32 R191, R5, 0x1f, RZ ;  /* 0x0000001f05bf7819 */ /* 0x000fe400000006ff */
[----:B--2---:R-:W-:-:S05]  /*1a10*/  LEA R0, R6, R0, 0x18 ;  /* 0x0000000006007211 */ /* 0x004fca00078ec0ff */
[----:B------:R-:W-:-:S04]  /*1a20*/  IMAD R0, R4, 0x8, R0 ;  /* 0x0000000804007824 */ /* 0x000fc800078e0200 */
[----:B------:R2:W3:Y:S01]  /*1a30*/  SYNCS.PHASECHK.TRANS64.TRYWAIT P0, [R0+URZ+0x30810], R191 ;  /* 0x030810bf000075a7 */ /* 0x0004e2000800017f */
[----:B------:R-:W-:Y:S05]  /*1a40*/  @!P6 BRA `(.L_x_1120) ;  /* 0x000000000004e947 */ /* 0x000fea0003800000 */
[----:B------:R-:W-:Y:S01]  /*1a50*/  BPT.TRAP 0x1 ;  /* 0x000000040000795c */ /* 0x000fe20000300000 */
.L_x_1120:
[----:B---3--:R-:W-:Y:S05]  /*1a60*/  @P0 BRA `(.L_x_1121) ;  /* 0x0000000000080947 */ /* 0x008fea0003800000 */
[----:B------:R-:W3:Y:S02]  /*1a70*/  SYNCS.PHASECHK.TRANS64.TRYWAIT P0, [R0+URZ+0x30810], R191 ;  /* 0x030810bf000075a7 */ /* 0x000ee4000800017f */
[----:B---3--:R-:W-:Y:S05]  /*1a80*/  @!P0 BRA `(.L_x_1122) ;  /* 0x00000084002c8947 */ /* 0x008fea0003800000 */
.L_x_1121:
[----:B------:R-:W-:Y:S05]  /*1a90*/  WARPSYNC.ALL ;  /* 0x0000000000007948 */ /* 0x000fea0003800000 */
[----:B------:R-:W4:Y:S01]  /*1aa0*/  S2R R209, SR_CgaCtaId ;  /* 0x0000000000d17919 */ /* 0x000f220000008800 */
[----:B------:R-:W-:Y:S01]  /*1ab0*/  MOV R208, 0x400 ;  /* 0x0000040000d07802 */ /* 0x000fe20000000f00 */
[----:B------:R-:W-:Y:S01]  /*1ac0*/  WARPGROUP.ARRIVE ;  /* 0x00000000000079c5 */ /* 0x000fe20000000000 */
[----:B------:R-:W-:Y:S01]  /*1ad0*/  R2UR UR9, R4 ;  /* 0x00000000040972ca */ /* 0x000fe200000e0000 */
[----:B------:R-:W-:Y:S01]  /*1ae0*/  UMOV UR11, 0x40000040 ;  /* 0x40000040000b7882 */ /* 0x000fe20000000000 */
[----:B----4-:R-:W-:-:S04]  /*1af0*/  LEA R208, R209, R208, 0x18 ;  /* 0x000000d0d1d07211 */ /* 0x010fc800078ec0ff */
[----:B------:R-:W-:Y:S01]  /*1b00*/  R2UR UR4, R208 ;  /* 0x00000000d00472ca */ /* 0x000fe200000e0000 */
[----:B------:R-:W-:-:S05]  /*1b10*/  IMAD R6, R228, 0x2000, R208 ;  /* 0x00002000e4067824 */ /* 0x000fca00078e02d0 */
[----:B------:R-:W-:Y:S01]  /*1b20*/  R2UR UR5, R6 ;  /* 0x00000000060572ca */ /* 0x000fe200000e0000 */
[----:B------:R-:W-:-:S04]  /*1b30*/  IMAD R6, R4, 0x40, R230 ;  /* 0x0000004004067824 */ /* 0x000fc800078e02e6 */
[----:B------:R-:W-:Y:S02]  /*1b40*/  IMAD R6, R6, 0x4, R208 ;  /* 0x0000000406067824 */ /* 0x000fe400078e02d0 */
[----:B------:R-:W-:-:S04]  /*1b50*/  UIADD3 UR4, UR4, 0x18000, URZ ;  /* 0x0001800004047890 */ /* 0x000fc8000fffe03f */
[----:B------:R-:W-:Y:S02]  /*1b60*/  USHF.R.U32.HI UR4, URZ, 0x4, UR4 ;  /* 0x000000043f047899 */ /* 0x000fe40008011604 */
[----:B------:R-:W-:Y:S02]  /*1b70*/  USHF.R.U32.HI UR6, URZ, 0x4, UR5 ;  /* 0x000000043f067899 */ /* 0x000fe40008011605 */
[----:B------:R-:W-:Y:S02]  /*1b80*/  ULOP3.LUT UR4, UR4, 0x3fff, URZ, 0xc0, !UPT ;  /* 0x00003fff04047892 */ /* 0x000fe4000f8ec03f */
[----:B------:R-:W-:Y:S02]  /*1b90*/  ULOP3.LUT UR6, UR6, 0x3fff, URZ, 0xc0, !UPT ;  /* 0x00003fff06067892 */ /* 0x000fe4000f8ec03f */
[----:B------:R-:W-:Y:S02]  /*1ba0*/  ULOP3.LUT UR8, UR4, 0x10000, URZ, 0xfc, !UPT ;  /* 0x0001000004087892 */ /* 0x000fe4000f8efc3f */
[----:B------:R-:W-:-:S02]  /*1bb0*/  ULOP3.LUT UR7, UR6, 0x10000, URZ, 0xfc, !UPT ;  /* 0x0001000006077892 */ /* 0x000fc4000f8efc3f */
[----:B------:R-:W-:-:S03]  /*1bc0*/  ULEA UR6, UR9, UR8, 0xa ;  /* 0x0000000809067291 */ /* 0x000fc6000f8e503f */
[----:B------:R-:W-:Y:S02]  /*1bd0*/  UMOV UR9, 0x40000040 ;  /* 0x4000004000097882 */ /* 0x000fe40000000000 */
[----:B------:R-:W-:Y:S02]  /*1be0*/  UMOV UR8, UR7 ;  /* 0x0000000700087c82 */ /* 0x000fe40008000000 */
        /* <DEDUP_REMOVED lines=62> */
.L_x_1123:
[----:B------:R1:W1:Y:S01]  /*1fd0*/  SYNCS.PHASECHK.TRANS64.TRYWAIT P0, [R0+URZ+0x30830], R191 ;  /* 0x030830bf000075a7 */ /* 0x000262000800017f */
[----:B------:R-:W-:Y:S05]  /*1fe0*/  @!P6 BRA `(.L_x_1124) ;  /* 0x000000000004e947 */ /* 0x000fea0003800000 */
[----:B------:R-:W-:Y:S01]  /*1ff0*/  BPT.TRAP 0x1 ;  /* 0x000000040000795c */ /* 0x000fe20000300000 */
.L_x_1124:
[----:B------:R-:W-:Y:S01]  /*2000*/  FMUL.FTZ R7, R152, UR41 ;  /* 0x0000002998077c20 */ /* 0x000fe20008410000 */
[----:B------:R-:W-:Y:S01]  /*2010*/  FMUL.FTZ R8, R153, UR41 ;  /* 0x0000002999087c20 */ /* 0x000fe20008410000 */
[----:B------:R-:W-:Y:S01]  /*2020*/  FMUL.FTZ R9, R154, UR41 ;  /* 0x000000299a097c20 */ /* 0x000fe20008410000 */
[----:B------:R-:W2:Y:S01]  /*2030*/  LDC.64 R152, c[0x0][0x748] ;  /* 0x0001d200ff987b82 */ /* 0x000ea20000000a00 */
[----:B------:R-:W-:Y:S01]  /*2040*/  FMUL.FTZ R10, R155, UR41 ;  /* 0x000000299b0a7c20 */ /* 0x000fe20008410000 */
[----:B------:R-:W-:Y:S01]  /*2050*/  FMUL.FTZ R11, R156, UR41 ;  /* 0x000000299c0b7c20 */ /* 0x000fe20008410000 */
[----:B------:R-:W-:Y:S01]  /*2060*/  FMUL.FTZ R12, R157, UR41 ;  /* 0x000000299d0c7c20 */ /* 0x000fe20008410000 */
[----:B-1----:R-:W-:Y:S01]  /*2070*/  FMUL.FTZ R13, R158, UR41 ;  /* 0x000000299e0d7c20 */ /* 0x002fe20008410000 */
        /* <DEDUP_REMOVED lines=16> */
[----:B------:R-:W1:Y:S01]  /*2180*/  MUFU.TANH R7, R7 ;  /* 0x0000000700077308 */ /* 0x000e620000002400 */
[----:B------:R-:W-:Y:S01]  /*2190*/  FMUL.FTZ R190, R175, UR41 ;  /* 0x00000029afbe7c20 */ /* 0x000fe20008410000 */
[----:B------:R-:W-:-:S06]  /*21a0*/  VIADD R154, R208, 0x20000 ;  /* 0x00020000d09a7836 */ /* 0x000fcc0000000000 */
[----:B------:R-:W1:Y:S08]  /*21b0*/  MUFU.TANH R8, R8 ;  /* 0x0000000800087308 */ /* 0x000e700000002400 */
        /* <DEDUP_REMOVED lines=20> */
[----:B------:R-:W1:Y:S01]  /*2300*/  MUFU.TANH R189, R189 ;  /* 0x000000bd00bd7308 */ /* 0x000e620000002400 */
[----:B--2---:R-:W-:Y:S05]  /*2310*/  @P0 BRA `(.L_x_1125) ;  /* 0x0000000000080947 */ /* 0x004fea0003800000 */
[----:B------:R-:W2:Y:S02]  /*2320*/  SYNCS.PHASECHK.TRANS64.TRYWAIT P0, [R0+URZ+0x30830], R191 ;  /* 0x030830bf000075a7 */ /* 0x000ea4000800017f */
[----:B--2---:R-:W-:Y:S05]  /*2330*/  @!P0 BRA `(.L_x_1126) ;  /* 0x0000007c00148947 */ /* 0x004fea0003800000 */
.L_x_1125:
[----:B------:R-:W-:Y:S01]  /*2340*/  SHF.R.U32.HI R154, RZ, 0x4, R154 ;  /* 0x00000004ff9a7819 */ /* 0x000fe2000001169a */
[----:B------:R-:W-:Y:S01]  /*2350*/  ULEA UR6, UR37, -UR40, 0x6 ;  /* 0x8000002825067291 */ /* 0x000fe2000f8e303f */
[C---:B------:R-:W-:Y:S01]  /*2360*/  ISETP.GT.AND P2, PT, R229.reuse, RZ, PT ;  /* 0x000000ffe500720c */ /* 0x040fe20003f44270 */
[----:B------:R-:W4:Y:S01]  /*2370*/  MUFU.TANH R190, R190 ;  /* 0x000000be00be7308 */ /* 0x000f220000002400 */
[----:B--23--:R-:W-:Y:S01]  /*2380*/  LOP3.LUT R191, R154, 0x3fff, RZ, 0xc0, !PT ;  /* 0x00003fff9abf7812 */ /* 0x00cfe200078ec0ff */
[----:B------:R-:W-:Y:S01]  /*2390*/  FMUL.FTZ R236, R178, UR41 ;  /* 0x00000029b2ec7c20 */ /* 0x000fe20008410000 */
[----:B------:R-:W-:Y:S01]  /*23a0*/  ISETP.GT.AND P0, PT, R229, 0x8, PT ;  /* 0x00000008e500780c */ /* 0x000fe20003f04270 */
[----:B------:R-:W-:Y:S01]  /*23b0*/  FMUL.FTZ R237, R177, UR41 ;  /* 0x00000029b1ed7c20 */ /* 0x000fe20008410000 */
[----:B------:R-:W-:Y:S01]  /*23c0*/  LOP3.LUT R155, R191, 0x10000, RZ, 0xfc, !PT ;  /* 0x00010000bf9b7812 */ /* 0x000fe200078efcff */
[----:B------:R-:W-:Y:S01]  /*23d0*/  FMUL.FTZ R176, R176, UR41 ;  /* 0x00000029b0b07c20 */ /* 0x000fe20008410000 */
[C---:B------:R-:W-:Y:S01]  /*23e0*/  IADD3 R154, R2.reuse, UR6, R230 ;  /* 0x00000006029a7c10 */ /* 0x040fe2000fffe0e6 */
[----:B------:R-:W-:Y:S01]  /*23f0*/  FMUL.FTZ R235, R179, UR41 ;  /* 0x00000029b3eb7c20 */ /* 0x000fe20008410000 */
[----:B------:R-:W-:Y:S01]  /*2400*/  ISETP.GT.AND P3, PT, R2, 0x8, PT ;  /* 0x000000080200780c */ /* 0x000fe20003f64270 */
[----:B------:R-:W-:Y:S01]  /*2410*/  IMAD R155, R4, 0x400, R155 ;  /* 0x00000400049b7824 */ /* 0x000fe200078e029b */
[--C-:B------:R-:W-:Y:S01]  /*2420*/  IADD3 R160, RZ, -R154, -R153.reuse ;  /* 0x8000009affa07210 */ /* 0x100fe20007ffe899 */
[----:B------:R2:W-:Y:S01]  /*2430*/  STL [R1+0xc], R0 ;  /* 0x00000c0001007387 */ /* 0x0005e20000100800 */
[----:B------:R-:W-:Y:S01]  /*2440*/  ISETP.GT.AND P1, PT, R2, RZ, PT ;  /* 0x000000ff0200720c */ /* 0x000fe20003f24270 */
[----:B------:R-:W-:Y:S01]  /*2450*/  MUFU.TANH R236, R236 ;  /* 0x000000ec00ec7308 */ /* 0x000fe20000002400 */
[----:B------:R-:W-:Y:S01]  /*2460*/  R2UR UR6, R155 ;  /* 0x000000009b0672ca */ /* 0x000fe200000e0000 */
[----:B------:R-:W-:Y:S01]  /*2470*/  UIADD3 UR5, UR5, 0x8000, URZ ;  /* 0x0000800005057890 */ /* 0x000fe2000fffe03f */
[----:B------:R-:W-:Y:S01]  /*2480*/  IADD3 R155, -R154, 0x8, -R153 ;  /* 0x000000089a9b7810 */ /* 0x000fe20007ffe999 */
[C-C-:B------:R-:W-:Y:S01]  /*2490*/  IMAD.IADD R153, R152.reuse, 0x1, -R154.reuse ;  /* 0x0000000198997824 */ /* 0x140fe200078e0a9a */
[----:B------:R-:W-:Y:S01]  /*24a0*/  IADD3 R152, R152, 0x8, -R154 ;  /* 0x0000000898987810 */ /* 0x000fe20007ffe89a */
[----:B------:R-:W-:Y:S01]  /*24b0*/  USHF.R.U32.HI UR5, URZ, 0x4, UR5 ;  /* 0x000000043f057899 */ /* 0x000fe20008011605 */
[----:B------:R-:W-:Y:S01]  /*24c0*/  SEL R167, R155, 0x40, P3 ;  /* 0x000000409ba77807 */ /* 0x000fe20001800000 */
[----:B--2---:R-:W2:Y:S01]  /*24d0*/  MUFU.TANH R0, R176 ;  /* 0x000000b000007308 */ /* 0x004ea20000002400 */
[----:B------:R-:W-:Y:S01]  /*24e0*/  SEL R153, R153, 0x40, !P2 ;  /* 0x0000004099997807 */ /* 0x000fe20005000000 */
[----:B------:R-:W-:Y:S01]  /*24f0*/  ULOP3.LUT UR5, UR5, 0x3fff, URZ, 0xc0, !UPT ;  /* 0x00003fff05057892 */ /* 0x000fe2000f8ec03f */
[----:B------:R-:W-:Y:S01]  /*2500*/  SEL R168, R152, 0x40, !P0 ;  /* 0x0000004098a87807 */ /* 0x000fe20004000000 */
[----:B------:R-:W-:Y:S01]  /*2510*/  FMUL.FTZ R234, R180, UR41 ;  /* 0x00000029b4ea7c20 */ /* 0x000fe20008410000 */
[----:B------:R-:W-:Y:S01]  /*2520*/  SEL R160, R160, 0x40, P1 ;  /* 0x00000040a0a07807 */ /* 0x000fe20000800000 */
[----:B------:R-:W-:Y:S01]  /*2530*/  ULOP3.LUT UR5, UR5, 0x10000, URZ, 0xfc, !UPT ;  /* 0x0001000005057892 */ /* 0x000fe2000f8efc3f */
[C---:B------:R-:W-:Y:S01]  /*2540*/  ISETP.GE.AND P0, PT, R153.reuse, RZ, PT ;  /* 0x000000ff9900720c */ /* 0x040fe20003f06270 */
[----:B------:R-:W3:Y:S01]  /*2550*/  MUFU.TANH R237, R237 ;  /* 0x000000ed00ed7308 */ /* 0x000ee20000002400 */
[----:B------:R-:W-:Y:S01]  /*2560*/  ISETP.GE.AND P3, PT, R153, 0x8, PT ;  /* 0x000000089900780c */ /* 0x000fe20003f66270 */
[----:B------:R-:W-:Y:S01]  /*2570*/  FMUL.FTZ R233, R181, UR41 ;  /* 0x00000029b5e97c20 */ /* 0x000fe20008410000 */
[----:B------:R-:W-:Y:S01]  /*2580*/  ISETP.GE.AND P1, PT, R168, RZ, PT ;  /* 0x000000ffa800720c */ /* 0x000fe20003f26270 */
[----:B------:R-:W-:Y:S01]  /*2590*/  FMUL.FTZ R232, R182, UR41 ;  /* 0x00000029b6e87c20 */ /* 0x000fe20008410000 */
[----:B------:R-:W-:Y:S01]  /*25a0*/  ISETP.GE.AND P2, PT, R168, 0x8, PT ;  /* 0x00000008a800780c */ /* 0x000fe20003f46270 */
[----:B------:R-:W-:Y:S01]  /*25b0*/  FMUL.FTZ R231, R183, UR41 ;  /* 0x00000029b7e77c20 */ /* 0x000fe20008410000 */
[C---:B------:R-:W-:Y:S01]  /*25c0*/  ISETP.GT.OR P0, PT, R160.reuse, RZ, !P0 ;  /* 0x000000ffa000720c */ /* 0x040fe20004704670 */
[----:B------:R-:W3:Y:S01]  /*25d0*/  MUFU.TANH R235, R235 ;  /* 0x000000eb00eb7308 */ /* 0x000ee20000002400 */
[----:B------:R-:W-:Y:S01]  /*25e0*/  ISETP.GT.OR P3, PT, R160, 0x8, !P3 ;  /* 0x00000008a000780c */ /* 0x000fe20005f64670 */
[----:B------:R-:W-:Y:S01]  /*25f0*/  UMOV UR10, UR6 ;  /* 0x00000006000a7c82 */ /* 0x000fe20008000000 */
[C---:B------:R-:W-:Y:S01]  /*2600*/  ISETP.GT.OR P1, PT, R167.reuse, RZ, !P1 ;  /* 0x000000ffa700720c */ /* 0x040fe20004f24670 */
[----:B------:R-:W-:Y:S01]  /*2610*/  UMOV UR11, 0x40000040 ;  /* 0x40000040000b7882 */ /* 0x000fe20000000000 */
[----:B------:R-:W-:Y:S01]  /*2620*/  ISETP.GT.OR P2, PT, R167, 0x8, !P2 ;  /* 0x00000008a700780c */ /* 0x000fe20005744670 */
[----:B------:R-:W-:Y:S01]  /*2630*/  UMOV UR8, UR5 ;  /* 0x0000000500087c82 */ /* 0x000fe20008000000 */
[----:B------:R-:W-:Y:S01]  /*2640*/  ISETP.GE.AND P4, PT, R153, 0x1, PT ;  /* 0x000000019900780c */ /* 0x000fe20003f86270 */
[----:B------:R-:W-:Y:S01]  /*2650*/  UMOV UR9, 0x40000040 ;  /* 0x4000004000097882 */ /* 0x000fe20000000000 */
[----:B------:R-:W-:Y:S01]  /*2660*/  ISETP.GE.AND P5, PT, R168, 0x1, PT ;  /* 0x00000001a800780c */ /* 0x000fe20003fa6270 */
[----:B------:R-:W3:Y:S01]  /*2670*/  MUFU.TANH R234, R234 ;  /* 0x000000ea00ea7308 */ /* 0x000ee20000002400 */
[----:B-1----:R-:W-:-:S02]  /*2680*/  FSEL R223, R7, -INF , !P0 ;  /* 0xff80000007df7808 */ /* 0x002fc40004000000 */
[C---:B------:R-:W-:Y:S01]  /*2690*/  FSEL R161, R11.reuse, -INF , !P3 ;  /* 0xff8000000ba17808 */ /* 0x040fe20005800000 */
[----:B------:R-:W-:Y:S01]  /*26a0*/  FFMA.FTZ R11, -R11, R11, 1 ;  /* 0x3f8000000b0b7423 */ /* 0x000fe2000001010b */
[----:B------:R-:W-:Y:S01]  /*26b0*/  ISETP.GE.AND P0, PT, R153, 0x9, PT ;  /* 0x000000099900780c */ /* 0x000fe20003f06270 */
[--C-:B------:R-:W-:Y:S01]  /*26c0*/  FFMA.FTZ R223, R223, UR42, -R202.reuse ;  /* 0x0000002adfdf7c23 */ /* 0x100fe200080108ca */
[----:B------:R-:W-:Y:S01]  /*26d0*/  FSEL R169, R9, -INF , !P1 ;  /* 0xff80000009a97808 */ /* 0x000fe20004800000 */
[----:B------:R-:W-:Y:S01]  /*26e0*/  MUFU.TANH R233, R233 ;  /* 0x000000e900e97308 */ /* 0x000fe20000002400 */
[----:B------:R-:W-:Y:S02]  /*26f0*/  ISETP.GE.AND P3, PT, R153, 0x11, PT ;  /* 0x000000119900780c */ /* 0x000fe40003f66270 */
[----:B------:R-:W-:Y:S01]  /*2700*/  ISETP.GE.AND P1, PT, R168, 0x9, PT ;  /* 0x00000009a800780c */ /* 0x000fe20003f26270 */
[----:B------:R-:W-:Y:S01]  /*2710*/  FFMA.FTZ R222, R169, UR42, -R202 ;  /* 0x0000002aa9de7c23 */ /* 0x000fe200080108ca */
[----:B------:R-:W-:Y:S01]  /*2720*/  FSEL R171, R13, -INF , !P2 ;  /* 0xff8000000dab7808 */ /* 0x000fe20005000000 */
[--C-:B------:R-:W-:Y:S01]  /*2730*/  FFMA.FTZ R202, R161, UR42, -R206.reuse ;  /* 0x0000002aa1ca7c23 */ /* 0x100fe200080108ce */
[----:B------:R-:W-:Y:S01]  /*2740*/  ISETP.GT.OR P4, PT, R160, 0x1, !P4 ;  /* 0x00000001a000780c */ /* 0x000fe20006784670 */
[----:B------:R-:W1:Y:S01]  /*2750*/  MUFU.TANH R232, R232 ;  /* 0x000000e800e87308 */ /* 0x000e620000002400 */
[----:B------:R-:W-:Y:S01]  /*2760*/  ISETP.GT.OR P5, PT, R167, 0x1, !P5 ;  /* 0x00000001a700780c */ /* 0x000fe20006fa4670 */
[----:B------:R-:W-:Y:S01]  /*2770*/  FFMA.FTZ R208, R171, UR42, -R206 ;  /* 0x0000002aabd07c23 */ /* 0x000fe200080108ce */
[----:B------:R-:W-:-:S02]  /*2780*/  ISETP.GE.AND P2, PT, R168, 0x11, PT ;  /* 0x00000011a800780c */ /* 0x000fc40003f46270 */
[C---:B------:R-:W-:Y:S02]  /*2790*/  ISETP.GT.OR P0, PT, R160.reuse, 0x9, !P0 ;  /* 0x00000009a000780c */ /* 0x040fe40004704670 */
[----:B------:R-:W-:Y:S01]  /*27a0*/  ISETP.GT.OR P3, PT, R160, 0x11, !P3 ;  /* 0x00000011a000780c */ /* 0x000fe20005f64670 */
[----:B------:R-:W1:Y:S01]  /*27b0*/  MUFU.TANH R231, R231 ;  /* 0x000000e700e77308 */ /* 0x000e620000002400 */
[C---:B------:R-:W-:Y:S02]  /*27c0*/  ISETP.GT.OR P1, PT, R167.reuse, 0x9, !P1 ;  /* 0x00000009a700780c */ /* 0x040fe40004f24670 */
[----:B------:R-:W-:Y:S02]  /*27d0*/  FSEL R162, R8, -INF , !P4 ;  /* 0xff80000008a27808 */ /* 0x000fe40006000000 */
[----:B------:R-:W-:Y:S02]  /*27e0*/  FSEL R170, R10, -INF , !P5 ;  /* 0xff8000000aaa7808 */ /* 0x000fe40006800000 */
[----:B------:R-:W-:Y:S01]  /*27f0*/  ISETP.GT.OR P2, PT, R167, 0x11, !P2 ;  /* 0x00000011a700780c */ /* 0x000fe20005744670 */
[--C-:B------:R-:W-:Y:S01]  /*2800*/  FFMA.FTZ R221, R162, UR42, -R203.reuse ;  /* 0x0000002aa2dd7c23 */ /* 0x100fe200080108cb */
[----:B------:R-:W-:Y:S01]  /*2810*/  ISETP.GE.AND P4, PT, R153, 0x10, PT ;  /* 0x000000109900780c */ /* 0x000fe20003f86270 */
[----:B------:R-:W-:Y:S01]  /*2820*/  FFMA.FTZ R203, R170, UR42, -R203 ;  /* 0x0000002aaacb7c23 */ /* 0x000fe200080108cb */
[----:B------:R-:W-:Y:S01]  /*2830*/  ISETP.GE.AND P5, PT, R168, 0x10, PT ;  /* 0x00000010a800780c */ /* 0x000fe20003fa6270 */
[----:B------:R-:W-:Y:S01]  /*2840*/  MUFU.EX2 R208, R208 ;  /* 0x000000d000d07308 */ /* 0x000fe20000000800 */
[----:B------:R-:W-:-:S02]  /*2850*/  FSEL R164, R12, -INF , !P0 ;  /* 0xff8000000ca47808 */ /* 0x000fc40004000000 */
[----:B------:R-:W-:Y:S02]  /*2860*/  FSEL R166, R16, -INF , !P3 ;  /* 0xff80000010a67808 */ /* 0x000fe40005800000 */
[C---:B------:R-:W-:Y:S01]  /*2870*/  ISETP.GE.AND P0, PT, R153.reuse, 0x18, PT ;  /* 0x000000189900780c */ /* 0x040fe20003f06270 */
[--C-:B------:R-:W-:Y:S01]  /*2880*/  FFMA.FTZ R206, R164, UR42, -R207.reuse ;  /* 0x0000002aa4ce7c23 */ /* 0x100fe200080108cf */
[C---:B------:R-:W-:Y:S01]  /*2890*/  FSEL R172, R14.reuse, -INF , !P1 ;  /* 0xff8000000eac7808 */ /* 0x040fe20004800000 */
[----:B------:R-:W-:Y:S01]  /*28a0*/  FFMA.FTZ R14, -R14, R14, 1 ;  /* 0x3f8000000e0e7423 */ /* 0x000fe2000001010e */
[----:B------:R-:W-:Y:S02]  /*28b0*/  ISETP.GE.AND P3, PT, R153, 0x20, PT ;  /* 0x000000209900780c */ /* 0x000fe40003f66270 */
[----:B------:R-:W-:Y:S01]  /*28c0*/  ISETP.GE.AND P1, PT, R168, 0x18, PT ;  /* 0x00000018a800780c */ /* 0x000fe20003f26270 */
[----:B------:R-:W-:Y:S01]  /*28d0*/  FFMA.FTZ R209, R172, UR42, -R207 ;  /* 0x0000002aacd17c23 */ /* 0x000fe200080108cf */
[----:B------:R-:W-:Y:S01]  /*28e0*/  FSEL R174, R18, -INF , !P2 ;  /* 0xff80000012ae7808 */ /* 0x000fe20005000000 */
[----:B------:R-:W-:Y:S01]  /*28f0*/  MUFU.EX2 R206, R206 ;  /* 0x000000ce00ce7308 */ /* 0x000fe20000000800 */
[----:B------:R-:W-:Y:S01]  /*2900*/  ISETP.GT.OR P4, PT, R160, 0x10, !P4 ;  /* 0x00000010a000780c */ /* 0x000fe20006784670 */
[----:B------:R-:W-:Y:S01]  /*2910*/  FFMA.FTZ R18, -R18, R18, 1 ;  /* 0x3f80000012127423 */ /* 0x000fe20000010112 */
[----:B------:R-:W-:Y:S01]  /*2920*/  ISETP.GT.OR P5, PT, R167, 0x10, !P5 ;  /* 0x00000010a700780c */ /* 0x000fe20006fa4670 */
[----:B------:R-:W-:Y:S01]  /*2930*/  FFMA.FTZ R211, R174, UR42, -R205 ;  /* 0x0000002aaed37c23 */ /* 0x000fe200080108cd */
[----:B------:R-:W-:-:S02]  /*2940*/  ISETP.GE.AND P2, PT, R168, 0x20, PT ;  /* 0x00000020a800780c */ /* 0x000fc40003f46270 */
[C---:B------:R-:W-:Y:S01]  /*2950*/  ISETP.GT.OR P0, PT, R160.reuse, 0x18, !P0 ;  /* 0x00000018a000780c */ /* 0x040fe20004704670 */
[----:B------:R-:W-:Y:S01]  /*2960*/  MUFU.EX2 R209, R209 ;  /* 0x000000d100d17308 */ /* 0x000fe20000000800 */
[----:B------:R-:W-:Y:S02]  /*2970*/  ISETP.GT.OR P3, PT, R160, 0x20, !P3 ;  /* 0x00000020a000780c */ /* 0x000fe40005f64670 */
[----:B------:R-:W-:Y:S02]  /*2980*/  ISETP.GT.OR P1, PT, R167, 0x18, !P1 ;  /* 0x00000018a700780c */ /* 0x000fe40004f24670 */
[----:B------:R-:W-:Y:S02]  /*2990*/  FSEL R163, R15, -INF , !P4 ;  /* 0xff8000000fa37808 */ /* 0x000fe40006000000 */
[----:B------:R-:W-:Y:S01]  /*29a0*/  FSEL R173, R17, -INF , !P5 ;  /* 0xff80000011ad7808 */ /* 0x000fe20006800000 */
[----:B------:R-:W-:Y:S01]  /*29b0*/  MUFU.EX2 R211, R211 ;  /* 0x000000d300d37308 */ /* 0x000fe20000000800 */
[----:B------:R-:W-:Y:S01]  /*29c0*/  ISETP.GT.OR P2, PT, R167, 0x20, !P2 ;  /* 0x00000020a700780c */ /* 0x000fe20005744670 */
[--C-:B------:R-:W-:Y:S01]  /*29d0*/  FFMA.FTZ R207, R163, UR42, -R204.reuse ;  /* 0x0000002aa3cf7c23 */ /* 0x100fe200080108cc */
[----:B------:R-:W-:Y:S01]  /*29e0*/  ISETP.GE.AND P4, PT, R153, 0x19, PT ;  /* 0x000000199900780c */ /* 0x000fe20003f86270 */
[----:B------:R-:W-:Y:S01]  /*29f0*/  FFMA.FTZ R210, R173, UR42, -R204 ;  /* 0x0000002aadd27c23 */ /* 0x000fe200080108cc */
[----:B------:R-:W-:Y:S01]  /*2a00*/  ISETP.GE.AND P5, PT, R168, 0x19, PT ;  /* 0x00000019a800780c */ /* 0x000fe20003fa6270 */
[----:B------:R-:W-:Y:S01]  /*2a10*/  FFMA.FTZ R204, R166, UR42, -R205 ;  /* 0x0000002aa6cc7c23 */ /* 0x000fe200080108cd */
[----:B------:R-:W-:Y:S01]  /*2a20*/  FSEL R165, R19, -INF , !P0 ;  /* 0xff80000013a57808 */ /* 0x000fe20004000000 */
[----:B------:R-:W-:Y:S01]  /*2a30*/  MUFU.EX2 R207, R207 ;  /* 0x000000cf00cf7308 */ /* 0x000fe20000000800 */
[C---:B------:R-:W-:Y:S01]  /*2a40*/  FSEL R227, R23.reuse, -INF , !P3 ;  /* 0xff80000017e37808 */ /* 0x040fe20005800000 */
[----:B------:R-:W-:Y:S01]  /*2a50*/  FFMA.FTZ R23, -R23, R23, 1 ;  /* 0x3f80000017177423 */ /* 0x000fe20000010117 */
[----:B------:R-:W-:Y:S01]  /*2a60*/  ISETP.GE.AND P0, PT, R153, 0x21, PT ;  /* 0x000000219900780c */ /* 0x000fe20003f06270 */
[----:B------:R-:W-:Y:S01]  /*2a70*/  FFMA.FTZ R205, R165, UR42, -R198 ;  /* 0x0000002aa5cd7c23 */ /* 0x000fe200080108c6 */
[----:B------:R-:W-:Y:S01]  /*2a80*/  FSEL R159, R21, -INF , !P1 ;  /* 0xff800000159f7808 */ /* 0x000fe20004800000 */
[----:B------:R-:W-:Y:S01]  /*2a90*/  FFMA.FTZ R227, R227, UR42, -R200 ;  /* 0x0000002ae3e37c23 */ /* 0x000fe200080108c8 */
[----:B------:R-:W-:Y:S01]  /*2aa0*/  ISETP.GE.AND P3, PT, R153, 0x29, PT ;  /* 0x000000299900780c */ /* 0x000fe20003f66270 */
[----:B------:R-:W-:Y:S01]  /*2ab0*/  MUFU.EX2 R210, R210 ;  /* 0x000000d200d27308 */ /* 0x000fe20000000800 */
[----:B------:R-:W-:Y:S01]  /*2ac0*/  ISETP.GE.AND P1, PT, R168, 0x21, PT ;  /* 0x00000021a800780c */ /* 0x000fe20003f26270 */
[----:B------:R-:W-:Y:S01]  /*2ad0*/  FFMA.FTZ R198, R159, UR42, -R198 ;  /* 0x0000002a9fc67c23 */ /* 0x000fe200080108c6 */
[----:B------:R-:W-:-:S02]  /*2ae0*/  FSEL R157, R185, -INF , !P2 ;  /* 0xff800000b99d7808 */ /* 0x000fc40005000000 */
[----:B------:R-:W-:Y:S02]  /*2af0*/  ISETP.GT.OR P4, PT, R160, 0x19, !P4 ;  /* 0x00000019a000780c */ /* 0x000fe40006784670 */
[----:B------:R-:W-:Y:S01]  /*2b00*/  ISETP.GT.OR P5, PT, R167, 0x19, !P5 ;  /* 0x00000019a700780c */ /* 0x000fe20006fa4670 */
[----:B------:R-:W-:Y:S01]  /*2b10*/  FFMA.FTZ R224, R157, UR42, -R200 ;  /* 0x0000002a9de07c23 */ /* 0x000fe200080108c8 */
[----:B------:R-:W-:Y:S01]  /*2b20*/  ISETP.GE.AND P2, PT, R168, 0x29, PT ;  /* 0x00000029a800780c */ /* 0x000fe20003f46270 */
[----:B------:R-:W-:Y:S01]  /*2b30*/  MUFU.EX2 R204, R204 ;  /* 0x000000cc00cc7308 */ /* 0x000fe20000000800 */
[C---:B------:R-:W-:Y:S02]  /*2b40*/  ISETP.GT.OR P0, PT, R160.reuse, 0x21, !P0 ;  /* 0x00000021a000780c */ /* 0x040fe40004704670 */
[----:B------:R-:W-:Y:S02]  /*2b50*/  ISETP.GT.OR P3, PT, R160, 0x29, !P3 ;  /* 0x00000029a000780c */ /* 0x000fe40005f64670 */
[----:B------:R-:W-:-:S02]  /*2b60*/  ISETP.GT.OR P1, PT, R167, 0x21, !P1 ;  /* 0x00000021a700780c */ /* 0x000fc40004f24670 */
[----:B------:R-:W-:Y:S01]  /*2b70*/  FSEL R158, R20, -INF , !P4 ;  /* 0xff800000149e7808 */ /* 0x000fe20006000000 */
[----:B------:R-:W-:Y:S01]  /*2b80*/  MUFU.EX2 R205, R205 ;  /* 0x000000cd00cd7308 */ /* 0x000fe20000000800 */
[----:B------:R-:W-:Y:S01]  /*2b90*/  FSEL R156, R22, -INF , !P5 ;  /* 0xff800000169c7808 */ /* 0x000fe20006800000 */
[----:B------:R-:W-:Y:S01]  /*2ba0*/  FFMA.FTZ R20, -R20, R20, 1 ;  /* 0x3f80000014147423 */ /* 0x000fe20000010114 */
        /* <DEDUP_REMOVED lines=9> */
[----:B------:R-:W-:Y:S01]  /*2c40*/  FFMA.FTZ R200, R154, UR42, -R201 ;  /* 0x0000002a9ac87c23 */ /* 0x000fe200080108c9 */
[----:B------:R-:W-:Y:S01]  /*2c50*/  FSEL R152, R186, -INF , !P1 ;  /* 0xff800000ba987808 */ /* 0x000fe20004800000 */
[----:B------:R-:W-:Y:S01]  /*2c60*/  FFMA.FTZ R212, R212, UR42, -R195 ;  /* 0x0000002ad4d47c23 */ /* 0x000fe200080108c3 */
[----:B------:R-:W-:Y:S01]  /*2c70*/  ISETP.GE.AND P3, PT, R168, 0x30, PT ;  /* 0x00000030a800780c */ /* 0x000fe20003f66270 */
[----:B------:R-:W-:Y:S01]  /*2c80*/  MUFU.EX2 R225, R225 ;  /* 0x000000e100e17308 */ /* 0x000fe20000000800 */
[----:B------:R-:W-:Y:S01]  /*2c90*/  ISETP.GE.AND P1, PT, R153, 0x31, PT ;  /* 0x000000319900780c */ /* 0x000fe20003f26270 */
[----:B------:R-:W-:Y:S01]  /*2ca0*/  FFMA.FTZ R201, R152, UR42, -R201 ;  /* 0x0000002a98c97c23 */ /* 0x000fe200080108c9 */
[----:B----4-:R-:W-:-:S02]  /*2cb0*/  FSEL R214, R190, -INF , !P2 ;  /* 0xff800000bed67808 */ /* 0x010fc40005000000 */
[----:B------:R-:W-:Y:S02]  /*2cc0*/  ISETP.GT.OR P4, PT, R160, 0x28, !P4 ;  /* 0x00000028a000780c */ /* 0x000fe40006784670 */
[C---:B------:R-:W-:Y:S01]  /*2cd0*/  ISETP.GT.OR P5, PT, R167.reuse, 0x28, !P5 ;  /* 0x00000028a700780c */ /* 0x040fe20006fa4670 */
[----:B------:R-:W-:Y:S01]  /*2ce0*/  FFMA.FTZ R214, R214, UR42, -R195 ;  /* 0x0000002ad6d67c23 */ /* 0x000fe200080108c3 */
[----:B------:R-:W-:Y:S01]  /*2cf0*/  ISETP.GE.AND P2, PT, R168, 0x31, PT ;  /* 0x00000031a800780c */ /* 0x000fe20003f46270 */
[----:B------:R4:W-:Y:S01]  /*2d00*/  MUFU.EX2 R195, R222 ;  /* 0x000000de00c37308 */ /* 0x0009e20000000800 */
        /* <DEDUP_REMOVED lines=12> */
[----:B------:R-:W4:Y:S01]  /*2dd0*/  MUFU.EX2 R194, R223 ;  /* 0x000000df00c27308 */ /* 0x000f220000000800 */
[----:B--2---:R-:W-:-:S02]  /*2de0*/  FSEL R215, R0, -INF , !P0 ;  /* 0xff80000000d77808 */ /* 0x004fc40004000000 */
[----:B------:R-:W-:Y:S02]  /*2df0*/  FSEL R153, R236, -INF , !P3 ;  /* 0xff800000ec997808 */ /* 0x000fe40005800000 */
[----:B---3--:R-:W-:Y:S01]  /*2e00*/  FSEL R152, R237, -INF , !P1 ;  /* 0xff800000ed987808 */ /* 0x008fe20004800000 */
[--C-:B------:R-:W-:Y:S01]  /*2e10*/  FFMA.FTZ R215, R215, UR42, -R196.reuse ;  /* 0x0000002ad7d77c23 */ /* 0x100fe200080108c4 */
[----:B------:R-:W-:Y:S01]  /*2e20*/  FSEL R154, R235, -INF , !P2 ;  /* 0xff800000eb9a7808 */ /* 0x000fe20005000000 */
[----:B------:R-:W-:Y:S01]  /*2e30*/  FFMA.FTZ R216, R153, UR42, -R196 ;  /* 0x0000002a99d87c23 */ /* 0x000fe200080108c4 */
[----:B------:R-:W-:Y:S01]  /*2e40*/  ISETP.GE.AND P0, PT, R168, 0x38, PT ;  /* 0x00000038a800780c */ /* 0x000fe20003f06270 */
[--C-:B------:R-:W-:Y:S01]  /*2e50*/  FFMA.FTZ R196, R152, UR42, -R197.reuse ;  /* 0x0000002a98c47c23 */ /* 0x100fe200080108c5 */
[----:B------:R-:W-:Y:S01]  /*2e60*/  ISETP.GE.AND P3, PT, R168, 0x39, PT ;  /* 0x00000039a800780c */ /* 0x000fe20003f66270 */
[----:B------:R-:W-:Y:S01]  /*2e70*/  FFMA.FTZ R197, R154, UR42, -R197 ;  /* 0x0000002a9ac57c23 */ /* 0x000fe200080108c5 */
[C---:B------:R-:W-:Y:S01]  /*2e80*/  ISETP.GT.OR P4, PT, R160.reuse, 0x38, !P4 ;  /* 0x00000038a000780c */ /* 0x040fe20006784670 */
[----:B------:R-:W-:Y:S01]  /*2e90*/  MUFU.EX2 R226, R226 ;  /* 0x000000e200e27308 */ /* 0x000fe20000000800 */
[----:B------:R-:W-:-:S02]  /*2ea0*/  ISETP.GT.OR P5, PT, R160, 0x39, !P5 ;  /* 0x00000039a000780c */ /* 0x000fc40006fa4670 */
[C---:B------:R-:W-:Y:S02]  /*2eb0*/  ISETP.GT.OR P0, PT, R167.reuse, 0x38, !P0 ;  /* 0x00000038a700780c */ /* 0x040fe40004704670 */
[----:B------:R-:W-:Y:S02]  /*2ec0*/  ISETP.GT.OR P3, PT, R167, 0x39, !P3 ;  /* 0x00000039a700780c */ /* 0x000fe40005f64670 */
[----:B------:R-:W-:Y:S01]  /*2ed0*/  WARPGROUP.ARRIVE ;  /* 0x00000000000079c5 */ /* 0x000fe20000000000 */
[----:B------:R-:W-:Y:S01]  /*2ee0*/  FSEL R217, R234, -INF , !P4 ;  /* 0xff800000ead97808 */ /* 0x000fe20006000000 */
[----:B------:R-:W-:Y:S01]  /*2ef0*/  MUFU.EX2 R215, R215 ;  /* 0x000000d700d77308 */ /* 0x000fe20000000800 */
[----:B-1----:R-:W-:Y:S02]  /*2f00*/  FSEL R219, R232, -INF , !P0 ;  /* 0xff800000e8db7808 */ /* 0x002fe40004000000 */
[----:B------:R-:W-:Y:S01]  /*2f10*/  FSEL R218, R233, -INF , !P5 ;  /* 0xff800000e9da7808 */ /* 0x000fe20006800000 */
[----:B------:R-:W-:Y:S01]  /*2f20*/  HGMMA.64x64x16.F32 R152, gdesc[UR8], RZ, !UPT, gsb0 ;  /* 0x00e00000089879f0 */ /* 0x000fe2000c0008ff */
[----:B------:R-:W-:Y:S01]  /*2f30*/  UIADD3 UR10, UR6, 0x2, URZ ;  /* 0x00000002060a7890 */ /* 0x000fe2000fffe03f */
[----:B------:R-:W-:Y:S01]  /*2f40*/  FSEL R220, R231, -INF , !P3 ;  /* 0xff800000e7dc7808 */ /* 0x000fe20005800000 */
[----:B------:R-:W-:Y:S01]  /*2f50*/  UIADD3 UR8, UR5, 0x2, URZ ;  /* 0x0000000205087890 */ /* 0x000fe2000fffe03f */
[--C-:B------:R-:W-:Y:S01]  /*2f60*/  FFMA.FTZ R217, R217, UR42, -R192.reuse ;  /* 0x0000002ad9d97c23 */ /* 0x100fe200080108c0 */
[----:B------:R-:W-:Y:S01]  /*2f70*/  UMOV UR11, 0x40000040 ;  /* 0x40000040000b7882 */ /* 0x000fe20000000000 */
[----:B------:R-:W-:Y:S01]  /*2f80*/  UMOV UR9, 0x40000040 ;  /* 0x4000004000097882 */ /* 0x000fe20000000000 */
[----:B------:R-:W-:Y:S01]  /*2f90*/  FFMA.FTZ R219, R219, UR42, -R192 ;  /* 0x0000002adbdb7c23 */ /* 0x000fe200080108c0 */
[--C-:B------:R-:W-:Y:S01]  /*2fa0*/  FFMA.FTZ R218, R218, UR42, -R193.reuse ;  /* 0x0000002adada7c23 */ /* 0x100fe200080108c1 */
[----:B------:R-:W-:Y:S01]  /*2fb0*/  FFMA.FTZ R220, R220, UR42, -R193 ;  /* 0x0000002adcdc7c23 */ /* 0x000fe200080108c1 */
[----:B------:R-:W-:Y:S08]  /*2fc0*/  MUFU.EX2 R214, R214 ;  /* 0x000000d600d67308 */ /* 0x000ff00000000800 */
[----:B------:R-:W-:Y:S08]  /*2fd0*/  MUFU.EX2 R216, R216 ;  /* 0x000000d800d87308 */ /* 0x000ff00000000800 */
[----:B------:R-:W-:Y:S08]  /*2fe0*/  MUFU.EX2 R227, R227 ;  /* 0x000000e300e37308 */ /* 0x000ff00000000800 */
[----:B------:R-:W-:Y:S08]  /*2ff0*/  MUFU.EX2 R213, R213 ;  /* 0x000000d500d57308 */ /* 0x000ff00000000800 */
[----:B------:R-:W-:Y:S08]  /*3000*/  MUFU.EX2 R219, R219 ;  /* 0x000000db00db7308 */ /* 0x000ff00000000800 */
[----:B------:R-:W-:Y:S08]  /*3010*/  MUFU.EX2 R217, R217 ;  /* 0x000000d900d97308 */ /* 0x000ff00000000800 */
[----:B------:R-:W-:Y:S01]  /*3020*/  MUFU.EX2 R218, R218 ;  /* 0x000000da00da7308 */ /* 0x000fe20000000800 */
        /* <DEDUP_REMOVED lines=46> */
[----:B------:R-:W4:Y:S02]  /*3310*/  LDS.64 R192, [R6+0x28200] ;  /* 0x0282000006c07984 */ /* 0x000f240000000a00 */
[--C-:B----4-:R-:W-:Y:S01]  /*3320*/  FADD.FTZ R222, R152, -R192.reuse ;  /* 0x800000c098de7221 */ /* 0x110fe20000010000 */
[----:B------:R-:W-:Y:S01]  /*3330*/  FFMA.FTZ R152, -R7, R7, 1 ;  /* 0x3f80000007987423 */ /* 0x000fe20000010107 */
[----:B------:R-:W-:Y:S01]  /*3340*/  FADD.FTZ R154, R154, -R192 ;  /* 0x800000c09a9a7221 */ /* 0x000fe20000010000 */
[----:B------:R1:W2:Y:S01]  /*3350*/  MUFU.EX2 R7, R221 ;  /* 0x000000dd00077308 */ /* 0x0002a20000000800 */
[----:B------:R-:W-:Y:S01]  /*3360*/  FMUL.FTZ R222, R194, R222 ;  /* 0x000000dec2de7220 */ /* 0x000fe20000410000 */
[----:B------:R-:W-:Y:S01]  /*3370*/  FFMA.FTZ R192, -R9, R9, 1 ;  /* 0x3f80000009c07423 */ /* 0x000fe20000010109 */
[--C-:B------:R-:W-:Y:S01]  /*3380*/  FADD.FTZ R153, R153, -R193.reuse ;  /* 0x800000c199997221 */ /* 0x100fe20000010000 */
[----:B------:R-:W-:Y:S01]  /*3390*/  FADD.FTZ R155, R155, -R193 ;  /* 0x800000c19b9b7221 */ /* 0x000fe20000010000 */
[----:B------:R-:W-:-:S03]  /*33a0*/  FMUL.FTZ R154, R195, R154 ;  /* 0x0000009ac39a7220 */ /* 0x000fc60000410000 */
[----:B------:R3:W-:Y:S01]  /*33b0*/  MUFU.EX2 R193, R198 ;  /* 0x000000c600c17308 */ /* 0x0007e20000000800 */
[----:B-1----:R-:W-:Y:S01]  /*33c0*/  FMUL.FTZ R221, R152, R222 ;  /* 0x000000de98dd7220 */ /* 0x002fe20000410000 */
[----:B------:R-:W-:Y:S01]  /*33d0*/  FFMA.FTZ R222, -R8, R8, 1 ;  /* 0x3f80000008de7423 */ /* 0x000fe20000010108 */
[----:B------:R-:W-:Y:S01]  /*33e0*/  FMUL.FTZ R192, R192, R154 ;  /* 0x0000009ac0c07220 */ /* 0x000fe20000410000 */
[----:B------:R-:W1:Y:S04]  /*33f0*/  LDS.64 R8, [R6+0x28220] ;  /* 0x0282200006087984 */ /* 0x000e680000000a00 */
[----:B------:R4:W4:Y:S01]  /*3400*/  MUFU.EX2 R152, R203 ;  /* 0x000000cb00987308 */ /* 0x0009220000000800 */
[----:B--2---:R-:W-:Y:S01]  /*3410*/  FMUL.FTZ R153, R7, R153 ;  /* 0x0000009907997220 */ /* 0x004fe20000410000 */
[----:B---3--:R-:W-:-:S03]  /*3420*/  FFMA.FTZ R198, -R19, R19, 1 ;  /* 0x3f80000013c67423 */ /* 0x008fc60000010113 */
[----:B------:R-:W-:-:S03]  /*3430*/  FMUL.FTZ R222, R222, R153 ;  /* 0x00000099dede7220 */ /* 0x000fc60000410000 */
[----:B------:R2:W3:Y:S01]  /*3440*/  MUFU.EX2 R153, R202 ;  /* 0x000000ca00997308 */ /* 0x0004e20000000800 */
[----:B----4-:R-:W-:-:S07]  /*3450*/  FFMA.FTZ R203, -R13, R13, 1 ;  /* 0x3f8000000dcb7423 */ /* 0x010fce000001010d */
[----:B------:R4:W3:Y:S01]  /*3460*/  MUFU.EX2 R13, R199 ;  /* 0x000000c7000d7308 */ /* 0x0008e20000000800 */
[----:B------:R-:W-:Y:S01]  /*3470*/  FMUL.FTZ R155, R152, R155 ;  /* 0x0000009b989b7220 */ /* 0x000fe20000410000 */
[----:B--2---:R-:W-:Y:S01]  /*3480*/  FFMA.FTZ R202, -R10, R10, 1 ;  /* 0x3f8000000aca7423 */ /* 0x004fe2000001010a */
[----:B------:R-:W-:Y:S01]  /*3490*/  LOP3.LUT R10, R191, 0x2000000, RZ, 0xfc, !PT ;  /* 0x02000000bf0a7812 */ /* 0x000fe200078efcff */
[----:B------:R-:W-:Y:S02]  /*34a0*/  FFMA.FTZ R191, -R189, R189, 1 ;  /* 0x3f800000bdbf7423 */ /* 0x000fe400000101bd */
[----:B------:R-:W-:Y:S02]  /*34b0*/  FMUL.FTZ R202, R202, R155 ;  /* 0x0000009bcaca7220 */ /* 0x000fe40000410000 */
[----:B------:R-:W2:Y:S01]  /*34c0*/  LDS.64 R154, [R6+0x28240] ;  /* 0x02824000069a7984 */ /* 0x000ea20000000a00 */
[----:B------:R-:W-:Y:S02]  /*34d0*/  IMAD R10, R4, 0x400, R10 ;  /* 0x00000400040a7824 */ /* 0x000fe400078e020a */
[----:B----4-:R-:W-:Y:S01]  /*34e0*/  FFMA.FTZ R199, -R21, R21, 1 ;  /* 0x3f80000015c77423 */ /* 0x010fe20000010115 */
[----:B------:R-:W-:Y:S01]  /*34f0*/  FFMA.FTZ R21, -R22, R22, 1 ;  /* 0x3f80000016157423 */ /* 0x000fe20000010116 */
[----:B------:R-:W-:Y:S01]  /*3500*/  MUFU.EX2 R19, R196 ;  /* 0x000000c400137308 */ /* 0x000fe20000000800 */
[----:B------:R-:W-:Y:S01]  /*3510*/  R2UR UR6, R10 ;  /* 0x000000000a0672ca */ /* 0x000fe200000e0000 */
[--C-:B-1----:R-:W-:Y:S01]  /*3520*/  FADD.FTZ R156, R156, -R8.reuse ;  /* 0x800000089c9c7221 */ /* 0x102fe20000010000 */
[----:B------:R-:W-:Y:S01]  /*3530*/  FADD.FTZ R8, R158, -R8 ;  /* 0x800000089e087221 */ /* 0x000fe20000010000 */
[--C-:B------:R-:W-:Y:S01]  /*3540*/  FADD.FTZ R157, R157, -R9.reuse ;  /* 0x800000099d9d7221 */ /* 0x100fe20000010000 */
[----:B------:R-:W-:Y:S01]  /*3550*/  FADD.FTZ R159, R159, -R9 ;  /* 0x800000099f9f7221 */ /* 0x000fe20000010000 */
[----:B---3--:R-:W-:Y:S01]  /*3560*/  FMUL.FTZ R156, R153, R156 ;  /* 0x0000009c999c7220 */ /* 0x008fe20000410000 */
[----:B------:R-:W-:Y:S01]  /*3570*/  FMUL.FTZ R8, R208, R8 ;  /* 0x00000008d0087220 */ /* 0x000fe20000410000 */
[----:B------:R-:W-:Y:S01]  /*3580*/  FFMA.FTZ R158, -R12, R12, 1 ;  /* 0x3f8000000c9e7423 */ /* 0x000fe2000001010c */
[----:B------:R-:W-:Y:S01]  /*3590*/  FMUL.FTZ R157, R206, R157 ;  /* 0x0000009dce9d7220 */ /* 0x000fe20000410000 */
[----:B------:R-:W-:Y:S01]  /*35a0*/  FMUL.FTZ R156, R11, R156 ;  /* 0x0000009c0b9c7220 */ /* 0x000fe20000410000 */
[----:B------:R-:W-:Y:S01]  /*35b0*/  FMUL.FTZ R203, R203, R8 ;  /* 0x00000008cbcb7220 */ /* 0x000fe20000410000 */
[----:B------:R-:W-:Y:S01]  /*35c0*/  FMUL.FTZ R159, R209, R159 ;  /* 0x0000009fd19f7220 */ /* 0x000fe20000410000 */
[----:B------:R-:W1:Y:S01]  /*35d0*/  LDS.64 R8, [R6+0x28260] ;  /* 0x0282600006087984 */ /* 0x000e620000000a00 */
[----:B------:R-:W-:Y:S01]  /*35e0*/  FMUL.FTZ R158, R158, R157 ;  /* 0x0000009d9e9e7220 */ /* 0x000fe20000410000 */
[----:B------:R-:W3:Y:S01]  /*35f0*/  MUFU.EX2 R12, R200 ;  /* 0x000000c8000c7308 */ /* 0x000ee20000000800 */
[----:B------:R-:W-:Y:S01]  /*3600*/  FMUL.FTZ R157, R14, R159 ;  /* 0x0000009f0e9d7220 */ /* 0x000fe20000410000 */
[----:B------:R-:W-:-:S06]  /*3610*/  FFMA.FTZ R159, -R185, R185, 1 ;  /* 0x3f800000b99f7423 */ /* 0x000fcc00000101b9 */
[----:B------:R-:W4:Y:S01]  /*3620*/  MUFU.EX2 R14, R201 ;  /* 0x000000c9000e7308 */ /* 0x000f220000000800 */
[--C-:B--2---:R-:W-:Y:S01]  /*3630*/  FADD.FTZ R160, R160, -R154.reuse ;  /* 0x8000009aa0a07221 */ /* 0x104fe20000010000 */
[----:B------:R-:W-:Y:S01]  /*3640*/  FADD.FTZ R11, R162, -R154 ;  /* 0x8000009aa20b7221 */ /* 0x000fe20000010000 */
[----:B------:R-:W-:Y:S01]  /*3650*/  FFMA.FTZ R154, -R15, R15, 1 ;  /* 0x3f8000000f9a7423 */ /* 0x000fe2000001010f */
[----:B------:R-:W-:Y:S01]  /*3660*/  FFMA.FTZ R15, -R17, R17, 1 ;  /* 0x3f800000110f7423 */ /* 0x000fe20000010111 */
[----:B------:R-:W-:Y:S01]  /*3670*/  FMUL.FTZ R17, R207, R160 ;  /* 0x000000a0cf117220 */ /* 0x000fe20000410000 */
[--C-:B------:R-:W-:Y:S01]  /*3680*/  FADD.FTZ R162, R163, -R155.reuse ;  /* 0x8000009ba3a27221 */ /* 0x100fe20000010000 */
[----:B------:R-:W-:Y:S01]  /*3690*/  FMUL.FTZ R10, R210, R11 ;  /* 0x0000000bd20a7220 */ /* 0x000fe20000410000 */
[----:B------:R-:W-:Y:S01]  /*36a0*/  FADD.FTZ R161, R161, -R155 ;  /* 0x8000009ba1a17221 */ /* 0x000fe20000010000 */
[----:B------:R-:W-:Y:S01]  /*36b0*/  FMUL.FTZ R154, R154, R17 ;  /* 0x000000119a9a7220 */ /* 0x000fe20000410000 */
[----:B------:R-:W-:Y:S01]  /*36c0*/  FMUL.FTZ R17, R211, R162 ;  /* 0x000000a2d3117220 */ /* 0x000fe20000410000 */
[----:B------:R-:W-:Y:S01]  /*36d0*/  FFMA.FTZ R162, -R184, R184, 1 ;  /* 0x3f800000b8a27423 */ /* 0x000fe200000101b8 */
[----:B------:R-:W-:Y:S01]  /*36e0*/  FFMA.FTZ R184, -R0, R0, 1 ;  /* 0x3f80000000b87423 */ /* 0x000fe20000010100 */
[----:B------:R-:W-:Y:S01]  /*36f0*/  FMUL.FTZ R15, R15, R10 ;  /* 0x0000000a0f0f7220 */ /* 0x000fe20000410000 */
[----:B------:R2:W5:Y:S01]  /*3700*/  LDL.LU R0, [R1+0xc] ;  /* 0x00000c0001007983 */ /* 0x0005620000300800 */
[----:B------:R-:W-:Y:S01]  /*3710*/  FFMA.FTZ R155, -R16, R16, 1 ;  /* 0x3f800000109b7423 */ /* 0x000fe20000010110 */
[----:B------:R-:W-:Y:S01]  /*3720*/  FMUL.FTZ R16, R204, R161 ;  /* 0x000000a1cc107220 */ /* 0x000fe20000410000 */
[----:B------:R-:W-:Y:S01]  /*3730*/  FMUL.FTZ R18, R18, R17 ;  /* 0x0000001112127220 */ /* 0x000fe20000410000 */
[----:B------:R-:W3:Y:S01]  /*3740*/  LDS.64 R10, [R6+0x28280] ;  /* 0x02828000060a7984 */ /* 0x000ee20000000a00 */
[--C-:B-1----:R-:W-:Y:S01]  /*3750*/  FADD.FTZ R164, R164, -R8.reuse ;  /* 0x80000008a4a47221 */ /* 0x102fe20000010000 */
[----:B------:R-:W-:Y:S01]  /*3760*/  FADD.FTZ R166, R166, -R8 ;  /* 0x80000008a6a67221 */ /* 0x000fe20000010000 */
[--C-:B------:R-:W-:Y:S01]  /*3770*/  FADD.FTZ R8, R165, -R9.reuse ;  /* 0x80000009a5087221 */ /* 0x100fe20000010000 */
[----:B------:R-:W-:Y:S01]  /*3780*/  FMUL.FTZ R155, R155, R16 ;  /* 0x000000109b9b7220 */ /* 0x000fe20000410000 */
[----:B------:R-:W2:Y:S01]  /*3790*/  LDL R165, [R1+0x8] ;  /* 0x0000080001a57983 */ /* 0x000ea20000100800 */
[----:B------:R-:W-:Y:S01]  /*37a0*/  FADD.FTZ R16, R167, -R9 ;  /* 0x80000009a7107221 */ /* 0x000fe20000010000 */
[----:B------:R-:W-:Y:S01]  /*37b0*/  FMUL.FTZ R9, R205, R164 ;  /* 0x000000a4cd097220 */ /* 0x000fe20000410000 */
[----:B------:R-:W-:Y:S01]  /*37c0*/  FMUL.FTZ R166, R193, R166 ;  /* 0x000000a6c1a67220 */ /* 0x000fe20000410000 */
[----:B------:R-:W-:Y:S01]  /*37d0*/  MUFU.EX2 R220, R220 ;  /* 0x000000dc00dc7308 */ /* 0x000fe20000000800 */
[----:B------:R-:W-:Y:S01]  /*37e0*/  FMUL.FTZ R16, R13, R16 ;  /* 0x000000100d107220 */ /* 0x000fe20000410000 */
[----:B------:R-:W-:Y:S01]  /*37f0*/  FMUL.FTZ R198, R198, R9 ;  /* 0x00000009c6c67220 */ /* 0x000fe20000410000 */
[----:B------:R-:W-:Y:S01]  /*3800*/  FMUL.FTZ R9, R225, R8 ;  /* 0x00000008e1097220 */ /* 0x000fe20000410000 */
[----:B------:R-:W-:Y:S01]  /*3810*/  FMUL.FTZ R199, R199, R166 ;  /* 0x000000a6c7c77220 */ /* 0x000fe20000410000 */
[----:B------:R-:W-:Y:S01]  /*3820*/  FMUL.FTZ R21, R21, R16 ;  /* 0x0000001015157220 */ /* 0x000fe20000410000 */
[----:B------:R-:W-:Y:S01]  /*3830*/  FFMA.FTZ R185, -R236, R236, 1 ;  /* 0x3f800000ecb97423 */ /* 0x000fe200000101ec */
[----:B------:R-:W-:Y:S01]  /*3840*/  FMUL.FTZ R22, R20, R9 ;  /* 0x0000000914167220 */ /* 0x000fe20000410000 */
[----:B------:R-:W-:Y:S01]  /*3850*/  FFMA.FTZ R160, -R186, R186, 1 ;  /* 0x3f800000baa07423 */ /* 0x000fe200000101ba */
[----:B------:R-:W1:Y:S01]  /*3860*/  LDS.64 R8, [R6+0x282a0] ;  /* 0x0282a00006087984 */ /* 0x000e620000000a00 */
[----:B------:R4:W1:Y:S01]  /*3870*/  MUFU.EX2 R20, R197 ;  /* 0x000000c500147308 */ /* 0x0008620000000800 */
[--C-:B---3--:R-:W-:Y:S01]  /*3880*/  FADD.FTZ R17, R170, -R10.reuse ;  /* 0x8000000aaa117221 */ /* 0x108fe20000010000 */
[----:B------:R-:W-:Y:S01]  /*3890*/  FADD.FTZ R168, R168, -R10 ;  /* 0x8000000aa8a87221 */ /* 0x000fe20000010000 */
[--C-:B------:R-:W-:Y:S01]  /*38a0*/  FADD.FTZ R169, R169, -R11.reuse ;  /* 0x8000000ba9a97221 */ /* 0x100fe20000010000 */
[----:B------:R-:W-:Y:S01]  /*38b0*/  FADD.FTZ R171, R171, -R11 ;  /* 0x8000000babab7221 */ /* 0x000fe20000010000 */
[----:B------:R-:W-:Y:S01]  /*38c0*/  FMUL.FTZ R16, R224, R17 ;  /* 0x00000011e0107220 */ /* 0x000fe20000410000 */
[----:B------:R-:W3:Y:S01]  /*38d0*/  LDS.64 R10, [R6+0x282c0] ;  /* 0x0282c000060a7984 */ /* 0x000ee20000000a00 */
[----:B------:R-:W2:Y:S02]  /*38e0*/  S2R R166, SR_CgaCtaId ;  /* 0x0000000000a67919 */ /* 0x000ea40000008800 */
[----:B------:R-:W-:Y:S01]  /*38f0*/  FMUL.FTZ R159, R159, R16 ;  /* 0x000000109f9f7220 */ /* 0x000fe20000410000 */
[----:B----4-:R-:W-:Y:S01]  /*3900*/  F2FP.F16.F32.PACK_AB R197, R18, R15 ;  /* 0x0000000f12c5723e */ /* 0x010fe200000000ff */
[----:B------:R-:W-:Y:S01]  /*3910*/  FMUL.FTZ R168, R227, R168 ;  /* 0x000000a8e3a87220 */ /* 0x000fe20000410000 */
[----:B------:R4:W3:Y:S01]  /*3920*/  LDS.64 R16, [R6+0x282e0] ;  /* 0x0282e00006107984 */ /* 0x0008e20000000a00 */
[----:B------:R-:W-:Y:S01]  /*3930*/  FMUL.FTZ R169, R12, R169 ;  /* 0x000000a90ca97220 */ /* 0x000fe20000410000 */
[----:B------:R-:W-:Y:S01]  /*3940*/  FMUL.FTZ R171, R14, R171 ;  /* 0x000000ab0eab7220 */ /* 0x000fe20000410000 */
[----:B------:R-:W-:Y:S01]  /*3950*/  FFMA.FTZ R234, -R234, R234, 1 ;  /* 0x3f800000eaea7423 */ /* 0x000fe200000101ea */
[----:B------:R-:W-:Y:S01]  /*3960*/  FFMA.FTZ R232, -R232, R232, 1 ;  /* 0x3f800000e8e87423 */ /* 0x000fe200000101e8 */
[----:B------:R-:W-:Y:S01]  /*3970*/  FFMA.FTZ R233, -R233, R233, 1 ;  /* 0x3f800000e9e97423 */ /* 0x000fe200000101e9 */
[----:B------:R-:W-:Y:S01]  /*3980*/  FFMA.FTZ R231, -R231, R231, 1 ;  /* 0x3f800000e7e77423 */ /* 0x000fe200000101e7 */
[----:B------:R-:W-:Y:S01]  /*3990*/  FMUL.FTZ R23, R23, R168 ;  /* 0x000000a817177220 */ /* 0x000fe20000410000 */
[----:B------:R-:W-:Y:S01]  /*39a0*/  FMUL.FTZ R162, R162, R169 ;  /* 0x000000a9a2a27220 */ /* 0x000fe20000410000 */
[----:B------:R-:W-:Y:S01]  /*39b0*/  FMUL.FTZ R160, R160, R171 ;  /* 0x000000aba0a07220 */ /* 0x000fe20000410000 */
[--C-:B-1----:R-:W-:Y:S01]  /*39c0*/  FADD.FTZ R161, R172, -R8.reuse ;  /* 0x80000008aca17221 */ /* 0x102fe20000010000 */
[--C-:B------:R-:W-:Y:S01]  /*39d0*/  FADD.FTZ R173, R173, -R9.reuse ;  /* 0x80000009adad7221 */ /* 0x100fe20000010000 */
[----:B------:R-:W-:Y:S01]  /*39e0*/  FADD.FTZ R174, R174, -R8 ;  /* 0x80000008aeae7221 */ /* 0x000fe20000010000 */
[----:B------:R-:W-:Y:S01]  /*39f0*/  FADD.FTZ R175, R175, -R9 ;  /* 0x80000009afaf7221 */ /* 0x000fe20000010000 */
[----:B------:R-:W-:Y:S01]  /*3a00*/  FFMA.FTZ R8, -R190, R190, 1 ;  /* 0x3f800000be087423 */ /* 0x000fe200000101be */
[----:B------:R-:W-:Y:S01]  /*3a10*/  FMUL.FTZ R190, R226, R161 ;  /* 0x000000a1e2be7220 */ /* 0x000fe20000410000 */
[----:B------:R-:W-:Y:S01]  /*3a20*/  FFMA.FTZ R9, -R188, R188, 1 ;  /* 0x3f800000bc097423 */ /* 0x000fe200000101bc */
[----:B----4-:R-:W-:Y:S01]  /*3a30*/  FMUL.FTZ R6, R212, R173 ;  /* 0x000000add4067220 */ /* 0x010fe20000410000 */
[----:B------:R-:W-:Y:S01]  /*3a40*/  FMUL.FTZ R175, R214, R175 ;  /* 0x000000afd6af7220 */ /* 0x000fe20000410000 */
[----:B------:R-:W-:Y:S01]  /*3a50*/  FMUL.FTZ R174, R213, R174 ;  /* 0x000000aed5ae7220 */ /* 0x000fe20000410000 */
[----:B------:R-:W-:Y:S01]  /*3a60*/  FMUL.FTZ R190, R187, R190 ;  /* 0x000000bebbbe7220 */ /* 0x000fe20000410000 */
[----:B------:R-:W-:Y:S01]  /*3a70*/  FMUL.FTZ R9, R9, R6 ;  /* 0x0000000609097220 */ /* 0x000fe20000410000 */
[----:B------:R-:W-:Y:S01]  /*3a80*/  FMUL.FTZ R6, R8, R175 ;  /* 0x000000af08067220 */ /* 0x000fe20000410000 */
[--C-:B---3--:R-:W-:Y:S01]  /*3a90*/  FADD.FTZ R176, R176, -R10.reuse ;  /* 0x8000000ab0b07221 */ /* 0x108fe20000010000 */
[----:B------:R-:W-:Y:S01]  /*3aa0*/  FADD.FTZ R163, R178, -R10 ;  /* 0x8000000ab2a37221 */ /* 0x000fe20000010000 */
[--C-:B------:R-:W-:Y:S01]  /*3ab0*/  FADD.FTZ R164, R177, -R11.reuse ;  /* 0x8000000bb1a47221 */ /* 0x100fe20000010000 */
[----:B------:R-:W-:Y:S01]  /*3ac0*/  FADD.FTZ R179, R179, -R11 ;  /* 0x8000000bb3b37221 */ /* 0x000fe20000010000 */
[----:B------:R-:W-:Y:S01]  /*3ad0*/  FMUL.FTZ R161, R215, R176 ;  /* 0x000000b0d7a17220 */ /* 0x000fe20000410000 */
[----:B------:R-:W-:Y:S01]  /*3ae0*/  FMUL.FTZ R10, R216, R163 ;  /* 0x000000a3d80a7220 */ /* 0x000fe20000410000 */
[--C-:B------:R-:W-:Y:S01]  /*3af0*/  FADD.FTZ R180, R180, -R16.reuse ;  /* 0x80000010b4b47221 */ /* 0x100fe20000010000 */
[----:B------:R-:W-:Y:S01]  /*3b00*/  FADD.FTZ R16, R182, -R16 ;  /* 0x80000010b6107221 */ /* 0x000fe20000010000 */
[--C-:B------:R-:W-:Y:S01]  /*3b10*/  FADD.FTZ R181, R181, -R17.reuse ;  /* 0x80000011b5b57221 */ /* 0x100fe20000010000 */
[----:B------:R-:W-:Y:S01]  /*3b20*/  FADD.FTZ R183, R183, -R17 ;  /* 0x80000011b7b77221 */ /* 0x000fe20000010000 */
[----:B------:R-:W-:Y:S01]  /*3b30*/  FMUL.FTZ R184, R184, R161 ;  /* 0x000000a1b8b87220 */ /* 0x000fe20000410000 */
[----:B------:R-:W-:Y:S01]  /*3b40*/  FMUL.FTZ R185, R185, R10 ;  /* 0x0000000ab9b97220 */ /* 0x000fe20000410000 */
[----:B------:R-:W-:Y:S01]  /*3b50*/  FMUL.FTZ R161, R219, R16 ;  /* 0x00000010dba17220 */ /* 0x000fe20000410000 */
[----:B------:R-:W-:Y:S01]  /*3b60*/  FFMA.FTZ R11, -R237, R237, 1 ;  /* 0x3f800000ed0b7423 */ /* 0x000fe200000101ed */
[----:B------:R-:W-:Y:S01]  /*3b70*/  FFMA.FTZ R8, -R235, R235, 1 ;  /* 0x3f800000eb087423 */ /* 0x000fe200000101eb */
[----:B------:R-:W-:Y:S01]  /*3b80*/  FMUL.FTZ R164, R19, R164 ;  /* 0x000000a413a47220 */ /* 0x000fe20000410000 */
        /* <DEDUP_REMOVED lines=29> */
[----:B------:R-:W-:Y:S01]  /*3d60*/  F2FP.F16.F32.PACK_AB R159, R209, R208 ;  /* 0x000000d0d19f723e */ /* 0x000fe200000000ff */
[----:B------:R-:W-:Y:S01]  /*3d70*/  UMOV UR7, 0x40000040 ;  /* 0x4000004000077882 */ /* 0x000fe20000000000 */
[----:B------:R-:W-:Y:S01]  /*3d80*/  F2FP.F16.F32.PACK_AB R152, R204, R207 ;  /* 0x000000cfcc98723e */ /* 0x000fe200000000ff */
[----:B------:R-:W-:Y:S01]  /*3d90*/  UIADD3 UR8, UR6, 0x80, URZ ;  /* 0x0000008006087890 */ /* 0x000fe2000fffe03f */
[----:B------:R-:W-:-:S02]  /*3da0*/  F2FP.F16.F32.PACK_AB R153, R211, R210 ;  /* 0x000000d2d399723e */ /* 0x000fc400000000ff */
[----:B------:R-:W-:Y:S02]  /*3db0*/  F2FP.F16.F32.PACK_AB R154, R225, R205 ;  /* 0x000000cde19a723e */ /* 0x000fe400000000ff */
[----:B------:R-:W-:Y:S01]  /*3dc0*/  F2FP.F16.F32.PACK_AB R155, R13, R193 ;  /* 0x000000c10d9b723e */ /* 0x000fe200000000ff */
[----:B------:R-:W-:Y:S01]  /*3dd0*/  UMOV UR11, 0x40000040 ;  /* 0x40000040000b7882 */ /* 0x000fe20000000000 */
[----:B------:R-:W-:Y:S01]  /*3de0*/  UMOV UR10, UR8 ;  /* 0x00000008000a7c82 */ /* 0x000fe20008000000 */
[----:B--2---:R-:W-:Y:S01]  /*3df0*/  IMAD R15, R4, 0x2000, R165 ;  /* 0x00002000040f7824 */ /* 0x004fe200078e02a5 */
[----:B------:R-:W-:-:S04]  /*3e00*/  MOV R165, 0x400 ;  /* 0x0000040000a57802 */ /* 0x000fc80000000f00 */
[----:B------:R-:W-:-:S05]  /*3e10*/  LEA R165, R166, R165, 0x18 ;  /* 0x000000a5a6a57211 */ /* 0x000fca00078ec0ff */
[----:B------:R-:W-:-:S05]  /*3e20*/  IMAD R15, R15, 0x2, R165 ;  /* 0x000000020f0f7824 */ /* 0x000fca00078e02a5 */
[----:B------:R1:W-:Y:S04]  /*3e30*/  STSM.16.MT88.4 [R15+0x28800], R200 ;  /* 0x028800c80f007844 */ /* 0x0003e80000004200 */
[----:B------:R1:W-:Y:S04]  /*3e40*/  STSM.16.MT88.4 [R15+0x29000], R196 ;  /* 0x029000c40f007844 */ /* 0x0003e80000004200 */
[----:B------:R1:W-:Y:S04]  /*3e50*/  STSM.16.MT88.4 [R15+0x29800], R188 ;  /* 0x029800bc0f007844 */ /* 0x0003e80000004200 */
[----:B------:R1:W-:Y:S01]  /*3e60*/  STSM.16.MT88.4 [R15+0x2a000], R184 ;  /* 0x02a000b80f007844 */ /* 0x0003e20000004200 */
[----:B------:R-:W-:-:S06]  /*3e70*/  WARPGROUP.ARRIVE ;  /* 0x00000000000079c5 */ /* 0x000fcc0000000000 */
[----:B------:R-:W-:Y:S01]  /*3e80*/  HGMMA.64x128x16.F32 R88, R156, gdesc[UR4].tnspB, R88, gsb0 ;  /* 0x41e000049c587df0 */ /* 0x000fe20008000858 */
[----:B------:R-:W-:Y:S02]  /*3e90*/  UIADD3 UR8, UR6, 0x100, URZ ;  /* 0x0000010006087890 */ /* 0x000fe4000fffe03f */
[----:B------:R-:W-:Y:S02]  /*3ea0*/  WARPGROUP.DEPBAR.LE gsb0, 0x0 ;  /* 0x00008000000079c5 */ /* 0x000fe40000010000 */
[----:B------:R-:W-:-:S07]  /*3eb0*/  WARPGROUP.ARRIVE ;  /* 0x00000000000079c5 */ /* 0x000fce0000000000 */
[----:B------:R-:W-:Y:S01]  /*3ec0*/  HGMMA.64x128x16.F32 R88, R152, gdesc[UR8].tnspB, R88, gsb0 ;  /* 0x41e0000898587df0 */ /* 0x000fe20008000858 */
[----:B------:R-:W-:Y:S01]  /*3ed0*/  UMOV UR10, UR8 ;  /* 0x00000008000a7c82 */ /* 0x000fe20008000000 */
[----:B------:R-:W-:Y:S01]  /*3ee0*/  UMOV UR11, 0x40000040 ;  /* 0x40000040000b7882 */ /* 0x000fe20000000000 */
[----:B------:R-:W-:Y:S01]  /*3ef0*/  UIADD3 UR6, UR6, 0x180, URZ ;  /* 0x0000018006067890 */ /* 0x000fe2000fffe03f */
[----:B------:R-:W-:Y:S02]  /*3f00*/  WARPGROUP.DEPBAR.LE gsb0, 0x0 ;  /* 0x00008000000079c5 */ /* 0x000fe40000010000 */
[----:B------:R-:W-:Y:S02]  /*3f10*/  F2FP.F16.F32.PACK_AB R152, R12, R227 ;  /* 0x000000e30c98723e */ /* 0x000fe400000000ff */
[----:B------:R-:W-:Y:S02]  /*3f20*/  F2FP.F16.F32.PACK_AB R153, R14, R224 ;  /* 0x000000e00e99723e */ /* 0x000fe400000000ff */
[----:B------:R-:W-:-:S02]  /*3f30*/  F2FP.F16.F32.PACK_AB R154, R212, R226 ;  /* 0x000000e2d49a723e */ /* 0x000fc400000000ff */
[----:B------:R-:W-:-:S04]  /*3f40*/  F2FP.F16.F32.PACK_AB R155, R214, R213 ;  /* 0x000000d5d69b723e */ /* 0x000fc800000000ff */
[----:B------:R-:W-:-:S06]  /*3f50*/  WARPGROUP.ARRIVE ;  /* 0x00000000000079c5 */ /* 0x000fcc0000000000 */
[----:B------:R-:W-:Y:S01]  /*3f60*/  HGMMA.64x128x16.F32 R88, R152, gdesc[UR8].tnspB, R88, gsb0 ;  /* 0x41e0000898587df0 */ /* 0x000fe20008000858 */
[----:B------:R-:W-:Y:S01]  /*3f70*/  UMOV UR10, UR6 ;  /* 0x00000006000a7c82 */ /* 0x000fe20008000000 */
[----:B------:R-:W-:Y:S01]  /*3f80*/  UMOV UR11, 0x40000040 ;  /* 0x40000040000b7882 */ /* 0x000fe20000000000 */
[----:B------:R-:W2:Y:S01]  /*3f90*/  S2R R21, SR_CgaCtaId ;  /* 0x0000000000157919 */ /* 0x000ea20000008800 */
[----:B------:R-:W-:Y:S01]  /*3fa0*/  MOV R18, 0x400 ;  /* 0x0000040000127802 */ /* 0x000fe20000000f00 */
[----:B------:R-:W-:Y:S01]  /*3fb0*/  IMAD R8, R228, 0x4000, R165 ;  /* 0x00004000e4087824 */ /* 0x000fe200078e02a5 */
[----:B------:R-:W-:Y:S02]  /*3fc0*/  WARPGROUP.DEPBAR.LE gsb0, 0x0 ;  /* 0x00008000000079c5 */ /* 0x000fe40000010000 */
[----:B------:R-:W-:Y:S02]  /*3fd0*/  F2FP.F16.F32.PACK_AB R152, R19, R215 ;  /* 0x000000d71398723e */ /* 0x000fe400000000ff */
[----:B------:R-:W-:-:S02]  /*3fe0*/  F2FP.F16.F32.PACK_AB R153, R20, R216 ;  /* 0x000000d81499723e */ /* 0x000fc400000000ff */
[----:B------:R-:W-:Y:S02]  /*3ff0*/  F2FP.F16.F32.PACK_AB R154, R218, R217 ;  /* 0x000000d9da9a723e */ /* 0x000fe400000000ff */
[----:B------:R-:W-:-:S04]  /*4000*/  F2FP.F16.F32.PACK_AB R155, R220, R219 ;  /* 0x000000dbdc9b723e */ /* 0x000fc800000000ff */
[----:B------:R-:W-:-:S06]  /*4010*/  WARPGROUP.ARRIVE ;  /* 0x00000000000079c5 */ /* 0x000fcc0000000000 */
[----:B------:R-:W-:Y:S01]  /*4020*/  HGMMA.64x128x16.F32 R88, R152, gdesc[UR8].tnspB, R88, gsb0 ;  /* 0x41e0000898587df0 */ /* 0x000fe20008000858 */
[----:B--2---:R-:W-:-:S05]  /*4030*/  LEA R18, R21, R18, 0x18 ;  /* 0x0000001215127211 */ /* 0x004fca00078ec0ff */
[----:B------:R-:W-:-:S05]  /*4040*/  VIADD R18, R18, 0x28800 ;  /* 0x0002880012127836 */ /* 0x000fca0000000000 */
[----:B------:R-:W-:-:S04]  /*4050*/  SHF.R.U32.HI R6, RZ, 0x4, R18 ;  /* 0x00000004ff067819 */ /* 0x000fc80000011612 */
[----:B------:R-:W-:Y:S02]  /*4060*/  LOP3.LUT R6, R6, 0x3fff, RZ, 0xc0, !PT ;  /* 0x00003fff06067812 */ /* 0x000fe400078ec0ff */
[----:B------:R-:W-:Y:S02]  /*4070*/  R2UR UR7, R8 ;  /* 0x00000000080772ca */ /* 0x000fe400000e0000 */
[----:B------:R-:W-:-:S05]  /*4080*/  LOP3.LUT R7, R6, 0x10000, RZ, 0xfc, !PT ;  /* 0x0001000006077812 */ /* 0x000fca00078efcff */
[----:B------:R-:W-:-:S05]  /*4090*/  IMAD R7, R4, 0x400, R7 ;  /* 0x0000040004077824 */ /* 0x000fca00078e0207 */
[----:B------:R-:W-:Y:S01]  /*40a0*/  R2UR UR5, R7 ;  /* 0x00000000070572ca */ /* 0x000fe200000e0000 */
[----:B------:R-:W-:-:S04]  /*40b0*/  USHF.R.U32.HI UR7, URZ, 0x4, UR7 ;  /* 0x000000043f077899 */ /* 0x000fc80008011607 */
[----:B------:R-:W-:Y:S01]  /*40c0*/  ULOP3.LUT UR7, UR7, 0x3fff, URZ, 0xc0, !UPT ;  /* 0x00003fff07077892 */ /* 0x000fe2000f8ec03f */
[----:B------:R-:W-:Y:S01]  /*40d0*/  UMOV UR9, 0x40000040 ;  /* 0x4000004000097882 */ /* 0x000fe20000000000 */
[----:B------:R-:W-:-:S05]  /*40e0*/  UMOV UR11, 0x40000040 ;  /* 0x40000040000b7882 */ /* 0x000fca0000000000 */
[----:B------:R-:W-:Y:S01]  /*40f0*/  UMOV UR10, UR7 ;  /* 0x00000007000a7c82 */ /* 0x000fe20008000000 */
[----:B------:R-:W-:Y:S01]  /*4100*/  UMOV UR8, UR5 ;  /* 0x0000000500087c82 */ /* 0x000fe20008000000 */
[----:B------:R-:W-:Y:S02]  /*4110*/  WARPGROUP.DEPBAR.LE gsb0, 0x0 ;  /* 0x00008000000079c5 */ /* 0x000fe40000010000 */
[----:B------:R-:W-:Y:S01]  /*4120*/  @!PT LDS RZ, [RZ] ;  /* 0x00000000fffff984 */ /* 0x000fe20000000800 */
[----:B------:R-:W-:Y:S01]  /*4130*/  @!PT LDS RZ, [RZ] ;  /* 0x00000000fffff984 */ /* 0x000fe20000000800 */
[----:B------:R-:W-:Y:S01]  /*4140*/  @!PT LDS RZ, [RZ] ;  /* 0x00000000fffff984 */ /* 0x000fe20000000800 */
[----:B------:R-:W-:Y:S01]  /*4150*/  @!PT LDS RZ, [RZ] ;  /* 0x00000000fffff984 */ /* 0x000fe20000000800 */
[----:B------:R2:W-:Y:S06]  /*4160*/  MEMBAR.ALL.CTA ;  /* 0x0000000000007992 */ /* 0x0005ec0000008000 */
[----:B--2---:R-:W2:Y:S02]  /*4170*/  FENCE.VIEW.ASYNC.S ;  /* 0x00000000000073c6 */ /* 0x004ea40000000000 */
[----:B--2---:R-:W-:Y:S06]  /*4180*/  BAR.SYNC.DEFER_BLOCKING 0x9, 0x100 ;  /* 0x0244000000007b1d */ /* 0x004fec0000010000 */
        /* <DEDUP_REMOVED lines=52> */
[----:B-1----:R-:W-:Y:S05]  /*44d0*/  @!P6 BRA `(.L_x_1127) ;  /* 0x000000000004e947 */ /* 0x002fea0003800000 */
[----:B------:R-:W-:Y:S01]  /*44e0*/  BPT.TRAP 0x1 ;  /* 0x000000040000795c */ /* 0x000fe20000300000 */
.L_x_1127:
[----:B------:R-:W-:Y:S01]  /*44f0*/  R2UR UR5, R4 ;  /* 0x00000000040572ca */ /* 0x000fe200000e0000 */
[----:B-----5:R-:W-:Y:S01]  /*4500*/  VIADD R6, R0, 0x30840 ;  /* 0x0003084000067836 */ /* 0x020fe20000000000 */
[----:B------:R-:W-:Y:S01]  /*4510*/  ULOP3.LUT UR4, UR4, 0x2000000, URZ, 0xfc, !UPT ;  /* 0x0200000004047892 */ /* 0x000fe2000f8efc3f */
[----:B------:R-:W1:Y:S01]  /*4520*/  S2R R7, SR_TID.X ;  /* 0x0000000000077919 */ /* 0x000e620000002100 */
[----:B------:R-:W-:Y:S02]  /*4530*/  UMOV UR7, 0x40000040 ;  /* 0x4000004000077882 */ /* 0x000fe40000000000 */
[----:B------:R-:W-:-:S04]  /*4540*/  PRMT R6, RZ, 0x654, R6 ;  /* 0x00000654ff067816 */ /* 0x000fc80000000006 */
[----:B------:R2:W-:Y:S01]  /*4550*/  SYNCS.ARRIVE.TRANS64.RED.A1T0 RZ, [R6+URZ], RZ ;  /* 0x000000ff06ff79a7 */ /* 0x0005e2000810043f */
[----:B------:R-:W-:Y:S02]  /*4560*/  WARPGROUP.ARRIVE ;  /* 0x00000000000079c5 */ /* 0x000fe40000000000 */
[----:B------:R-:W-:-:S07]  /*4570*/  ULEA UR4, UR5, UR4, 0xa ;  /* 0x0000000405047291 */ /* 0x000fce000f8e503f */
        /* <DEDUP_REMOVED lines=40> */
.L_x_1128:
[----:B------:R-:W-:Y:S01]  /*4800*/  UIADD3 UR37, UR37, 0x1, URZ ;  /* 0x0000000125257890 */ /* 0x000fe2000fffe03f */
[----:B------:R-:W-:Y:S02]  /*4810*/  VIADD R0, R0, 0x30820 ;  /* 0x0003082000007836 */ /* 0x000fe40000000000 */
[----:B------:R-:W-:Y:S01]  /*4820*/  VIADD R4, R4, 0x1 ;  /* 0x0000000104047836 */ /* 0x000fe20000000000 */
[----:B------:R-:W-:Y:S02]  /*4830*/  UISETP.GE.AND UP0, UPT, UR37, UR36, UPT ;  /* 0x000000242500728c */ /* 0x000fe4000bf06270 */
[----:B------:R-:W-:Y:S02]  /*4840*/  PRMT R0, RZ, 0x654, R0 ;  /* 0x00000654ff007816 */ /* 0x000fe40000000000 */
[C---:B------:R-:W-:Y:S02]  /*4850*/  ISETP.NE.AND P0, PT, R4.reuse, 0x2, PT ;  /* 0x000000020400780c */ /* 0x040fe40003f05270 */
[----:B------:R-:W-:Y:S01]  /*4860*/  PLOP3.LUT P1, PT, PT, PT, UP0, 0x80, 0x0 ;  /* 0x000000000000781c */ /* 0x000fe20003f2f008 */
[----:B------:R2:W-:Y:S01]  /*4870*/  SYNCS.ARRIVE.TRANS64.RED.A1T0 RZ, [R0+URZ], RZ ;  /* 0x000000ff00ff79a7 */ /* 0x0005e2000810043f */
[----:B------:R-:W-:-:S02]  /*4880*/  SEL R4, R4, RZ, P0 ;  /* 0x000000ff04047207 */ /* 0x000fc40000000000 */
[----:B--2---:R-:W-:-:S04]  /*4890*/  SEL R0, RZ, 0x1, P0 ;  /* 0x00000001ff007807 */ /* 0x004fc80000000000 */
[----:B------:R-:W-:-:S05]  /*48a0*/  LOP3.LUT R5, R5, R0, RZ, 0x3c, !PT ;  /* 0x0000000005057212 */ /* 0x000fca00078e3cff */
        /* <DEDUP_REMOVED lines=67> */
.L_x_1111:
[----:B------:R-:W-:Y:S05]  /*4ce0*/  @P0 BRA `(.L_x_1130) ;  /* 0x0000000c00a80947 */ /* 0x000fea0003800000 */
[----:B------:R-:W2:Y:S01]  /*4cf0*/  S2UR UR4, SR_CgaCtaId ;  /* 0x00000000000479c3 */ /* 0x000ea20000008800 */
[----:B------:R-:W-:Y:S02]  /*4d00*/  UMOV UR36, 0x400 ;  /* 0x0000040000247882 */ /* 0x000fe40000000000 */
[----:B--2---:R-:W-:-:S06]  /*4d10*/  ULEA UR36, UR4, UR36, 0x18 ;  /* 0x0000002404247291 */ /* 0x004fcc000f8ec03f */
[----:B------:R-:W-:-:S05]  /*4d20*/  IMAD.U32 R16, RZ, RZ, UR36 ;  /* 0x00000024ff107e24 */ /* 0x000fca000f8e00ff */
[----:B------:R-:W-:-:S13]  /*4d30*/  LOP3.LUT P0, RZ, R16, 0x3ff, RZ, 0xc0, !PT ;  /* 0x000003ff10ff7812 */ /* 0x000fda000780c0ff */
[----:B------:R-:W-:Y:S05]  /*4d40*/  @!P0 BRA `(.L_x_1131) ;  /* 0x0000000000408947 */ /* 0x000fea0003800000 */
[----:B------:R-:W-:Y:S01]  /*4d50*/  MOV R0, 0x0 ;  /* 0x0000000000007802 */ /* 0x000fe20000000f00 */
[----:B------:R-:W-:Y:S01]  /*4d60*/  ULDC.64 UR4, c[0x4][0x90] ;  /* 0x0100240000047ab9 */ /* 0x000fe20000000a00 */
[----:B------:R-:W-:Y:S01]  /*4d70*/  ULDC.64 UR6, c[0x4][0x98] ;  /* 0x0100260000067ab9 */ /* 0x000fe20000000a00 */
[----:B------:R-:W-:Y:S01]  /*4d80*/  IMAD.U32 R4, RZ, RZ, UR4 ;  /* 0x00000004ff047e24 */ /* 0x000fe2000f8e00ff */
[----:B-1----:R1:W2:Y:S01]  /*4d90*/  LDC.64 R2, c[0x4][R0] ;  /* 0x0100000000027b82 */ /* 0x0022a20000000a00 */
        /* <DEDUP_REMOVED lines=11> */
.L_x_1131:
[----:B------:R-:W-:-:S06]  /*4e50*/  UIADD3 UR4, UR36, 0x8000, URZ ;  /* 0x0000800024047890 */ /* 0x000fcc000fffe03f */
        /* <DEDUP_REMOVED lines=19> */
.L_x_1132:
        /* <DEDUP_REMOVED lines=18> */
.L_x_1133:
        /* <DEDUP_REMOVED lines=18> */
.L_x_1134:
[----:B------:R-:W1:Y:S01]  /*51d0*/  S2R R0, SR_TID.X ;  /* 0x0000000000007919 */ /* 0x000e620000002100 */
[----:B------:R-:W-:Y:S02]  /*51e0*/  F2FP.F16.F32.PACK_AB R88, R89, R88 ;  /* 0x000000585958723e */ /* 0x000fe400000000ff */
[----:B------:R-:W-:Y:S01]  /*51f0*/  F2FP.F16.F32.PACK_AB R89, R91, R90 ;  /* 0x0000005a5b59723e */ /* 0x000fe200000000ff */
[----:B------:R-:W-:Y:S01]  /*5200*/  BAR.SYNC.DEFER_BLOCKING 0x1, 0x100 ;  /* 0x0044000000007b1d */ /* 0x000fe20000010000 */
        /* <DEDUP_REMOVED lines=14> */
[----:B-1----:R-:W-:Y:S01]  /*52f0*/  VIADD R7, R0, 0xffffff80 ;  /* 0xffffff8000077836 */ /* 0x002fe20000000000 */
[----:B------:R-:W-:Y:S02]  /*5300*/  F2FP.F16.F32.PACK_AB R115, R119, R118 ;  /* 0x000000767773723e */ /* 0x000fe400000000ff */
[----:B------:R-:W-:-:S02]  /*5310*/  F2FP.F16.F32.PACK_AB R121, R123, R122 ;  /* 0x0000007a7b79723e */ /* 0x000fc400000000ff */
[----:B------:R-:W-:Y:S02]  /*5320*/  SHF.R.S32.HI R2, RZ, 0x1f, R7 ;  /* 0x0000001fff027819 */ /* 0x000fe40000011407 */
[----:B------:R-:W-:Y:S02]  /*5330*/  F2FP.F16.F32.PACK_AB R128, R129, R128 ;  /* 0x000000808180723e */ /* 0x000fe400000000ff */
[CC--:B------:R-:W-:Y:S02]  /*5340*/  LEA.HI R4, R2.reuse, R7.reuse, RZ, 0x4 ;  /* 0x0000000702047211 */ /* 0x0c0fe400078f20ff */
[----:B------:R-:W-:Y:S02]  /*5350*/  LEA.HI R2, R2, R7, RZ, 0x5 ;  /* 0x0000000702027211 */ /* 0x000fe400078f28ff */
[----:B------:R-:W-:Y:S02]  /*5360*/  LOP3.LUT R0, R4, 0xfffffff0, RZ, 0xc0, !PT ;  /* 0xfffffff004007812 */ /* 0x000fe400078ec0ff */
[----:B------:R-:W-:-:S02]  /*5370*/  SHF.R.S32.HI R4, RZ, 0x4, R4 ;  /* 0x00000004ff047819 */ /* 0x000fc40000011404 */
[----:B------:R-:W-:Y:S01]  /*5380*/  SHF.R.S32.HI R6, RZ, 0x5, R2 ;  /* 0x00000005ff067819 */ /* 0x000fe20000011402 */
[----:B------:R-:W-:Y:S01]  /*5390*/  IMAD.IADD R0, R7, 0x1, -R0 ;  /* 0x0000000107007824 */ /* 0x000fe200078e0a00 */
[----:B------:R-:W-:Y:S01]  /*53a0*/  F2FP.F16.F32.PACK_AB R122, R125, R124 ;  /* 0x0000007c7d7a723e */ /* 0x000fe200000000ff */
[----:B------:R-:W-:Y:S01]  /*53b0*/  IMAD.SHL.U32 R7, R4, 0x8, RZ ;  /* 0x0000000804077824 */ /* 0x000fe200078e00ff */
[----:B------:R-:W-:Y:S01]  /*53c0*/  F2FP.F16.F32.PACK_AB R123, R127, R126 ;  /* 0x0000007e7f7b723e */ /* 0x000fe200000000ff */
[----:B------:R-:W-:Y:S01]  /*53d0*/  IMAD.MOV.U32 R2, RZ, RZ, 0x40 ;  /* 0x00000040ff027424 */ /* 0x000fe200078e00ff */
[----:B------:R-:W-:Y:S02]  /*53e0*/  SHF.R.S32.HI R3, RZ, 0x1f, R0 ;  /* 0x0000001fff037819 */ /* 0x000fe40000011400 */
[----:B------:R-:W-:Y:S02]  /*53f0*/  F2FP.F16.F32.PACK_AB R129, R131, R130 ;  /* 0x000000828381723e */ /* 0x000fe400000000ff */
[----:B------:R-:W-:-:S02]  /*5400*/  LEA.HI R3, R3, R0, RZ, 0x3 ;  /* 0x0000000003037211 */ /* 0x000fc400078f18ff */
[----:B------:R-:W-:Y:S02]  /*5410*/  F2FP.F16.F32.PACK_AB R136, R137, R136 ;  /* 0x000000888988723e */ /* 0x000fe400000000ff */
[C---:B------:R-:W-:Y:S01]  /*5420*/  LOP3.LUT R5, R3.reuse, 0xfffffff8, RZ, 0xc0, !PT ;  /* 0xfffffff803057812 */ /* 0x040fe200078ec0ff */
[----:B------:R-:W-:Y:S01]  /*5430*/  IMAD.SHL.U32 R3, R3, 0x40, RZ ;  /* 0x0000004003037824 */ /* 0x000fe200078e00ff */
[----:B------:R-:W-:Y:S02]  /*5440*/  F2FP.F16.F32.PACK_AB R130, R133, R132 ;  /* 0x000000848582723e */ /* 0x000fe400000000ff */
[----:B------:R-:W-:Y:S01]  /*5450*/  F2FP.F16.F32.PACK_AB R131, R135, R134 ;  /* 0x000000868783723e */ /* 0x000fe200000000ff */
[----:B------:R-:W-:Y:S01]  /*5460*/  IMAD.IADD R5, R0, 0x1, -R5 ;  /* 0x0000000100057824 */ /* 0x000fe200078e0a05 */
[----:B------:R-:W-:Y:S02]  /*5470*/  LOP3.LUT R3, R3, 0x7ffffe00, RZ, 0xc0, !PT ;  /* 0x7ffffe0003037812 */ /* 0x000fe400078ec0ff */
[----:B------:R-:W-:Y:S01]  /*5480*/  F2FP.F16.F32.PACK_AB R137, R139, R138 ;  /* 0x0000008a8b89723e */ /* 0x000fe200000000ff */
[C---:B------:R-:W-:Y:S01]  /*5490*/  IMAD.SHL.U32 R0, R5.reuse, 0x40, RZ ;  /* 0x0000004005007824 */ /* 0x040fe200078e00ff */
[----:B------:R-:W-:Y:S01]  /*54a0*/  R2P PR, R5, 0x6 ;  /* 0x0000000605007804 */ /* 0x000fe20000000000 */
[----:B------:R-:W-:Y:S01]  /*54b0*/  IMAD R3, R6, 0x400, R3 ;  /* 0x0000040006037824 */ /* 0x000fe200078e0203 */
[----:B------:R-:W-:Y:S01]  /*54c0*/  F2FP.F16.F32.PACK_AB R144, R145, R144 ;  /* 0x000000909190723e */ /* 0x000fe200000000ff */
[----:B------:R-:W1:Y:S01]  /*54d0*/  SHFL.IDX PT, R5, R6, RZ, 0x1f ;  /* 0x00001fff06057589 */ /* 0x000e6200000e0000 */
        /* <DEDUP_REMOVED lines=11> */
[----:B------:R-:W-:Y:S02]  /*5590*/  F2FP.F16.F32.PACK_AB R146, R149, R148 ;  /* 0x000000949592723e */ /* 0x000fe400000000ff */
[----:B------:R-:W-:Y:S02]  /*55a0*/  LEA R0, R0, UR36, 0x1 ;  /* 0x0000002400007c11 */ /* 0x000fe4000f8e08ff */
        /* <DEDUP_REMOVED lines=40> */
[----:B------:R2:W-:Y:S01]  /*5830*/  STSM.16.M88.4 [R0+0x4000], R56 ;  /* 0x0040003800007844 */ /* 0x0005e20000000200 */
[----:B------:R-:W-:-:S02]  /*5840*/  F2FP.F16.F32.PACK_AB R67, R71, R70 ;  /* 0x000000464743723e */ /* 0x000fc400000000ff */
[----:B------:R-:W-:Y:S02]  /*5850*/  F2FP.F16.F32.PACK_AB R73, R75, R74 ;  /* 0x0000004a4b49723e */ /* 0x000fe400000000ff */
        /* <DEDUP_REMOVED lines=8> */
[----:B-1----:R-:W-:-:S03]  /*58e0*/  ISETP.NE.AND P0, PT, R5, 0x7, PT ;  /* 0x000000070500780c */ /* 0x002fc60003f05270 */
[----:B------:R2:W-:Y:S01]  /*58f0*/  STSM.16.M88.4 [R2+-0x4000], R80 ;  /* 0xffc0005002007844 */ /* 0x0005e20000000200 */
[----:B------:R-:W-:Y:S01]  /*5900*/  @!PT LDS RZ, [RZ] ;  /* 0x00000000fffff984 */ /* 0x000fe20000000800 */
[----:B------:R-:W-:Y:S01]  /*5910*/  @!PT LDS RZ, [RZ] ;  /* 0x00000000fffff984 */ /* 0x000fe20000000800 */
[----:B------:R-:W-:Y:S01]  /*5920*/  @!PT LDS RZ, [RZ] ;  /* 0x00000000fffff984 */ /* 0x000fe20000000800 */
[----:B------:R1:W-:Y:S06]  /*5930*/  MEMBAR.ALL.CTA ;  /* 0x0000000000007992 */ /* 0x0003ec0000008000 */
[----:B-1----:R-:W1:Y:S02]  /*5940*/  FENCE.VIEW.ASYNC.S ;  /* 0x00000000000073c6 */ /* 0x002e640000000000 */
[----:B-1----:R-:W-:Y:S06]  /*5950*/  BAR.ARV 0x1, 0x120 ;  /* 0x0044800000007b1d */ /* 0x002fec0000002000 */
[----:B------:R-:W-:Y:S05]  /*5960*/  @P0 BRA `(.L_x_1135) ;  /* 0x0000000000800947 */ /* 0x000fea0003800000 */
[----:B------:R-:W-:Y:S01]  /*5970*/  BAR.SYNC.DEFER_BLOCKING 0x1, 0x120 ;  /* 0x0044800000007b1d */ /* 0x000fe20000010000 */
[----:B------:R-:W-:-:S05]  /*5980*/  ELECT P0, URZ, PT ;  /* 0x00000000003f782f */ /* 0x000fca0003800000 */
[----:B------:R-:W-:Y:S08]  /*5990*/  BSSY B0, `(.L_x_1135) ;  /* 0x000001d000007945 */ /* 0x000ff00003800000 */
[----:B------:R-:W-:Y:S05]  /*59a0*/  @!P0 BRA `(.L_x_1136) ;  /* 0x00000000006c8947 */ /* 0x000fea0003800000 */
[----:B------:R-:W1:Y:S01]  /*59b0*/  S2UR UR10, SR_CTAID.X ;  /* 0x00000000000a79c3 */ /* 0x000e620000002500 */
[----:B------:R-:W-:Y:S01]  /*59c0*/  ULDC.64 UR6, c[0x0][0x198] ;  /* 0x0000660000067ab9 */ /* 0x000fe20000000a00 */
[----:B------:R-:W-:Y:S02]  /*59d0*/  UIADD3 UR8, UR36, 0x8000, URZ ;  /* 0x0000800024087890 */ /* 0x000fe4000fffe03f */
[----:B------:R-:W-:Y:S02]  /*59e0*/  UIADD3 UR4, UP0, UR6, 0x770, URZ ;  /* 0x0000077006047890 */ /* 0x000fe4000ff1e03f */
[----:B------:R-:W-:Y:S02]  /*59f0*/  UIADD3 UR6, UP1, UR6, 0x670, URZ ;  /* 0x0000067006067890 */ /* 0x000fe4000ff3e03f */
[----:B------:R-:W3:Y:S01]  /*5a00*/  S2UR UR11, SR_CTAID.Y ;  /* 0x00000000000b79c3 */ /* 0x000ee20000002600 */
[----:B------:R-:W-:Y:S02]  /*5a10*/  UIADD3.X UR5, URZ, UR7, URZ, UP0, !UPT ;  /* 0x000000073f057290 */ /* 0x000fe400087fe43f */
[----:B------:R-:W-:-:S02]  /*5a20*/  UIADD3 UR24, UR36, 0xc000, URZ ;  /* 0x0000c00024187890 */ /* 0x000fc4000fffe03f */
[----:B------:R-:W-:Y:S02]  /*5a30*/  UIADD3.X UR7, URZ, UR7, URZ, UP1, !UPT ;  /* 0x000000073f077290 */ /* 0x000fe40008ffe43f */
[----:B------:R-:W-:Y:S01]  /*5a40*/  UIADD3 UR16, UR36, 0x4000, URZ ;  /* 0x0000400024107890 */ /* 0x000fe2000fffe03f */
[----:B------:R-:W4:Y:S01]  /*5a50*/  S2UR UR12, SR_CTAID.Z ;  /* 0x00000000000c79c3 */ /* 0x000f220000002700 */
[----:B------:R-:W-:Y:S01]  /*5a60*/  UMOV UR9, URZ ;  /* 0x0000003f00097c82 */ /* 0x000fe20008000000 */
[----:B------:R-:W-:Y:S01]  /*5a70*/  UMOV UR25, 0x40 ;  /* 0x0000004000197882 */ /* 0x000fe20000000000 */
[----:B------:R-:W-:Y:S01]  /*5a80*/  UMOV UR17, 0x40 ;  /* 0x0000004000117882 */ /* 0x000fe20000000000 */
[----:B-1----:R-:W-:-:S07]  /*5a90*/  USHF.L.U32 UR10, UR10, 0x7, URZ ;  /* 0x000000070a0a7899 */ /* 0x002fce000800063f */
[----:B------:R-:W-:Y:S01]  /*5aa0*/  UMOV UR26, UR10 ;  /* 0x0000000a001a7c82 */ /* 0x000fe20008000000 */
[----:B---3--:R-:W-:Y:S01]  /*5ab0*/  UMOV UR27, UR11 ;  /* 0x0000000b001b7c82 */ /* 0x008fe20008000000 */
[----:B------:R-:W-:Y:S01]  /*5ac0*/  UMOV UR19, UR11 ;  /* 0x0000000b00137c82 */ /* 0x000fe20008000000 */
[----:B------:R-:W-:Y:S01]  /*5ad0*/  UMOV UR18, UR10 ;  /* 0x0000000a00127c82 */ /* 0x000fe20008000000 */
[----:B----4-:R-:W-:Y:S01]  /*5ae0*/  UMOV UR28, UR12 ;  /* 0x0000000c001c7c82 */ /* 0x010fe20008000000 */
[----:B------:R1:W-:Y:S01]  /*5af0*/  UTMASTG.4D [UR8], [UR4] ;  /* 0x00000008040073b5 */ /* 0x0003e20008018000 */
[----:B------:R-:W-:Y:S01]  /*5b00*/  UMOV UR20, UR12 ;  /* 0x0000000c00147c82 */ /* 0x000fe20008000000 */
[----:B------:R3:W-:Y:S01]  /*5b10*/  UTMASTG.4D [UR24], [UR4] ;  /* 0x00000018040073b5 */ /* 0x0007e20008018000 */
[----:B-1----:R-:W-:Y:S02]  /*5b20*/  UMOV UR8, UR36 ;  /* 0x0000002400087c82 */ /* 0x002fe40008000000 */
[----:B------:R3:W-:Y:S01]  /*5b30*/  UTMASTG.4D [UR8], [UR6] ;  /* 0x00000008060073b5 */ /* 0x0007e20008018000 */
[----:B------:R3:W-:Y:S02]  /*5b40*/  UTMASTG.4D [UR16], [UR6] ;  /* 0x00000010060073b5 */ /* 0x0007e40008018000 */
[----:B---3--:R0:W-:Y:S02]  /*5b50*/  UTMACMDFLUSH ;  /* 0x00000000000079b7 */ /* 0x0081e40000000000 */
.L_x_1136:
[----:B------:R-:W-:Y:S05]  /*5b60*/  BSYNC B0 ;  /* 0x0000000000007941 */ /* 0x000fea0003800000 */
.L_x_1135:
[----:B------:R-:W-:-:S04]  /*5b70*/  DEPBAR.LE SB0, 0x0 ;  /* 0x000080000000791a */ /* 0x000fc80000000000 */
[----:B------:R-:W-:Y:S05]  /*5b80*/  BRA `(.L_x_1109) ;  /* 0x0000004000a87947 */ /* 0x000fea0003800000 */
.L_x_1130:
[----:B------:R-:W1:Y:S01]  /*5b90*/  S2R R0, SR_TID.X ;  /* 0x0000000000007919 */ /* 0x000e620000002100 */
[----:B------:R-:W2:Y:S01]  /*5ba0*/  S2UR UR11, SR_CTAID.Y ;  /* 0x00000000000b79c3 */ /* 0x000ea20000002600 */
[----:B------:R-:W-:Y:S01]  /*5bb0*/  ULDC.64 UR4, c[0x0][0x208] ;  /* 0x0000820000047ab9 */ /* 0x000fe20000000a00 */
[----:B------:R-:W-:Y:S01]  /*5bc0*/  BSSY B0, `(.L_x_1137) ;  /* 0x0000033000007945 */ /* 0x000fe20003800000 */
[----:B------:R-:W3:Y:S05]  /*5bd0*/  S2R R11, SR_CTAID.X ;  /* 0x00000000000b7919 */ /* 0x000eea0000002500 */
[----:B------:R-:W4:Y:S08]  /*5be0*/  LDC.64 R4, c[0x0][0x820] ;  /* 0x00020800ff047b82 */ /* 0x000f300000000a00 */
[----:B------:R-:W3:Y:S08]  /*5bf0*/  LDC.64 R20, c[0x0][0x808] ;  /* 0x00020200ff147b82 */ /* 0x000ef00000000a00 */
[----:B------:R-:W5:Y:S01]  /*5c00*/  S2UR UR10, SR_CTAID.Z ;  /* 0x00000000000a79c3 */ /* 0x000f620000002700 */
[----:B--2---:R-:W-:Y:S01]  /*5c10*/  USHF.R.S32.HI UR7, URZ, 0x1f, UR11 ;  /* 0x0000001f3f077899 */ /* 0x004fe2000801140b */
[----:B-1----:R-:W-:-:S06]  /*5c20*/  VIADD R3, R0, 0xffffff80 ;  /* 0xffffff8000037836 */ /* 0x002fcc0000000000 */
[----:B------:R-:W1:Y:S01]  /*5c30*/  LDC.64 R12, c[0x0][0x828] ;  /* 0x00020a00ff0c7b82 */ /* 0x000e620000000a00 */
[----:B------:R-:W-:-:S04]  /*5c40*/  SHF.R.S32.HI R0, RZ, 0x1f, R3 ;  /* 0x0000001fff007819 */ /* 0x000fc80000011403 */
[----:B------:R-:W-:Y:S01]  /*5c50*/  LEA.HI R8, R0, R3, RZ, 0x4 ;  /* 0x0000000300087211 */ /* 0x000fe200078f20ff */
[----:B---3--:R-:W-:Y:S02]  /*5c60*/  IMAD R17, R11, -0x80, R20 ;  /* 0xffffff800b117824 */ /* 0x008fe400078e0214 */
[----:B------:R-:W2:Y:S01]  /*5c70*/  LDC.64 R18, c[0x0][0x850] ;  /* 0x00021400ff127b82 */ /* 0x000ea20000000a00 */
[----:B------:R-:W-:Y:S01]  /*5c80*/  LOP3.LUT R0, R8, 0x1ffffff0, RZ, 0xc0, !PT ;  /* 0x1ffffff008007812 */ /* 0x000fe200078ec0ff */
[----:B-----5:R-:W-:-:S04]  /*5c90*/  USHF.R.S32.HI UR6, URZ, 0x1f, UR10 ;  /* 0x0000001f3f067899 */ /* 0x020fc8000801140a */
[----:B------:R-:W-:Y:S02]  /*5ca0*/  IMAD.IADD R0, R3, 0x1, -R0 ;  /* 0x0000000103007824 */ /* 0x000fe400078e0a00 */
[----:B------:R-:W3:Y:S02]  /*5cb0*/  LDC.64 R22, c[0x0][0x858] ;  /* 0x00021600ff167b82 */ /* 0x000ee40000000a00 */
[----:B------:R-:W-:Y:S02]  /*5cc0*/  IMAD.SHL.U32 R6, R0, 0x8, RZ ;  /* 0x0000000800067824 */ /* 0x000fe400078e00ff */
[----:B----4-:R-:W-:-:S03]  /*5cd0*/  IMAD R0, R4, UR7, RZ ;  /* 0x0000000704007c24 */ /* 0x010fc6000f8e02ff */
[----:B------:R-:W-:Y:S01]  /*5ce0*/  SHF.R.S32.HI R7, RZ, 0x1f, R6 ;  /* 0x0000001fff077819 */ /* 0x000fe20000011406 */
[----:B------:R-:W-:Y:S02]  /*5cf0*/  IMAD R5, R5, UR11, R0 ;  /* 0x0000000b05057c24 */ /* 0x000fe4000f8e0200 */
[----:B------:R-:W-:Y:S01]  /*5d00*/  IMAD.WIDE.U32 R2, R4, UR11, R6 ;  /* 0x0000000b04027c25 */ /* 0x000fe2000f8e0006 */
[----:B------:R-:W-:-:S03]  /*5d10*/  SHF.R.S32.HI R4, RZ, 0x4, R8 ;  /* 0x00000004ff047819 */ /* 0x000fc60000011408 */
[----:B------:R-:W-:Y:S01]  /*5d20*/  IMAD.IADD R3, R3, 0x1, R5 ;  /* 0x0000000103037824 */ /* 0x000fe200078e0205 */
[C---:B------:R-:W-:Y:S01]  /*5d30*/  ISETP.GE.AND P6, PT, R4.reuse, R17, PT ;  /* 0x000000110400720c */ /* 0x040fe20003fc6270 */
[C---:B------:R-:W-:Y:S01]  /*5d40*/  VIADD R0, R4.reuse, 0x10 ;  /* 0x0000001004007836 */ /* 0x040fe20000000000 */
[----:B------:R-:W-:Y:S01]  /*5d50*/  SHF.R.S32.HI R5, RZ, 0x1f, R4 ;  /* 0x0000001fff057819 */ /* 0x000fe20000011404 */
[----:B------:R-:W-:Y:S01]  /*5d60*/  VIADD R8, R4, 0x30 ;  /* 0x0000003004087836 */ /* 0x000fe20000000000 */
[----:B------:R-:W-:Y:S01]  /*5d70*/  ISETP.GE.OR P4, PT, R6, R21, P6 ;  /* 0x000000150600720c */ /* 0x000fe20003786670 */
[----:B------:R-:W-:Y:S01]  /*5d80*/  VIADD R10, R4, 0x40 ;  /* 0x00000040040a7836 */ /* 0x000fe20000000000 */
[-C--:B------:R-:W-:Y:S01]  /*5d90*/  ISETP.GE.AND P5, PT, R0, R17.reuse, PT ;  /* 0x000000110000720c */ /* 0x080fe20003fa6270 */
[----:B------:R-:W-:Y:S01]  /*5da0*/  VIADD R0, R4, 0x20 ;  /* 0x0000002004007836 */ /* 0x000fe20000000000 */
[-C--:B------:R-:W-:Y:S01]  /*5db0*/  ISETP.GE.AND P1, PT, R8, R17.reuse, PT ;  /* 0x000000110800720c */ /* 0x080fe20003f26270 */
[----:B-1----:R-:W-:Y:S01]  /*5dc0*/  IMAD.WIDE.U32 R8, R12, UR10, R2 ;  /* 0x0000000a0c087c25 */ /* 0x002fe2000f8e0002 */
[----:B------:R-:W-:-:S02]  /*5dd0*/  ISETP.GE.AND P2, PT, R10, R17, PT ;  /* 0x000000110a00720c */ /* 0x000fc40003f46270 */
[----:B------:R-:W-:Y:S01]  /*5de0*/  ISETP.GE.AND P0, PT, R0, R17, PT ;  /* 0x000000110000720c */ /* 0x000fe20003f06270 */
[----:B------:R-:W-:Y:S01]  /*5df0*/  IMAD R0, R12, UR6, RZ ;  /* 0x000000060c007c24 */ /* 0x000fe2000f8e02ff */
[----:B------:R-:W-:Y:S01]  /*5e00*/  ISETP.GE.OR P3, PT, R6, R21, P5 ;  /* 0x000000150600720c */ /* 0x000fe20002f66670 */
[----:B------:R-:W-:-:S04]  /*5e10*/  IMAD.WIDE R2, R11, 0x80, R4 ;  /* 0x000000800b027825 */ /* 0x000fc800078e0204 */
[----:B------:R-:W-:-:S04]  /*5e20*/  IMAD R13, R13, UR10, R0 ;  /* 0x0000000a0d0d7c24 */ /* 0x000fc8000f8e0200 */
[----:B------:R-:W-:Y:S01]  /*5e30*/  IMAD.IADD R13, R9, 0x1, R13 ;  /* 0x00000001090d7824 */ /* 0x000fe200078e020d */
[----:B------:R-:W-:Y:S06]  /*5e40*/  @P4 BRA `(.L_x_1138) ;  /* 0x0000000000284947 */ /* 0x000fec0003800000 */
        /* <DEDUP_REMOVED lines=10> */
.L_x_1138:
[----:B------:R-:W-:Y:S05]  /*5ef0*/  BSYNC B0 ;  /* 0x0000000000007941 */ /* 0x000fea0003800000 */
.L_x_1137:
[----:B------:R-:W-:Y:S01]  /*5f00*/  BSSY B0, `(.L_x_1139) ;  /* 0x0000010000007945 */ /* 0x000fe20003800000 */
[----:B------:R-:W-:-:S03]  /*5f10*/  ISETP.GE.OR P4, PT, R6, R21, P0 ;  /* 0x000000150600720c */ /* 0x000fc60000786670 */
[----:B------:R-:W-:Y:S10]  /*5f20*/  @P3 BRA `(.L_x_1140) ;  /* 0x0000000000343947 */ /* 0x000ff40003800000 */
        /* <DEDUP_REMOVED lines=13> */
.L_x_1140:
[----:B------:R-:W-:Y:S05]  /*6000*/  BSYNC B0 ;  /* 0x0000000000007941 */ /* 0x000fea0003800000 */
.L_x_1139:
[----:B------:R-:W-:Y:S01]  /*6010*/  BSSY B0, `(.L_x_1141) ;  /* 0x0000010000007945 */ /* 0x000fe20003800000 */
[----:B------:R-:W-:-:S03]  /*6020*/  ISETP.GE.OR P3, PT, R6, R21, P1 ;  /* 0x000000150600720c */ /* 0x000fc60000f66670 */
[----:B------:R-:W-:Y:S10]  /*6030*/  @P4 BRA `(.L_x_1142) ;  /* 0x0000000000344947 */ /* 0x000ff40003800000 */
[----:B-1--4-:R-:W-:Y:S01]  /*6040*/  IADD3 R15, P4, R2, 0x20, RZ ;  /* 0x00000020020f7810 */ /* 0x012fe20007f9e0ff */
        /* <DEDUP_REMOVED lines=12> */
.L_x_1142:
[----:B------:R-:W-:Y:S05]  /*6110*/  BSYNC B0 ;  /* 0x0000000000007941 */ /* 0x000fea0003800000 */
.L_x_1141:
[----:B------:R-:W-:Y:S01]  /*6120*/  BSSY B0, `(.L_x_1143) ;  /* 0x0000011000007945 */ /* 0x000fe20003800000 */
[----:B------:R-:W-:Y:S01]  /*6130*/  ISETP.GE.OR P4, PT, R6, R21, P2 ;  /* 0x000000150600720c */ /* 0x000fe20001786670 */
[----:B------:R-:W-:Y:S02]  /*6140*/  VIADD R0, R4, 0x50 ;  /* 0x0000005004007836 */ /* 0x000fe40000000000 */
[----:B------:R-:W-:Y:S10]  /*6150*/  @P3 BRA `(.L_x_1144) ;  /* 0x0000000000343947 */ /* 0x000ff40003800000 */
[----:B-1--4-:R-:W-:Y:S01]  /*6160*/  IADD3 R15, P3, R2, 0x30, RZ ;  /* 0x00000030020f7810 */ /* 0x012fe20007f7e0ff */
        /* <DEDUP_REMOVED lines=11> */
[----:B------:R1:W-:Y:S02]  /*6220*/  STG.E.128 desc[UR4][R14.64], RZ ;  /* 0x000000ff0e007986 */ /* 0x0003e4000c101d04 */
.L_x_1144:
[----:B------:R-:W-:Y:S05]  /*6230*/  BSYNC B0 ;  /* 0x0000000000007941 */ /* 0x000fea0003800000 */
.L_x_1143:
[----:B------:R-:W-:Y:S01]  /*6240*/  BSSY B0, `(.L_x_1145) ;  /* 0x0000010000007945 */ /* 0x000fe20003800000 */
[----:B------:R-:W-:-:S03]  /*6250*/  ISETP.GE.AND P3, PT, R0, R17, PT ;  /* 0x000000110000720c */ /* 0x000fc60003f66270 */
        /* <DEDUP_REMOVED lines=14> */
.L_x_1146:
[----:B------:R-:W-:Y:S05]  /*6340*/  BSYNC B0 ;  /* 0x0000000000007941 */ /* 0x000fea0003800000 */
.L_x_1145:
[----:B------:R-:W-:Y:S01]  /*6350*/  ISETP.GE.OR P4, PT, R6, R21, P3 ;  /* 0x000000150600720c */ /* 0x000fe20001f86670 */
[----:B------:R-:W-:Y:S01]  /*6360*/  BSSY B0, `(.L_x_1147) ;  /* 0x0000011000007945 */ /* 0x000fe20003800000 */
[----:B--2---:R-:W-:Y:S02]  /*6370*/  IMAD R16, R18, UR7, RZ ;  /* 0x0000000712107c24 */ /* 0x004fe4000f8e02ff */
[----:B------:R-:W-:-:S09]  /*6380*/  VIADD R0, R4, 0x60 ;  /* 0x0000006004007836 */ /* 0x000fd20000000000 */
[----:B------:R-:W-:Y:S05]  /*6390*/  @P4 BRA `(.L_x_1148) ;  /* 0x0000000000344947 */ /* 0x000fea0003800000 */
        /* <DEDUP_REMOVED lines=13> */
.L_x_1148:
[----:B------:R-:W-:Y:S05]  /*6470*/  BSYNC B0 ;  /* 0x0000000000007941 */ /* 0x000fea0003800000 */
.L_x_1147:
[----:B------:R-:W-:Y:S01]  /*6480*/  ULDC UR8, c[0x0][0x83c] ;  /* 0x00020f0000087ab9 */ /* 0x000fe20000000800 */
[----:B------:R-:W-:Y:S01]  /*6490*/  ISETP.GE.AND P4, PT, R0, R17, PT ;  /* 0x000000110000720c */ /* 0x000fe20003f86270 */
[----:B-12-4-:R-:W-:Y:S01]  /*64a0*/  IMAD R15, R19, UR11, R16 ;  /* 0x0000000b130f7c24 */ /* 0x016fe2000f8e0210 */
[----:B------:R-:W-:Y:S01]  /*64b0*/  ISETP.GE.OR P5, PT, R6, UR8, P5 ;  /* 0x0000000806007c0c */ /* 0x000fe2000afa6670 */
[----:B------:R-:W-:Y:S01]  /*64c0*/  IMAD.WIDE.U32 R10, R18, UR11, R6 ;  /* 0x0000000b120a7c25 */ /* 0x000fe2000f8e0006 */
[----:B------:R-:W-:Y:S01]  /*64d0*/  ISETP.GE.OR P6, PT, R6, UR8, P6 ;  /* 0x0000000806007c0c */ /* 0x000fe2000b7c6670 */
[----:B------:R-:W-:Y:S01]  /*64e0*/  BSSY B0, `(.L_x_1149) ;  /* 0x0000019000007945 */ /* 0x000fe20003800000 */
[----:B------:R-:W-:Y:S01]  /*64f0*/  P2R R24, PR, RZ, 0x20 ;  /* 0x00000020ff187803 */ /* 0x000fe20000000000 */
[----:B------:R-:W-:Y:S01]  /*6500*/  VIADD R0, R4, 0x70 ;  /* 0x0000007004007836 */ /* 0x000fe20000000000 */
[C---:B------:R-:W-:Y:S01]  /*6510*/  ISETP.GE.OR P5, PT, R6.reuse, R21, P4 ;  /* 0x000000150600720c */ /* 0x040fe200027a6670 */
[----:B------:R-:W-:Y:S01]  /*6520*/  IMAD.IADD R15, R11, 0x1, R15 ;  /* 0x000000010b0f7824 */ /* 0x000fe200078e020f */
[----:B------:R-:W-:-:S02]  /*6530*/  ISETP.GE.OR P0, PT, R6, UR8, P0 ;  /* 0x0000000806007c0c */ /* 0x000fc40008706670 */
[----:B------:R-:W-:Y:S02]  /*6540*/  P2R R20, PR, RZ, 0x40 ;  /* 0x00000040ff147803 */ /* 0x000fe40000000000 */
[C---:B------:R-:W-:Y:S02]  /*6550*/  ISETP.GE.OR P1, PT, R6.reuse, UR8, P1 ;  /* 0x0000000806007c0c */ /* 0x040fe40008f26670 */
[C---:B------:R-:W-:Y:S02]  /*6560*/  ISETP.GE.OR P2, PT, R6.reuse, UR8, P2 ;  /* 0x0000000806007c0c */ /* 0x040fe40009746670 */
[C---:B------:R-:W-:Y:S02]  /*6570*/  ISETP.GE.OR P3, PT, R6.reuse, UR8, P3 ;  /* 0x0000000806007c0c */ /* 0x040fe40009f66670 */
[----:B------:R-:W-:Y:S01]  /*6580*/  ISETP.GE.OR P4, PT, R6, UR8, P4 ;  /* 0x0000000806007c0c */ /* 0x000fe2000a786670 */
[----:B------:R-:W-:-:S12]  /*6590*/  @P5 BRA `(.L_x_1150) ;  /* 0x0000000000345947 */ /* 0x000fd80003800000 */
        /* <DEDUP_REMOVED lines=13> */
.L_x_1150:
[----:B------:R-:W-:Y:S05]  /*6670*/  BSYNC B0 ;  /* 0x0000000000007941 */ /* 0x000fea0003800000 */
.L_x_1149:
[----:B------:R-:W-:Y:S01]  /*6680*/  ISETP.GE.AND P6, PT, R0, R17, PT ;  /* 0x000000110000720c */ /* 0x000fe20003fc6270 */
[----:B---3--:R-:W-:Y:S01]  /*6690*/  IMAD R0, R22, UR6, RZ ;  /* 0x0000000616007c24 */ /* 0x008fe2000f8e02ff */
[----:B------:R-:W-:Y:S01]  /*66a0*/  BSSY B0, `(.L_x_1151) ;  /* 0x0000014000007945 */ /* 0x000fe20003800000 */
[----:B------:R-:W-:Y:S01]  /*66b0*/  IMAD.MOV.U32 R14, RZ, RZ, R10 ;  /* 0x000000ffff0e7224 */ /* 0x000fe200078e000a */
[C---:B------:R-:W-:Y:S01]  /*66c0*/  ISETP.GE.OR P5, PT, R6.reuse, R21, P6 ;  /* 0x000000150600720c */ /* 0x040fe200037a6670 */
[----:B------:R-:W-:Y:S01]  /*66d0*/  IMAD R11, R23, UR10, R0 ;  /* 0x0000000a170b7c24 */ /* 0x000fe2000f8e0200 */
[----:B------:R-:W-:Y:S01]  /*66e0*/  ISETP.GE.OR P6, PT, R6, UR8, P6 ;  /* 0x0000000806007c0c */ /* 0x000fe2000b7c6670 */
[----:B------:R-:W-:-:S10]  /*66f0*/  IMAD.WIDE.U32 R6, R22, UR10, R14 ;  /* 0x0000000a16067c25 */ /* 0x000fd4000f8e000e */
        /* <DEDUP_REMOVED lines=14> */
.L_x_1152:
[----:B------:R-:W-:Y:S05]  /*67e0*/  BSYNC B0 ;  /* 0x0000000000007941 */ /* 0x000fea0003800000 */
.L_x_1151:
[----:B------:R-:W-:Y:S01]  /*67f0*/  ISETP.NE.AND P5, PT, R20, RZ, PT ;  /* 0x000000ff1400720c */ /* 0x000fe20003fa5270 */
[----:B------:R-:W-:Y:S01]  /*6800*/  BSSY B0, `(.L_x_1153) ;  /* 0x000000d000007945 */ /* 0x000fe20003800000 */
[----:B--2---:R-:W-:-:S11]  /*6810*/  IMAD.IADD R9, R7, 0x1, R11 ;  /* 0x0000000107097824 */ /* 0x004fd600078e020b */
[----:B------:R-:W-:Y:S05]  /*6820*/  @P5 BRA `(.L_x_1154) ;  /* 0x0000000000285947 */ /* 0x000fea0003800000 */
        /* <DEDUP_REMOVED lines=10> */
.L_x_1154:
[----:B------:R-:W-:Y:S05]  /*68d0*/  BSYNC B0 ;  /* 0x0000000000007941 */ /* 0x000fea0003800000 */
.L_x_1153:
[----:B------:R-:W-:Y:S01]  /*68e0*/  ISETP.NE.AND P5, PT, R24, RZ, PT ;  /* 0x000000ff1800720c */ /* 0x000fe20003fa5270 */
[----:B------:R-:W-:-:S12]  /*68f0*/  BSSY B0, `(.L_x_1155) ;  /* 0x000000f000007945 */ /* 0x000fd80003800000 */
[----:B------:R-:W-:Y:S05]  /*6900*/  @P5 BRA `(.L_x_1156) ;  /* 0x0000000000345947 */ /* 0x000fea0003800000 */
[----:B--2---:R-:W-:Y:S01]  /*6910*/  IADD3 R11, P5, R2, 0x10, RZ ;  /* 0x00000010020b7810 */ /* 0x004fe20007fbe0ff */
        /* <DEDUP_REMOVED lines=12> */
.L_x_1156:
[----:B------:R-:W-:Y:S05]  /*69e0*/  BSYNC B0 ;  /* 0x0000000000007941 */ /* 0x000fea0003800000 */
.L_x_1155:
[----:B------:R-:W-:Y:S04]  /*69f0*/  BSSY B0, `(.L_x_1157) ;  /* 0x000000f000007945 */ /* 0x000fe80003800000 */
[----:B------:R-:W-:Y:S05]  /*6a00*/  @P0 BRA `(.L_x_1158) ;  /* 0x0000000000340947 */ /* 0x000fea0003800000 */
[----:B--23--:R-:W-:Y:S01]  /*6a10*/  IADD3 R11, P0, R2, 0x20, RZ ;  /* 0x00000020020b7810 */ /* 0x00cfe20007f1e0ff */
        /* <DEDUP_REMOVED lines=12> */
.L_x_1158:
[----:B------:R-:W-:Y:S05]  /*6ae0*/  BSYNC B0 ;  /* 0x0000000000007941 */ /* 0x000fea0003800000 */
.L_x_1157:
[----:B------:R-:W-:Y:S04]  /*6af0*/  BSSY B0, `(.L_x_1159) ;  /* 0x000000f000007945 */ /* 0x000fe80003800000 */
[----:B------:R-:W-:Y:S05]  /*6b00*/  @P1 BRA `(.L_x_1160) ;  /* 0x0000000000341947 */ /* 0x000fea0003800000 */
[----:B--234-:R-:W-:Y:S01]  /*6b10*/  IADD3 R11, P0, R2, 0x30, RZ ;  /* 0x00000030020b7810 */ /* 0x01cfe20007f1e0ff */
        /* <DEDUP_REMOVED lines=12> */
.L_x_1160:
[----:B------:R-:W-:Y:S05]  /*6be0*/  BSYNC B0 ;  /* 0x0000000000007941 */ /* 0x000fea0003800000 */
.L_x_1159:
        /* <DEDUP_REMOVED lines=15> */
.L_x_1162:
[----:B------:R-:W-:Y:S05]  /*6ce0*/  BSYNC B0 ;  /* 0x0000000000007941 */ /* 0x000fea0003800000 */
.L_x_1161:
        /* <DEDUP_REMOVED lines=15> */
.L_x_1164:
[----:B------:R-:W-:Y:S05]  /*6de0*/  BSYNC B0 ;  /* 0x0000000000007941 */ /* 0x000fea0003800000 */
.L_x_1163:
        /* <DEDUP_REMOVED lines=15> */
.L_x_1166:
[----:B------:R-:W-:Y:S05]  /*6ee0*/  BSYNC B0 ;  /* 0x0000000000007941 */ /* 0x000fea0003800000 */
.L_x_1165:
        /* <DEDUP_REMOVED lines=15> */
.L_x_1107:
        /* <DEDUP_REMOVED lines=12> */
[----:B------:R-:W1:Y:S01]  /*70a0*/  S2UR UR9, SR_CTAID.X ;  /* 0x00000000000979c3 */ /* 0x000e620000002500 */
[----:B------:R-:W-:Y:S01]  /*70b0*/  ULDC UR4, c[0x0][0x280] ;  /* 0x0000a00000047ab9 */ /* 0x000fe20000000800 */
[----:B------:R-:W-:Y:S01]  /*70c0*/  ULDC UR6, c[0x0][0x290] ;  /* 0x0000a40000067ab9 */ /* 0x000fe20000000800 */
[----:B------:R-:W-:-:S05]  /*70d0*/  ULDC UR7, c[0x0][0x74c] ;  /* 0x0001d30000077ab9 */ /* 0x000fca0000000800 */
[----:B------:R-:W2:Y:S01]  /*70e0*/  S2UR UR13, SR_CTAID.Y ;  /* 0x00000000000d79c3 */ /* 0x000ea20000002600 */
[----:B-1----:R-:W-:Y:S02]  /*70f0*/  ULEA UR5, UR9, UR4, 0x7 ;  /* 0x0000000409057291 */ /* 0x002fe4000f8e383f */
[----:B------:R-:W-:Y:S02]  /*7100*/  ISETP.LE.AND P0, PT, RZ, UR9, PT ;  /* 0x00000009ff007c0c */ /* 0x000fe4000bf03270 */
[----:B------:R-:W-:-:S04]  /*7110*/  UIADD3 UR5, -UR7, UR5, -UR6 ;  /* 0x0000000507057290 */ /* 0x000fc8000fffe906 */
[----:B------:R-:W-:-:S04]  /*7120*/  USHF.R.S32.HI UR6, URZ, 0x1f, UR5 ;  /* 0x0000001f3f067899 */ /* 0x000fc80008011405 */
[----:B------:R-:W-:-:S04]  /*7130*/  ULEA.HI UR6, UR6, UR5, URZ, 0x6 ;  /* 0x0000000506067291 */ /* 0x000fc8000f8f303f */
[----:B------:R-:W-:Y:S02]  /*7140*/  USHF.R.S32.HI UR5, URZ, 0x6, UR6 ;  /* 0x000000063f057899 */ /* 0x000fe40008011406 */
[----:B------:R-:W-:Y:S02]  /*7150*/  UIADD3 UR6, UR4, 0x3f, URZ ;  /* 0x0000003f04067890 */ /* 0x000fe4000fffe03f */
[----:B------:R-:W-:Y:S02]  /*7160*/  UISETP.LT.AND UP0, UPT, URZ, UR5, UPT ;  /* 0x000000053f00728c */ /* 0x000fe4000bf01270 */
[----:B------:R-:W-:Y:S02]  /*7170*/  USHF.R.S32.HI UR7, URZ, 0x1f, UR6 ;  /* 0x0000001f3f077899 */ /* 0x000fe40008011406 */
[----:B------:R-:W-:Y:S02]  /*7180*/  USEL UR5, URZ, UR5, !UP0 ;  /* 0x000000053f057287 */ /* 0x000fe4000c000000 */
[----:B------:R-:W-:-:S04]  /*7190*/  ULEA.HI UR7, UR7, UR6, URZ, 0x6 ;  /* 0x0000000607077291 */ /* 0x000fc8000f8f303f */
[----:B------:R-:W-:Y:S01]  /*71a0*/  USHF.R.S32.HI UR8, URZ, 0x6, UR7 ;  /* 0x000000063f087899 */ /* 0x000fe20008011407 */
[----:B--2---:R-:W-:Y:S11]  /*71b0*/  @!P0 BRA `(.L_x_1168) ;  /* 0x0000000000288947 */ /* 0x004ff60003800000 */
        /* <DEDUP_REMOVED lines=10> */
.L_x_1168:
[----:B------:R-:W-:Y:S02]  /*7260*/  UISETP.GT.AND UP0, UPT, UR8, UR5, UPT ;  /* 0x000000050800728c */ /* 0x000fe4000bf04270 */
[----:B------:R-:W-:Y:S02]  /*7270*/  USHF.R.S32.HI UR14, URZ, 0x1f, UR12 ;  /* 0x0000001f3f0e7899 */ /* 0x000fe4000801140c */
[----:B------:R-:W-:Y:S02]  /*7280*/  USHF.R.S32.HI UR9, URZ, 0x1f, UR13 ;  /* 0x0000001f3f097899 */ /* 0x000fe4000801140d */
[----:B------:R-:W-:-:S13]  /*7290*/  PLOP3.LUT P0, PT, PT, PT, UP0, 0x80, 0x0 ;  /* 0x000000000000781c */ /* 0x000fda0003f0f008 */
[----:B------:R-:W-:Y:S05]  /*72a0*/  @!P0 BRA `(.L_x_1109) ;  /* 0x0000002800e08947 */ /* 0x000fea0003800000 */
[----:B------:R-:W-:Y:S01]  /*72b0*/  UIADD3 UR4, -UR5, UR8, URZ ;  /* 0x0000000805047290 */ /* 0x000fe2000fffe13f */
[----:B------:R-:W-:Y:S01]  /*72c0*/  ULDC.64 UR10, c[0x0][0x2d8] ;  /* 0x0000b600000a7ab9 */ /* 0x000fe20000000a00 */
[----:B------:R-:W-:Y:S02]  /*72d0*/  ELECT P0, URZ, PT ;  /* 0x00000000003f782f */ /* 0x000fe40003800000 */
[----:B------:R-:W-:Y:S02]  /*72e0*/  ULOP3.LUT UR4, UR4, 0x1, URZ, 0xc0, !UPT ;  /* 0x0000000104047892 */ /* 0x000fe4000f8ec03f */
[----:B------:R-:W-:Y:S02]  /*72f0*/  UIMAD UR9, UR9, UR10, URZ ;  /* 0x0000000a090972a4 */ /* 0x000fe4000f8e023f */
[----:B------:R-:W-:Y:S02]  /*7300*/  UISETP.NE.U32.AND UP0, UPT, UR4, 0x1, UPT ;  /* 0x000000010400788c */ /* 0x000fe4000bf05070 */
[----:B------:R-:W-:-:S02]  /*7310*/  UIMAD.WIDE.U32 UR6, UR13, UR10, URZ ;  /* 0x0000000a0d0672a5 */ /* 0x000fc4000f8e003f */
[----:B------:R-:W-:Y:S02]  /*7320*/  UIMAD UR9, UR13, UR11, UR9 ;  /* 0x0000000b0d0972a4 */ /* 0x000fe4000f8e0209 */
[----:B------:R-:W-:Y:S01]  /*7330*/  PLOP3.LUT P1, PT, PT, PT, UP0, 0x80, 0x0 ;  /* 0x000000000000781c */ /* 0x000fe20003f2f008 */
[----:B------:R-:W-:Y:S01]  /*7340*/  ULDC.64 UR10, c[0x0][0x2e0] ;  /* 0x0000b800000a7ab9 */ /* 0x000fe20000000a00 */
[----:B------:R-:W-:Y:S02]  /*7350*/  UIADD3 UR7, UR7, UR9, URZ ;  /* 0x0000000907077290 */ /* 0x000fe4000fffe03f */
[----:B------:R-:W-:Y:S02]  /*7360*/  UIMAD UR9, UR14, UR10, URZ ;  /* 0x0000000a0e0972a4 */ /* 0x000fe4000f8e023f */
[----:B------:R-:W-:Y:S02]  /*7370*/  UIMAD.WIDE.U32 UR6, UR12, UR10, UR6 ;  /* 0x0000000a0c0672a5 */ /* 0x000fe4000f8e0006 */
[----:B------:R-:W-:-:S04]  /*7380*/  UIMAD UR9, UR12, UR11, UR9 ;  /* 0x0000000b0c0972a4 */ /* 0x000fc8000f8e0209 */
[----:B------:R-:W-:Y:S01]  /*7390*/  UIADD3 UR9, UR7, UR9, URZ ;  /* 0x0000000907097290 */ /* 0x000fe2000fffe03f */
[----:B------:R-:W-:Y:S11]  /*73a0*/  @P1 BRA `(.L_x_1169) ;  /* 0x0000000000bc1947 */ /* 0x000ff60003800000 */
[----:B------:R-:W-:Y:S01]  /*73b0*/  USHF.L.U32 UR14, UR5, 0xd, URZ ;  /* 0x0000000d050e7899 */ /* 0x000fe2000800063f */
        /* <DEDUP_REMOVED lines=9> */
[----:B------:R-:W-:Y:S01]  /*7450*/  UMOV UR16, 0x0 ;  /* 0x0000000000107882 */ /* 0x000fe20000000000 */
[----:B------:R-:W-:Y:S02]  /*7460*/  UMOV UR17, 0x14f00000 ;  /* 0x14f0000000117882 */ /* 0x000fe40000000000 */
[----:B------:R-:W-:-:S02]  /*7470*/  ULEA.HI.X UR11, UR13, UR11, UR15, 0x2, UP0 ;  /* 0x0000000b0d0b7291 */ /* 0x000fc400080f140f */
[----:B-1----:R-:W-:-:S03]  /*7480*/  ULEA UR4, UR12, UR4, 0x18 ;  /* 0x000000040c047291 */ /* 0x002fc6000f8ec03f */
[----:B------:R-:W-:Y:S01]  /*7490*/  UMOV UR12, 0x400 ;  /* 0x00000400000c7882 */ /* 0x000fe20000000000 */
[----:B------:R-:W-:-:S09]  /*74a0*/  UIADD3 UR4, UR4, 0x10000, URZ ;  /* 0x0001000004047890 */ /* 0x000fd2000fffe03f */
[----:B------:R1:W-:Y:S02]  /*74b0*/  UBLKRED.G.S.ADD.F32.RN [UR10], [UR4], UR12, desc[UR16] ;  /* 0x0000100a040073bb */ /* 0x0003e400080a140c */
[----:B-1----:R0:W-:Y:S02]  /*74c0*/  UTMACMDFLUSH ;  /* 0x00000000000079b7 */ /* 0x0021e40000000000 */
.L_x_1171:
[----:B------:R-:W-:Y:S05]  /*74d0*/  BSYNC B0 ;  /* 0x0000000000007941 */ /* 0x000fea0003800000 */
.L_x_1170:
        /* <DEDUP_REMOVED lines=9> */
[----:B------:R-:W-:Y:S02]  /*7570*/  UMOV UR17, 0x14f00000 ;  /* 0x14f0000000117882 */ /* 0x000fe40000000000 */
[----:B------:R-:W-:Y:S02]  /*7580*/  ULEA.HI.X.SX32 UR4, UR4, UR9, 0x1, UP0 ;  /* 0x0000000904047291 */ /* 0x000fe400080f0e3f */
[----:B------:R-:W-:-:S04]  /*7590*/  ULEA UR10, UP0, UR15, UR10, 0x2 ;  /* 0x0000000a0f0a7291 */ /* 0x000fc8000f80103f */
[----:B------:R-:W-:-:S03]  /*75a0*/  ULEA.HI.X UR11, UR15, UR11, UR4, 0x2, UP0 ;  /* 0x0000000b0f0b7291 */ /* 0x000fc600080f1404 */
[----:B------:R-:W-:Y:S01]  /*75b0*/  UMOV UR4, 0x400 ;  /* 0x0000040000047882 */ /* 0x000fe20000000000 */
[----:B-1----:R-:W-:-:S04]  /*75c0*/  ULEA UR12, UR13, UR12, 0x18 ;  /* 0x0000000c0d0c7291 */ /* 0x002fc8000f8ec03f */
[----:B------:R-:W-:-:S09]  /*75d0*/  UIADD3 UR12, UR12, 0x14000, URZ ;  /* 0x000140000c0c7890 */ /* 0x000fd2000fffe03f */
[----:B------:R1:W-:Y:S01]  /*75e0*/  UBLKRED.G.S.ADD.F32.RN [UR10], [UR12], UR4, desc[UR16] ;  /* 0x0000100a0c0073bb */ /* 0x0003e200080a1404 */
[----:B------:R0:W-:Y:S01]  /*75f0*/  UTMACMDFLUSH ;  /* 0x00000000000079b7 */ /* 0x0001e20000000000 */
[----:B-1----:R-:W-:-:S04]  /*7600*/  DEPBAR.LE SB0, 0x1 ;  /* 0x000080400000791a */ /* 0x002fc80000000000 */
.L_x_1173:
[----:B------:R-:W-:Y:S05]  /*7610*/  BSYNC B0 ;  /* 0x0000000000007941 */ /* 0x000fea0003800000 */
.L_x_1172:
[----:B------:R-:W-:Y:S06]  /*7620*/  BAR.ARV 0xa, 0xa0 ;  /* 0x0282800000007b1d */ /* 0x000fec0000002000 */
[----:B------:R-:W-:Y:S04]  /*7630*/  BSSY B0, `(.L_x_1174) ;  /* 0x0000003000007945 */ /* 0x000fe80003800000 */
[----:B------:R-:W-:Y:S05]  /*7640*/  @!P0 BRA `(.L_x_1175) ;  /* 0x0000000000048947 */ /* 0x000fea0003800000 */
[----:B------:R-:W-:-:S04]  /*7650*/  DEPBAR.LE SB0, 0x0 ;  /* 0x000080000000791a */ /* 0x000fc80000000000 */
.L_x_1175:
[----:B------:R-:W-:Y:S05]  /*7660*/  BSYNC B0 ;  /* 0x0000000000007941 */ /* 0x000fea0003800000 */
.L_x_1174:
[----:B------:R-:W-:Y:S06]  /*7670*/  BAR.ARV 0xb, 0xa0 ;  /* 0x02c2800000007b1d */ /* 0x000fec0000002000 */
[----:B------:R-:W-:Y:S01]  /*7680*/  UIADD3 UR12, UR5, 0x1, URZ ;  /* 0x00000001050c7890 */ /* 0x000fe2000fffe03f */
[----:B------:R-:W-:Y:S11]  /*7690*/  BRA `(.L_x_1176) ;  /* 0x0000000000047947 */ /* 0x000ff60003800000 */
.L_x_1169:
[----:B------:R-:W-:-:S05]  /*76a0*/  UMOV UR12, UR5 ;  /* 0x00000005000c7c82 */ /* 0x000fca0008000000 */
.L_x_1176:
[----:B------:R-:W-:-:S04]  /*76b0*/  UIADD3 UR4, UR5, 0x1, URZ ;  /* 0x0000000105047890 */ /* 0x000fc8000fffe03f */
[----:B------:R-:W-:-:S06]  /*76c0*/  UISETP.NE.AND UP0, UPT, UR8, UR4, UPT ;  /* 0x000000040800728c */ /* 0x000fcc000bf05270 */
[----:B------:R-:W-:-:S13]  /*76d0*/  PLOP3.LUT P1, PT, PT, PT, UP0, 0x80, 0x0 ;  /* 0x000000000000781c */ /* 0x000fda0003f2f008 */
[----:B------:R-:W-:Y:S05]  /*76e0*/  @!P1 BRA `(.L_x_1109) ;  /* 0x0000002400d09947 */ /* 0x000fea0003800000 */
[----:B------:R-:W-:Y:S01]  /*76f0*/  ULDC.64 UR18, c[0x0][0x2c0] ;  /* 0x0000b00000127ab9 */ /* 0x000fe20000000a00 */
[----:B------:R-:W-:Y:S02]  /*7700*/  USHF.L.U32 UR13, UR12, 0xd, URZ ;  /* 0x0000000d0c0d7899 */ /* 0x000fe4000800063f */
[----:B------:R-:W-:Y:S01]  /*7710*/  ULEA UR18, UP0, UR6, UR18, 0x2 ;  /* 0x0000001206127291 */ /* 0x000fe2000f80103f */
[----:B------:R-:W-:Y:S01]  /*7720*/  UMOV UR4, URZ ;  /* 0x0000003f00047c82 */ /* 0x000fe20008000000 */
[----:B------:R-:W-:Y:S02]  /*7730*/  ULDC.64 UR24, c[0x0][0x2c0] ;  /* 0x0000b00000187ab9 */ /* 0x000fe40000000a00 */
[----:B------:R-:W-:Y:S02]  /*7740*/  ULEA.HI.X UR19, UR6, UR19, UR9, 0x2, UP0 ;  /* 0x0000001306137291 */ /* 0x000fe400080f1409 */
[----:B------:R-:W-:Y:S02]  /*7750*/  UIADD3 UR14, UP0, UR18, 0x4000, URZ ;  /* 0x00004000120e7890 */ /* 0x000fe4000ff1e03f */
[----:B------:R-:W-:-:S02]  /*7760*/  UIADD3 UR16, UP1, UR18, 0x8000, URZ ;  /* 0x0000800012107890 */ /* 0x000fc4000ff3e03f */
[----:B------:R-:W-:Y:S02]  /*7770*/  UIADD3 UR18, UP2, UR18, 0xc000, URZ ;  /* 0x0000c00012127890 */ /* 0x000fe4000ff5e03f */
[----:B------:R-:W-:Y:S02]  /*7780*/  UIADD3.X UR15, URZ, UR19, URZ, UP0, !UPT ;  /* 0x000000133f0f7290 */ /* 0x000fe400087fe43f */
[----:B------:R-:W-:Y:S02]  /*7790*/  UIADD3.X UR17, URZ, UR19, URZ, UP1, !UPT ;  /* 0x000000133f117290 */ /* 0x000fe40008ffe43f */
[----:B------:R-:W-:Y:S01]  /*77a0*/  UIADD3.X UR19, URZ, UR19, URZ, UP2, !UPT ;  /* 0x000000133f137290 */ /* 0x000fe200097fe43f */
[----:B------:R-:W-:-:S11]  /*77b0*/  UMOV UR20, UR13 ;  /* 0x0000000d00147c82 */ /* 0x000fd60008000000 */
.L_x_1189:
[----:B------:R-:W-:Y:S01]  /*77c0*/  UIADD3 UR10, UR13, UR4, URZ ;  /* 0x000000040d0a7290 */ /* 0x000fe2000fffe03f */
[----:B------:R-:W-:Y:S03]  /*77d0*/  BAR.SYNC.DEFER_BLOCKING 0xd, 0xa0 ;  /* 0x0342800000007b1d */ /* 0x000fe60000010000 */
[----:B------:R-:W-:Y:S02]  /*77e0*/  UIMAD.WIDE UR26, UR10, 0x4, UR14 ;  /* 0x000000040a1a78a5 */ /* 0x000fe4000f8e020e */
[----:B------:R-:W-:Y:S01]  /*77f0*/  UIMAD.WIDE UR28, UR10, 0x4, UR16 ;  /* 0x000000040a1c78a5 */ /* 0x000fe2000f8e0210 */
[----:B------:R-:W-:Y:S01]  /*7800*/  BSSY B0, `(.L_x_1177) ;  /* 0x0000010000007945 */ /* 0x000fe20003800000 */
[----:B------:R-:W-:-:S03]  /*7810*/  UIMAD.WIDE UR10, UR10, 0x4, UR18 ;  /* 0x000000040a0a78a5 */ /* 0x000fc6000f8e0212 */
[----:B------:R-:W-:Y:S09]  /*7820*/  @!P0 BRA `(.L_x_1178) ;  /* 0x0000000000348947 */ /* 0x000ff20003800000 */
[----:B------:R-:W1:Y:S01]  /*7830*/  S2UR UR22, SR_CgaCtaId ;  /* 0x00000000001679c3 */ /* 0x000e620000008800 */
[----:B------:R-:W-:Y:S01]  /*7840*/  UIADD3 UR23, UP0, UR20, UR6, URZ ;  /* 0x0000000614177290 */ /* 0x000fe2000ff1e03f */
[----:B------:R-:W-:Y:S01]  /*7850*/  UMOV UR21, 0x400 ;  /* 0x0000040000157882 */ /* 0x000fe20000000000 */
[----:B------:R-:W-:Y:S02]  /*7860*/  UMOV UR32, 0x0 ;  /* 0x0000000000207882 */ /* 0x000fe40000000000 */
[----:B------:R-:W-:Y:S01]  /*7870*/  ULEA.HI.X.SX32 UR30, UR20, UR9, 0x1, UP0 ;  /* 0x00000009141e7291 */ /* 0x000fe200080f0e3f */
[----:B------:R-:W-:Y:S01]  /*7880*/  UMOV UR33, 0x14f00000 ;  /* 0x14f0000000217882 */ /* 0x000fe20000000000 */
[----:B-1----:R-:W-:Y:S02]  /*7890*/  ULEA UR21, UR22, UR21, 0x18 ;  /* 0x0000001516157291 */ /* 0x002fe4000f8ec03f */
[----:B------:R-:W-:Y:S02]  /*78a0*/  ULEA UR22, UP0, UR23, UR24, 0x2 ;  /* 0x0000001817167291 */ /* 0x000fe4000f80103f */
[----:B------:R-:W-:-:S02]  /*78b0*/  UIADD3 UR21, UR21, 0x10000, URZ ;  /* 0x0001000015157890 */ /* 0x000fc4000fffe03f */
[----:B------:R-:W-:-:S03]  /*78c0*/  ULEA.HI.X UR23, UR23, UR25, UR30, 0x2, UP0 ;  /* 0x0000001917177291 */ /* 0x000fc600080f141e */
[----:B------:R-:W-:-:S06]  /*78d0*/  UMOV UR30, 0x400 ;  /* 0x00000400001e7882 */ /* 0x000fcc0000000000 */
[----:B------:R1:W-:Y:S02]  /*78e0*/  UBLKRED.G.S.ADD.F32.RN [UR22], [UR21], UR30, desc[UR32] ;  /* 0x00002016150073bb */ /* 0x0003e400080a141e */
[----:B-1----:R0:W-:Y:S02]  /*78f0*/  UTMACMDFLUSH ;  /* 0x00000000000079b7 */ /* 0x0021e40000000000 */
.L_x_1178:
[----:B------:R-:W-:Y:S05]  /*7900*/  BSYNC B0 ;  /* 0x0000000000007941 */ /* 0x000fea0003800000 */
.L_x_1177:
        /* <DEDUP_REMOVED lines=13> */
.L_x_1180:
[----:B------:R-:W-:Y:S05]  /*79e0*/  BSYNC B0 ;  /* 0x0000000000007941 */ /* 0x000fea0003800000 */
.L_x_1179:
[----:B------:R-:W-:Y:S06]  /*79f0*/  BAR.ARV 0xa, 0xa0 ;  /* 0x0282800000007b1d */ /* 0x000fec0000002000 */
[----:B------:R-:W-:Y:S04]  /*7a00*/  BSSY B0, `(.L_x_1181) ;  /* 0x0000003000007945 */ /* 0x000fe80003800000 */
[----:B------:R-:W-:Y:S05]  /*7a10*/  @!P0 BRA `(.L_x_1182) ;  /* 0x0000000000048947 */ /* 0x000fea0003800000 */
[----:B------:R-:W-:-:S04]  /*7a20*/  DEPBAR.LE SB0, 0x0 ;  /* 0x000080000000791a */ /* 0x000fc80000000000 */
.L_x_1182:
[----:B------:R-:W-:Y:S05]  /*7a30*/  BSYNC B0 ;  /* 0x0000000000007941 */ /* 0x000fea0003800000 */
.L_x_1181:
        /* <DEDUP_REMOVED lines=13> */
.L_x_1184:
[----:B------:R-:W-:Y:S05]  /*7b10*/  BSYNC B0 ;  /* 0x0000000000007941 */ /* 0x000fea0003800000 */
.L_x_1183:
        /* <DEDUP_REMOVED lines=13> */
.L_x_1186:
[----:B------:R-:W-:Y:S05]  /*7bf0*/  BSYNC B0 ;  /* 0x0000000000007941 */ /* 0x000fea0003800000 */
.L_x_1185:
[----:B------:R-:W-:Y:S01]  /*7c00*/  UIADD3 UR12, UR12, 0x2, URZ ;  /* 0x000000020c0c7890 */ /* 0x000fe2000fffe03f */
[----:B------:R-:W-:Y:S06]  /*7c10*/  BAR.ARV 0xa, 0xa0 ;  /* 0x0282800000007b1d */ /* 0x000fec0000002000 */
[----:B------:R-:W-:Y:S01]  /*7c20*/  UISETP.GE.AND UP0, UPT, UR12, UR8, UPT ;  /* 0x000000080c00728c */ /* 0x000fe2000bf06270 */
[----:B------:R-:W-:Y:S04]  /*7c30*/  BSSY B0, `(.L_x_1187) ;  /* 0x0000003000007945 */ /* 0x000fe80003800000 */
[----:B------:R-:W-:Y:S06]  /*7c40*/  @!P0 BRA `(.L_x_1188) ;  /* 0x0000000000048947 */ /* 0x000fec0003800000 */
[----:B------:R-:W-:-:S04]  /*7c50*/  DEPBAR.LE SB0, 0x0 ;  /* 0x000080000000791a */ /* 0x000fc80000000000 */
.L_x_1188:
[----:B------:R-:W-:Y:S05]  /*7c60*/  BSYNC B0 ;  /* 0x0000000000007941 */ /* 0x000fea0003800000 */
.L_x_1187:
[----:B------:R-:W-:Y:S06]  /*7c70*/  BAR.ARV 0xb, 0xa0 ;  /* 0x02c2800000007b1d */ /* 0x000fec0000002000 */
[----:B------:R-:W-:Y:S01]  /*7c80*/  PLOP3.LUT P1, PT, PT, PT, UP0, 0x80, 0x0 ;  /* 0x000000000000781c */ /* 0x000fe20003f2f008 */
[----:B------:R-:W-:Y:S02]  /*7c90*/  UIADD3 UR20, UR20, 0x4000, URZ ;  /* 0x0000400014147890 */ /* 0x000fe4000fffe03f */
[----:B------:R-:W-:-:S10]  /*7ca0*/  UIADD3 UR4, UR4, 0x4000, URZ ;  /* 0x0000400004047890 */ /* 0x000fd4000fffe03f */
[----:B------:R-:W-:Y:S05]  /*7cb0*/  @!P1 BRA `(.L_x_1189) ;  /* 0xfffffff800c09947 */ /* 0x000fea000383ffff */
[----:B------:R-:W-:Y:S05]  /*7cc0*/  BRA `(.L_x_1109) ;  /* 0x0000002000587947 */ /* 0x000fea0003800000 */
.L_x_1167:
[----:B------:R-:W1:Y:S01]  /*7cd0*/  S2UR UR21, SR_CTAID.Z ;  /* 0x00000000001579c3 */ /* 0x000e620000002700 */
[----:B------:R-:W-:Y:S01]  /*7ce0*/  IMAD.MOV.U32 R11, RZ, RZ, 0x1 ;  /* 0x00000001ff0b7424 */ /* 0x000fe200078e00ff */
[----:B-1----:R-:W-:-:S13]  /*7cf0*/  ISETP.LE.AND P0, PT, RZ, UR21, PT ;  /* 0x00000015ff007c0c */ /* 0x002fda000bf03270 */
[----:B------:R-:W-:Y:S05]  /*7d00*/  @!P0 BRA `(.L_x_1190) ;  /* 0x0000001c00b48947 */ /* 0x000fea0003800000 */
[----:B------:R-:W1:Y:S01]  /*7d10*/  S2UR UR9, SR_CTAID.X ;  /* 0x00000000000979c3 */ /* 0x000e620000002500 */
[----:B------:R-:W-:Y:S01]  /*7d20*/  ULDC UR8, c[0x0][0x280] ;  /* 0x0000a00000087ab9 */ /* 0x000fe20000000800 */
[----:B------:R-:W-:Y:S01]  /*7d30*/  ULDC UR4, c[0x0][0x290] ;  /* 0x0000a40000047ab9 */ /* 0x000fe20000000800 */
[----:B------:R-:W-:-:S05]  /*7d40*/  ULDC UR5, c[0x0][0x74c] ;  /* 0x0001d30000057ab9 */ /* 0x000fca0000000800 */
[----:B------:R-:W2:Y:S01]  /*7d50*/  S2UR UR20, SR_CTAID.Y ;  /* 0x00000000001479c3 */ /* 0x000ea20000002600 */
[----:B-1----:R-:W-:Y:S02]  /*7d60*/  USHF.L.U32 UR11, UR9, 0x7, URZ ;  /* 0x00000007090b7899 */ /* 0x002fe4000800063f */
[----:B------:R-:W-:Y:S02]  /*7d70*/  ISETP.LE.AND P0, PT, RZ, UR9, PT ;  /* 0x00000009ff007c0c */ /* 0x000fe4000bf03270 */
[----:B------:R-:W-:-:S04]  /*7d80*/  UIADD3 UR4, -UR4, UR11, UR8 ;  /* 0x0000000b04047290 */ /* 0x000fc8000fffe108 */
[----:B------:R-:W-:-:S04]  /*7d90*/  UIADD3 UR4, UR4, -UR5, URZ ;  /* 0x8000000504047290 */ /* 0x000fc8000fffe03f */
[----:B------:R-:W-:-:S04]  /*7da0*/  USHF.R.S32.HI UR5, URZ, 0x1f, UR4 ;  /* 0x0000001f3f057899 */ /* 0x000fc80008011404 */
[----:B------:R-:W-:Y:S02]  /*7db0*/  ULEA.HI UR5, UR5, UR4, URZ, 0x6 ;  /* 0x0000000405057291 */ /* 0x000fe4000f8f303f */
[----:B------:R-:W-:Y:S02]  /*7dc0*/  UIADD3 UR4, UR8, 0x3f, URZ ;  /* 0x0000003f08047890 */ /* 0x000fe4000fffe03f */
[----:B------:R-:W-:Y:S02]  /*7dd0*/  USHF.R.S32.HI UR5, URZ, 0x6, UR5 ;  /* 0x000000063f057899 */ /* 0x000fe40008011405 */
[----:B------:R-:W-:Y:S02]  /*7de0*/  USHF.R.S32.HI UR6, URZ, 0x1f, UR4 ;  /* 0x0000001f3f067899 */ /* 0x000fe40008011404 */
[----:B------:R-:W-:Y:S02]  /*7df0*/  UISETP.LT.AND UP0, UPT, URZ, UR5, UPT ;  /* 0x000000053f00728c */ /* 0x000fe4000bf01270 */
[----:B------:R-:W-:-:S02]  /*7e00*/  ULEA.HI UR6, UR6, UR4, URZ, 0x6 ;  /* 0x0000000406067291 */ /* 0x000fc4000f8f303f */
[----:B------:R-:W-:Y:S02]  /*7e10*/  USEL UR7, URZ, UR5, !UP0 ;  /* 0x000000053f077287 */ /* 0x000fe4000c000000 */
[----:B------:R-:W-:Y:S01]  /*7e20*/  USHF.R.S32.HI UR6, URZ, 0x6, UR6 ;  /* 0x000000063f067899 */ /* 0x000fe20008011406 */
[----:B--2---:R-:W-:Y:S11]  /*7e30*/  @!P0 BRA `(.L_x_1191) ;  /* 0x0000000000288947 */ /* 0x004ff60003800000 */
[----:B------:R-:W-:Y:S01]  /*7e40*/  ULEA UR8, UR9, UR8, 0x7 ;  /* 0x0000000809087291 */ /* 0x000fe2000f8e383f */
[----:B------:R-:W-:Y:S01]  /*7e50*/  ULDC UR4, c[0x0][0x290] ;  /* 0x0000a40000047ab9 */ /* 0x000fe20000000800 */
[----:B------:R-:W-:Y:S02]  /*7e60*/  ULDC UR5, c[0x0][0x748] ;  /* 0x0001d20000057ab9 */ /* 0x000fe40000000800 */
[----:B------:R-:W-:-:S04]  /*7e70*/  UIADD3 UR4, -UR4, 0xbf, UR8 ;  /* 0x000000bf04047890 */ /* 0x000fc8000fffe108 */
[----:B------:R-:W-:-:S04]  /*7e80*/  UIADD3 UR4, UR4, UR5, URZ ;  /* 0x0000000504047290 */ /* 0x000fc8000fffe03f */
[----:B------:R-:W-:-:S04]  /*7e90*/  USHF.R.S32.HI UR5, URZ, 0x1f, UR4 ;  /* 0x0000001f3f057899 */ /* 0x000fc80008011404 */
[----:B------:R-:W-:-:S04]  /*7ea0*/  ULEA.HI UR5, UR5, UR4, URZ, 0x6 ;  /* 0x0000000405057291 */ /* 0x000fc8000f8f303f */
[----:B------:R-:W-:-:S04]  /*7eb0*/  USHF.R.S32.HI UR5, URZ, 0x6, UR5 ;  /* 0x000000063f057899 */ /* 0x000fc80008011405 */
[----:B------:R-:W-:-:S04]  /*7ec0*/  UISETP.LT.AND UP0, UPT, UR5, UR6, UPT ;  /* 0x000000060500728c */ /* 0x000fc8000bf01270 */
[----:B------:R-:W-:-:S12]  /*7ed0*/  USEL UR6, UR5, UR6, UP0 ;  /* 0x0000000605067287 */ /* 0x000fd80008000000 */
.L_x_1191:
[----:B------:R-:W-:-:S06]  /*7ee0*/  UISETP.GT.AND UP0, UPT, UR6, UR7, UPT ;  /* 0x000000070600728c */ /* 0x000fcc000bf04270 */
[----:B------:R-:W-:-:S13]  /*7ef0*/  PLOP3.LUT P0, PT, PT, PT, UP0, 0x80, 0x0 ;  /* 0x000000000000781c */ /* 0x000fda0003f0f008 */
[----:B------:R-:W-:Y:S05]  /*7f00*/  @!P0 BRA `(.L_x_1190) ;  /* 0x0000001c00348947 */ /* 0x000fea0003800000 */
[----:B------:R-:W-:Y:S01]  /*7f10*/  USHF.R.S32.HI UR10, URZ, 0x1f, UR20 ;  /* 0x0000001f3f0a7899 */ /* 0x000fe20008011414 */
[----:B------:R-:W-:Y:S01]  /*7f20*/  IMAD.U32 R4, RZ, RZ, UR7 ;  /* 0x00000007ff047e24 */ /* 0x000fe2000f8e00ff */
[----:B------:R-:W-:Y:S01]  /*7f30*/  ULDC.64 UR8, c[0x0][0x718] ;  /* 0x0001c60000087ab9 */ /* 0x000fe20000000a00 */
[----:B------:R-:W-:Y:S01]  /*7f40*/  ULDC.64 UR12, c[0x0][0x730] ;  /* 0x0001cc00000c7ab9 */ /* 0x000fe20000000a00 */
[----:B------:R-:W-:Y:S01]  /*7f50*/  UIMAD.WIDE.U32 UR4, UR20, UR8, URZ ;  /* 0x00000008140472a5 */ /* 0x000fe2000f8e003f */
[----:B------:R-:W-:Y:S01]  /*7f60*/  BSSY B0, `(.L_x_1190) ;  /* 0x00001c7000007945 */ /* 0x000fe20003800000 */
[----:B------:R-:W-:Y:S01]  /*7f70*/  UIMAD UR8, UR10, UR8, URZ ;  /* 0x000000080a0872a4 */ /* 0x000fe2000f8e023f */
[----:B------:R-:W-:Y:S01]  /*7f80*/  IMAD.MOV.U32 R0, RZ, RZ, RZ ;  /* 0x000000ffff007224 */ /* 0x000fe200078e00ff */
[----:B------:R-:W-:Y:S02]  /*7f90*/  UIMAD UR10, UR10, UR12, URZ ;  /* 0x0000000c0a0a72a4 */ /* 0x000fe4000f8e023f */
[----:B------:R-:W-:-:S02]  /*7fa0*/  UIMAD UR22, UR20, UR9, UR8 ;  /* 0x00000009141672a4 */ /* 0x000fc4000f8e0208 */
[----:B------:R-:W-:Y:S02]  /*7fb0*/  UIMAD.WIDE.U32 UR8, UR20, UR12, URZ ;  /* 0x0000000c140872a5 */ /* 0x000fe4000f8e003f */
[----:B------:R-:W-:Y:S02]  /*7fc0*/  UIMAD UR12, UR20, UR13, UR10 ;  /* 0x0000000d140c72a4 */ /* 0x000fe4000f8e020a */
[----:B------:R-:W-:Y:S01]  /*7fd0*/  USHF.R.S32.HI UR13, URZ, 0x1f, UR21 ;  /* 0x0000001f3f0d7899 */ /* 0x000fe20008011415 */
[----:B------:R-:W-:Y:S01]  /*7fe0*/  ULDC UR10, c[0x0][0x2e8] ;  /* 0x0000ba00000a7ab9 */ /* 0x000fe20000000800 */
[----:B------:R-:W-:Y:S01]  /*7ff0*/  ELECT P0, URZ, PT ;  /* 0x00000000003f782f */ /* 0x000fe20003800000 */
[----:B------:R-:W-:Y:S01]  /*8000*/  UISETP.NE.AND UP0, UPT, UR10, 0x1, UPT ;  /* 0x000000010a00788c */ /* 0x000fe2000bf05270 */
[----:B------:R-:W-:Y:S01]  /*8010*/  ULDC.64 UR14, c[0x0][0x720] ;  /* 0x0001c800000e7ab9 */ /* 0x000fe20000000a00 */
[----:B------:R-:W-:Y:S02]  /*8020*/  UIADD3 UR23, UR5, UR22, URZ ;  /* 0x0000001605177290 */ /* 0x000fe4000fffe03f */
[----:B------:R-:W-:-:S02]  /*8030*/  UIMAD UR10, UR13, UR14, URZ ;  /* 0x0000000e0d0a72a4 */ /* 0x000fc4000f8e023f */
[----:B------:R-:W-:Y:S01]  /*8040*/  UIADD3 UR9, UR9, UR12, URZ ;  /* 0x0000000c09097290 */ /* 0x000fe2000fffe03f */
[----:B------:R-:W-:Y:S01]  /*8050*/  ULDC.64 UR18, c[0x0][0x738] ;  /* 0x0001ce0000127ab9 */ /* 0x000fe20000000a00 */
[----:B------:R-:W-:-:S03]  /*8060*/  UMOV UR22, UR4 ;  /* 0x0000000400167c82 */ /* 0x000fc60008000000 */
[----:B------:R-:W-:Y:S01]  /*8070*/  @UP0 ULDC UR16, c[0x0][0x2ec] ;  /* 0x0000bb0000100ab9 */ /* 0x000fe20000000800 */
[----:B------:R-:W-:Y:S02]  /*8080*/  UIMAD UR13, UR13, UR18, URZ ;  /* 0x000000120d0d72a4 */ /* 0x000fe4000f8e023f */
[----:B------:R-:W-:Y:S02]  /*8090*/  UIMAD UR5, UR21, UR15, UR10 ;  /* 0x0000000f150572a4 */ /* 0x000fe4000f8e020a */
[----:B------:R-:W-:Y:S02]  /*80a0*/  UIMAD.WIDE.U32 UR22, UR21, UR14, UR22 ;  /* 0x0000000e151672a5 */ /* 0x000fe4000f8e0016 */
[----:B------:R-:W-:Y:S02]  /*80b0*/  UIMAD.WIDE.U32 UR16, UR20, UR16, URZ ;  /* 0x00000010141072a5 */ /* 0x000fe4000f8e003f */
[----:B------:R-:W-:Y:S01]  /*80c0*/  UIMAD.WIDE.U32 UR14, UR21, UR18, UR8 ;  /* 0x00000012150e72a5 */ /* 0x000fe2000f8e0008 */
[----:B------:R-:W-:-:S02]  /*80d0*/  UMOV UR12, UR20 ;  /* 0x00000014000c7c82 */ /* 0x000fc40008000000 */
[----:B------:R-:W-:Y:S01]  /*80e0*/  @UP0 ULDC UR8, c[0x0][0x2f0] ;  /* 0x0000bc0000080ab9 */ /* 0x000fe20000000800 */
[----:B------:R-:W-:Y:S02]  /*80f0*/  UIMAD UR4, UR21, UR19, UR13 ;  /* 0x00000013150472a4 */ /* 0x000fe4000f8e020d */
[----:B------:R-:W-:Y:S01]  /*8100*/  @UP0 USHF.R.U32.HI UR12, URZ, UR8, UR17 ;  /* 0x000000083f0c0299 */ /* 0x000fe20008011611 */
[----:B------:R-:W-:Y:S11]  /*8110*/  @!P0 BRA `(.L_x_1192) ;  /* 0x0000001800ac8947 */ /* 0x000ff60003800000 */
[----:B------:R-:W1:Y:S01]  /*8120*/  S2R R3, SR_CgaCtaId ;  /* 0x0000000000037919 */ /* 0x000e620000008800 */
[----:B------:R-:W-:-:S04]  /*8130*/  MOV R16, 0x400 ;  /* 0x0000040000107802 */ /* 0x000fc80000000f00 */
[----:B-1----:R-:W-:Y:S01]  /*8140*/  LEA R16, R3, R16, 0x18 ;  /* 0x0000001003107211 */ /* 0x002fe200078ec0ff */
[----:B------:R-:W-:-:S05]  /*8150*/  IMAD.MOV.U32 R3, RZ, RZ, 0x1 ;  /* 0x00000001ff037424 */ /* 0x000fca00078e00ff */
[----:B------:R-:W-:-:S04]  /*8160*/  SHF.L.U32 R3, R3, 0x1f, RZ ;  /* 0x0000001f03037819 */ /* 0x000fc800000006ff */
[----:B------:R-:W1:Y:S02]  /*8170*/  SYNCS.PHASECHK.TRANS64.TRYWAIT P0, [R16+URZ+0x30820], R3 ;  /* 0x03082003100075a7 */ /* 0x000e64000800017f */
[----:B-1----:R-:W-:Y:S05]  /*8180*/  @!P0 BRA `(.L_x_1193) ;  /* 0x0000001c00948947 */ /* 0x002fea0003800000 */
.L_x_1221:
[----:B------:R-:W2:Y:S01]  /*8190*/  S2R R0, SR_TID.X ;  /* 0x0000000000007919 */ /* 0x000ea20000002100 */
[----:B------:R-:W-:Y:S02]  /*81a0*/  IMAD.U32 R15, RZ, RZ, UR23 ;  /* 0x00000017ff0f7e24 */ /* 0x000fe4000f8e00ff */
[----:B------:R-:W-:Y:S02]  /*81b0*/  IMAD.U32 R14, RZ, RZ, UR15 ;  /* 0x0000000fff0e7e24 */ /* 0x000fe4000f8e00ff */
[----:B------:R-:W-:Y:S02]  /*81c0*/  VIADD R15, R15, UR5 ;  /* 0x000000050f0f7c36 */ /* 0x000fe40008000000 */
[----:B------:R-:W-:Y:S02]  /*81d0*/  VIADD R14, R14, UR4 ;  /* 0x000000040e0e7c36 */ /* 0x000fe40008000000 */
[----:B------:R-:W-:Y:S01]  /*81e0*/  IMAD.MOV.U32 R11, RZ, RZ, 0x1 ;  /* 0x00000001ff0b7424 */ /* 0x000fe200078e00ff */
[----:B--2---:R-:W-:-:S04]  /*81f0*/  LOP3.LUT R0, R0, 0x7f, RZ, 0xc0, !PT ;  /* 0x0000007f00007812 */ /* 0x004fc800078ec0ff */
[----:B------:R-:W-:-:S13]  /*8200*/  ISETP.NE.AND P0, PT, R0, RZ, PT ;  /* 0x000000ff0000720c */ /* 0x000fda0003f05270 */
[----:B------:R-:W-:Y:S05]  /*8210*/  @P0 BRA `(.L_x_1194) ;  /* 0x0000000000180947 */ /* 0x000fea0003800000 */
[----:B------:R-:W2:Y:S01]  /*8220*/  S2R R0, SR_TID.X ;  /* 0x0000000000007919 */ /* 0x000ea20000002100 */
[----:B-1----:R-:W-:-:S04]  /*8230*/  IMAD.MOV.U32 R3, RZ, RZ, 0x4100 ;  /* 0x00004100ff037424 */ /* 0x002fc800078e00ff */
[----:B------:R3:W-:Y:S01]  /*8240*/  SYNCS.ARRIVE.TRANS64 RZ, [R16+URZ+0x30810], R3 ;  /* 0x0308100310ff79a7 */ /* 0x0007e2000800003f */
[----:B--2---:R-:W-:-:S13]  /*8250*/  LOP3.LUT P1, RZ, R0, 0x1f, RZ, 0xc0, !PT ;  /* 0x0000001f00ff7812 */ /* 0x004fda000782c0ff */
[----:B---3--:R-:W-:Y:S05]  /*8260*/  @!P1 BRA `(.L_x_1194) ;  /* 0x0000000000049947 */ /* 0x008fea0003800000 */
[----:B------:R-:W-:Y:S01]  /*8270*/  BPT.TRAP 0x1 ;  /* 0x000000040000795c */ /* 0x000fe20000300000 */
.L_x_1194:
[----:B------:R-:W-:Y:S01]  /*8280*/  R2UR UR19, R4 ;  /* 0x00000000041372ca */ /* 0x000fe200000e0000 */
[----:B------:R-:W2:Y:S01]  /*8290*/  LDC.64 R6, c[0x0][0x198] ;  /* 0x00006600ff067b82 */ /* 0x000ea20000000a00 */
[----:B------:R-:W-:Y:S01]  /*82a0*/  R2UR UR7, R15 ;  /* 0x000000000f0772ca */ /* 0x000fe200000e0000 */
[----:B------:R-:W-:Y:S01]  /*82b0*/  ULDC.64 UR16, c[0x0][0x700] ;  /* 0x0001c00000107ab9 */ /* 0x000fe20000000a00 */
[----:B------:R-:W-:Y:S01]  /*82c0*/  UMOV UR36, 0x0 ;  /* 0x0000000000247882 */ /* 0x000fe20000000000 */
[----:B------:R-:W-:Y:S01]  /*82d0*/  IMAD.U32 R10, RZ, RZ, UR16 ;  /* 0x00000010ff0a7e24 */ /* 0x000fe2000f8e00ff */
[----:B------:R-:W-:Y:S01]  /*82e0*/  UMOV UR37, 0x14f00000 ;  /* 0x14f0000000257882 */ /* 0x000fe20000000000 */
[----:B------:R-:W-:Y:S01]  /*82f0*/  IMAD.U32 R9, RZ, RZ, UR17 ;  /* 0x00000011ff097e24 */ /* 0x000fe2000f8e00ff */
[----:B------:R-:W-:Y:S01]  /*8300*/  UMOV UR18, URZ ;  /* 0x0000003f00127c82 */ /* 0x000fe20008000000 */
[----:B------:R-:W-:Y:S01]  /*8310*/  UMOV UR26, 0x40 ;  /* 0x00000040001a7882 */ /* 0x000fe20000000000 */
[----:B------:R-:W-:Y:S01]  /*8320*/  UMOV UR28, UR20 ;  /* 0x00000014001c7c82 */ /* 0x000fe20008000000 */
[----:B------:R-:W-:Y:S01]  /*8330*/  UMOV UR29, UR21 ;  /* 0x00000015001d7c82 */ /* 0x000fe20008000000 */
[----:B------:R-:W-:Y:S01]  /*8340*/  IMAD.MOV.U32 R5, RZ, RZ, 0x10000 ;  /* 0x00010000ff057424 */ /* 0x000fe200078e00ff */
[----:B------:R-:W-:Y:S01]  /*8350*/  USHF.L.U32 UR19, UR19, 0x6, URZ ;  /* 0x0000000613137899 */ /* 0x000fe2000800063f */
[----:B------:R-:W-:Y:S01]  /*8360*/  IMAD.MOV.U32 R19, RZ, RZ, RZ ;  /* 0x000000ffff137224 */ /* 0x000fe200078e00ff */
[----:B------:R-:W-:Y:S01]  /*8370*/  UMOV UR48, 0x0 ;  /* 0x0000000000307882 */ /* 0x000fe20000000000 */
[----:B------:R-:W-:Y:S01]  /*8380*/  UMOV UR49, 0x10000000 ;  /* 0x1000000000317882 */ /* 0x000fe20000000000 */
[----:B------:R-:W-:Y:S01]  /*8390*/  UIADD3 UR8, UP0, UR19, UR22, URZ ;  /* 0x0000001613087290 */ /* 0x000fe2000ff1e03f */
[----:B------:R-:W-:-:S02]  /*83a0*/  UMOV UR13, UR21 ;  /* 0x00000015000d7c82 */ /* 0x000fc40008000000 */
[----:B------:R-:W-:Y:S01]  /*83b0*/  UMOV UR27, UR19 ;  /* 0x00000013001b7c82 */ /* 0x000fe20008000000 */
[----:B------:R-:W-:Y:S02]  /*83c0*/  ULEA.HI.X.SX32 UR7, UR19, UR7, 0x1, UP0 ;  /* 0x0000000713077291 */ /* 0x000fe400080f0e3f */
[----:B-1----:R-:W-:Y:S01]  /*83d0*/  IMAD.U32 R3, RZ, RZ, UR8 ;  /* 0x00000008ff037e24 */ /* 0x002fe2000f8e00ff */
[----:B------:R-:W-:Y:S01]  /*83e0*/  UMOV UR10, UR18 ;  /* 0x00000012000a7c82 */ /* 0x000fe20008000000 */
[----:B------:R-:W-:Y:S01]  /*83f0*/  IMAD.U32 R2, RZ, RZ, UR8 ;  /* 0x00000008ff027e24 */ /* 0x000fe2000f8e00ff */
[----:B------:R-:W-:Y:S01]  /*8400*/  R2UR UR8, R16 ;  /* 0x00000000100872ca */ /* 0x000fe200000e0000 */
[----:B--2---:R-:W-:Y:S01]  /*8410*/  IMAD.MOV.U32 R8, RZ, RZ, R6 ;  /* 0x000000ffff087224 */ /* 0x004fe200078e0006 */
[----:B------:R-:W-:Y:S01]  /*8420*/  LEA R0, P1, R3, R10, 0x2 ;  /* 0x0000000a03007211 */ /* 0x000fe200078210ff */
[----:B------:R-:W-:Y:S01]  /*8430*/  IMAD.U32 R3, RZ, RZ, UR7 ;  /* 0x00000007ff037e24 */ /* 0x000fe2000f8e00ff */
[----:B------:R-:W-:Y:S01]  /*8440*/  UMOV UR7, 0x10 ;  /* 0x0000001000077882 */ /* 0x000fe20000000000 */
[----:B------:R-:W-:Y:S01]  /*8450*/  UMOV UR42, 0x40 ;  /* 0x00000040002a7882 */ /* 0x000fe20000000000 */
[----:B------:R-:W-:Y:S01]  /*8460*/  R2UR UR32, R0 ;  /* 0x00000000002072ca */ /* 0x000fe200000e0000 */
[----:B------:R-:W-:Y:S01]  /*8470*/  UMOV UR43, UR11 ;  /* 0x0000000b002b7c82 */ /* 0x000fe20008000000 */
[----:B------:R-:W-:Y:S01]  /*8480*/  LEA.HI.X R2, R2, R9, R3, 0x2, P1 ;  /* 0x0000000902027211 */ /* 0x000fe200008f1403 */
[----:B------:R-:W-:Y:S01]  /*8490*/  UMOV UR44, UR12 ;  /* 0x0000000c002c7c82 */ /* 0x000fe20008000000 */
[----:B------:R-:W-:Y:S01]  /*84a0*/  IADD3 R0, P1, R8, 0x2f0, RZ ;  /* 0x000002f008007810 */ /* 0x000fe20007f3e0ff */
[----:B------:R-:W-:Y:S01]  /*84b0*/  UMOV UR45, UR21 ;  /* 0x00000015002d7c82 */ /* 0x000fe20008000000 */
[----:B------:R-:W-:Y:S01]  /*84c0*/  R2UR UR33, R2 ;  /* 0x00000000022172ca */ /* 0x000fe200000e0000 */
[----:B------:R-:W-:Y:S01]  /*84d0*/  UIADD3 UR16, UR8, 0x18000, URZ ;  /* 0x0001800008107890 */ /* 0x000fe2000fffe03f */
[----:B------:R-:W-:Y:S01]  /*84e0*/  R2UR UR30, R0 ;  /* 0x00000000001e72ca */ /* 0x000fe200000e0000 */
[----:B------:R-:W-:Y:S01]  /*84f0*/  UIADD3 UR17, UR8, 0x30810, URZ ;  /* 0x0003081008117890 */ /* 0x000fe2000fffe03f */
[----:B------:R-:W-:Y:S01]  /*8500*/  IADD3 R0, P2, R8, 0x3f0, RZ ;  /* 0x000003f008007810 */ /* 0x000fe20007f5e0ff */
[----:B------:R-:W-:-:S02]  /*8510*/  UIADD3 UR24, UR8, 0x1a000, URZ ;  /* 0x0001a00008187890 */ /* 0x000fc4000fffe03f */
[----:B------:R-:W-:Y:S01]  /*8520*/  UIADD3 UR50, UR8, 0x28000, URZ ;  /* 0x0002800008327890 */ /* 0x000fe2000fffe03f */
[----:B------:R-:W-:Y:S01]  /*8530*/  R2UR UR46, R0 ;  /* 0x00000000002e72ca */ /* 0x000fe200000e0000 */
[--C-:B------:R-:W-:Y:S01]  /*8540*/  IMAD.X R0, RZ, RZ, R7.reuse, P1 ;  /* 0x000000ffff007224 */ /* 0x100fe200008e0607 */
[----:B------:R-:W-:Y:S01]  /*8550*/  IADD3 R2, P1, R8, 0xf0, RZ ;  /* 0x000000f008027810 */ /* 0x000fe20007f3e0ff */
[----:B------:R-:W-:Y:S01]  /*8560*/  UMOV UR25, UR17 ;  /* 0x0000001100197c82 */ /* 0x000fe20008000000 */
[----:B------:R-:W-:Y:S01]  /*8570*/  UMOV UR51, UR17 ;  /* 0x0000001100337c82 */ /* 0x000fe20008000000 */
[----:B------:R-:W-:Y:S01]  /*8580*/  UIADD3 UR9, UR8, 0x30800, URZ ;  /* 0x0003080008097890 */ /* 0x000fe2000fffe03f */
[----:B------:R-:W-:Y:S01]  /*8590*/  R2UR UR31, R0 ;  /* 0x00000000001f72ca */ /* 0x000fe200000e0000 */
[--C-:B------:R-:W-:Y:S01]  /*85a0*/  IMAD.X R0, RZ, RZ, R7.reuse, P2 ;  /* 0x000000ffff007224 */ /* 0x100fe200010e0607 */
[----:B------:R-:W-:Y:S01]  /*85b0*/  R2UR UR34, R2 ;  /* 0x00000000022272ca */ /* 0x000fe200000e0000 */
[----:B------:R-:W-:Y:S01]  /*85c0*/  IMAD.X R3, RZ, RZ, R7, P1 ;  /* 0x000000ffff037224 */ /* 0x000fe200008e0607 */
[----:B------:R-:W-:-:S02]  /*85d0*/  UIADD3 UR40, UR8, 0x4000, URZ ;  /* 0x0000400008287890 */ /* 0x000fc4000fffe03f */
[----:B------:R-:W-:Y:S01]  /*85e0*/  R2UR UR47, R0 ;  /* 0x00000000002f72ca */ /* 0x000fe200000e0000 */
[----:B------:R-:W-:Y:S01]  /*85f0*/  IMAD.U32 R0, RZ, RZ, UR6 ;  /* 0x00000006ff007e24 */ /* 0x000fe2000f8e00ff */
[----:B------:R-:W-:Y:S01]  /*8600*/  R2UR UR35, R3 ;  /* 0x00000000032372ca */ /* 0x000fe200000e0000 */
[----:B------:R-:W-:Y:S02]  /*8610*/  UMOV UR41, UR9 ;  /* 0x0000000900297c82 */ /* 0x000fe40008000000 */
[----:B------:R-:W-:-:S05]  /*8620*/  VIADD R6, R0, 0xffffffff ;  /* 0xffffffff00067836 */ /* 0x000fca0000000000 */
[----:B------:R1:W-:Y:S01]  /*8630*/  STL [R1], R6 ;  /* 0x0000000601007387 */ /* 0x0003e20000100800 */
[----:B------:R-:W-:-:S04]  /*8640*/  ISETP.GE.AND P1, PT, R4, R6, PT ;  /* 0x000000060400720c */ /* 0x000fc80003f26270 */
[----:B------:R-:W-:Y:S01]  /*8650*/  UTMALDG.4D [UR16], [UR34], desc[UR36] ;  /* 0x00002410220075b4 */ /* 0x000fe20008019000 */
[----:B------:R-:W-:Y:S01]  /*8660*/  UTMALDG.4D [UR24], [UR34], desc[UR36] ;  /* 0x00002418220075b4 */ /* 0x000fe20008019000 */
[----:B------:R2:W-:Y:S01]  /*8670*/  UBLKCP.S.G [UR50], [UR32], UR7 ;  /* 0x00000032200073ba */ /* 0x0005e20008000207 */
[----:B------:R1:W-:Y:S01]  /*8680*/  SYNCS.ARRIVE.TRANS64 RZ, [R16+URZ+0x30800], R5 ;  /* 0x0308000510ff79a7 */ /* 0x0003e2000800003f */
[----:B------:R1:W-:Y:S01]  /*8690*/  UTMALDG.4D [UR8], [UR30], desc[UR48] ;  /* 0x000030081e0075b4 */ /* 0x0003e20008019000 */
[----:B--2---:R-:W-:Y:S01]  /*86a0*/  UIADD3 UR32, UR8, 0x8000, URZ ;  /* 0x0000800008207890 */ /* 0x004fe2000fffe03f */
[----:B------:R1:W-:Y:S01]  /*86b0*/  UTMALDG.4D [UR40], [UR30], desc[UR48] ;  /* 0x000030281e0075b4 */ /* 0x0003e20008019000 */
[----:B------:R-:W-:Y:S01]  /*86c0*/  UIADD3 UR24, UR8, 0xc000, URZ ;  /* 0x0000c00008187890 */ /* 0x000fe2000fffe03f */
[----:B------:R-:W-:Y:S01]  /*86d0*/  UMOV UR35, UR11 ;  /* 0x0000000b00237c82 */ /* 0x000fe20008000000 */
[----:B------:R-:W-:Y:S01]  /*86e0*/  UMOV UR36, UR12 ;  /* 0x0000000c00247c82 */ /* 0x000fe20008000000 */
[----:B------:R-:W-:Y:S01]  /*86f0*/  UMOV UR37, UR21 ;  /* 0x0000001500257c82 */ /* 0x000fe20008000000 */
[----:B------:R-:W-:Y:S01]  /*8700*/  UMOV UR34, UR18 ;  /* 0x0000001200227c82 */ /* 0x000fe20008000000 */
[----:B------:R-:W-:Y:S01]  /*8710*/  UMOV UR33, UR9 ;  /* 0x0000000900217c82 */ /* 0x000fe20008000000 */
[----:B------:R-:W-:Y:S01]  /*8720*/  UMOV UR27, UR11 ;  /* 0x0000000b001b7c82 */ /* 0x000fe20008000000 */
[----:B------:R-:W-:Y:S01]  /*8730*/  UMOV UR28, UR12 ;  /* 0x0000000c001c7c82 */ /* 0x000fe20008000000 */
[----:B------:R-:W-:Y:S01]  /*8740*/  UMOV UR25, UR9 ;  /* 0x0000000900197c82 */ /* 0x000fe20008000000 */
[----:B------:R1:W-:Y:S01]  /*8750*/  UTMALDG.4D [UR32], [UR46], desc[UR48] ;  /* 0x000030202e0075b4 */ /* 0x0003e20008019000 */
[----:B------:R1:W-:Y:S02]  /*8760*/  UTMALDG.4D [UR24], [UR46], desc[UR48] ;  /* 0x000030182e0075b4 */ /* 0x0003e40008019000 */
[----:B-1----:R-:W-:Y:S05]  /*8770*/  @P1 BRA `(.L_x_1195) ;  /* 0x00000010003c1947 */ /* 0x002fea0003800000 */
[----:B------:R-:W-:Y:S01]  /*8780*/  R2UR UR7, R4 ;  /* 0x00000000040772ca */ /* 0x000fe200000e0000 */
[----:B------:R-:W1:Y:S01]  /*8790*/  S2R R6, SR_TID.X ;  /* 0x0000000000067919 */ /* 0x000e620000002100 */
[----:B------:R-:W-:Y:S01]  /*87a0*/  UIADD3 UR8, UR6, -0x2, URZ ;  /* 0xfffffffe06087890 */ /* 0x000fe2000fffe03f */
[----:B------:R-:W-:-:S05]  /*87b0*/  IMAD.MOV.U32 R11, RZ, RZ, 0x1 ;  /* 0x00000001ff0b7424 */ /* 0x000fca00078e00ff */
[----:B------:R-:W-:-:S05]  /*87c0*/  ISETP.NE.AND P1, PT, R4, UR8, PT ;  /* 0x0000000804007c0c */ /* 0x000fca000bf25270 */
[----:B------:R-:W-:-:S04]  /*87d0*/  ULOP3.LUT UR7, URZ, UR7, URZ, 0x33, !UPT ;  /* 0x000000073f077292 */ /* 0x000fc8000f8e333f */
[----:B------:R-:W-:-:S06]  /*87e0*/  UIADD3 UR7, UR7, UR6, URZ ;  /* 0x0000000607077290 */ /* 0x000fcc000fffe03f */
[----:B------:R-:W-:-:S05]  /*87f0*/  IMAD.U32 R0, RZ, RZ, UR7 ;  /* 0x00000007ff007e24 */ /* 0x000fca000f8e00ff */
[----:B------:R-:W-:Y:S01]  /*8800*/  LOP3.LUT R5, R0, 0x1, RZ, 0xc0, !PT ;  /* 0x0000000100057812 */ /* 0x000fe200078ec0ff */
[----:B------:R-:W-:-:S04]  /*8810*/  IMAD.MOV.U32 R0, RZ, RZ, R4 ;  /* 0x000000ffff007224 */ /* 0x000fc800078e0004 */
[----:B------:R2:W-:Y:S01]  /*8820*/  STL [R1+0x4], R5 ;  /* 0x0000040501007387 */ /* 0x0005e20000100800 */
[----:B-1----:R-:W-:Y:S01]  /*8830*/  LOP3.LUT R6, R6, 0x1f, RZ, 0xc0, !PT ;  /* 0x0000001f06067812 */ /* 0x002fe200078ec0ff */
[----:B------:R-:W-:Y:S06]  /*8840*/  @!P1 BRA `(.L_x_1196) ;  /* 0x0000000800b09947 */ /* 0x000fec0003800000 */
[----:B------:R-:W-:Y:S01]  /*8850*/  R2UR UR8, R5 ;  /* 0x00000000050872ca */ /* 0x000fe200000e0000 */
[----:B------:R-:W-:Y:S02]  /*8860*/  IMAD.MOV.U32 R0, RZ, RZ, R4 ;  /* 0x000000ffff007224 */ /* 0x000fe400078e0004 */
[----:B------:R-:W-:-:S10]  /*8870*/  IMAD.MOV.U32 R11, RZ, RZ, 0x1 ;  /* 0x00000001ff0b7424 */ /* 0x000fd400078e00ff */
[----:B------:R-:W-:-:S06]  /*8880*/  UIADD3 UR7, UR7, -UR8, URZ ;  /* 0x8000000807077290 */ /* 0x000fcc000fffe03f */
[----:B------:R-:W-:-:S07]  /*8890*/  IMAD.U32 R20, RZ, RZ, UR7 ;  /* 0x00000007ff147e24 */ /* 0x000fce000f8e00ff */
.L_x_1205:
[----:B--234-:R-:W-:-:S04]  /*88a0*/  SHF.L.U32 R21, R11, 0x1f, RZ ;  /* 0x0000001f0b157819 */ /* 0x01cfc800000006ff */
[----:B------:R-:W1:Y:S02]  /*88b0*/  SYNCS.PHASECHK.TRANS64.TRYWAIT P1, [R16+URZ+0x30840], R21 ;  /* 0x03084015100075a7 */ /* 0x000e64000802017f */
[----:B-1----:R-:W-:Y:S05]  /*88c0*/  @!P1 BRA `(.L_x_1197) ;  /* 0x0000001400d89947 */ /* 0x002fea0003800000 */
.L_x_1222:
[----:B------:R-:W-:Y:S05]  /*88d0*/  @P0 BRA `(.L_x_1198) ;  /* 0x0000000000140947 */ /* 0x000fea0003800000 */
[----:B------:R-:W-:Y:S01]  /*88e0*/  ISETP.NE.AND P1, PT, R6, RZ, PT ;  /* 0x000000ff0600720c */ /* 0x000fe20003f25270 */
[----:B------:R-:W-:-:S04]  /*88f0*/  IMAD.MOV.U32 R3, RZ, RZ, 0x4100 ;  /* 0x00004100ff037424 */ /* 0x000fc800078e00ff */
[----:B------:R3:W-:Y:S08]  /*8900*/  SYNCS.ARRIVE.TRANS64 RZ, [R16+URZ+0x30830], R3 ;  /* 0x0308300310ff79a7 */ /* 0x0007f0000800003f */
[----:B------:R-:W-:Y:S05]  /*8910*/  @!P1 BRA `(.L_x_1198) ;  /* 0x0000000000049947 */ /* 0x000fea0003800000 */
[----:B------:R-:W-:Y:S01]  /*8920*/  BPT.TRAP 0x1 ;  /* 0x000000040000795c */ /* 0x000fe20000300000 */
.L_x_1198:
[----:B------:R-:W3:Y:S01]  /*8930*/  LDC.64 R12, c[0x0][0x728] ;  /* 0x0001ca00ff0c7b82 */ /* 0x000ee20000000a00 */
[----:B------:R-:W-:Y:S01]  /*8940*/  IMAD.SHL.U32 R18, R0, 0x40, RZ ;  /* 0x0000004000127824 */ /* 0x000fe200078e00ff */
[----:B------:R-:W-:Y:S01]  /*8950*/  R2UR UR32, R16 ;  /* 0x00000000102072ca */ /* 0x000fe200000e0000 */
[----:B------:R-:W-:Y:S01]  /*8960*/  UMOV UR30, 0x0 ;  /* 0x00000000001e7882 */ /* 0x000fe20000000000 */
[----:B------:R-:W-:Y:S01]  /*8970*/  UMOV UR31, 0x14f00000 ;  /* 0x14f00000001f7882 */ /* 0x000fe20000000000 */
[----:B------:R-:W-:Y:S01]  /*8980*/  UMOV UR18, URZ ;  /* 0x0000003f00127c82 */ /* 0x000fe20008000000 */
[C---:B------:R-:W-:Y:S01]  /*8990*/  IADD3 R2, P1, R18.reuse, UR14, RZ ;  /* 0x0000000e12027c10 */ /* 0x040fe2000ff3e0ff */
[----:B------:R-:W-:Y:S01]  /*89a0*/  UMOV UR26, 0x40 ;  /* 0x00000040001a7882 */ /* 0x000fe20000000000 */
[----:B--2---:R-:W2:Y:S01]  /*89b0*/  LDC.64 R4, c[0x0][0x198] ;  /* 0x00006600ff047b82 */ /* 0x004ea20000000a00 */
        /* <DEDUP_REMOVED lines=14> */
[----:B--2---:R-:W-:Y:S02]  /*8aa0*/  IMAD.MOV.U32 R8, RZ, RZ, R4 ;  /* 0x000000ffff087224 */ /* 0x004fe400078e0004 */
        /* <DEDUP_REMOVED lines=12> */
.L_x_1223:
[----:B------:R-:W-:Y:S05]  /*8b70*/  @P0 BRA `(.L_x_1200) ;  /* 0x0000000000140947 */ /* 0x000fea0003800000 */
[----:B------:R-:W-:Y:S01]  /*8b80*/  ISETP.NE.AND P1, PT, R6, RZ, PT ;  /* 0x000000ff0600720c */ /* 0x000fe20003f25270 */
[----:B------:R-:W-:-:S04]  /*8b90*/  IMAD.MOV.U32 R2, RZ, RZ, 0x4100 ;  /* 0x00004100ff027424 */ /* 0x000fc800078e00ff */
[----:B------:R3:W-:Y:S08]  /*8ba0*/  SYNCS.ARRIVE.TRANS64 RZ, [R16+URZ+0x30818], R2 ;  /* 0x0308180210ff79a7 */ /* 0x0007f0000800003f */
[----:B------:R-:W-:Y:S05]  /*8bb0*/  @!P1 BRA `(.L_x_1200) ;  /* 0x0000000000049947 */ /* 0x000fea0003800000 */
[----:B------:R-:W-:Y:S01]  /*8bc0*/  BPT.TRAP 0x1 ;  /* 0x000000040000795c */ /* 0x000fe20000300000 */
.L_x_1200:
[----:B------:R-:W-:Y:S01]  /*8bd0*/  VIADD R18, R18, 0x40 ;  /* 0x0000004012127836 */ /* 0x000fe20000000000 */
[----:B------:R-:W-:Y:S01]  /*8be0*/  ULDC.64 UR8, c[0x0][0x700] ;  /* 0x0001c00000087ab9 */ /* 0x000fe20000000a00 */
[----:B------:R-:W-:Y:S01]  /*8bf0*/  R2UR UR32, R16 ;  /* 0x00000000102072ca */ /* 0x000fe200000e0000 */
[----:B------:R-:W-:Y:S01]  /*8c00*/  IMAD.U32 R10, RZ, RZ, UR8 ;  /* 0x00000008ff0a7e24 */ /* 0x000fe2000f8e00ff */
[----:B------:R-:W-:Y:S01]  /*8c10*/  UMOV UR30, 0x0 ;  /* 0x00000000001e7882 */ /* 0x000fe20000000000 */
[----:B---3--:R-:W-:Y:S01]  /*8c20*/  IADD3 R2, P1, R18, UR22, RZ ;  /* 0x0000001612027c10 */ /* 0x008fe2000ff3e0ff */
[----:B------:R-:W-:Y:S01]  /*8c30*/  IMAD.U32 R9, RZ, RZ, UR9 ;  /* 0x00000009ff097e24 */ /* 0x000fe2000f8e00ff */
[----:B------:R-:W-:Y:S01]  /*8c40*/  SHF.R.S32.HI R17, RZ, 0x1f, R18 ;  /* 0x0000001fff117819 */ /* 0x000fe20000011412 */
[----:B------:R-:W-:Y:S01]  /*8c50*/  UMOV UR31, 0x14f00000 ;  /* 0x14f00000001f7882 */ /* 0x000fe20000000000 */
[----:B------:R-:W-:Y:S01]  /*8c60*/  LEA R3, P2, R2, R10, 0x2 ;  /* 0x0000000a02037211 */ /* 0x000fe200078410ff */
[----:B------:R-:W-:Y:S01]  /*8c70*/  UMOV UR26, URZ ;  /* 0x0000003f001a7c82 */ /* 0x000fe20008000000 */
[----:B------:R-:W-:Y:S01]  /*8c80*/  R2UR UR27, R18 ;  /* 0x00000000121b72ca */ /* 0x000fe200000e0000 */
[----:B------:R-:W-:Y:S01]  /*8c90*/  UMOV UR28, UR20 ;  /* 0x00000014001c7c82 */ /* 0x000fe20008000000 */
[----:B------:R-:W-:Y:S01]  /*8ca0*/  R2UR UR34, R3 ;  /* 0x00000000032272ca */ /* 0x000fe200000e0000 */
[----:B------:R-:W-:Y:S01]  /*8cb0*/  IMAD.X R3, R17, 0x1, R15, P1 ;  /* 0x0000000111037824 */ /* 0x000fe200008e060f */
[----:B------:R-:W-:-:S02]  /*8cc0*/  UIADD3 UR24, UR32, 0x1c000, URZ ;  /* 0x0001c00020187890 */ /* 0x000fc4000fffe03f */
[----:B------:R-:W-:Y:S02]  /*8cd0*/  UIADD3 UR25, UR32, 0x30818, URZ ;  /* 0x0003081820197890 */ /* 0x000fe4000fffe03f */
[----:B------:R-:W-:Y:S01]  /*8ce0*/  LEA.HI.X R3, R2, R9, R3, 0x2, P2 ;  /* 0x0000000902037211 */ /* 0x000fe200010f1403 */
[----:B------:R-:W-:Y:S01]  /*8cf0*/  UIADD3 UR16, UR32, 0x1e000, URZ ;  /* 0x0001e00020107890 */ /* 0x000fe2000fffe03f */
[----:B------:R-:W-:Y:S01]  /*8d00*/  IADD3 R2, P1, R8, 0xf0, RZ ;  /* 0x000000f008027810 */ /* 0x000fe20007f3e0ff */
[----:B------:R-:W-:Y:S01]  /*8d10*/  UIADD3 UR32, UR32, 0x28100, URZ ;  /* 0x0002810020207890 */ /* 0x000fe2000fffe03f */
[----:B------:R-:W-:Y:S01]  /*8d20*/  R2UR UR35, R3 ;  /* 0x00000000032372ca */ /* 0x000fe200000e0000 */
[----:B------:R-:W-:Y:S01]  /*8d30*/  UMOV UR29, UR21 ;  /* 0x00000015001d7c82 */ /* 0x000fe20008000000 */
[----:B------:R-:W-:Y:S01]  /*8d40*/  R2UR UR8, R2 ;  /* 0x00000000020872ca */ /* 0x000fe200000e0000 */
[----:B------:R-:W-:Y:S01]  /*8d50*/  IMAD.X R3, RZ, RZ, R7, P1 ;  /* 0x000000ffff037224 */ /* 0x000fe200008e0607 */
[----:B------:R-:W-:Y:S01]  /*8d60*/  UMOV UR18, 0x40 ;  /* 0x0000004000127882 */ /* 0x000fe20000000000 */
[----:B------:R-:W-:Y:S01]  /*8d70*/  UMOV UR17, UR25 ;  /* 0x0000001900117c82 */ /* 0x000fe20008000000 */
[----:B------:R-:W-:Y:S01]  /*8d80*/  UMOV UR19, UR27 ;  /* 0x0000001b00137c82 */ /* 0x000fe20008000000 */
[----:B------:R-:W-:Y:S01]  /*8d90*/  UMOV UR33, UR25 ;  /* 0x0000001900217c82 */ /* 0x000fe20008000000 */
[----:B------:R-:W-:Y:S01]  /*8da0*/  R2UR UR9, R3 ;  /* 0x00000000030972ca */ /* 0x000fe200000e0000 */
[----:B------:R-:W-:-:S12]  /*8db0*/  UMOV UR7, 0x10 ;  /* 0x0000001000077882 */ /* 0x000fd80000000000 */
[----:B------:R3:W-:Y:S01]  /*8dc0*/  UTMALDG.4D [UR24], [UR8], desc[UR30] ;  /* 0x00001e18080075b4 */ /* 0x0007e20008019000 */
[----:B------:R3:W-:Y:S01]  /*8dd0*/  UTMALDG.4D [UR16], [UR8], desc[UR30] ;  /* 0x00001e10080075b4 */ /* 0x0007e20008019000 */
[----:B------:R3:W-:Y:S01]  /*8de0*/  UBLKCP.S.G [UR32], [UR34], UR7 ;  /* 0x00000020220073ba */ /* 0x0007e20008000207 */
[----:B------:R-:W4:Y:S02]  /*8df0*/  SYNCS.PHASECHK.TRANS64.TRYWAIT P1, [R16+URZ+0x30848], R21 ;  /* 0x03084815100075a7 */ /* 0x000f24000802017f */
[----:B---34-:R-:W-:Y:S05]  /*8e00*/  @!P1 BRA `(.L_x_1201) ;  /* 0x0000001000b09947 */ /* 0x018fea0003800000 */
.L_x_1224:
[----:B------:R-:W-:Y:S05]  /*8e10*/  @P0 BRA `(.L_x_1202) ;  /* 0x0000000000140947 */ /* 0x000fea0003800000 */
[----:B------:R-:W-:Y:S01]  /*8e20*/  ISETP.NE.AND P1, PT, R6, RZ, PT ;  /* 0x000000ff0600720c */ /* 0x000fe20003f25270 */
[----:B-123--:R-:W-:-:S04]  /*8e30*/  IMAD.MOV.U32 R21, RZ, RZ, 0x4100 ;  /* 0x00004100ff157424 */ /* 0x00efc800078e00ff */
[----:B------:R4:W-:Y:S08]  /*8e40*/  SYNCS.ARRIVE.TRANS64 RZ, [R16+URZ+0x30838], R21 ;  /* 0x0308381510ff79a7 */ /* 0x0009f0000800003f */
[----:B------:R-:W-:Y:S05]  /*8e50*/  @!P1 BRA `(.L_x_1202) ;  /* 0x0000000000049947 */ /* 0x000fea0003800000 */
[----:B------:R-:W-:Y:S01]  /*8e60*/  BPT.TRAP 0x1 ;  /* 0x000000040000795c */ /* 0x000fe20000300000 */
.L_x_1202:
[C---:B------:R-:W-:Y:S01]  /*8e70*/  R2UR UR27, R18.reuse ;  /* 0x00000000121b72ca */ /* 0x040fe200000e0000 */
[----:B------:R-:W-:Y:S01]  /*8e80*/  UMOV UR30, 0x0 ;  /* 0x00000000001e7882 */ /* 0x000fe20000000000 */
[----:B------:R-:W-:Y:S01]  /*8e90*/  IADD3 R18, P1, R18, UR14, RZ ;  /* 0x0000000e12127c10 */ /* 0x000fe2000ff3e0ff */
        /* <DEDUP_REMOVED lines=26> */
[----:B------:R-:W5:Y:S02]  /*9040*/  SYNCS.PHASECHK.TRANS64.TRYWAIT P1, [R16+URZ+0x30820], R5 ;  /* 0x03082005100075a7 */ /* 0x000f64000802017f */
[----:B-1---5:R-:W-:Y:S05]  /*9050*/  @!P1 BRA `(.L_x_1203) ;  /* 0x0000001000309947 */ /* 0x022fea0003800000 */
.L_x_1226:
[----:B------:R-:W-:Y:S05]  /*9060*/  @P0 BRA `(.L_x_1204) ;  /* 0x0000000000140947 */ /* 0x000fea0003800000 */
[----:B------:R-:W-:Y:S01]  /*9070*/  ISETP.NE.AND P1, PT, R6, RZ, PT ;  /* 0x000000ff0600720c */ /* 0x000fe20003f25270 */
[----:B------:R-:W-:-:S04]  /*9080*/  IMAD.MOV.U32 R5, RZ, RZ, 0x4100 ;  /* 0x00004100ff057424 */ /* 0x000fc800078e00ff */
[----:B------:R1:W-:Y:S08]  /*9090*/  SYNCS.ARRIVE.TRANS64 RZ, [R16+URZ+0x30810], R5 ;  /* 0x0308100510ff79a7 */ /* 0x0003f0000800003f */
[----:B------:R-:W-:Y:S05]  /*90a0*/  @!P1 BRA `(.L_x_1204) ;  /* 0x0000000000049947 */ /* 0x000fea0003800000 */
[----:B------:R-:W-:Y:S01]  /*90b0*/  BPT.TRAP 0x1 ;  /* 0x000000040000795c */ /* 0x000fe20000300000 */
.L_x_1204:
[----:B------:R-:W-:Y:S01]  /*90c0*/  R2UR UR7, R0 ;  /* 0x00000000000772ca */ /* 0x000fe200000e0000 */
[----:B------:R-:W-:Y:S01]  /*90d0*/  VIADD R20, R20, 0xfffffffe ;  /* 0xfffffffe14147836 */ /* 0x000fe20000000000 */
[----:B------:R-:W-:Y:S01]  /*90e0*/  R2UR UR8, R15 ;  /* 0x000000000f0872ca */ /* 0x000fe200000e0000 */
[----:B------:R-:W-:Y:S01]  /*90f0*/  UMOV UR30, 0x0 ;  /* 0x00000000001e7882 */ /* 0x000fe20000000000 */
[----:B------:R-:W-:Y:S01]  /*9100*/  R2UR UR32, R16 ;  /* 0x00000000102072ca */ /* 0x000fe200000e0000 */
[----:B------:R-:W-:Y:S01]  /*9110*/  UMOV UR31, 0x14f00000 ;  /* 0x14f00000001f7882 */ /* 0x000fe20000000000 */
[----:B------:R-:W-:Y:S01]  /*9120*/  UMOV UR26, URZ ;  /* 0x0000003f001a7c82 */ /* 0x000fe20008000000 */
[----:B------:R-:W-:Y:S01]  /*9130*/  UMOV UR28, UR20 ;  /* 0x00000014001c7c82 */ /* 0x000fe20008000000 */
[----:B------:R-:W-:Y:S01]  /*9140*/  UMOV UR29, UR21 ;  /* 0x00000015001d7c82 */ /* 0x000fe20008000000 */
[----:B------:R-:W-:Y:S01]  /*9150*/  UMOV UR18, 0x40 ;  /* 0x0000004000127882 */ /* 0x000fe20000000000 */
[----:B------:R-:W-:-:S03]  /*9160*/  UMOV UR10, 0x10 ;  /* 0x00000010000a7882 */ /* 0x000fc60000000000 */
[----:B------:R-:W-:-:S04]  /*9170*/  UIADD3 UR7, UR7, 0x2, URZ ;  /* 0x0000000207077890 */ /* 0x000fc8000fffe03f */
[----:B------:R-:W-:Y:S02]  /*9180*/  USHF.L.U32 UR27, UR7, 0x6, URZ ;  /* 0x00000006071b7899 */ /* 0x000fe4000800063f */
[----:B------:R-:W-:Y:S02]  /*9190*/  UIADD3 UR24, UR32, 0x18000, URZ ;  /* 0x0001800020187890 */ /* 0x000fe4000fffe03f */
[----:B------:R-:W-:Y:S02]  /*91a0*/  UIADD3 UR9, UP0, UR27, UR22, URZ ;  /* 0x000000161b097290 */ /* 0x000fe4000ff1e03f */
[----:B------:R-:W-:Y:S02]  /*91b0*/  UIADD3 UR25, UR32, 0x30810, URZ ;  /* 0x0003081020197890 */ /* 0x000fe4000fffe03f */
[----:B------:R-:W-:Y:S02]  /*91c0*/  ULEA.HI.X.SX32 UR8, UR27, UR8, 0x1, UP0 ;  /* 0x000000081b087291 */ /* 0x000fe400080f0e3f */
[----:B-1----:R-:W-:Y:S01]  /*91d0*/  IMAD.U32 R5, RZ, RZ, UR9 ;  /* 0x00000009ff057e24 */ /* 0x002fe2000f8e00ff */
[----:B------:R-:W-:-:S02]  /*91e0*/  UIADD3 UR16, UR32, 0x1a000, URZ ;  /* 0x0001a00020107890 */ /* 0x000fc4000fffe03f */
[----:B------:R-:W-:Y:S01]  /*91f0*/  UIADD3 UR32, UR32, 0x28000, URZ ;  /* 0x0002800020207890 */ /* 0x000fe2000fffe03f */
[----:B------:R-:W-:Y:S01]  /*9200*/  IMAD.U32 R4, RZ, RZ, UR8 ;  /* 0x00000008ff047e24 */ /* 0x000fe2000f8e00ff */
[----:B------:R-:W-:Y:S01]  /*9210*/  LEA R0, P1, R5, R10, 0x2 ;  /* 0x0000000a05007211 */ /* 0x000fe200078210ff */
[----:B------:R-:W-:Y:S01]  /*9220*/  UMOV UR17, UR25 ;  /* 0x0000001900117c82 */ /* 0x000fe20008000000 */
[----:B------:R-:W-:Y:S01]  /*9230*/  R2UR UR8, R2 ;  /* 0x00000000020872ca */ /* 0x000fe200000e0000 */
[----:B------:R-:W-:Y:S01]  /*9240*/  UMOV UR19, UR27 ;  /* 0x0000001b00137c82 */ /* 0x000fe20008000000 */
[----:B------:R-:W-:Y:S01]  /*9250*/  R2UR UR34, R0 ;  /* 0x00000000002272ca */ /* 0x000fe200000e0000 */
[----:B------:R-:W-:Y:S01]  /*9260*/  IMAD.U32 R0, RZ, RZ, UR9 ;  /* 0x00000009ff007e24 */ /* 0x000fe2000f8e00ff */
[----:B------:R-:W-:Y:S01]  /*9270*/  R2UR UR9, R3 ;  /* 0x00000000030972ca */ /* 0x000fe200000e0000 */
[----:B------:R-:W-:-:S03]  /*9280*/  UMOV UR33, UR25 ;  /* 0x0000001900217c82 */ /* 0x000fc60008000000 */
[----:B------:R-:W-:Y:S02]  /*9290*/  LEA.HI.X R0, R0, R9, R4, 0x2, P1 ;  /* 0x0000000900007211 */ /* 0x000fe400008f1404 */
[----:B------:R-:W-:Y:S02]  /*92a0*/  ISETP.NE.AND P1, PT, R20, RZ, PT ;  /* 0x000000ff1400720c */ /* 0x000fe40003f25270 */
[----:B------:R-:W-:Y:S01]  /*92b0*/  R2UR UR35, R0 ;  /* 0x00000000002372ca */ /* 0x000fe200000e0000 */
[----:B------:R-:W-:-:S04]  /*92c0*/  IMAD.U32 R0, RZ, RZ, UR7 ;  /* 0x00000007ff007e24 */ /* 0x000fc8000f8e00ff */
[----:B------:R1:W-:Y:S01]  /*92d0*/  UTMALDG.4D [UR24], [UR8], desc[UR30] ;  /* 0x00001e18080075b4 */ /* 0x0003e20008019000 */
[----:B------:R1:W-:Y:S07]  /*92e0*/  UTMALDG.4D [UR16], [UR8], desc[UR30] ;  /* 0x00001e10080075b4 */ /* 0x0003ee0008019000 */
[----:B------:R1:W-:Y:S02]  /*92f0*/  UBLKCP.S.G [UR32], [UR34], UR10 ;  /* 0x00000020220073ba */ /* 0x0003e4000800020a */
[----:B-1----:R-:W-:Y:S05]  /*9300*/  @P1 BRA `(.L_x_1205) ;  /* 0xfffffff400641947 */ /* 0x002fea000383ffff */
.L_x_1196:
[----:B------:R-:W3:Y:S02]  /*9310*/  LDL.LU R4, [R1+0x4] ;  /* 0x0000040001047983 */ /* 0x000ee40000300800 */
[----:B---3--:R-:W-:Y:S02]  /*9320*/  ISETP.NE.AND P1, PT, R4, RZ, PT ;  /* 0x000000ff0400720c */ /* 0x008fe40003f25270 */
[----:B------:R1:W5:Y:S11]  /*9330*/  LDL R4, [R1] ;  /* 0x0000000001047983 */ /* 0x0003760000100800 */
[----:B-1----:R-:W-:Y:S05]  /*9340*/  @!P1 BRA `(.L_x_1195) ;  /* 0x0000000400489947 */ /* 0x002fea0003800000 */
[----:B------:R-:W-:-:S04]  /*9350*/  SHF.L.U32 R13, R11, 0x1f, RZ ;  /* 0x0000001f0b0d7819 */ /* 0x000fc800000006ff */
[----:B------:R-:W1:Y:S02]  /*9360*/  SYNCS.PHASECHK.TRANS64.TRYWAIT P1, [R16+URZ+0x30840], R13 ;  /* 0x0308400d100075a7 */ /* 0x000e64000802017f */
[----:B-1----:R-:W-:Y:S05]  /*9370*/  @!P1 BRA `(.L_x_1206) ;  /* 0x0000000c00809947 */ /* 0x002fea0003800000 */
.L_x_1227:
[----:B------:R-:W-:Y:S05]  /*9380*/  @P0 BRA `(.L_x_1207) ;  /* 0x0000000000140947 */ /* 0x000fea0003800000 */
[----:B------:R-:W-:Y:S01]  /*9390*/  ISETP.NE.AND P1, PT, R6, RZ, PT ;  /* 0x000000ff0600720c */ /* 0x000fe20003f25270 */
[----:B--2---:R-:W-:-:S04]  /*93a0*/  IMAD.MOV.U32 R5, RZ, RZ, 0x4100 ;  /* 0x00004100ff057424 */ /* 0x004fc800078e00ff */
[----:B------:R3:W-:Y:S08]  /*93b0*/  SYNCS.ARRIVE.TRANS64 RZ, [R16+URZ+0x30830], R5 ;  /* 0x0308300510ff79a7 */ /* 0x0007f0000800003f */
[----:B------:R-:W-:Y:S05]  /*93c0*/  @!P1 BRA `(.L_x_1207) ;  /* 0x0000000000049947 */ /* 0x000fea0003800000 */
[----:B------:R-:W-:Y:S01]  /*93d0*/  BPT.TRAP 0x1 ;  /* 0x000000040000795c */ /* 0x000fe20000300000 */
.L_x_1207:
[----:B--23-5:R-:W2:Y:S01]  /*93e0*/  LDC.64 R4, c[0x0][0x728] ;  /* 0x0001ca00ff047b82 */ /* 0x02cea20000000a00 */
[----:B------:R-:W-:Y:S01]  /*93f0*/  IMAD.SHL.U32 R17, R0, 0x40, RZ ;  /* 0x0000004000117824 */ /* 0x000fe200078e00ff */
[----:B------:R-:W-:Y:S01]  /*9400*/  R2UR UR32, R16 ;  /* 0x00000000102072ca */ /* 0x000fe200000e0000 */
[----:B------:R-:W-:Y:S01]  /*9410*/  UMOV UR30, 0x0 ;  /* 0x00000000001e7882 */ /* 0x000fe20000000000 */
[----:B------:R-:W-:Y:S01]  /*9420*/  UMOV UR31, 0x14f00000 ;  /* 0x14f00000001f7882 */ /* 0x000fe20000000000 */
[----:B------:R-:W-:Y:S01]  /*9430*/  UMOV UR26, URZ ;  /* 0x0000003f001a7c82 */ /* 0x000fe20008000000 */
[C---:B------:R-:W-:Y:S01]  /*9440*/  IADD3 R0, P1, R17.reuse, UR14, RZ ;  /* 0x0000000e11007c10 */ /* 0x040fe2000ff3e0ff */
        /* <DEDUP_REMOVED lines=10> */
[----:B--2---:R-:W-:Y:S01]  /*94f0*/  LEA R4, P2, R0, R4, 0x2 ;  /* 0x0000000400047211 */ /* 0x004fe200078410ff */
        /* <DEDUP_REMOVED lines=15> */
.L_x_1228:
[----:B------:R-:W-:Y:S05]  /*95f0*/  @P0 BRA `(.L_x_1209) ;  /* 0x0000000000140947 */ /* 0x000fea0003800000 */
[----:B------:R-:W-:Y:S01]  /*9600*/  ISETP.NE.AND P0, PT, R6, RZ, PT ;  /* 0x000000ff0600720c */ /* 0x000fe20003f05270 */
[----:B------:R-:W-:-:S04]  /*9610*/  IMAD.MOV.U32 R5, RZ, RZ, 0x4100 ;  /* 0x00004100ff057424 */ /* 0x000fc800078e00ff */
[----:B------:R3:W-:Y:S08]  /*9620*/  SYNCS.ARRIVE.TRANS64 RZ, [R16+URZ+0x30818], R5 ;  /* 0x0308180510ff79a7 */ /* 0x0007f0000800003f */
[----:B------:R-:W-:Y:S05]  /*9630*/  @!P0 BRA `(.L_x_1209) ;  /* 0x0000000000048947 */ /* 0x000fea0003800000 */
[----:B------:R-:W-:Y:S01]  /*9640*/  BPT.TRAP 0x1 ;  /* 0x000000040000795c */ /* 0x000fe20000300000 */
.L_x_1209:
        /* <DEDUP_REMOVED lines=9> */
[----:B------:R-:W-:-:S04]  /*96e0*/  UMOV UR18, 0x40 ;  /* 0x0000004000127882 */ /* 0x000fc80000000000 */
[----:B------:R-:W-:-:S04]  /*96f0*/  UIADD3 UR27, UR27, 0x40, URZ ;  /* 0x000000401b1b7890 */ /* 0x000fc8000fffe03f */
[----:B------:R-:W-:Y:S02]  /*9700*/  UIADD3 UR8, UP0, UR27, UR22, URZ ;  /* 0x000000161b087290 */ /* 0x000fe4000ff1e03f */
[----:B------:R-:W-:Y:S02]  /*9710*/  UIADD3 UR24, UR32, 0x1c000, URZ ;  /* 0x0001c00020187890 */ /* 0x000fe4000fffe03f */
[----:B------:R-:W-:Y:S02]  /*9720*/  ULEA.HI.X.SX32 UR7, UR27, UR7, 0x1, UP0 ;  /* 0x000000071b077291 */ /* 0x000fe400080f0e3f */
[----:B---3--:R-:W-:Y:S01]  /*9730*/  IMAD.U32 R5, RZ, RZ, UR8 ;  /* 0x00000008ff057e24 */ /* 0x008fe2000f8e00ff */
[----:B------:R-:W-:Y:S01]  /*9740*/  UIADD3 UR25, UR32, 0x30818, URZ ;  /* 0x0003081820197890 */ /* 0x000fe2000fffe03f */
[----:B------:R-:W-:Y:S01]  /*9750*/  IMAD.U32 R0, RZ, RZ, UR8 ;  /* 0x00000008ff007e24 */ /* 0x000fe2000f8e00ff */
[----:B------:R-:W-:Y:S01]  /*9760*/  R2UR UR8, R2 ;  /* 0x00000000020872ca */ /* 0x000fe200000e0000 */
[----:B------:R-:W-:Y:S01]  /*9770*/  IMAD.U32 R4, RZ, RZ, UR7 ;  /* 0x00000007ff047e24 */ /* 0x000fe2000f8e00ff */
[----:B------:R-:W-:Y:S01]  /*9780*/  LEA R10, P0, R5, R10, 0x2 ;  /* 0x0000000a050a7211 */ /* 0x000fe200078010ff */
[----:B------:R-:W-:-:S02]  /*9790*/  UIADD3 UR16, UR32, 0x1e000, URZ ;  /* 0x0001e00020107890 */ /* 0x000fc4000fffe03f */
[----:B------:R-:W-:Y:S01]  /*97a0*/  UIADD3 UR32, UR32, 0x28100, URZ ;  /* 0x0002810020207890 */ /* 0x000fe2000fffe03f */
[----:B------:R-:W-:Y:S01]  /*97b0*/  LEA.HI.X R9, R0, R9, R4, 0x2, P0 ;  /* 0x0000000900097211 */ /* 0x000fe200000f1404 */
[----:B------:R-:W-:Y:S01]  /*97c0*/  UMOV UR17, UR25 ;  /* 0x0000001900117c82 */ /* 0x000fe20008000000 */
[----:B------:R3:W5:Y:S01]  /*97d0*/  LDL.LU R4, [R1] ;  /* 0x0000000001047983 */ /* 0x0007620000300800 */
[----:B------:R-:W-:Y:S01]  /*97e0*/  R2UR UR34, R10 ;  /* 0x000000000a2272ca */ /* 0x000fe200000e0000 */
[----:B------:R-:W-:Y:S01]  /*97f0*/  UMOV UR19, UR27 ;  /* 0x0000001b00137c82 */ /* 0x000fe20008000000 */
[----:B------:R-:W-:Y:S01]  /*9800*/  R2UR UR35, R9 ;  /* 0x00000000092372ca */ /* 0x000fe200000e0000 */
[----:B------:R-:W-:Y:S01]  /*9810*/  UMOV UR33, UR25 ;  /* 0x0000001900217c82 */ /* 0x000fe20008000000 */
[----:B------:R3:W-:Y:S01]  /*9820*/  UTMALDG.4D [UR24], [UR8], desc[UR30] ;  /* 0x00001e18080075b4 */ /* 0x0007e20008019000 */
[----:B------:R-:W-:Y:S01]  /*9830*/  UMOV UR7, 0x10 ;  /* 0x0000001000077882 */ /* 0x000fe20000000000 */
[----:B------:R3:W-:Y:S09]  /*9840*/  UTMALDG.4D [UR16], [UR8], desc[UR30] ;  /* 0x00001e10080075b4 */ /* 0x0007f20008019000 */
[----:B------:R3:W-:Y:S02]  /*9850*/  UBLKCP.S.G [UR32], [UR34], UR7 ;  /* 0x00000020220073ba */ /* 0x0007e40008000207 */
[----:B---3--:R-:W-:-:S07]  /*9860*/  IMAD.MOV.U32 R19, RZ, RZ, 0x1 ;  /* 0x00000001ff137424 */ /* 0x008fce00078e00ff */
.L_x_1195:
[----:B------:R-:W3:Y:S01]  /*9870*/  S2R R0, SR_TID.X ;  /* 0x0000000000007919 */ /* 0x000ee20000002100 */
[----:B------:R-:W-:Y:S01]  /*9880*/  IMAD R3, R19, 0x8, R16 ;  /* 0x0000000813037824 */ /* 0x000fe200078e0210 */
[----:B---3--:R-:W-:Y:S02]  /*9890*/  LOP3.LUT R2, R0, 0x7f, RZ, 0xc0, !PT ;  /* 0x0000007f00027812 */ /* 0x008fe400078ec0ff */
[----:B------:R-:W-:Y:S02]  /*98a0*/  SHF.L.U32 R0, R11, 0x1f, RZ ;  /* 0x0000001f0b007819 */ /* 0x000fe400000006ff */
[----:B------:R-:W-:Y:S02]  /*98b0*/  ISETP.NE.AND P1, PT, R2, RZ, PT ;  /* 0x000000ff0200720c */ /* 0x000fe40003f25270 */
[----:B------:R-:W3:Y:S02]  /*98c0*/  SYNCS.PHASECHK.TRANS64.TRYWAIT P0, [R3+URZ+0x30840], R0 ;  /* 0x03084000030075a7 */ /* 0x000ee4000800017f */
[----:B---3--:R-:W-:Y:S09]  /*98d0*/  @!P0 BRA `(.L_x_1210) ;  /* 0x0000000800508947 */ /* 0x008ff20003800000 */
.L_x_1229:
[----:B------:R-:W-:Y:S05]  /*98e0*/  @P1 BRA `(.L_x_1211) ;  /* 0x0000000000181947 */ /* 0x000fea0003800000 */
[----:B------:R-:W1:Y:S01]  /*98f0*/  S2R R2, SR_TID.X ;  /* 0x0000000000027919 */ /* 0x000e620000002100 */
[----:B---3--:R-:W-:-:S04]  /*9900*/  IMAD.MOV.U32 R0, RZ, RZ, 0x4100 ;  /* 0x00004100ff007424 */ /* 0x008fc800078e00ff */
[----:B------:R3:W-:Y:S01]  /*9910*/  SYNCS.ARRIVE.TRANS64 RZ, [R3+URZ+0x30830], R0 ;  /* 0x0308300003ff79a7 */ /* 0x0007e2000800003f */
[----:B-1----:R-:W-:-:S13]  /*9920*/  LOP3.LUT P0, RZ, R2, 0x1f, RZ, 0xc0, !PT ;  /* 0x0000001f02ff7812 */ /* 0x002fda000780c0ff */
[----:B---3--:R-:W-:Y:S05]  /*9930*/  @!P0 BRA `(.L_x_1211) ;  /* 0x0000000000048947 */ /* 0x008fea0003800000 */
[----:B------:R-:W-:Y:S01]  /*9940*/  BPT.TRAP 0x1 ;  /* 0x000000040000795c */ /* 0x000fe20000300000 */
.L_x_1211:
[----:B-----5:R-:W-:Y:S01]  /*9950*/  R2UR UR27, R4 ;  /* 0x00000000041b72ca */ /* 0x020fe200000e0000 */
[C-C-:B---3--:R-:W-:Y:S01]  /*9960*/  IMAD R0, R19.reuse, 0x4000, R16.reuse ;  /* 0x0000400013007824 */ /* 0x148fe200078e0210 */
[----:B------:R-:W-:Y:S01]  /*9970*/  R2UR UR9, R14 ;  /* 0x000000000e0972ca */ /* 0x000fe200000e0000 */
[----:B-12-4-:R-:W-:Y:S01]  /*9980*/  IMAD R16, R19, 0x100, R16 ;  /* 0x0000010013107824 */ /* 0x016fe200078e0210 */
[----:B------:R-:W-:Y:S01]  /*9990*/  IADD3 R8, P0, R8, 0x1f0, RZ ;  /* 0x000001f008087810 */ /* 0x000fe20007f1e0ff */
[----:B------:R-:W-:Y:S01]  /*99a0*/  ULDC.64 UR18, c[0x0][0x728] ;  /* 0x0001ca0000127ab9 */ /* 0x000fe20000000a00 */
[----:B------:R-:W-:Y:S01]  /*99b0*/  R2UR UR25, R3 ;  /* 0x00000000031972ca */ /* 0x000fe200000e0000 */
[----:B------:R-:W-:Y:S01]  /*99c0*/  UMOV UR32, 0x0 ;  /* 0x0000000000207882 */ /* 0x000fe20000000000 */
[----:B------:R-:W-:Y:S01]  /*99d0*/  R2UR UR16, R0 ;  /* 0x00000000001072ca */ /* 0x000fe200000e0000 */
[----:B------:R-:W-:Y:S01]  /*99e0*/  IMAD.X R7, RZ, RZ, R7, P0 ;  /* 0x000000ffff077224 */ /* 0x000fe200000e0607 */
[----:B------:R-:W-:Y:S01]  /*99f0*/  R2UR UR7, R16 ;  /* 0x00000000100772ca */ /* 0x000fe200000e0000 */
[----:B------:R-:W-:Y:S01]  /*9a00*/  UMOV UR33, 0x14f00000 ;  /* 0x14f0000000217882 */ /* 0x000fe20000000000 */
[----:B------:R-:W-:Y:S01]  /*9a10*/  R2UR UR30, R8 ;  /* 0x00000000081e72ca */ /* 0x000fe200000e0000 */
[----:B------:R-:W-:Y:S01]  /*9a20*/  USHF.L.U32 UR27, UR27, 0x6, URZ ;  /* 0x000000061b1b7899 */ /* 0x000fe2000800063f */
[----:B------:R-:W-:Y:S01]  /*9a30*/  R2UR UR31, R7 ;  /* 0x00000000071f72ca */ /* 0x000fe200000e0000 */
[----:B------:R-:W-:Y:S01]  /*9a40*/  UMOV UR26, URZ ;  /* 0x0000003f001a7c82 */ /* 0x000fe20008000000 */
[----:B------:R-:W-:Y:S01]  /*9a50*/  UMOV UR28, UR20 ;  /* 0x00000014001c7c82 */ /* 0x000fe20008000000 */
[----:B------:R-:W-:Y:S01]  /*9a60*/  UIADD3 UR10, UP0, UR27, UR14, URZ ;  /* 0x0000000e1b0a7290 */ /* 0x000fe2000ff1e03f */
[----:B------:R-:W-:Y:S01]  /*9a70*/  VIADD R0, R19, 0x1 ;  /* 0x0000000113007836 */ /* 0x000fe20000000000 */
[----:B------:R-:W-:-:S02]  /*9a80*/  UIADD3 UR25, UR25, 0x30830, URZ ;  /* 0x0003083019197890 */ /* 0x000fc4000fffe03f */
[----:B------:R-:W-:Y:S02]  /*9a90*/  ULEA UR8, UP1, UR10, UR18, 0x2 ;  /* 0x000000120a087291 */ /* 0x000fe4000f82103f */
[----:B------:R-:W-:Y:S01]  /*9aa0*/  ULEA.HI.X.SX32 UR9, UR27, UR9, 0x1, UP0 ;  /* 0x000000091b097291 */ /* 0x000fe200080f0e3f */
[C---:B------:R-:W-:Y:S01]  /*9ab0*/  ISETP.NE.AND P0, PT, R0.reuse, 0x2, PT ;  /* 0x000000020000780c */ /* 0x040fe20003f05270 */
[----:B------:R-:W-:Y:S02]  /*9ac0*/  UIADD3 UR24, UR16, 0x20000, URZ ;  /* 0x0002000010187890 */ /* 0x000fe4000fffe03f */
[----:B------:R-:W-:Y:S01]  /*9ad0*/  UIADD3 UR16, UR16, 0x22000, URZ ;  /* 0x0002200010107890 */ /* 0x000fe2000fffe03f */
[----:B------:R-:W-:Y:S01]  /*9ae0*/  SEL R2, RZ, 0x1, P0 ;  /* 0x00000001ff027807 */ /* 0x000fe20000000000 */
[----:B------:R-:W-:Y:S01]  /*9af0*/  ULEA.HI.X UR9, UR10, UR19, UR9, 0x2, UP1 ;  /* 0x000000130a097291 */ /* 0x000fe200088f1409 */
[----:B------:R-:W-:Y:S01]  /*9b00*/  SEL R0, R0, RZ, P0 ;  /* 0x000000ff00007207 */ /* 0x000fe20000000000 */
[----:B------:R-:W-:Y:S01]  /*9b10*/  UIADD3 UR34, UR7, 0x28200, URZ ;  /* 0x0002820007227890 */ /* 0x000fe2000fffe03f */
[----:B------:R-:W-:Y:S01]  /*9b20*/  LOP3.LUT R11, R11, R2, RZ, 0x3c, !PT ;  /* 0x000000020b0b7212 */ /* 0x000fe200078e3cff */
[----:B------:R-:W-:Y:S01]  /*9b30*/  UMOV UR29, UR21 ;  /* 0x00000015001d7c82 */ /* 0x000fe20008000000 */
[----:B------:R-:W-:Y:S01]  /*9b40*/  UMOV UR18, 0x40 ;  /* 0x0000004000127882 */ /* 0x000fe20000000000 */
[----:B------:R-:W-:Y:S01]  /*9b50*/  UMOV UR17, UR25 ;  /* 0x0000001900117c82 */ /* 0x000fe20008000000 */
[----:B------:R-:W-:Y:S01]  /*9b60*/  UMOV UR19, UR27 ;  /* 0x0000001b00137c82 */ /* 0x000fe20008000000 */
[----:B------:R-:W-:Y:S01]  /*9b70*/  UMOV UR35, UR25 ;  /* 0x0000001900237c82 */ /* 0x000fe20008000000 */
[----:B------:R1:W-:Y:S01]  /*9b80*/  UTMALDG.4D [UR24], [UR30], desc[UR32] ;  /* 0x000020181e0075b4 */ /* 0x0003e20008019000 */
[----:B------:R-:W-:Y:S01]  /*9b90*/  UMOV UR7, 0x10 ;  /* 0x0000001000077882 */ /* 0x000fe20000000000 */
[----:B------:R1:W-:Y:S01]  /*9ba0*/  UTMALDG.4D [UR16], [UR30], desc[UR32] ;  /* 0x000020101e0075b4 */ /* 0x0003e20008019000 */
[----:B------:R1:W-:Y:S02]  /*9bb0*/  UBLKCP.S.G [UR34], [UR8], UR7 ;  /* 0x00000022080073ba */ /* 0x0003e40008000207 */
[----:B-1----:R-:W-:Y:S01]  /*9bc0*/  NOP ;  /* 0x0000000000007918 */ /* 0x002fe20000000000 */
.L_x_1192:
[----:B------:R-:W-:Y:S05]  /*9bd0*/  BSYNC B0 ;  /* 0x0000000000007941 */ /* 0x000fea0003800000 */
.L_x_1190:
[----:B------:R-:W-:-:S03]  /*9be0*/  UMOV UR7, 0xffffffff ;  /* 0xffffffff00077882 */ /* 0x000fc60000000000 */
[----:B------:R-:W-:Y:S05]  /*9bf0*/  BRA.DIV UR7, `(.L_x_1212) ;  /* 0x00000006079c7947 */ /* 0x000fea000b800000 */
[----:B------:R-:W-:-:S13]  /*9c00*/  ELECT P6, URZ, PT ;  /* 0x00000000003f782f */ /* 0x000fda00038c0000 */
.L_x_1232:
[----:B------:R-:W-:Y:S05]  /*9c10*/  @!P6 BRA `(.L_x_1109) ;  /* 0x000000000084e947 */ /* 0x000fea0003800000 */
[----:B------:R-:W-:-:S06]  /*9c20*/  ULOP3.LUT UR7, UR38, 0x2, URZ, 0xfc, !UPT ;  /* 0x0000000226077892 */ /* 0x000fcc000f8efc3f */
[----:B------:R-:W-:-:S05]  /*9c30*/  IMAD.U32 R2, RZ, RZ, UR7 ;  /* 0x00000007ff027e24 */ /* 0x000fca000f8e00ff */
[----:B------:R-:W-:-:S13]  /*9c40*/  ISETP.NE.AND P2, PT, R2, 0x3, PT ;  /* 0x000000030200780c */ /* 0x000fda0003f45270 */
[----:B------:R-:W-:Y:S05]  /*9c50*/  @!P2 BRA `(.L_x_1213) ;  /* 0x000000000004a947 */ /* 0x000fea0003800000 */
[----:B------:R-:W-:Y:S01]  /*9c60*/  BPT.TRAP 0x1 ;  /* 0x000000040000795c */ /* 0x000fe20000300000 */
.L_x_1213:
        /* <DEDUP_REMOVED lines=15> */
.L_x_1233:
[----:B------:R-:W2:Y:S02]  /*9d60*/  SYNCS.PHASECHK.TRANS64.TRYWAIT P0, [R3+URZ], R2 ;  /* 0x00000002030075a7 */ /* 0x000ea4000800017f */
[----:B--2---:R-:W-:Y:S05]  /*9d70*/  @!P0 BRA `(.L_x_1215) ;  /* 0x0000000400708947 */ /* 0x004fea0003800000 */
.L_x_1234:
[----:B------:R-:W-:Y:S05]  /*9d80*/  @!P2 BRA `(.L_x_1216) ;  /* 0x000000000004a947 */ /* 0x000fea0003800000 */
[----:B------:R-:W-:Y:S01]  /*9d90*/  BPT.TRAP 0x1 ;  /* 0x000000040000795c */ /* 0x000fe20000300000 */
.L_x_1216:
[----:B--2---:R-:W-:-:S04]  /*9da0*/  VIADD R3, R7, 0x30840 ;  /* 0x0003084007037836 */ /* 0x004fc80000000000 */
[----:B------:R-:W-:-:S04]  /*9db0*/  IMAD R0, R0, 0x8, R3 ;  /* 0x0000000800007824 */ /* 0x000fc800078e0203 */
[----:B------:R-:W2:Y:S02]  /*9dc0*/  SYNCS.PHASECHK.TRANS64.TRYWAIT P0, [R0+URZ], R5 ;  /* 0x00000005000075a7 */ /* 0x000ea4000800017f */
[----:B--2---:R-:W-:Y:S05]  /*9dd0*/  @!P0 BRA `(.L_x_1217) ;  /* 0x00000004006c8947 */ /* 0x004fea0003800000 */
.L_x_1235:
[----:B------:R-:W-:-:S07]  /*9de0*/  IMAD R3, R4, 0x8, R3 ;  /* 0x0000000804037824 */ /* 0x000fce00078e0203 */
.L_x_1218:
[----:B---3--:R3:W4:Y:S02]  /*9df0*/  SYNCS.PHASECHK.TRANS64.TRYWAIT P0, [R3+URZ], R2 ;  /* 0x00000002030075a7 */ /* 0x008724000800017f */
[----:B----4-:R-:W-:Y:S05]  /*9e00*/  @!P0 NANOSLEEP.SYNCS 0x989680 ;  /* 0x009896800000895d */ /* 0x010fea0003900000 */
[----:B------:R-:W4:Y:S02]  /*9e10*/  @!P0 SYNCS.PHASECHK.TRANS64 P0, [R3+URZ], R2 ;  /* 0x00000002030085a7 */ /* 0x000f24000800007f */
[----:B----4-:R-:W-:Y:S05]  /*9e20*/  @!P0 BRA `(.L_x_1218) ;  /* 0xfffffffc00f08947 */ /* 0x010fea000383ffff */
.L_x_1109:
[----:B------:R-:W-:Y:S05]  /*9e30*/  BSYNC B6 ;  /* 0x0000000000067941 */ /* 0x000fea0003800000 */
.L_x_1106:
[----:B------:R-:W-:Y:S05]  /*9e40*/  EXIT ;  /* 0x000000000000794d */ /* 0x000fea0003800000 */
.L_x_1116:
[----:B------:R-:W-:Y:S02]  /*9e50*/  IMAD.MOV.U32 R12, RZ, RZ, RZ ;  /* 0x000000ffff0c7224 */ /* 0x000fe400078e00ff */
[----:B------:R-:W-:Y:S02]  /*9e60*/  IMAD.MOV.U32 R11, RZ, RZ, 0x1f ;  /* 0x0000001fff0b7424 */ /* 0x000fe400078e00ff */
[----:B------:R-:W-:-:S07]  /*9e70*/  IMAD.MOV.U32 R15, RZ, RZ, -0x1 ;  /* 0xffffffffff0f7424 */ /* 0x000fce00078e00ff */
[----:B------:R-:W-:Y:S05]  /*9e80*/  WARPSYNC.COLLECTIVE R15, `(.L_x_1219) ;  /* 0x000000000f087348 */ /* 0x000fea0003c00000 */
[----:B------:R1:W2:Y:S02]  /*9e90*/  SHFL.IDX P6, R14, R13, R12, R11 ;  /* 0x0000000c0d0e7389 */ /* 0x0002a400000c000b */
[----:B-12---:R-:W-:Y:S01]  /*9ea0*/  ENDCOLLECTIVE ;  /* 0x000000000000791b */ /* 0x006fe20003800000 */
.L_x_1219:
[----:B------:R-:W-:Y:S05]  /*9eb0*/  BRA `(.L_x_1220) ;  /* 0xffffff7000cc7947 */ /* 0x000fea000383ffff */
.L_x_1118:
[----:B--2---:R-:W2:Y:S01]  /*9ec0*/  S2R R14, SR_CgaCtaId ;  /* 0x00000000000e7919 */ /* 0x004ea20000008800 */
[----:B------:R-:W-:-:S04]  /*9ed0*/  MOV R12, 0x400 ;  /* 0x00000400000c7802 */ /* 0x000fc80000000f00 */
[----:B--2---:R-:W-:-:S04]  /*9ee0*/  LEA R12, R14, R12, 0x18 ;  /* 0x0000000c0e0c7211 */ /* 0x004fc800078ec0ff */
[----:B------:R2:W3:Y:S03]  /*9ef0*/  SYNCS.PHASECHK.TRANS64.TRYWAIT P0, [R12+URZ+0x30800], R8 ;  /* 0x030800080c0075a7 */ /* 0x0004e6000800017f */
[----:B---3--:R-:W-:Y:S05]  /*9f00*/  @!P0 NANOSLEEP.SYNCS 0x989680 ;  /* 0x009896800000895d */ /* 0x008fea0003900000 */
[----:B------:R-:W3:Y:S02]  /*9f10*/  @!P0 SYNCS.PHASECHK.TRANS64 P0, [R12+URZ+0x30800], R8 ;  /* 0x030800080c0085a7 */ /* 0x000ee4000800007f */
[----:B---3--:R-:W-:Y:S05]  /*9f20*/  @!P0 BRA `(.L_x_1118) ;  /* 0xfffffffc00e48947 */ /* 0x008fea000383ffff */
[----:B------:R-:W-:Y:S05]  /*9f30*/  BRA `(.L_x_1117) ;  /* 0xffffff7400087947 */ /* 0x000fea000383ffff */
.L_x_1122:
[----:B---3--:R3:W4:Y:S02]  /*9f40*/  SYNCS.PHASECHK.TRANS64.TRYWAIT P0, [R0+URZ+0x30810], R191 ;  /* 0x030810bf000075a7 */ /* 0x008724000800017f */
[----:B----4-:R-:W-:Y:S05]  /*9f50*/  @!P0 NANOSLEEP.SYNCS 0x989680 ;  /* 0x009896800000895d */ /* 0x010fea0003900000 */
[----:B------:R-:W4:Y:S02]  /*9f60*/  @!P0 SYNCS.PHASECHK.TRANS64 P0, [R0+URZ+0x30810], R191 ;  /* 0x030810bf000085a7 */ /* 0x000f24000800007f */
[----:B----4-:R-:W-:Y:S05]  /*9f70*/  @!P0 BRA `(.L_x_1122) ;  /* 0xfffffffc00f08947 */ /* 0x010fea000383ffff */
[----:B------:R-:W-:Y:S05]  /*9f80*/  BRA `(.L_x_1121) ;  /* 0xffffff7800c07947 */ /* 0x000fea000383ffff */
.L_x_1126:
[----:B--2---:R2:W1:Y:S02]  /*9f90*/  SYNCS.PHASECHK.TRANS64.TRYWAIT P0, [R0+URZ+0x30830], R191 ;  /* 0x030830bf000075a7 */ /* 0x004464000800017f */
[----:B-1----:R-:W-:Y:S05]  /*9fa0*/  @!P0 NANOSLEEP.SYNCS 0x989680 ;  /* 0x009896800000895d */ /* 0x002fea0003900000 */
[----:B------:R-:W1:Y:S02]  /*9fb0*/  @!P0 SYNCS.PHASECHK.TRANS64 P0, [R0+URZ+0x30830], R191 ;  /* 0x030830bf000085a7 */ /* 0x000e64000800007f */
[----:B-1----:R-:W-:Y:S05]  /*9fc0*/  @!P0 BRA `(.L_x_1126) ;  /* 0xfffffffc00f08947 */ /* 0x002fea000383ffff */
[----:B------:R-:W-:Y:S05]  /*9fd0*/  BRA `(.L_x_1125) ;  /* 0xffffff8000d87947 */ /* 0x000fea000383ffff */
.L_x_1193:
[----:B-1----:R1:W2:Y:S02]  /*9fe0*/  SYNCS.PHASECHK.TRANS64.TRYWAIT P0, [R16+URZ+0x30820], R3 ;  /* 0x03082003100075a7 */ /* 0x0022a4000800017f */
[----:B--2---:R-:W-:Y:S05]  /*9ff0*/  @!P0 NANOSLEEP.SYNCS 0x989680 ;  /* 0x009896800000895d */ /* 0x004fea0003900000 */
[----:B------:R-:W2:Y:S02]  /*a000*/  @!P0 SYNCS.PHASECHK.TRANS64 P0, [R16+URZ+0x30820], R3 ;  /* 0x03082003100085a7 */ /* 0x000ea4000800007f */
[----:B--2---:R-:W-:Y:S05]  /*a010*/  @!P0 BRA `(.L_x_1193) ;  /* 0xfffffffc00f08947 */ /* 0x004fea000383ffff */
[----:B------:R-:W-:Y:S05]  /*a020*/  BRA `(.L_x_1221) ;  /* 0xffffffe000587947 */ /* 0x000fea000383ffff */
.L_x_1197:
[----:B-1----:R1:W3:Y:S02]  /*a030*/  SYNCS.PHASECHK.TRANS64.TRYWAIT P1, [R16+URZ+0x30840], R21 ;  /* 0x03084015100075a7 */ /* 0x0022e4000802017f */
[----:B---3--:R-:W-:Y:S05]  /*a040*/  @!P1 NANOSLEEP.SYNCS 0x989680 ;  /* 0x009896800000995d */ /* 0x008fea0003900000 */
[----:B------:R-:W3:Y:S02]  /*a050*/  @!P1 SYNCS.PHASECHK.TRANS64 P1, [R16+URZ+0x30840], R21 ;  /* 0x03084015100095a7 */ /* 0x000ee4000802007f */
[----:B---3--:R-:W-:Y:S05]  /*a060*/  @!P1 BRA `(.L_x_1197) ;  /* 0xfffffffc00f09947 */ /* 0x008fea000383ffff */
[----:B------:R-:W-:Y:S05]  /*a070*/  BRA `(.L_x_1222) ;  /* 0xffffffe800147947 */ /* 0x000fea000383ffff */
.L_x_1199:
[----:B--2---:R2:W3:Y:S02]  /*a080*/  SYNCS.PHASECHK.TRANS64.TRYWAIT P1, [R16+URZ+0x30828], R21 ;  /* 0x03082815100075a7 */ /* 0x0044e4000802017f */
[----:B---3--:R-:W-:Y:S05]  /*a090*/  @!P1 NANOSLEEP.SYNCS 0x989680 ;  /* 0x009896800000995d */ /* 0x008fea0003900000 */
[----:B------:R-:W3:Y:S02]  /*a0a0*/  @!P1 SYNCS.PHASECHK.TRANS64 P1, [R16+URZ+0x30828], R21 ;  /* 0x03082815100095a7 */ /* 0x000ee4000802007f */
[----:B---3--:R-:W-:Y:S05]  /*a0b0*/  @!P1 BRA `(.L_x_1199) ;  /* 0xfffffffc00f09947 */ /* 0x008fea000383ffff */
[----:B------:R-:W-:Y:S05]  /*a0c0*/  BRA `(.L_x_1223) ;  /* 0xffffffe800a87947 */ /* 0x000fea000383ffff */
.L_x_1201:
[----:B---3--:R3:W4:Y:S02]  /*a0d0*/  SYNCS.PHASECHK.TRANS64.TRYWAIT P1, [R16+URZ+0x30848], R21 ;  /* 0x03084815100075a7 */ /* 0x008724000802017f */
[----:B----4-:R-:W-:Y:S05]  /*a0e0*/  @!P1 NANOSLEEP.SYNCS 0x989680 ;  /* 0x009896800000995d */ /* 0x010fea0003900000 */
[----:B------:R-:W4:Y:S02]  /*a0f0*/  @!P1 SYNCS.PHASECHK.TRANS64 P1, [R16+URZ+0x30848], R21 ;  /* 0x03084815100095a7 */ /* 0x000f24000802007f */
[----:B----4-:R-:W-:Y:S05]  /*a100*/  @!P1 BRA `(.L_x_1201) ;  /* 0xfffffffc00f09947 */ /* 0x010fea000383ffff */
[----:B------:R-:W-:Y:S05]  /*a110*/  BRA `(.L_x_1224) ;  /* 0xffffffec003c7947 */ /* 0x000fea000383ffff */
.L_x_1203:
[----:B------:R-:W-:-:S07]  /*a120*/  SHF.L.U32 R5, R11, 0x1f, RZ ;  /* 0x0000001f0b057819 */ /* 0x000fce00000006ff */
.L_x_1225:
[----:B------:R1:W1:Y:S02]  /*a130*/  SYNCS.PHASECHK.TRANS64.TRYWAIT P1, [R16+URZ+0x30820], R5 ;  /* 0x03082005100075a7 */ /* 0x000264000802017f */
[----:B-1----:R-:W-:Y:S05]  /*a140*/  @!P1 NANOSLEEP.SYNCS 0x989680 ;  /* 0x009896800000995d */ /* 0x002fea0003900000 */
[----:B------:R-:W1:Y:S02]  /*a150*/  @!P1 SYNCS.PHASECHK.TRANS64 P1, [R16+URZ+0x30820], R5 ;  /* 0x03082005100095a7 */ /* 0x000e64000802007f */
[----:B-1----:R-:W-:Y:S05]  /*a160*/  @!P1 BRA `(.L_x_1225) ;  /* 0xfffffffc00f09947 */ /* 0x002fea000383ffff */
[----:B------:R-:W-:Y:S05]  /*a170*/  BRA `(.L_x_1226) ;  /* 0xffffffec00b87947 */ /* 0x000fea000383ffff */
.L_x_1206:
[----:B-1----:R1:W3:Y:S02]  /*a180*/  SYNCS.PHASECHK.TRANS64.TRYWAIT P1, [R16+URZ+0x30840], R13 ;  /* 0x0308400d100075a7 */ /* 0x0022e4000802017f */
[----:B---3--:R-:W-:Y:S05]  /*a190*/  @!P1 NANOSLEEP.SYNCS 0x989680 ;  /* 0x009896800000995d */ /* 0x008fea0003900000 */
[----:B------:R-:W3:Y:S02]  /*a1a0*/  @!P1 SYNCS.PHASECHK.TRANS64 P1, [R16+URZ+0x30840], R13 ;  /* 0x0308400d100095a7 */ /* 0x000ee4000802007f */
[----:B---3--:R-:W-:Y:S05]  /*a1b0*/  @!P1 BRA `(.L_x_1206) ;  /* 0xfffffffc00f09947 */ /* 0x008fea000383ffff */
[----:B------:R-:W-:Y:S05]  /*a1c0*/  BRA `(.L_x_1227) ;  /* 0xfffffff0006c7947 */ /* 0x000fea000383ffff */
.L_x_1208:
[----:B--2---:R2:W3:Y:S02]  /*a1d0*/  SYNCS.PHASECHK.TRANS64.TRYWAIT P1, [R16+URZ+0x30828], R13 ;  /* 0x0308280d100075a7 */ /* 0x0044e4000802017f */
[----:B---3--:R-:W-:Y:S05]  /*a1e0*/  @!P1 NANOSLEEP.SYNCS 0x989680 ;  /* 0x009896800000995d */ /* 0x008fea0003900000 */
[----:B------:R-:W3:Y:S02]  /*a1f0*/  @!P1 SYNCS.PHASECHK.TRANS64 P1, [R16+URZ+0x30828], R13 ;  /* 0x0308280d100095a7 */ /* 0x000ee4000802007f */
[----:B---3--:R-:W-:Y:S05]  /*a200*/  @!P1 BRA `(.L_x_1208) ;  /* 0xfffffffc00f09947 */ /* 0x008fea000383ffff */
[----:B------:R-:W-:Y:S05]  /*a210*/  BRA `(.L_x_1228) ;  /* 0xfffffff000f47947 */ /* 0x000fea000383ffff */
.L_x_1210:
[----:B---3--:R3:W1:Y:S02]  /*a220*/  SYNCS.PHASECHK.TRANS64.TRYWAIT P0, [R3+URZ+0x30840], R0 ;  /* 0x03084000030075a7 */ /* 0x008664000800017f */
[----:B-1----:R-:W-:Y:S05]  /*a230*/  @!P0 NANOSLEEP.SYNCS 0x989680 ;  /* 0x009896800000895d */ /* 0x002fea0003900000 */
[----:B------:R-:W1:Y:S02]  /*a240*/  @!P0 SYNCS.PHASECHK.TRANS64 P0, [R3+URZ+0x30840], R0 ;  /* 0x03084000030085a7 */ /* 0x000e64000800007f */
[----:B-1----:R-:W-:Y:S05]  /*a250*/  @!P0 BRA `(.L_x_1210) ;  /* 0xfffffffc00f08947 */ /* 0x002fea000383ffff */
[----:B------:R-:W-:Y:S05]  /*a260*/  BRA `(.L_x_1229) ;  /* 0xfffffff4009c7947 */ /* 0x000fea000383ffff */
.L_x_1212:
[----:B------:R-:W-:Y:S01]  /*a270*/  BSSY B0, `(.L_x_1230) ;  /* 0x0000006000007945 */ /* 0x000fe20003800000 */
[----:B------:R-:W-:-:S07]  /*a280*/  IMAD.MOV.U32 R15, RZ, RZ, -0x1 ;  /* 0xffffffffff0f7424 */ /* 0x000fce00078e00ff */
[----:B------:R-:W-:Y:S05]  /*a290*/  WARPSYNC.COLLECTIVE R15, `(.L_x_1231) ;  /* 0x000000000f0c7348 */ /* 0x000fea0003c00000 */
[----:B------:R-:W-:Y:S02]  /*a2a0*/  ELECT P6, UR62, PT ;  /* 0x00000000003e782f */ /* 0x000fe400038c0000 */
[----:B------:R-:W-:Y:S01]  /*a2b0*/  MOV R14, UR62 ;  /* 0x0000003e000e7c02 */ /* 0x000fe20008000f00 */
[----:B------:R-:W-:Y:S10]  /*a2c0*/  ENDCOLLECTIVE ;  /* 0x000000000000791b */ /* 0x000ff40003800000 */
.L_x_1231:
[----:B------:R-:W-:Y:S05]  /*a2d0*/  BSYNC B0 ;  /* 0x0000000000007941 */ /* 0x000fea0003800000 */
.L_x_1230:
[----:B------:R-:W-:Y:S05]  /*a2e0*/  BRA `(.L_x_1232) ;  /* 0xfffffff800487947 */ /* 0x000fea000383ffff */
.L_x_1214:
[----:B-1----:R1:W2:Y:S02]  /*a2f0*/  SYNCS.PHASECHK.TRANS64.TRYWAIT P0, [R6+URZ], R5 ;  /* 0x00000005060075a7 */ /* 0x0022a4000800017f */
[----:B--2---:R-:W-:Y:S05]  /*a300*/  @!P0 NANOSLEEP.SYNCS 0x989680 ;  /* 0x009896800000895d */ /* 0x004fea0003900000 */
[----:B------:R-:W2:Y:S02]  /*a310*/  @!P0 SYNCS.PHASECHK.TRANS64 P0, [R6+URZ], R5 ;  /* 0x00000005060085a7 */ /* 0x000ea4000800007f */
[----:B--2---:R-:W-:Y:S05]  /*a320*/  @!P0 BRA `(.L_x_1214) ;  /* 0xfffffffc00f08947 */ /* 0x004fea000383ffff */
[----:B------:R-:W-:Y:S05]  /*a330*/  BRA `(.L_x_1233) ;  /* 0xfffffff800887947 */ /* 0x000fea000383ffff */
.L_x_1215:
[----:B--2---:R2:W3:Y:S02]  /*a340*/  SYNCS.PHASECHK.TRANS64.TRYWAIT P0, [R3+URZ], R2 ;  /* 0x00000002030075a7 */ /* 0x0044e4000800017f */
[----:B---3--:R-:W-:Y:S05]  /*a350*/  @!P0 NANOSLEEP.SYNCS 0x989680 ;  /* 0x009896800000895d */ /* 0x008fea0003900000 */
[----:B------:R-:W3:Y:S02]  /*a360*/  @!P0 SYNCS.PHASECHK.TRANS64 P0, [R3+URZ], R2 ;  /* 0x00000002030085a7 */ /* 0x000ee4000800007f */
[----:B---3--:R-:W-:Y:S05]  /*a370*/  @!P0 BRA `(.L_x_1215) ;  /* 0xfffffffc00f08947 */ /* 0x008fea000383ffff */
[----:B------:R-:W-:Y:S05]  /*a380*/  BRA `(.L_x_1234) ;  /* 0xfffffff8007c7947 */ /* 0x000fea000383ffff */
.L_x_1217:
[----:B--2---:R2:W3:Y:S02]  /*a390*/  SYNCS.PHASECHK.TRANS64.TRYWAIT P0, [R0+URZ], R5 ;  /* 0x00000005000075a7 */ /* 0x0044e4000800017f */
[----:B---3--:R-:W-:Y:S05]  /*a3a0*/  @!P0 NANOSLEEP.SYNCS 0x989680 ;  /* 0x009896800000895d */ /* 0x008fea0003900000 */
[----:B------:R-:W3:Y:S02]  /*a3b0*/  @!P0 SYNCS.PHASECHK.TRANS64 P0, [R0+URZ], R5 ;  /* 0x00000005000085a7 */ /* 0x000ee4000800007f */
[----:B---3--:R-:W-:Y:S05]  /*a3c0*/  @!P0 BRA `(.L_x_1217) ;  /* 0xfffffffc00f08947 */ /* 0x008fea000383ffff */
[----:B------:R-:W-:Y:S05]  /*a3d0*/  BRA `(.L_x_1235) ;  /* 0xfffffff800807947 */ /* 0x000fea000383ffff */
.L_x_1236:
        /* <DEDUP_REMOVED lines=10> */
.L_x_7298:


//--------------------- .text._ZN7cutlass13device_kernelIN5flash11enable_sm90INS1_16FlashAttnBwdSm90INS1_25CollectiveMainloopBwdSm90ILi2ELi2ELi2EN4cute5tupleIJNS5_1CILi1EEES8_S8_EEENS6_IJNS7_ILi64EEENS7_ILi128EEESB_EEENS_6half_tEfNS_4arch4Sm90ELb0ELb1ELb1ELb0ELb1ELb1ELb0ELb0ELi2ELi1ELi2ELi1ELb0EEENS1_21CollectiveEpilogueBwdISC_SD_SF_Li256ELb0ELb0ELi1EEENS1_19SingleTileSchedulerILb0ELb0ELb0ELi128EEEEEEEEEvNT_6ParamsE --------------------------
	.section	.text._ZN7cutlass13device_kernelIN5flash11enable_sm90INS1_16FlashAttnBwdSm90INS1_25CollectiveMainloopBwdSm90ILi2ELi2ELi2EN4cute5tupleIJNS5_1CILi1EEES8_S8_EEENS6_IJNS7_ILi64EEENS7_ILi128EEESB_EEENS_6half_tEfNS_4arch4Sm90ELb0ELb1ELb1ELb0ELb1ELb1ELb0ELb0ELi2ELi1ELi2ELi1ELb0EEENS1_21CollectiveEpilogueBwdISC_SD_SF_Li256ELb0ELb0ELi1EEENS1_19SingleTileSchedulerILb0ELb0ELb0ELi128EEEEEEEEEvNT_6ParamsE,"ax",@progbits
	.align	128
.text._ZN7cutlass13device_kernelIN5flash11enable_sm90INS1_16FlashAttnBwdSm90INS1_25CollectiveMainloopBwdSm90ILi2ELi2ELi2EN4cute5tupleIJNS5_1CILi1EEES8_S8_EEENS6_IJNS7_ILi64EEENS7_ILi128EEESB_EEENS_6half_tEfNS_4arch4Sm90ELb0ELb1ELb1ELb0ELb1ELb1ELb0ELb0ELi2ELi1ELi2ELi1ELb0EEENS1_21CollectiveEpilogueBwdISC_SD_SF_Li256ELb0ELb0ELi1EEENS1_19SingleTileSchedulerILb0ELb0ELb0ELi128EEEEEEEEEvNT_6ParamsE:
        .type           _ZN7cutlass13device_kernelIN5flash11enable_sm90INS1_16FlashAttnBwdSm90INS1_25CollectiveMainloopBwdSm90ILi2ELi2ELi2EN4cute5tupleIJNS5_1CILi1EEES8_S8_EEENS6_IJNS7_ILi64EEENS7_ILi128EEESB_EEENS_6half_tEfNS_4arch4Sm90ELb0ELb1ELb1ELb0ELb1ELb1ELb0ELb0ELi2ELi1ELi2ELi1ELb0EEENS1_21CollectiveEpilogueBwdISC_SD_SF_Li256ELb0ELb0ELi1EEENS1_19SingleTileSchedulerILb0ELb0ELb0ELi128EEEEEEEEEvNT_6ParamsE,@function
        .size           _ZN7cutlass13device_kernelIN5flash11enable_sm90INS1_16FlashAttnBwdSm90INS1_25CollectiveMainloopBwdSm90ILi2ELi2ELi2EN4cute5tupleIJNS5_1CILi1EEES8_S8_EEENS6_IJNS7_ILi64EEENS7_ILi128EEESB_EEENS_6half_tEfNS_4arch4Sm90ELb0ELb1ELb1ELb0ELb1ELb1ELb0ELb0ELi2ELi1ELi2ELi1ELb0EEENS1_21CollectiveEpilogueBwdISC_SD_SF_Li256ELb0ELb0ELi1EEENS1_19SingleTileSchedulerILb0ELb0ELb0ELi128EEEEEEEEEvNT_6ParamsE,(.L_x_7299 - _ZN7cutlass13device_kernelIN5flash11enable_sm90INS1_16FlashAttnBwdSm90INS1_25CollectiveMainloopBwdSm90ILi2ELi2ELi2EN4cute5tupleIJNS5_1CILi1EEES8_S8_EEENS6_IJNS7_ILi64EEENS7_ILi128EEESB_EEENS_6half_tEfNS_4arch4Sm90ELb0ELb1ELb1ELb0ELb1ELb1ELb0ELb0ELi2ELi1ELi2ELi1ELb0EEENS1_21CollectiveEpilogueBwdISC_SD_SF_Li256ELb0ELb0ELi1EEENS1_19SingleTileSchedulerILb0ELb0ELb0ELi128EEEEEEEEEvNT_6ParamsE)
        .other          _ZN7cutlass13device_kernelIN5flash11enable_sm90INS1_16FlashAttnBwdSm90INS1_25CollectiveMainloopBwdSm90ILi2ELi2ELi2EN4cute5tupleIJNS5_1CILi1EEES8_S8_EEENS6_IJNS7_ILi64EEENS7_ILi128EEESB_EEENS_6half_tEfNS_4arch4Sm90ELb0ELb1ELb1ELb0ELb1ELb1ELb0ELb0ELi2ELi1ELi2ELi1ELb0EEENS1_21CollectiveEpilogueBwdISC_SD_SF_Li256ELb0ELb0ELi1EEENS1_19SingleTileSchedulerILb0ELb0ELb0ELi128EEEEEEEEEvNT_6ParamsE,@"STO_CUDA_ENTRY STV_DEFAULT"
_ZN7cutlass13device_kernelIN5flash11enable_sm90INS1_16FlashAttnBwdSm90INS1_25CollectiveMainloopBwdSm90ILi2ELi2ELi2EN4cute5tupleIJNS5_1CILi1EEES8_S8_EEENS6_IJNS7_ILi64EEENS7_ILi128EEESB_EEENS_6half_tEfNS_4arch4Sm90ELb0ELb1ELb1ELb0ELb1ELb1ELb0ELb0ELi2ELi1ELi2ELi1ELb0EEENS1_21CollectiveEpilogueBwdISC_SD_SF_Li256ELb0ELb0ELi1EEENS1_19SingleTileSchedulerILb0ELb0ELb0ELi128EEEEEEEEEvNT_6ParamsE:
        /* <DEDUP_REMOVED lines=30> */
.L_x_1238:
[----:B------:R-:W-:Y:S05]  /*01e0*/  BSYNC B0 ;  /* 0x0000000000007941 */ /* 0x000fea0003800000 */
.L_x_1237:
        /* <DEDUP_REMOVED lines=37> */
.L_x_1239:
        /* <DEDUP_REMOVED lines=22> */
.L_x_1240:
[----:B------:R-:W-:Y:S01]  /*05a0*/  PLOP3.LUT P0, PT, PT, PT, UP0, 0x80, 0x0 ;  /* 0x000000000000781c */ /* 0x000fe20003f0f008 */
[----:B------:R-:W-:Y:S01]  /*05b0*/  NOP ;  /* 0x0000000000007918 */ /* 0x000fe20000000000 */
[----:B------:R-:W-:Y:S01]  /*05c0*/  ULDC.64 UR46, c[0x0][0x208] ;  /* 0x00008200002e7ab9 */ /* 0x000fe20000000a00 */
[----:B------:R-:W-:Y:S01]  /*05d0*/  BSSY B6, `(.L_x_1241) ;  /* 0x0000a76000067945 */ /* 0x000fe20003800000 */
[----:B-12-4-:R-:W-:Y:S09]  /*05e0*/  BAR.SYNC.DEFER_BLOCKING 0x0 ;  /* 0x0000000000007b1d */ /* 0x016ff20000010000 */
[----:B------:R-:W-:Y:S05]  /*05f0*/  @!P0 BRA `(.L_x_1242) ;  /* 0x0000006800788947 */ /* 0x000fea0003800000 */
.L_x_1243:
        /* <DEDUP_REMOVED lines=101> */
.L_x_1245:
        /* <DEDUP_REMOVED lines=31> */
.L_x_1248:
        /* <DEDUP_REMOVED lines=15> */
.L_x_1247:
        /* <DEDUP_REMOVED lines=22> */
.L_x_1250:
        /* <DEDUP_REMOVED lines=15> */
.L_x_1249:
        /* <DEDUP_REMOVED lines=8> */
.L_x_1384:
        /* <DEDUP_REMOVED lines=23> */
.L_x_1252:
        /* <DEDUP_REMOVED lines=98> */
.L_x_1264:
[----:B------:R-:W-:Y:S01]  /*1990*/  IMAD.U32 R0, RZ, RZ, UR38 ;  /* 0x00000026ff007e24 */ /* 0x000fe2000f8e00ff */
[----:B------:R-:W-:Y:S05]  /*19a0*/  YIELD ;  /* 0x0000000000007946 */ /* 0x000fea0003800000 */
[----:B------:R-:W-:-:S04]  /*19b0*/  LOP3.LUT R0, R0, 0x1, RZ, 0xfc, !PT ;  /* 0x0000000100007812 */ /* 0x000fc800078efcff */
[----:B------:R-:W-:-:S13]  /*19c0*/  ISETP.NE.AND P6, PT, R0, 0x3, PT ;  /* 0x000000030000780c */ /* 0x000fda0003fc5270 */
[----:B-1----:R-:W-:Y:S05]  /*19d0*/  @!P6 BRA `(.L_x_1254) ;  /* 0x000000000004e947 */ /* 0x002fea0003800000 */
[----:B------:R-:W-:Y:S01]  /*19e0*/  BPT.TRAP 0x1 ;  /* 0x000000040000795c */ /* 0x000fe20000300000 */
.L_x_1254:
        /* <DEDUP_REMOVED lines=8> */
.L_x_1255:
[----:B---3--:R-:W-:Y:S05]  /*1a70*/  @P0 BRA `(.L_x_1256) ;  /* 0x0000000000080947 */ /* 0x008fea0003800000 */
[----:B------:R-:W3:Y:S02]  /*1a80*/  SYNCS.PHASECHK.TRANS64.TRYWAIT P0, [R0+URZ+0x30810], R191 ;  /* 0x030810bf000075a7 */ /* 0x000ee4000800017f */
[----:B---3--:R-:W-:Y:S05]  /*1a90*/  @!P0 BRA `(.L_x_1257) ;  /* 0x0000009000e88947 */ /* 0x008fea0003800000 */
.L_x_1256:
        /* <DEDUP_REMOVED lines=84> */
.L_x_1258:
[----:B------:R1:W1:Y:S01]  /*1fe0*/  SYNCS.PHASECHK.TRANS64.TRYWAIT P0, [R0+URZ+0x30830], R191 ;  /* 0x030830bf000075a7 */ /* 0x000262000800017f */
[----:B------:R-:W-:Y:S05]  /*1ff0*/  @!P6 BRA `(.L_x_1259) ;  /* 0x000000000004e947 */ /* 0x000fea0003800000 */
[----:B------:R-:W-:Y:S01]  /*2000*/  BPT.TRAP 0x1 ;  /* 0x000000040000795c */ /* 0x000fe20000300000 */
.L_x_1259:
        /* <DEDUP_REMOVED lines=52> */
.L_x_1260:
        /* <DEDUP_REMOVED lines=539> */
.L_x_1262:
        /* <DEDUP_REMOVED lines=49> */
.L_x_1263:
        /* <DEDUP_REMOVED lines=78> */
.L_x_1246:
        /* <DEDUP_REMOVED lines=23> */
.L_x_1266:
        /* <DEDUP_REMOVED lines=20> */
.L_x_1267:
        /* <DEDUP_REMOVED lines=18> */
.L_x_1268:
        /* <DEDUP_REMOVED lines=18> */
.L_x_1269:
        /* <DEDUP_REMOVED lines=153> */
.L_x_1271:
[----:B------:R-:W-:Y:S05]  /*5b70*/  BSYNC B0 ;  /* 0x0000000000007941 */ /* 0x000fea0003800000 */
.L_x_1270:
[----:B------:R-:W-:-:S04]  /*5b80*/  DEPBAR.LE SB0, 0x0 ;  /* 0x000080000000791a */ /* 0x000fc80000000000 */
[----:B------:R-:W-:Y:S05]  /*5b90*/  BRA `(.L_x_1244) ;  /* 0x0000005000647947 */ /* 0x000fea0003800000 */
.L_x_1265:
[----:B------:R-:W1:Y:S01]  /*5ba0*/  S2R R0, SR_TID.X ;  /* 0x0000000000007919 */ /* 0x000e620000002100 */
[----:B------:R-:W2:Y:S01]  /*5bb0*/  S2UR UR9, SR_CTAID.Y ;  /* 0x00000000000979c3 */ /* 0x000ea20000002600 */
[----:B------:R-:W-:Y:S01]  /*5bc0*/  BSSY B0, `(.L_x_1272) ;  /* 0x0000033000007945 */ /* 0x000fe20003800000 */
[----:B------:R-:W3:Y:S06]  /*5bd0*/  S2R R11, SR_CTAID.X ;  /* 0x00000000000b7919 */ /* 0x000eec0000002500 */
        /* <DEDUP_REMOVED lines=49> */
.L_x_1273:
[----:B------:R-:W-:Y:S05]  /*5ef0*/  BSYNC B0 ;  /* 0x0000000000007941 */ /* 0x000fea0003800000 */
.L_x_1272:
        /* <DEDUP_REMOVED lines=16> */
.L_x_1275:
[----:B------:R-:W-:Y:S05]  /*6000*/  BSYNC B0 ;  /* 0x0000000000007941 */ /* 0x000fea0003800000 */
.L_x_1274:
        /* <DEDUP_REMOVED lines=16> */
.L_x_1277:
[----:B------:R-:W-:Y:S05]  /*6110*/  BSYNC B0 ;  /* 0x0000000000007941 */ /* 0x000fea0003800000 */
.L_x_1276:
        /* <DEDUP_REMOVED lines=17> */
.L_x_1279:
[----:B------:R-:W-:Y:S05]  /*6230*/  BSYNC B0 ;  /* 0x0000000000007941 */ /* 0x000fea0003800000 */
.L_x_1278:
        /* <DEDUP_REMOVED lines=16> */
.L_x_1281:
[----:B------:R-:W-:Y:S05]  /*6340*/  BSYNC B0 ;  /* 0x0000000000007941 */ /* 0x000fea0003800000 */
.L_x_1280:
        /* <DEDUP_REMOVED lines=18> */
.L_x_1283:
[----:B------:R-:W-:Y:S05]  /*6470*/  BSYNC B0 ;  /* 0x0000000000007941 */ /* 0x000fea0003800000 */
.L_x_1282:
        /* <DEDUP_REMOVED lines=31> */
.L_x_1285:
[----:B------:R-:W-:Y:S05]  /*6670*/  BSYNC B0 ;  /* 0x0000000000007941 */ /* 0x000fea0003800000 */
.L_x_1284:
        /* <DEDUP_REMOVED lines=22> */
.L_x_1287:
[----:B------:R-:W-:Y:S05]  /*67e0*/  BSYNC B0 ;  /* 0x0000000000007941 */ /* 0x000fea0003800000 */
.L_x_1286:
        /* <DEDUP_REMOVED lines=14> */
.L_x_1289:
[----:B------:R-:W-:Y:S05]  /*68d0*/  BSYNC B0 ;  /* 0x0000000000007941 */ /* 0x000fea0003800000 */
.L_x_1288:
        /* <DEDUP_REMOVED lines=16> */
.L_x_1291:
[----:B------:R-:W-:Y:S05]  /*69e0*/  BSYNC B0 ;  /* 0x0000000000007941 */ /* 0x000fea0003800000 */
.L_x_1290:
        /* <DEDUP_REMOVED lines=15> */
.L_x_1293:
[----:B------:R-:W-:Y:S05]  /*6ae0*/  BSYNC B0 ;  /* 0x0000000000007941 */ /* 0x000fea0003800000 */
.L_x_1292:
        /* <DEDUP_REMOVED lines=15> */
.L_x_1295:
[----:B------:R-:W-:Y:S05]  /*6be0*/  BSYNC B0 ;  /* 0x0000000000007941 */ /* 0x000fea0003800000 */
.L_x_1294:
        /* <DEDUP_REMOVED lines=15> */
.L_x_1297:
[----:B------:R-:W-:Y:S05]  /*6ce0*/  BSYNC B0 ;  /* 0x0000000000007941 */ /* 0x000fea0003800000 */
.L_x_1296:
        /* <DEDUP_REMOVED lines=15> */
.L_x_1299:
[----:B------:R-:W-:Y:S05]  /*6de0*/  BSYNC B0 ;  /* 0x0000000000007941 */ /* 0x000fea0003800000 */
.L_x_1298:
        /* <DEDUP_REMOVED lines=15> */
.L_x_1301:
[----:B------:R-:W-:Y:S05]  /*6ee0*/  BSYNC B0 ;  /* 0x0000000000007941 */ /* 0x000fea0003800000 */
.L_x_1300:
        /* <DEDUP_REMOVED lines=15> */
.L_x_1242:
        /* <DEDUP_REMOVED lines=13> */
[----:B------:R-:W-:Y:S02]  /*70b0*/  ULDC UR4, c[0x0][0x280] ;  /* 0x0000a00000047ab9 */ /* 0x000fe40000000800 */
[----:B------:R-:W-:-:S04]  /*70c0*/  UIADD3 UR5, UR4, 0x3f, URZ ;  /* 0x0000003f04057890 */ /* 0x000fc8000fffe03f */
[----:B------:R-:W-:Y:S01]  /*70d0*/  USHF.R.S32.HI UR6, URZ, 0x1f, UR5 ;  /* 0x0000001f3f067899 */ /* 0x000fe20008011405 */
[----:B------:R-:W2:Y:S03]  /*70e0*/  S2UR UR17, SR_CTAID.Y ;  /* 0x00000000001179c3 */ /* 0x000ea60000002600 */
[----:B------:R-:W-:-:S04]  /*70f0*/  ULEA.HI UR5, UR6, UR5, URZ, 0x6 ;  /* 0x0000000506057291 */ /* 0x000fc8000f8f303f */
[----:B------:R-:W-:Y:S01]  /*7100*/  USHF.R.S32.HI UR5, URZ, 0x6, UR5 ;  /* 0x000000063f057899 */ /* 0x000fe20008011405 */
[----:B-1----:R-:W-:Y:S01]  /*7110*/  ISETP.LE.AND P0, PT, RZ, UR23, PT ;  /* 0x00000017ff007c0c */ /* 0x002fe2000bf03270 */
[----:B--2---:R-:W-:-:S12]  /*7120*/  USHF.R.S32.HI UR18, URZ, 0x1f, UR17 ;  /* 0x0000001f3f127899 */ /* 0x004fd80008011411 */
[----:B------:R-:W-:Y:S05]  /*7130*/  @!P0 BRA `(.L_x_1303) ;  /* 0x00000000002c8947 */ /* 0x000fea0003800000 */
        /* <DEDUP_REMOVED lines=9> */
[----:B------:R-:W-:Y:S01]  /*71d0*/  USEL UR11, UR5, UR7, UP0 ;  /* 0x00000007050b7287 */ /* 0x000fe20008000000 */
[----:B------:R-:W-:Y:S11]  /*71e0*/  BRA `(.L_x_1304) ;  /* 0x0000000000047947 */ /* 0x000ff60003800000 */
.L_x_1303:
[----:B------:R-:W-:-:S05]  /*71f0*/  UMOV UR11, UR5 ;  /* 0x00000005000b7c82 */ /* 0x000fca0008000000 */
.L_x_1304:
[----:B------:R-:W-:Y:S01]  /*7200*/  ULEA UR4, UR23, UR4, 0x7 ;  /* 0x0000000417047291 */ /* 0x000fe2000f8e383f */
[----:B------:R-:W-:Y:S01]  /*7210*/  ULDC UR6, c[0x0][0x290] ;  /* 0x0000a40000067ab9 */ /* 0x000fe20000000800 */
[----:B------:R-:W-:Y:S01]  /*7220*/  ULDC UR7, c[0x0][0x74c] ;  /* 0x0001d30000077ab9 */ /* 0x000fe20000000800 */
[----:B------:R-:W-:Y:S01]  /*7230*/  ULDC.64 UR12, c[0x0][0x2e0] ;  /* 0x0000b800000c7ab9 */ /* 0x000fe20000000a00 */
[----:B------:R-:W-:Y:S01]  /*7240*/  UIADD3 UR8, -UR7, UR4, -UR6 ;  /* 0x0000000407087290 */ /* 0x000fe2000fffe906 */
[----:B------:R-:W-:Y:S02]  /*7250*/  ULDC UR15, c[0x0][0x288] ;  /* 0x0000a200000f7ab9 */ /* 0x000fe40000000800 */
[----:B------:R-:W-:Y:S01]  /*7260*/  ULDC.64 UR6, c[0x0][0x2d8] ;  /* 0x0000b60000067ab9 */ /* 0x000fe20000000a00 */
[----:B------:R-:W-:Y:S02]  /*7270*/  USHF.R.S32.HI UR9, URZ, 0x1f, UR8 ;  /* 0x0000001f3f097899 */ /* 0x000fe40008011408 */
[----:B------:R-:W-:-:S02]  /*7280*/  UIMAD UR4, UR18, UR6, URZ ;  /* 0x00000006120472a4 */ /* 0x000fc4000f8e023f */
[----:B------:R-:W-:Y:S02]  /*7290*/  ULEA.HI UR10, UR9, UR8, URZ, 0x6 ;  /* 0x00000008090a7291 */ /* 0x000fe4000f8f303f */
[----:B------:R-:W-:Y:S02]  /*72a0*/  UIMAD.WIDE.U32 UR8, UR17, UR6, URZ ;  /* 0x00000006110872a5 */ /* 0x000fe4000f8e003f */
[----:B------:R-:W-:Y:S02]  /*72b0*/  USHF.R.S32.HI UR10, URZ, 0x6, UR10 ;  /* 0x000000063f0a7899 */ /* 0x000fe4000801140a */
[----:B------:R-:W-:Y:S02]  /*72c0*/  UIMAD UR4, UR17, UR7, UR4 ;  /* 0x00000007110472a4 */ /* 0x000fe4000f8e0204 */
[----:B------:R-:W-:Y:S02]  /*72d0*/  UISETP.LT.AND UP0, UPT, URZ, UR10, UPT ;  /* 0x0000000a3f00728c */ /* 0x000fe4000bf01270 */
[----:B------:R-:W-:-:S02]  /*72e0*/  USHF.R.S32.HI UR7, URZ, 0x1f, UR16 ;  /* 0x0000001f3f077899 */ /* 0x000fc40008011410 */
[----:B------:R-:W-:Y:S02]  /*72f0*/  USEL UR6, URZ, UR10, !UP0 ;  /* 0x0000000a3f067287 */ /* 0x000fe4000c000000 */
[----:B------:R-:W-:Y:S02]  /*7300*/  UIMAD UR7, UR7, UR12, URZ ;  /* 0x0000000c070772a4 */ /* 0x000fe4000f8e023f */
[----:B------:R-:W-:Y:S02]  /*7310*/  UISETP.GT.AND UP0, UPT, UR11, UR6, UPT ;  /* 0x000000060b00728c */ /* 0x000fe4000bf04270 */
[----:B------:R-:W-:Y:S02]  /*7320*/  UIMAD UR10, UR16, UR15, URZ ;  /* 0x0000000f100a72a4 */ /* 0x000fe4000f8e023f */
[----:B------:R-:W-:Y:S02]  /*7330*/  UIMAD UR14, UR16, UR13, UR7 ;  /* 0x0000000d100e72a4 */ /* 0x000fe4000f8e0207 */
[----:B------:R-:W-:Y:S01]  /*7340*/  PLOP3.LUT P1, PT, PT, PT, UP0, 0x80, 0x0 ;  /* 0x000000000000781c */ /* 0x000fe20003f2f008 */
[----:B------:R-:W-:-:S02]  /*7350*/  UIADD3 UR9, UR9, UR4, URZ ;  /* 0x0000000409097290 */ /* 0x000fc4000fffe03f */
[----:B------:R-:W-:Y:S02]  /*7360*/  UIADD3 UR7, UP1, UR10, UR17, URZ ;  /* 0x000000110a077290 */ /* 0x000fe4000ff3e03f */
[----:B------:R-:W-:Y:S01]  /*7370*/  UIMAD.WIDE.U32 UR8, UR16, UR12, UR8 ;  /* 0x0000000c100872a5 */ /* 0x000fe2000f8e0008 */
[----:B------:R-:W-:Y:S01]  /*7380*/  ELECT P0, URZ, PT ;  /* 0x00000000003f782f */ /* 0x000fe20003800000 */
[----:B------:R-:W-:-:S06]  /*7390*/  ULEA.HI.X.SX32 UR10, UR10, UR18, 0x1, UP1 ;  /* 0x000000120a0a7291 */ /* 0x000fcc00088f0e3f */
[----:B------:R-:W-:Y:S06]  /*73a0*/  @!P1 BRA `(.L_x_1305) ;  /* 0x00000010004c9947 */ /* 0x000fec0003800000 */
[----:B------:R-:W1:Y:S01]  /*73b0*/  S2R R0, SR_TID.X ;  /* 0x0000000000007919 */ /* 0x000e620000002100 */
[----:B------:R-:W-:Y:S02]  /*73c0*/  UIADD3 UR4, -UR6, UR11, URZ ;  /* 0x0000000b06047290 */ /* 0x000fe4000fffe13f */
[----:B------:R-:W-:Y:S02]  /*73d0*/  UIADD3 UR14, UR9, UR14, URZ ;  /* 0x0000000e090e7290 */ /* 0x000fe4000fffe03f */
[----:B------:R-:W-:-:S04]  /*73e0*/  ULOP3.LUT UR4, UR4, 0x1, URZ, 0xc0, !UPT ;  /* 0x0000000104047892 */ /* 0x000fc8000f8ec03f */
[----:B------:R-:W-:-:S03]  /*73f0*/  UISETP.NE.U32.AND UP0, UPT, UR4, 0x1, UPT ;  /* 0x000000010400788c */ /* 0x000fc6000bf05070 */
[----:B------:R-:W-:Y:S02]  /*7400*/  ULDC UR4, c[0x0][0x760] ;  /* 0x0001d80000047ab9 */ /* 0x000fe40000000800 */
[----:B------:R-:W-:Y:S01]  /*7410*/  UIMAD UR15, UR15, UR4, URZ ;  /* 0x000000040f0f72a4 */ /* 0x000fe2000f8e023f */
[----:B------:R-:W-:Y:S02]  /*7420*/  PLOP3.LUT P1, PT, PT, PT, UP0, 0x80, 0x0 ;  /* 0x000000000000781c */ /* 0x000fe40003f2f008 */
[----:B-1----:R-:W-:-:S11]  /*7430*/  LOP3.LUT R9, R0, 0x1f, RZ, 0xc0, !PT ;  /* 0x0000001f00097812 */ /* 0x002fd600078ec0ff */
[----:B------:R-:W-:Y:S05]  /*7440*/  @P1 BRA `(.L_x_1306) ;  /* 0x00000004006c1947 */ /* 0x000fea0003800000 */
        /* <DEDUP_REMOVED lines=8> */
[----:B------:R-:W-:-:S04]  /*74d0*/  IMAD.U32 R2, RZ, RZ, UR13 ;  /* 0x0000000dff027e24 */ /* 0x000fc8000f8e00ff */
[----:B------:R-:W-:Y:S01]  /*74e0*/  IMAD.U32 R3, RZ, RZ, UR4 ;  /* 0x00000004ff037e24 */ /* 0x000fe2000f8e00ff */
[----:B------:R-:W-:Y:S06]  /*74f0*/  @P2 BRA `(.L_x_1308) ;  /* 0x0000000000142947 */ /* 0x000fec0003800000 */
.L_x_1309:
[----:B------:R-:W2:Y:S04]  /*7500*/  LDG.E.STRONG.GPU R0, desc[UR46][R2.64] ;  /* 0x0000002e02007981 */ /* 0x000ea8000c1ef900 */
[----:B--2---:R-:W-:Y:S01]  /*7510*/  CCTL.IVALL ;  /* 0x00000000ff00798f */ /* 0x004fe20002000000 */
[----:B------:R-:W-:Y:S05]  /*7520*/  YIELD ;  /* 0x0000000000007946 */ /* 0x000fea0003800000 */
[----:B------:R-:W-:-:S13]  /*7530*/  ISETP.NE.AND P1, PT, R0, UR23, PT ;  /* 0x0000001700007c0c */ /* 0x000fda000bf25270 */
[----:B------:R-:W-:Y:S05]  /*7540*/  @P1 BRA `(.L_x_1309) ;  /* 0xfffffffc00ec1947 */ /* 0x000fea000383ffff */
.L_x_1308:
[----:B------:R-:W-:Y:S05]  /*7550*/  BSYNC B0 ;  /* 0x0000000000007941 */ /* 0x000fea0003800000 */
.L_x_1307:
[----:B------:R-:W-:-:S03]  /*7560*/  UMOV UR4, 0xffffffff ;  /* 0xffffffff00047882 */ /* 0x000fc60000000000 */
[----:B------:R-:W-:Y:S05]  /*7570*/  BRA.DIV UR4, `(.L_x_1310) ;  /* 0x0000003a04587947 */ /* 0x000fea000b800000 */
[----:B------:R-:W-:Y:S01]  /*7580*/  NOP ;  /* 0x0000000000007918 */ /* 0x000fe20000000000 */
.L_x_1387:
        /* <DEDUP_REMOVED lines=22> */
.L_x_1312:
[----:B------:R-:W-:Y:S05]  /*76f0*/  BSYNC B0 ;  /* 0x0000000000007941 */ /* 0x000fea0003800000 */
.L_x_1311:
        /* <DEDUP_REMOVED lines=20> */
.L_x_1314:
[----:B------:R-:W-:Y:S05]  /*7840*/  BSYNC B0 ;  /* 0x0000000000007941 */ /* 0x000fea0003800000 */
.L_x_1313:
[----:B------:R-:W-:Y:S06]  /*7850*/  BAR.ARV 0xa, 0xa0 ;  /* 0x0282800000007b1d */ /* 0x000fec0000002000 */
[----:B------:R-:W-:Y:S04]  /*7860*/  BSSY B0, `(.L_x_1315) ;  /* 0x0000003000007945 */ /* 0x000fe80003800000 */
[----:B------:R-:W-:Y:S05]  /*7870*/  @!P0 BRA `(.L_x_1316) ;  /* 0x0000000000048947 */ /* 0x000fea0003800000 */
[----:B------:R-:W-:-:S04]  /*7880*/  DEPBAR.LE SB0, 0x0 ;  /* 0x000080000000791a */ /* 0x000fc80000000000 */
.L_x_1316:
[----:B------:R-:W-:Y:S05]  /*7890*/  BSYNC B0 ;  /* 0x0000000000007941 */ /* 0x000fea0003800000 */
.L_x_1315:
        /* <DEDUP_REMOVED lines=19> */
.L_x_1318:
[----:B------:R-:W-:Y:S05]  /*79d0*/  BSYNC B0 ;  /* 0x0000000000007941 */ /* 0x000fea0003800000 */
.L_x_1317:
[----:B------:R-:W-:Y:S01]  /*79e0*/  UIADD3 UR18, UR6, 0x1, URZ ;  /* 0x0000000106127890 */ /* 0x000fe2000fffe03f */
[----:B------:R-:W-:Y:S11]  /*79f0*/  BRA `(.L_x_1319) ;  /* 0x0000000000047947 */ /* 0x000ff60003800000 */
.L_x_1306:
[----:B------:R-:W-:-:S05]  /*7a00*/  UMOV UR18, UR6 ;  /* 0x0000000600127c82 */ /* 0x000fca0008000000 */
.L_x_1319:
[----:B------:R-:W-:-:S03]  /*7a10*/  UIADD3 UR4, UR6, 0x1, URZ ;  /* 0x0000000106047890 */ /* 0x000fc6000fffe03f */
[----:B------:R-:W-:Y:S01]  /*7a20*/  UMOV UR6, UR18 ;  /* 0x0000001200067c82 */ /* 0x000fe20008000000 */
[----:B------:R-:W-:-:S06]  /*7a30*/  UISETP.NE.AND UP0, UPT, UR11, UR4, UPT ;  /* 0x000000040b00728c */ /* 0x000fcc000bf05270 */
[----:B------:R-:W-:-:S13]  /*7a40*/  PLOP3.LUT P1, PT, PT, PT, UP0, 0x80, 0x0 ;  /* 0x000000000000781c */ /* 0x000fda0003f2f008 */
[----:B------:R-:W-:Y:S05]  /*7a50*/  @!P1 BRA `(.L_x_1305) ;  /* 0x0000000800a09947 */ /* 0x000fea0003800000 */
[----:B------:R-:W-:Y:S01]  /*7a60*/  ULDC.64 UR20, c[0x0][0x2c0] ;  /* 0x0000b00000147ab9 */ /* 0x000fe20000000a00 */
[----:B------:R-:W-:Y:S01]  /*7a70*/  UMOV UR4, URZ ;  /* 0x0000003f00047c82 */ /* 0x000fe20008000000 */
[----:B------:R-:W-:Y:S01]  /*7a80*/  ULEA UR20, UP0, UR8, UR20, 0x2 ;  /* 0x0000001408147291 */ /* 0x000fe2000f80103f */
[----:B------:R-:W-:-:S03]  /*7a90*/  UMOV UR6, UR18 ;  /* 0x0000001200067c82 */ /* 0x000fc60008000000 */
[----:B------:R-:W-:Y:S02]  /*7aa0*/  ULEA.HI.X UR21, UR8, UR21, UR14, 0x2, UP0 ;  /* 0x0000001508157291 */ /* 0x000fe400080f140e */
[----:B------:R-:W-:-:S04]  /*7ab0*/  UIADD3 UR20, UP0, UR20, 0x4000, URZ ;  /* 0x0000400014147890 */ /* 0x000fc8000ff1e03f */
[----:B------:R-:W-:-:S12]  /*7ac0*/  UIADD3.X UR21, URZ, UR21, URZ, UP0, !UPT ;  /* 0x000000153f157290 */ /* 0x000fd800087fe43f */
.L_x_1344:
        /* <DEDUP_REMOVED lines=11> */
.L_x_1322:
[----:B------:R-:W2:Y:S04]  /*7b80*/  LDG.E.STRONG.GPU R0, desc[UR46][R2.64] ;  /* 0x0000002e02007981 */ /* 0x000ea8000c1ef900 */
[----:B--2---:R-:W-:Y:S01]  /*7b90*/  CCTL.IVALL ;  /* 0x00000000ff00798f */ /* 0x004fe20002000000 */
[----:B------:R-:W-:Y:S05]  /*7ba0*/  YIELD ;  /* 0x0000000000007946 */ /* 0x000fea0003800000 */
[----:B------:R-:W-:-:S13]  /*7bb0*/  ISETP.NE.AND P1, PT, R0, UR23, PT ;  /* 0x0000001700007c0c */ /* 0x000fda000bf25270 */
[----:B------:R-:W-:Y:S05]  /*7bc0*/  @P1 BRA `(.L_x_1322) ;  /* 0xfffffffc00ec1947 */ /* 0x000fea000383ffff */
.L_x_1321:
[----:B------:R-:W-:Y:S05]  /*7bd0*/  BSYNC B0 ;  /* 0x0000000000007941 */ /* 0x000fea0003800000 */
.L_x_1320:
[----:B------:R-:W-:-:S03]  /*7be0*/  UMOV UR16, 0xffffffff ;  /* 0xffffffff00107882 */ /* 0x000fc60000000000 */
[----:B------:R-:W-:Y:S05]  /*7bf0*/  BRA.DIV UR16, `(.L_x_1323) ;  /* 0x0000003210d47947 */ /* 0x000fea000b800000 */
[----:B------:R-:W-:Y:S01]  /*7c00*/  NOP ;  /* 0x0000000000007918 */ /* 0x000fe20000000000 */
.L_x_1390:
        /* <DEDUP_REMOVED lines=17> */
[----:B------:R1:W-:Y:S02]  /*7d20*/  UBLKRED.G.S.ADD.F32.RN [UR16], [UR22], UR24, desc[UR26] ;  /* 0x00001a10160073bb */ /* 0x0003e400080a1418 */
[----:B-1----:R0:W-:Y:S02]  /*7d30*/  UTMACMDFLUSH ;  /* 0x00000000000079b7 */ /* 0x0021e40000000000 */
.L_x_1325:
[----:B------:R-:W-:Y:S05]  /*7d40*/  BSYNC B0 ;  /* 0x0000000000007941 */ /* 0x000fea0003800000 */
.L_x_1324:
[----:B------:R-:W-:Y:S01]  /*7d50*/  ULEA UR16, UR18, UR4, 0xd ;  /* 0x0000000412107291 */ /* 0x000fe2000f8e683f */
[----:B------:R-:W-:Y:S03]  /*7d60*/  BAR.SYNC.DEFER_BLOCKING 0xe, 0xa0 ;  /* 0x0382800000007b1d */ /* 0x000fe60000010000 */
[----:B------:R-:W-:-:S03]  /*7d70*/  UIMAD.WIDE UR16, UR16, 0x4, UR20 ;  /* 0x00000004101078a5 */ /* 0x000fc6000f8e0214 */
        /* <DEDUP_REMOVED lines=12> */
.L_x_1327:
[----:B------:R-:W-:Y:S05]  /*7e40*/  BSYNC B0 ;  /* 0x0000000000007941 */ /* 0x000fea0003800000 */
.L_x_1326:
[----:B------:R-:W-:Y:S06]  /*7e50*/  BAR.ARV 0xa, 0xa0 ;  /* 0x0282800000007b1d */ /* 0x000fec0000002000 */
[----:B------:R-:W-:Y:S04]  /*7e60*/  BSSY B0, `(.L_x_1328) ;  /* 0x0000003000007945 */ /* 0x000fe80003800000 */
[----:B------:R-:W-:Y:S05]  /*7e70*/  @!P0 BRA `(.L_x_1329) ;  /* 0x0000000000048947 */ /* 0x000fea0003800000 */
[----:B------:R-:W-:-:S04]  /*7e80*/  DEPBAR.LE SB0, 0x0 ;  /* 0x000080000000791a */ /* 0x000fc80000000000 */
.L_x_1329:
[----:B------:R-:W-:Y:S05]  /*7e90*/  BSYNC B0 ;  /* 0x0000000000007941 */ /* 0x000fea0003800000 */
.L_x_1328:
        /* <DEDUP_REMOVED lines=19> */
.L_x_1331:
[----:B------:R-:W-:Y:S05]  /*7fd0*/  BSYNC B0 ;  /* 0x0000000000007941 */ /* 0x000fea0003800000 */
.L_x_1330:
        /* <DEDUP_REMOVED lines=9> */
.L_x_1334:
[----:B------:R-:W2:Y:S04]  /*8070*/  LDG.E.STRONG.GPU R0, desc[UR46][R2.64] ;  /* 0x0000002e02007981 */ /* 0x000ea8000c1ef900 */
[----:B--2---:R-:W-:Y:S01]  /*8080*/  CCTL.IVALL ;  /* 0x00000000ff00798f */ /* 0x004fe20002000000 */
[----:B------:R-:W-:Y:S05]  /*8090*/  YIELD ;  /* 0x0000000000007946 */ /* 0x000fea0003800000 */
[----:B------:R-:W-:-:S13]  /*80a0*/  ISETP.NE.AND P1, PT, R0, UR23, PT ;  /* 0x0000001700007c0c */ /* 0x000fda000bf25270 */
[----:B------:R-:W-:Y:S05]  /*80b0*/  @P1 BRA `(.L_x_1334) ;  /* 0xfffffffc00ec1947 */ /* 0x000fea000383ffff */
.L_x_1333:
[----:B------:R-:W-:Y:S05]  /*80c0*/  BSYNC B0 ;  /* 0x0000000000007941 */ /* 0x000fea0003800000 */
.L_x_1332:
[----:B------:R-:W-:-:S03]  /*80d0*/  UMOV UR12, 0xffffffff ;  /* 0xffffffff000c7882 */ /* 0x000fc60000000000 */
[----:B------:R-:W-:Y:S05]  /*80e0*/  BRA.DIV UR12, `(.L_x_1335) ;  /* 0x0000002e0cb47947 */ /* 0x000fea000b800000 */
[----:B------:R-:W-:Y:S01]  /*80f0*/  NOP ;  /* 0x0000000000007918 */ /* 0x000fe20000000000 */
.L_x_1393:
[----:B------:R-:W-:Y:S05]  /*8100*/  WARPSYNC.ALL ;  /* 0x0000000000007948 */ /* 0x000fea0003800000 */
[----:B------:R-:W-:Y:S06]  /*8110*/  BAR.SYNC.DEFER_BLOCKING 0xd, 0xa0 ;  /* 0x0342800000007b1d */ /* 0x000fec0000010000 */
[----:B------:R-:W-:Y:S04]  /*8120*/  BSSY B0, `(.L_x_1336) ;  /* 0x000000d000007945 */ /* 0x000fe80003800000 */
[----:B------:R-:W-:Y:S05]  /*8130*/  @!P0 BRA `(.L_x_1337) ;  /* 0x00000000002c8947 */ /* 0x000fea0003800000 */
[----:B------:R-:W1:Y:S01]  /*8140*/  S2UR UR13, SR_CgaCtaId ;  /* 0x00000000000d79c3 */ /* 0x000e620000008800 */
[----:B------:R-:W-:Y:S01]  /*8150*/  UMOV UR12, 0x400 ;  /* 0x00000400000c7882 */ /* 0x000fe20000000000 */
[----:B------:R-:W-:Y:S01]  /*8160*/  UIADD3 UR24, UP0, UR16, 0x4000, URZ ;  /* 0x0000400010187890 */ /* 0x000fe2000ff1e03f */
[----:B------:R-:W-:Y:S01]  /*8170*/  UMOV UR26, 0x0 ;  /* 0x00000000001a7882 */ /* 0x000fe20000000000 */
[----:B------:R-:W-:Y:S02]  /*8180*/  UMOV UR27, 0x14f00000 ;  /* 0x14f00000001b7882 */ /* 0x000fe40000000000 */
[----:B------:R-:W-:Y:S02]  /*8190*/  UIADD3.X UR25, URZ, UR17, URZ, UP0, !UPT ;  /* 0x000000113f197290 */ /* 0x000fe400087fe43f */
[----:B-1----:R-:W-:-:S03]  /*81a0*/  ULEA UR12, UR13, UR12, 0x18 ;  /* 0x0000000c0d0c7291 */ /* 0x002fc6000f8ec03f */
[----:B------:R-:W-:Y:S01]  /*81b0*/  UMOV UR13, 0x400 ;  /* 0x00000400000d7882 */ /* 0x000fe20000000000 */
[----:B------:R-:W-:-:S09]  /*81c0*/  UIADD3 UR12, UR12, 0x10000, URZ ;  /* 0x000100000c0c7890 */ /* 0x000fd2000fffe03f */
[----:B------:R1:W-:Y:S02]  /*81d0*/  UBLKRED.G.S.ADD.F32.RN [UR24], [UR12], UR13, desc[UR26] ;  /* 0x00001a180c0073bb */ /* 0x0003e400080a140d */
[----:B-1----:R0:W-:Y:S02]  /*81e0*/  UTMACMDFLUSH ;  /* 0x00000000000079b7 */ /* 0x0021e40000000000 */
.L_x_1337:
[----:B------:R-:W-:Y:S05]  /*81f0*/  BSYNC B0 ;  /* 0x0000000000007941 */ /* 0x000fea0003800000 */
.L_x_1336:
        /* <DEDUP_REMOVED lines=12> */
[----:B------:R1:W-:Y:S01]  /*82c0*/  UBLKRED.G.S.ADD.F32.RN [UR24], [UR12], UR13, desc[UR26] ;  /* 0x00001a180c0073bb */ /* 0x0003e200080a140d */
[----:B------:R0:W-:Y:S01]  /*82d0*/  UTMACMDFLUSH ;  /* 0x00000000000079b7 */ /* 0x0001e20000000000 */
[----:B-1----:R-:W-:-:S04]  /*82e0*/  DEPBAR.LE SB0, 0x1 ;  /* 0x000080400000791a */ /* 0x002fc80000000000 */
.L_x_1339:
[----:B------:R-:W-:Y:S05]  /*82f0*/  BSYNC B0 ;  /* 0x0000000000007941 */ /* 0x000fea0003800000 */
.L_x_1338:
[----:B------:R-:W-:Y:S06]  /*8300*/  BAR.ARV 0xa, 0xa0 ;  /* 0x0282800000007b1d */ /* 0x000fec0000002000 */
[----:B------:R-:W-:Y:S04]  /*8310*/  BSSY B0, `(.L_x_1340) ;  /* 0x0000003000007945 */ /* 0x000fe80003800000 */
[----:B------:R-:W-:Y:S05]  /*8320*/  @!P0 BRA `(.L_x_1341) ;  /* 0x0000000000048947 */ /* 0x000fea0003800000 */
[----:B------:R-:W-:-:S04]  /*8330*/  DEPBAR.LE SB0, 0x0 ;  /* 0x000080000000791a */ /* 0x000fc80000000000 */
.L_x_1341:
[----:B------:R-:W-:Y:S05]  /*8340*/  BSYNC B0 ;  /* 0x0000000000007941 */ /* 0x000fea0003800000 */
.L_x_1340:
        /* <DEDUP_REMOVED lines=19> */
.L_x_1343:
[----:B------:R-:W-:Y:S05]  /*8480*/  BSYNC B0 ;  /* 0x0000000000007941 */ /* 0x000fea0003800000 */
.L_x_1342:
[----:B------:R-:W-:Y:S02]  /*8490*/  UIADD3 UR6, UR6, 0x2, URZ ;  /* 0x0000000206067890 */ /* 0x000fe4000fffe03f */
[----:B------:R-:W-:Y:S02]  /*84a0*/  UIADD3 UR4, UR4, 0x4000, URZ ;  /* 0x0000400004047890 */ /* 0x000fe4000fffe03f */
[----:B------:R-:W-:-:S06]  /*84b0*/  UISETP.GE.AND UP0, UPT, UR6, UR11, UPT ;  /* 0x0000000b0600728c */ /* 0x000fcc000bf06270 */
[----:B------:R-:W-:-:S13]  /*84c0*/  PLOP3.LUT P1, PT, PT, PT, UP0, 0x80, 0x0 ;  /* 0x000000000000781c */ /* 0x000fda0003f2f008 */
[----:B------:R-:W-:Y:S05]  /*84d0*/  @!P1 BRA `(.L_x_1344) ;  /* 0xfffffff4007c9947 */ /* 0x000fea000383ffff */
.L_x_1305:
[----:B------:R-:W-:-:S06]  /*84e0*/  UISETP.GT.AND UP0, UPT, UR5, UR6, UPT ;  /* 0x000000060500728c */ /* 0x000fcc000bf04270 */
[----:B------:R-:W-:-:S13]  /*84f0*/  PLOP3.LUT P0, PT, PT, PT, UP0, 0x80, 0x0 ;  /* 0x000000000000781c */ /* 0x000fda0003f0f008 */
[----:B------:R-:W-:Y:S05]  /*8500*/  @!P0 BRA `(.L_x_1244) ;  /* 0x0000002800088947 */ /* 0x000fea0003800000 */
[----:B------:R-:W2:Y:S01]  /*8510*/  S2R R0, SR_TID.X ;  /* 0x0000000000007919 */ /* 0x000ea20000002100 */
[----:B------:R-:W-:Y:S01]  /*8520*/  UIADD3 UR4, UR5, -UR6, URZ ;  /* 0x8000000605047290 */ /* 0x000fe2000fffe03f */
[----:B------:R-:W-:Y:S01]  /*8530*/  ULDC UR16, c[0x0][0x288] ;  /* 0x0000a20000107ab9 */ /* 0x000fe20000000800 */
[----:B------:R-:W-:Y:S02]  /*8540*/  ULDC UR17, c[0x0][0x760] ;  /* 0x0001d80000117ab9 */ /* 0x000fe40000000800 */
[----:B------:R-:W-:Y:S02]  /*8550*/  ULOP3.LUT UR4, UR4, 0x1, URZ, 0xc0, !UPT ;  /* 0x0000000104047892 */ /* 0x000fe4000f8ec03f */
[----:B------:R-:W-:Y:S02]  /*8560*/  UIMAD UR18, UR16, UR17, URZ ;  /* 0x00000011101272a4 */ /* 0x000fe4000f8e023f */
[----:B------:R-:W-:-:S06]  /*8570*/  UISETP.NE.U32.AND UP0, UPT, UR4, 0x1, UPT ;  /* 0x000000010400788c */ /* 0x000fcc000bf05070 */
[----:B------:R-:W-:Y:S02]  /*8580*/  PLOP3.LUT P0, PT, PT, PT, UP0, 0x80, 0x0 ;  /* 0x000000000000781c */ /* 0x000fe40003f0f008 */
[----:B--2---:R-:W-:-:S11]  /*8590*/  LOP3.LUT R0, R0, 0x1f, RZ, 0xc0, !PT ;  /* 0x0000001f00007812 */ /* 0x004fd600078ec0ff */
[----:B------:R-:W-:Y:S05]  /*85a0*/  @P0 BRA `(.L_x_1345) ;  /* 0x0000000000780947 */ /* 0x000fea0003800000 */
[----:B------:R-:W-:Y:S01]  /*85b0*/  UIMAD UR4, UR18, UR6, URZ ;  /* 0x00000006120472a4 */ /* 0x000fe2000f8e023f */
[----:B------:R-:W-:Y:S01]  /*85c0*/  ISETP.NE.AND P0, PT, R0, RZ, PT ;  /* 0x000000ff0000720c */ /* 0x000fe20003f05270 */
[----:B------:R-:W-:Y:S01]  /*85d0*/  ULDC.64 UR12, c[0x0][0x768] ;  /* 0x0001da00000c7ab9 */ /* 0x000fe20000000a00 */
[----:B------:R-:W-:Y:S01]  /*85e0*/  BSSY B0, `(.L_x_1346) ;  /* 0x0000019000007945 */ /* 0x000fe20003800000 */
[----:B------:R-:W-:-:S04]  /*85f0*/  UIADD3 UR8, UP0, UR4, UR7, URZ ;  /* 0x0000000704087290 */ /* 0x000fc8000ff1e03f */
[----:B------:R-:W-:Y:S02]  /*8600*/  ULEA.HI.X.SX32 UR9, UR4, UR10, 0x1, UP0 ;  /* 0x0000000a04097291 */ /* 0x000fe400080f0e3f */
[----:B------:R-:W-:Y:S02]  /*8610*/  ULEA UR11, UP0, UR8, UR12, 0x2 ;  /* 0x0000000c080b7291 */ /* 0x000fe4000f80103f */
[----:B------:R-:W-:Y:S02]  /*8620*/  UIADD3 UR4, UR6, 0x1, URZ ;  /* 0x0000000106047890 */ /* 0x000fe4000fffe03f */
[----:B------:R-:W-:Y:S01]  /*8630*/  ULEA.HI.X UR9, UR8, UR13, UR9, 0x2, UP0 ;  /* 0x0000000d08097291 */ /* 0x000fe200080f1409 */
[----:B------:R-:W-:Y:S01]  /*8640*/  NOP ;  /* 0x0000000000007918 */ /* 0x000fe20000000000 */
[----:B------:R-:W-:Y:S10]  /*8650*/  @P0 BRA `(.L_x_1347) ;  /* 0x0000000000440947 */ /* 0x000ff40003800000 */
        /* <DEDUP_REMOVED lines=9> */
[----:B-1----:R-:W1:Y:S01]  /*86f0*/  S2R R2, SR_LANEID ;  /* 0x0000000000027919 */ /* 0x002e620000000000 */
[----:B------:R-:W-:Y:S01]  /*8700*/  VOTEU.ANY UR8, UPT, PT ;  /* 0x0000000000087886 */ /* 0x000fe200038e0100 */
[----:B------:R-:W-:Y:S01]  /*8710*/  IMAD.U32 R3, RZ, RZ, UR9 ;  /* 0x00000009ff037e24 */ /* 0x000fe2000f8e00ff */
[----:B------:R-:W-:-:S02]  /*8720*/  UFLO.U32 UR12, UR8 ;  /* 0x00000008000c72bd */ /* 0x000fc400080e0000 */
[----:B------:R-:W2:Y:S04]  /*8730*/  POPC R5, UR8 ;  /* 0x0000000800057d09 */ /* 0x000ea80008000000 */
[----:B-1----:R-:W-:Y:S01]  /*8740*/  ISETP.EQ.U32.AND P0, PT, R2, UR12, PT ;  /* 0x0000000c02007c0c */ /* 0x002fe2000bf02070 */
[----:B------:R-:W-:-:S12]  /*8750*/  IMAD.U32 R2, RZ, RZ, UR11 ;  /* 0x0000000bff027e24 */ /* 0x000fd8000f8e00ff */
[----:B--2---:R2:W-:Y:S02]  /*8760*/  @P0 REDG.E.ADD.S32.STRONG.GPU desc[UR46][R2.64], R5 ;  /* 0x000000050200098e */ /* 0x0045e4000c10e3ae */
.L_x_1347:
[----:B------:R-:W-:Y:S05]  /*8770*/  BSYNC B0 ;  /* 0x0000000000007941 */ /* 0x000fea0003800000 */
.L_x_1346:
[----:B------:R-:W-:Y:S05]  /*8780*/  BRA `(.L_x_1348) ;  /* 0x0000000000047947 */ /* 0x000fea0003800000 */
.L_x_1345:
[----:B------:R-:W-:-:S05]  /*8790*/  UMOV UR4, UR6 ;  /* 0x0000000600047c82 */ /* 0x000fca0008000000 */
.L_x_1348:
[----:B------:R-:W-:-:S04]  /*87a0*/  UIADD3 UR8, UR6, 0x1, URZ ;  /* 0x0000000106087890 */ /* 0x000fc8000fffe03f */
[----:B------:R-:W-:-:S06]  /*87b0*/  UISETP.NE.AND UP0, UPT, UR5, UR8, UPT ;  /* 0x000000080500728c */ /* 0x000fcc000bf05270 */
[----:B------:R-:W-:-:S13]  /*87c0*/  PLOP3.LUT P0, PT, PT, PT, UP0, 0x80, 0x0 ;  /* 0x000000000000781c */ /* 0x000fda0003f0f008 */
[----:B------:R-:W-:Y:S05]  /*87d0*/  @!P0 BRA `(.L_x_1244) ;  /* 0x0000002400548947 */ /* 0x000fea0003800000 */
[----:B------:R-:W-:Y:S01]  /*87e0*/  UIADD3 UR8, UR4, 0x1, URZ ;  /* 0x0000000104087890 */ /* 0x000fe2000fffe03f */
[----:B------:R-:W-:Y:S01]  /*87f0*/  ISETP.NE.AND P1, PT, R0, RZ, PT ;  /* 0x000000ff0000720c */ /* 0x000fe20003f25270 */
[----:B------:R-:W-:Y:S02]  /*8800*/  UIMAD UR9, UR4, UR16, URZ ;  /* 0x00000010040972a4 */ /* 0x000fe4000f8e023f */
[----:B------:R-:W-:Y:S02]  /*8810*/  UIADD3 UR11, -UR5, UR4, URZ ;  /* 0x00000004050b7290 */ /* 0x000fe4000fffe13f */
[----:B------:R-:W-:Y:S02]  /*8820*/  UIMAD UR8, UR18, UR8, URZ ;  /* 0x00000008120872a4 */ /* 0x000fe4000f8e023f */
[----:B------:R-:W-:Y:S01]  /*8830*/  UIMAD UR9, UR9, UR17, URZ ;  /* 0x00000011090972a4 */ /* 0x000fe2000f8e023f */
[----:B------:R-:W-:-:S11]  /*8840*/  ULDC.64 UR20, c[0x0][0x768] ;  /* 0x0001da0000147ab9 */ /* 0x000fd60000000a00 */
.L_x_1353:
[----:B------:R-:W-:Y:S01]  /*8850*/  UIADD3 UR12, UP0, UR9, UR7, URZ ;  /* 0x00000007090c7290 */ /* 0x000fe2000ff1e03f */
[----:B------:R-:W-:-:S03]  /*8860*/  NOP ;  /* 0x0000000000007918 */ /* 0x000fc60000000000 */
[----:B------:R-:W-:Y:S01]  /*8870*/  ULEA.HI.X.SX32 UR13, UR9, UR10, 0x1, UP0 ;  /* 0x0000000a090d7291 */ /* 0x000fe200080f0e3f */
[----:B------:R-:W-:Y:S01]  /*8880*/  BSSY B0, `(.L_x_1349) ;  /* 0x0000015000007945 */ /* 0x000fe20003800000 */
[----:B------:R-:W-:-:S04]  /*8890*/  ULEA UR15, UP0, UR12, UR20, 0x2 ;  /* 0x000000140c0f7291 */ /* 0x000fc8000f80103f */
[----:B------:R-:W-:Y:S01]  /*88a0*/  ULEA.HI.X UR13, UR12, UR21, UR13, 0x2, UP0 ;  /* 0x000000150c0d7291 */ /* 0x000fe200080f140d */
[----:B---34-:R-:W-:Y:S11]  /*88b0*/  @P1 BRA `(.L_x_1350) ;  /* 0x0000000000441947 */ /* 0x018ff60003800000 */
[----:B------:R-:W-:Y:S01]  /*88c0*/  @!PT LDS RZ, [RZ] ;  /* 0x00000000fffff984 */ /* 0x000fe20000000800 */
[----:B------:R-:W-:Y:S01]  /*88d0*/  @!PT LDS RZ, [RZ] ;  /* 0x00000000fffff984 */ /* 0x000fe20000000800 */
[----:B------:R-:W-:Y:S01]  /*88e0*/  @!PT LDS RZ, [RZ] ;  /* 0x00000000fffff984 */ /* 0x000fe20000000800 */
[----:B------:R-:W-:Y:S01]  /*88f0*/  @!PT LDS RZ, [RZ] ;  /* 0x00000000fffff984 */ /* 0x000fe20000000800 */
[----:B------:R3:W-:Y:S06]  /*8900*/  MEMBAR.ALL.CTA ;  /* 0x0000000000007992 */ /* 0x0007ec0000008000 */
[----:B---3--:R-:W-:Y:S06]  /*8910*/  MEMBAR.ALL.GPU ;  /* 0x0000000000007992 */ /* 0x008fec000000a000 */
[----:B------:R-:W-:-:S00]  /*8920*/  ERRBAR ;  /* 0x00000000000079ab */ /* 0x000fc00000000000 */
[----:B------:R-:W-:Y:S06]  /*8930*/  CGAERRBAR ;  /* 0x00000000000075ab */ /* 0x000fec0000000000 */
[----:B012345:R-:W-:Y:S01]  /*8940*/  CCTL.IVALL ;  /* 0x00000000ff00798f */ /* 0x03ffe20002000000 */
[----:B------:R-:W3:Y:S01]  /*8950*/  S2R R0, SR_LANEID ;  /* 0x0000000000007919 */ /* 0x000ee20000000000 */
[----:B------:R-:W-:Y:S01]  /*8960*/  VOTEU.ANY UR12, UPT, PT ;  /* 0x00000000000c7886 */ /* 0x000fe200038e0100 */
[----:B-12---:R-:W-:Y:S01]  /*8970*/  IMAD.U32 R2, RZ, RZ, UR15 ;  /* 0x0000000fff027e24 */ /* 0x006fe2000f8e00ff */
[----:B------:R-:W-:-:S02]  /*8980*/  UFLO.U32 UR14, UR12 ;  /* 0x0000000c000e72bd */ /* 0x000fc400080e0000 */
[----:B------:R-:W1:Y:S01]  /*8990*/  POPC R5, UR12 ;  /* 0x0000000c00057d09 */ /* 0x000e620008000000 */
[----:B------:R-:W-:-:S03]  /*89a0*/  IMAD.U32 R3, RZ, RZ, UR13 ;  /* 0x0000000dff037e24 */ /* 0x000fc6000f8e00ff */
[----:B---3--:R-:W-:-:S13]  /*89b0*/  ISETP.EQ.U32.AND P0, PT, R0, UR14, PT ;  /* 0x0000000e00007c0c */ /* 0x008fda000bf02070 */
[----:B-1----:R3:W-:Y:S02]  /*89c0*/  @P0 REDG.E.ADD.S32.STRONG.GPU desc[UR46][R2.64], R5 ;  /* 0x000000050200098e */ /* 0x0027e4000c10e3ae */
.L_x_1350:
[----:B------:R-:W-:Y:S05]  /*89d0*/  BSYNC B0 ;  /* 0x0000000000007941 */ /* 0x000fea0003800000 */
.L_x_1349:
[----:B------:R-:W-:Y:S01]  /*89e0*/  UIADD3 UR12, UP0, UR8, UR7, URZ ;  /* 0x00000007080c7290 */ /* 0x000fe2000ff1e03f */
[----:B------:R-:W-:-:S03]  /*89f0*/  NOP ;  /* 0x0000000000007918 */ /* 0x000fc60000000000 */
[----:B------:R-:W-:Y:S01]  /*8a00*/  ULEA.HI.X.SX32 UR13, UR8, UR10, 0x1, UP0 ;  /* 0x0000000a080d7291 */ /* 0x000fe200080f0e3f */
[----:B------:R-:W-:Y:S01]  /*8a10*/  BSSY B0, `(.L_x_1351) ;  /* 0x0000015000007945 */ /* 0x000fe20003800000 */
[----:B------:R-:W-:-:S04]  /*8a20*/  ULEA UR15, UP0, UR12, UR20, 0x2 ;  /* 0x000000140c0f7291 */ /* 0x000fc8000f80103f */
[----:B------:R-:W-:Y:S01]  /*8a30*/  ULEA.HI.X UR13, UR12, UR21, UR13, 0x2, UP0 ;  /* 0x000000150c0d7291 */ /* 0x000fe200080f140d */
[----:B------:R-:W-:Y:S11]  /*8a40*/  @P1 BRA `(.L_x_1352) ;  /* 0x0000000000441947 */ /* 0x000ff60003800000 */
[----:B------:R-:W-:Y:S01]  /*8a50*/  @!PT LDS RZ, [RZ] ;  /* 0x00000000fffff984 */ /* 0x000fe20000000800 */
[----:B------:R-:W-:Y:S01]  /*8a60*/  @!PT LDS RZ, [RZ] ;  /* 0x00000000fffff984 */ /* 0x000fe20000000800 */
[----:B------:R-:W-:Y:S01]  /*8a70*/  @!PT LDS RZ, [RZ] ;  /* 0x00000000fffff984 */ /* 0x000fe20000000800 */
[----:B------:R-:W-:Y:S01]  /*8a80*/  @!PT LDS RZ, [RZ] ;  /* 0x00000000fffff984 */ /* 0x000fe20000000800 */
[----:B------:R4:W-:Y:S06]  /*8a90*/  MEMBAR.ALL.CTA ;  /* 0x0000000000007992 */ /* 0x0009ec0000008000 */
[----:B----4-:R-:W-:Y:S06]  /*8aa0*/  MEMBAR.ALL.GPU ;  /* 0x0000000000007992 */ /* 0x010fec000000a000 */
[----:B------:R-:W-:-:S00]  /*8ab0*/  ERRBAR ;  /* 0x00000000000079ab */ /* 0x000fc00000000000 */
[----:B------:R-:W-:Y:S06]  /*8ac0*/  CGAERRBAR ;  /* 0x00000000000075ab */ /* 0x000fec0000000000 */
[----:B012345:R-:W-:Y:S01]  /*8ad0*/  CCTL.IVALL ;  /* 0x00000000ff00798f */ /* 0x03ffe20002000000 */
[----:B------:R-:W4:Y:S01]  /*8ae0*/  S2R R0, SR_LANEID ;  /* 0x0000000000007919 */ /* 0x000f220000000000 */
[----:B------:R-:W-:Y:S01]  /*8af0*/  VOTEU.ANY UR12, UPT, PT ;  /* 0x00000000000c7886 */ /* 0x000fe200038e0100 */
[----:B-123--:R-:W-:Y:S01]  /*8b00*/  IMAD.U32 R2, RZ, RZ, UR15 ;  /* 0x0000000fff027e24 */ /* 0x00efe2000f8e00ff */
[----:B------:R-:W-:-:S02]  /*8b10*/  UFLO.U32 UR14, UR12 ;  /* 0x0000000c000e72bd */ /* 0x000fc400080e0000 */
[----:B------:R-:W1:Y:S01]  /*8b20*/  POPC R5, UR12 ;  /* 0x0000000c00057d09 */ /* 0x000e620008000000 */
[----:B------:R-:W-:-:S03]  /*8b30*/  IMAD.U32 R3, RZ, RZ, UR13 ;  /* 0x0000000dff037e24 */ /* 0x000fc6000f8e00ff */
[----:B----4-:R-:W-:-:S13]  /*8b40*/  ISETP.EQ.U32.AND P0, PT, R0, UR14, PT ;  /* 0x0000000e00007c0c */ /* 0x010fda000bf02070 */
[----:B-1----:R4:W-:Y:S02]  /*8b50*/  @P0 REDG.E.ADD.S32.STRONG.GPU desc[UR46][R2.64], R5 ;  /* 0x000000050200098e */ /* 0x0029e4000c10e3ae */
.L_x_1352:
[----:B------:R-:W-:Y:S05]  /*8b60*/  BSYNC B0 ;  /* 0x0000000000007941 */ /* 0x000fea0003800000 */
.L_x_1351:
[----:B------:R-:W-:Y:S02]  /*8b70*/  UIADD3 UR11, UR11, 0x2, URZ ;  /* 0x000000020b0b7890 */ /* 0x000fe4000fffe03f */
[----:B------:R-:W-:Y:S02]  /*8b80*/  ULEA UR8, UR18, UR8, 0x1 ;  /* 0x0000000812087291 */ /* 0x000fe4000f8e083f */
[----:B------:R-:W-:Y:S02]  /*8b90*/  ULEA UR9, UR18, UR9, 0x1 ;  /* 0x0000000912097291 */ /* 0x000fe4000f8e083f */
[----:B------:R-:W-:-:S13]  /*8ba0*/  ISETP.NE.AND P0, PT, RZ, UR11, PT ;  /* 0x0000000bff007c0c */ /* 0x000fda000bf05270 */
[----:B------:R-:W-:Y:S05]  /*8bb0*/  @!P0 BRA `(.L_x_1244) ;  /* 0x00000020005c8947 */ /* 0x000fea0003800000 */
[----:B------:R-:W-:Y:S05]  /*8bc0*/  BRA `(.L_x_1353) ;  /* 0xfffffffc00207947 */ /* 0x000fea000383ffff */
.L_x_1302:
        /* <DEDUP_REMOVED lines=33> */
.L_x_1355:
        /* <DEDUP_REMOVED lines=43> */
.L_x_1394:
        /* <DEDUP_REMOVED lines=15> */
.L_x_1358:
        /* <DEDUP_REMOVED lines=98> */
.L_x_1369:
[----:B--234-:R-:W-:-:S04]  /*97a0*/  SHF.L.U32 R21, R11, 0x1f, RZ ;  /* 0x0000001f0b157819 */ /* 0x01cfc800000006ff */
[----:B------:R-:W1:Y:S02]  /*97b0*/  SYNCS.PHASECHK.TRANS64.TRYWAIT P1, [R16+URZ+0x30840], R21 ;  /* 0x03084015100075a7 */ /* 0x000e64000802017f */
[----:B-1----:R-:W-:Y:S05]  /*97c0*/  @!P1 BRA `(.L_x_1361) ;  /* 0x00000018002c9947 */ /* 0x002fea0003800000 */
.L_x_1395:
[----:B------:R-:W-:Y:S05]  /*97d0*/  @P0 BRA `(.L_x_1362) ;  /* 0x0000000000140947 */ /* 0x000fea0003800000 */
[----:B------:R-:W-:Y:S01]  /*97e0*/  ISETP.NE.AND P1, PT, R6, RZ, PT ;  /* 0x000000ff0600720c */ /* 0x000fe20003f25270 */
[----:B------:R-:W-:-:S04]  /*97f0*/  IMAD.MOV.U32 R3, RZ, RZ, 0x4100 ;  /* 0x00004100ff037424 */ /* 0x000fc800078e00ff */
[----:B------:R3:W-:Y:S08]  /*9800*/  SYNCS.ARRIVE.TRANS64 RZ, [R16+URZ+0x30830], R3 ;  /* 0x0308300310ff79a7 */ /* 0x0007f0000800003f */
[----:B------:R-:W-:Y:S05]  /*9810*/  @!P1 BRA `(.L_x_1362) ;  /* 0x0000000000049947 */ /* 0x000fea0003800000 */
[----:B------:R-:W-:Y:S01]  /*9820*/  BPT.TRAP 0x1 ;  /* 0x000000040000795c */ /* 0x000fe20000300000 */
.L_x_1362:
        /* <DEDUP_REMOVED lines=36> */
.L_x_1396:
[----:B------:R-:W-:Y:S05]  /*9a70*/  @P0 BRA `(.L_x_1364) ;  /* 0x0000000000140947 */ /* 0x000fea0003800000 */
[----:B------:R-:W-:Y:S01]  /*9a80*/  ISETP.NE.AND P1, PT, R6, RZ, PT ;  /* 0x000000ff0600720c */ /* 0x000fe20003f25270 */
[----:B------:R-:W-:-:S04]  /*9a90*/  IMAD.MOV.U32 R2, RZ, RZ, 0x4100 ;  /* 0x00004100ff027424 */ /* 0x000fc800078e00ff */
[----:B------:R3:W-:Y:S08]  /*9aa0*/  SYNCS.ARRIVE.TRANS64 RZ, [R16+URZ+0x30818], R2 ;  /* 0x0308180210ff79a7 */ /* 0x0007f0000800003f */
[----:B------:R-:W-:Y:S05]  /*9ab0*/  @!P1 BRA `(.L_x_1364) ;  /* 0x0000000000049947 */ /* 0x000fea0003800000 */
[----:B------:R-:W-:Y:S01]  /*9ac0*/  BPT.TRAP 0x1 ;  /* 0x000000040000795c */ /* 0x000fe20000300000 */
.L_x_1364:
        /* <DEDUP_REMOVED lines=36> */
.L_x_1397:
[----:B------:R-:W-:Y:S05]  /*9d10*/  @P0 BRA `(.L_x_1366) ;  /* 0x0000000000140947 */ /* 0x000fea0003800000 */
[----:B------:R-:W-:Y:S01]  /*9d20*/  ISETP.NE.AND P1, PT, R6, RZ, PT ;  /* 0x000000ff0600720c */ /* 0x000fe20003f25270 */
[----:B-123--:R-:W-:-:S04]  /*9d30*/  IMAD.MOV.U32 R21, RZ, RZ, 0x4100 ;  /* 0x00004100ff157424 */ /* 0x00efc800078e00ff */
[----:B------:R4:W-:Y:S08]  /*9d40*/  SYNCS.ARRIVE.TRANS64 RZ, [R16+URZ+0x30838], R21 ;  /* 0x0308381510ff79a7 */ /* 0x0009f0000800003f */
[----:B------:R-:W-:Y:S05]  /*9d50*/  @!P1 BRA `(.L_x_1366) ;  /* 0x0000000000049947 */ /* 0x000fea0003800000 */
[----:B------:R-:W-:Y:S01]  /*9d60*/  BPT.TRAP 0x1 ;  /* 0x000000040000795c */ /* 0x000fe20000300000 */
.L_x_1366:
        /* <DEDUP_REMOVED lines=31> */
.L_x_1399:
[----:B------:R-:W-:Y:S05]  /*9f60*/  @P0 BRA `(.L_x_1368) ;  /* 0x0000000000140947 */ /* 0x000fea0003800000 */
[----:B------:R-:W-:Y:S01]  /*9f70*/  ISETP.NE.AND P1, PT, R6, RZ, PT ;  /* 0x000000ff0600720c */ /* 0x000fe20003f25270 */
[----:B------:R-:W-:-:S04]  /*9f80*/  IMAD.MOV.U32 R5, RZ, RZ, 0x4100 ;  /* 0x00004100ff057424 */ /* 0x000fc800078e00ff */
[----:B------:R1:W-:Y:S08]  /*9f90*/  SYNCS.ARRIVE.TRANS64 RZ, [R16+URZ+0x30810], R5 ;  /* 0x0308100510ff79a7 */ /* 0x0003f0000800003f */
[----:B------:R-:W-:Y:S05]  /*9fa0*/  @!P1 BRA `(.L_x_1368) ;  /* 0x0000000000049947 */ /* 0x000fea0003800000 */
[----:B------:R-:W-:Y:S01]  /*9fb0*/  BPT.TRAP 0x1 ;  /* 0x000000040000795c */ /* 0x000fe20000300000 */
.L_x_1368:
        /* <DEDUP_REMOVED lines=37> */
.L_x_1360:
[----:B------:R-:W3:Y:S02]  /*a210*/  LDL.LU R4, [R1+0x4] ;  /* 0x0000040001047983 */ /* 0x000ee40000300800 */
[----:B---3--:R-:W-:Y:S02]  /*a220*/  ISETP.NE.AND P1, PT, R4, RZ, PT ;  /* 0x000000ff0400720c */ /* 0x008fe40003f25270 */
[----:B------:R1:W5:Y:S11]  /*a230*/  LDL R4, [R1] ;  /* 0x0000000001047983 */ /* 0x0003760000100800 */
[----:B-1----:R-:W-:Y:S05]  /*a240*/  @!P1 BRA `(.L_x_1359) ;  /* 0x0000000400489947 */ /* 0x002fea0003800000 */
[----:B------:R-:W-:-:S04]  /*a250*/  SHF.L.U32 R13, R11, 0x1f, RZ ;  /* 0x0000001f0b0d7819 */ /* 0x000fc800000006ff */
[----:B------:R-:W1:Y:S02]  /*a260*/  SYNCS.PHASECHK.TRANS64.TRYWAIT P1, [R16+URZ+0x30840], R13 ;  /* 0x0308400d100075a7 */ /* 0x000e64000802017f */
[----:B-1----:R-:W-:Y:S05]  /*a270*/  @!P1 BRA `(.L_x_1370) ;  /* 0x0000000c00d49947 */ /* 0x002fea0003800000 */
.L_x_1400:
[----:B------:R-:W-:Y:S05]  /*a280*/  @P0 BRA `(.L_x_1371) ;  /* 0x0000000000140947 */ /* 0x000fea0003800000 */
[----:B------:R-:W-:Y:S01]  /*a290*/  ISETP.NE.AND P1, PT, R6, RZ, PT ;  /* 0x000000ff0600720c */ /* 0x000fe20003f25270 */
[----:B--2---:R-:W-:-:S04]  /*a2a0*/  IMAD.MOV.U32 R5, RZ, RZ, 0x4100 ;  /* 0x00004100ff057424 */ /* 0x004fc800078e00ff */
[----:B------:R3:W-:Y:S08]  /*a2b0*/  SYNCS.ARRIVE.TRANS64 RZ, [R16+URZ+0x30830], R5 ;  /* 0x0308300510ff79a7 */ /* 0x0007f0000800003f */
[----:B------:R-:W-:Y:S05]  /*a2c0*/  @!P1 BRA `(.L_x_1371) ;  /* 0x0000000000049947 */ /* 0x000fea0003800000 */
[----:B------:R-:W-:Y:S01]  /*a2d0*/  BPT.TRAP 0x1 ;  /* 0x000000040000795c */ /* 0x000fe20000300000 */
.L_x_1371:
        /* <DEDUP_REMOVED lines=33> */
.L_x_1401:
[----:B------:R-:W-:Y:S05]  /*a4f0*/  @P0 BRA `(.L_x_1373) ;  /* 0x0000000000140947 */ /* 0x000fea0003800000 */
[----:B------:R-:W-:Y:S01]  /*a500*/  ISETP.NE.AND P0, PT, R6, RZ, PT ;  /* 0x000000ff0600720c */ /* 0x000fe20003f05270 */
[----:B------:R-:W-:-:S04]  /*a510*/  IMAD.MOV.U32 R5, RZ, RZ, 0x4100 ;  /* 0x00004100ff057424 */ /* 0x000fc800078e00ff */
[----:B------:R3:W-:Y:S08]  /*a520*/  SYNCS.ARRIVE.TRANS64 RZ, [R16+URZ+0x30818], R5 ;  /* 0x0308180510ff79a7 */ /* 0x0007f0000800003f */
[----:B------:R-:W-:Y:S05]  /*a530*/  @!P0 BRA `(.L_x_1373) ;  /* 0x0000000000048947 */ /* 0x000fea0003800000 */
[----:B------:R-:W-:Y:S01]  /*a540*/  BPT.TRAP 0x1 ;  /* 0x000000040000795c */ /* 0x000fe20000300000 */
.L_x_1373:
        /* <DEDUP_REMOVED lines=34> */
.L_x_1359:
[----:B------:R-:W3:Y:S01]  /*a770*/  S2R R0, SR_TID.X ;  /* 0x0000000000007919 */ /* 0x000ee20000002100 */
[----:B------:R-:W-:Y:S01]  /*a780*/  IMAD R3, R19, 0x8, R16 ;  /* 0x0000000813037824 */ /* 0x000fe200078e0210 */
[----:B---3--:R-:W-:Y:S02]  /*a790*/  LOP3.LUT R2, R0, 0x7f, RZ, 0xc0, !PT ;  /* 0x0000007f00027812 */ /* 0x008fe400078ec0ff */
[----:B------:R-:W-:Y:S02]  /*a7a0*/  SHF.L.U32 R0, R11, 0x1f, RZ ;  /* 0x0000001f0b007819 */ /* 0x000fe400000006ff */
[----:B------:R-:W-:Y:S02]  /*a7b0*/  ISETP.NE.AND P1, PT, R2, RZ, PT ;  /* 0x000000ff0200720c */ /* 0x000fe40003f25270 */
[----:B------:R-:W3:Y:S02]  /*a7c0*/  SYNCS.PHASECHK.TRANS64.TRYWAIT P0, [R3+URZ+0x30840], R0 ;  /* 0x03084000030075a7 */ /* 0x000ee4000800017f */
[----:B---3--:R-:W-:Y:S09]  /*a7d0*/  @!P0 BRA `(.L_x_1374) ;  /* 0x0000000800a48947 */ /* 0x008ff20003800000 */
.L_x_1402:
[----:B------:R-:W-:Y:S05]  /*a7e0*/  @P1 BRA `(.L_x_1375) ;  /* 0x0000000000181947 */ /* 0x000fea0003800000 */
[----:B------:R-:W1:Y:S01]  /*a7f0*/  S2R R2, SR_TID.X ;  /* 0x0000000000027919 */ /* 0x000e620000002100 */
[----:B---3--:R-:W-:-:S04]  /*a800*/  IMAD.MOV.U32 R0, RZ, RZ, 0x4100 ;  /* 0x00004100ff007424 */ /* 0x008fc800078e00ff */
[----:B------:R3:W-:Y:S01]  /*a810*/  SYNCS.ARRIVE.TRANS64 RZ, [R3+URZ+0x30830], R0 ;  /* 0x0308300003ff79a7 */ /* 0x0007e2000800003f */
[----:B-1----:R-:W-:-:S13]  /*a820*/  LOP3.LUT P0, RZ, R2, 0x1f, RZ, 0xc0, !PT ;  /* 0x0000001f02ff7812 */ /* 0x002fda000780c0ff */
[----:B---3--:R-:W-:Y:S05]  /*a830*/  @!P0 BRA `(.L_x_1375) ;  /* 0x0000000000048947 */ /* 0x008fea0003800000 */
[----:B------:R-:W-:Y:S01]  /*a840*/  BPT.TRAP 0x1 ;  /* 0x000000040000795c */ /* 0x000fe20000300000 */
.L_x_1375:
        /* <DEDUP_REMOVED lines=40> */
.L_x_1356:
[----:B------:R-:W-:Y:S05]  /*aad0*/  BSYNC B0 ;  /* 0x0000000000007941 */ /* 0x000fea0003800000 */
.L_x_1354:
[----:B------:R-:W-:-:S03]  /*aae0*/  UMOV UR7, 0xffffffff ;  /* 0xffffffff00077882 */ /* 0x000fc60000000000 */
[----:B------:R-:W-:Y:S05]  /*aaf0*/  BRA.DIV UR7, `(.L_x_1376) ;  /* 0x0000000607f07947 */ /* 0x000fea000b800000 */
[----:B------:R-:W-:-:S13]  /*ab00*/  ELECT P6, URZ, PT ;  /* 0x00000000003f782f */ /* 0x000fda00038c0000 */
.L_x_1405:
[----:B------:R-:W-:Y:S05]  /*ab10*/  @!P6 BRA `(.L_x_1244) ;  /* 0x000000000084e947 */ /* 0x000fea0003800000 */
[----:B------:R-:W-:-:S06]  /*ab20*/  ULOP3.LUT UR7, UR38, 0x2, URZ, 0xfc, !UPT ;  /* 0x0000000226077892 */ /* 0x000fcc000f8efc3f */
[----:B------:R-:W-:-:S05]  /*ab30*/  IMAD.U32 R2, RZ, RZ, UR7 ;  /* 0x00000007ff027e24 */ /* 0x000fca000f8e00ff */
[----:B------:R-:W-:-:S13]  /*ab40*/  ISETP.NE.AND P2, PT, R2, 0x3, PT ;  /* 0x000000030200780c */ /* 0x000fda0003f45270 */
[----:B------:R-:W-:Y:S05]  /*ab50*/  @!P2 BRA `(.L_x_1377) ;  /* 0x000000000004a947 */ /* 0x000fea0003800000 */
[----:B------:R-:W-:Y:S01]  /*ab60*/  BPT.TRAP 0x1 ;  /* 0x000000040000795c */ /* 0x000fe20000300000 */
.L_x_1377:
        /* <DEDUP_REMOVED lines=15> */
.L_x_1406:
[----:B------:R-:W2:Y:S02]  /*ac60*/  SYNCS.PHASECHK.TRANS64.TRYWAIT P0, [R3+URZ], R2 ;  /* 0x00000002030075a7 */ /* 0x000ea4000800017f */
[----:B--2---:R-:W-:Y:S05]  /*ac70*/  @!P0 BRA `(.L_x_1379) ;  /* 0x0000000400c48947 */ /* 0x004fea0003800000 */
.L_x_1407:
[----:B------:R-:W-:Y:S05]  /*ac80*/  @!P2 BRA `(.L_x_1380) ;  /* 0x000000000004a947 */ /* 0x000fea0003800000 */
[----:B------:R-:W-:Y:S01]  /*ac90*/  BPT.TRAP 0x1 ;  /* 0x000000040000795c */ /* 0x000fe20000300000 */
.L_x_1380:
[----:B--2---:R-:W-:-:S04]  /*aca0*/  VIADD R3, R7, 0x30840 ;  /* 0x0003084007037836 */ /* 0x004fc80000000000 */
[----:B------:R-:W-:-:S04]  /*acb0*/  IMAD R0, R0, 0x8, R3 ;  /* 0x0000000800007824 */ /* 0x000fc800078e0203 */
[----:B------:R-:W2:Y:S02]  /*acc0*/  SYNCS.PHASECHK.TRANS64.TRYWAIT P0, [R0+URZ], R5 ;  /* 0x00000005000075a7 */ /* 0x000ea4000800017f */
[----:B--2---:R-:W-:Y:S05]  /*acd0*/  @!P0 BRA `(.L_x_1381) ;  /* 0x0000000400c08947 */ /* 0x004fea0003800000 */
.L_x_1408:
[----:B------:R-:W-:-:S07]  /*ace0*/  IMAD R3, R4, 0x8, R3 ;  /* 0x0000000804037824 */ /* 0x000fce00078e0203 */
.L_x_1382:
[----:B---3--:R3:W4:Y:S02]  /*acf0*/  SYNCS.PHASECHK.TRANS64.TRYWAIT P0, [R3+URZ], R2 ;  /* 0x00000002030075a7 */ /* 0x008724000800017f */
[----:B----4-:R-:W-:Y:S05]  /*ad00*/  @!P0 NANOSLEEP.SYNCS 0x989680 ;  /* 0x009896800000895d */ /* 0x010fea0003900000 */
[----:B------:R-:W4:Y:S02]  /*ad10*/  @!P0 SYNCS.PHASECHK.TRANS64 P0, [R3+URZ], R2 ;  /* 0x00000002030085a7 */ /* 0x000f24000800007f */
[----:B----4-:R-:W-:Y:S05]  /*ad20*/  @!P0 BRA `(.L_x_1382) ;  /* 0xfffffffc00f08947 */ /* 0x010fea000383ffff */
.L_x_1244:
[----:B------:R-:W-:Y:S05]  /*ad30*/  BSYNC B6 ;  /* 0x0000000000067941 */ /* 0x000fea0003800000 */
.L_x_1241:
[----:B------:R-:W-:Y:S05]  /*ad40*/  EXIT ;  /* 0x000000000000794d */ /* 0x000fea0003800000 */
.L_x_1251:
[----:B------:R-:W-:Y:S02]  /*ad50*/  IMAD.MOV.U32 R12, RZ, RZ, RZ ;  /* 0x000000ffff0c7224 */ /* 0x000fe400078e00ff */
[----:B------:R-:W-:Y:S02]  /*ad60*/  IMAD.MOV.U32 R11, RZ, RZ, 0x1f ;  /* 0x0000001fff0b7424 */ /* 0x000fe400078e00ff */
[----:B------:R-:W-:-:S07]  /*ad70*/  IMAD.MOV.U32 R15, RZ, RZ, -0x1 ;  /* 0xffffffffff0f7424 */ /* 0x000fce00078e00ff */
[----:B------:R-:W-:Y:S05]  /*ad80*/  WARPSYNC.COLLECTIVE R15, `(.L_x_1383) ;  /* 0x000000000f087348 */ /* 0x000fea0003c00000 */
[----:B------:R1:W2:Y:S02]  /*ad90*/  SHFL.IDX P6, R14, R13, R12, R11 ;  /* 0x0000000c0d0e7389 */ /* 0x0002a400000c000b */
[----:B-12---:R-:W-:Y:S01]  /*ada0*/  ENDCOLLECTIVE ;  /* 0x000000000000791b */ /* 0x006fe20003800000 */
.L_x_1383:
[----:B------:R-:W-:Y:S05]  /*adb0*/  BRA `(.L_x_1384) ;  /* 0xffffff6400107947 */ /* 0x000fea000383ffff */
.L_x_1253:
        /* <DEDUP_REMOVED lines=8> */
.L_x_1257:
[----:B---3--:R3:W4:Y:S02]  /*ae40*/  SYNCS.PHASECHK.TRANS64.TRYWAIT P0, [R0+URZ+0x30810], R191 ;  /* 0x030810bf000075a7 */ /* 0x008724000800017f */
[----:B----4-:R-:W-:Y:S05]  /*ae50*/  @!P0 NANOSLEEP.SYNCS 0x989680 ;  /* 0x009896800000895d */ /* 0x010fea0003900000 */
[----:B------:R-:W4:Y:S02]  /*ae60*/  @!P0 SYNCS.PHASECHK.TRANS64 P0, [R0+URZ+0x30810], R191 ;  /* 0x030810bf000085a7 */ /* 0x000f24000800007f */
[----:B----4-:R-:W-:Y:S05]  /*ae70*/  @!P0 BRA `(.L_x_1257) ;  /* 0xfffffffc00f08947 */ /* 0x010fea000383ffff */
[----:B------:R-:W-:Y:S05]  /*ae80*/  BRA `(.L_x_1256) ;  /* 0xffffff6c00047947 */ /* 0x000fea000383ffff */
.L_x_1261:
[----:B--2---:R2:W1:Y:S02]  /*ae90*/  SYNCS.PHASECHK.TRANS64.TRYWAIT P0, [R0+URZ+0x30830], R191 ;  /* 0x030830bf000075a7 */ /* 0x004464000800017f */
[----:B-1----:R-:W-:Y:S05]  /*aea0*/  @!P0 NANOSLEEP.SYNCS 0x989680 ;  /* 0x009896800000895d */ /* 0x002fea0003900000 */
[----:B------:R-:W1:Y:S02]  /*aeb0*/  @!P0 SYNCS.PHASECHK.TRANS64 P0, [R0+URZ+0x30830], R191 ;  /* 0x030830bf000085a7 */ /* 0x000e64000800007f */
[----:B-1----:R-:W-:Y:S05]  /*aec0*/  @!P0 BRA `(.L_x_1261) ;  /* 0xfffffffc00f08947 */ /* 0x002fea000383ffff */
[----:B------:R-:W-:Y:S05]  /*aed0*/  BRA `(.L_x_1260) ;  /* 0xffffff74001c7947 */ /* 0x000fea000383ffff */
.L_x_1310:
[----:B------:R-:W-:Y:S01]  /*aee0*/  BSSY B0, `(.L_x_1385) ;  /* 0x0000005000007945 */ /* 0x000fe20003800000 */
[----:B------:R-:W-:-:S07]  /*aef0*/  IMAD.MOV.U32 R15, RZ, RZ, -0x1 ;  /* 0xffffffffff0f7424 */ /* 0x000fce00078e00ff */
[----:B------:R-:W-:Y:S05]  /*af00*/  WARPSYNC.COLLECTIVE R15, `(.L_x_1386) ;  /* 0x000000000f087348 */ /* 0x000fea0003c00000 */
[----:B------:R-:W-:Y:S01]  /*af10*/  NOP ;  /* 0x0000000000007918 */ /* 0x000fe20000000000 */
[----:B------:R-:W-:Y:S01]  /*af20*/  ENDCOLLECTIVE ;  /* 0x000000000000791b */ /* 0x000fe20003800000 */
.L_x_1386:
[----:B------:R-:W-:Y:S05]  /*af30*/  BSYNC B0 ;  /* 0x0000000000007941 */ /* 0x000fea0003800000 */
.L_x_1385:
[----:B------:R-:W-:Y:S05]  /*af40*/  BRA `(.L_x_1387) ;  /* 0xffffffc400907947 */ /* 0x000fea000383ffff */
.L_x_1323:
[----:B------:R-:W-:Y:S01]  /*af50*/  BSSY B0, `(.L_x_1388) ;  /* 0x0000005000007945 */ /* 0x000fe20003800000 */
[----:B------:R-:W-:-:S07]  /*af60*/  IMAD.MOV.U32 R15, RZ, RZ, -0x1 ;  /* 0xffffffffff0f7424 */ /* 0x000fce00078e00ff */
[----:B------:R-:W-:Y:S05]  /*af70*/  WARPSYNC.COLLECTIVE R15, `(.L_x_1389) ;  /* 0x000000000f087348 */ /* 0x000fea0003c00000 */
[----:B------:R-:W-:Y:S01]  /*af80*/  NOP ;  /* 0x0000000000007918 */ /* 0x000fe20000000000 */
[----:B------:R-:W-:Y:S01]  /*af90*/  ENDCOLLECTIVE ;  /* 0x000000000000791b */ /* 0x000fe20003800000 */
.L_x_1389:
[----:B------:R-:W-:Y:S05]  /*afa0*/  BSYNC B0 ;  /* 0x0000000000007941 */ /* 0x000fea0003800000 */
.L_x_1388:
[----:B------:R-:W-:Y:S05]  /*afb0*/  BRA `(.L_x_1390) ;  /* 0xffffffcc00147947 */ /* 0x000fea000383ffff */
.L_x_1335:
[----:B------:R-:W-:Y:S01]  /*afc0*/  BSSY B0, `(.L_x_1391) ;  /* 0x0000005000007945 */ /* 0x000fe20003800000 */
[----:B------:R-:W-:-:S07]  /*afd0*/  IMAD.MOV.U32 R15, RZ, RZ, -0x1 ;  /* 0xffffffffff0f7424 */ /* 0x000fce00078e00ff */
[----:B------:R-:W-:Y:S05]  /*afe0*/  WARPSYNC.COLLECTIVE R15, `(.L_x_1392) ;  /* 0x000000000f087348 */ /* 0x000fea0003c00000 */
[----:B------:R-:W-:Y:S01]  /*aff0*/  NOP ;  /* 0x0000000000007918 */ /* 0x000fe20000000000 */
[----:B------:R-:W-:Y:S01]  /*b000*/  ENDCOLLECTIVE ;  /* 0x000000000000791b */ /* 0x000fe20003800000 */
.L_x_1392:
[----:B------:R-:W-:Y:S05]  /*b010*/  BSYNC B0 ;  /* 0x0000000000007941 */ /* 0x000fea0003800000 */
.L_x_1391:
[----:B------:R-:W-:Y:S05]  /*b020*/  BRA `(.L_x_1393) ;  /* 0xffffffd000347947 */ /* 0x000fea000383ffff */
.L_x_1357:
[----:B-1----:R1:W2:Y:S02]  /*b030*/  SYNCS.PHASECHK.TRANS64.TRYWAIT P0, [R16+URZ+0x30820], R3 ;  /* 0x03082003100075a7 */ /* 0x0022a4000800017f */
[----:B--2---:R-:W-:Y:S05]  /*b040*/  @!P0 NANOSLEEP.SYNCS 0x989680 ;  /* 0x009896800000895d */ /* 0x004fea0003900000 */
[----:B------:R-:W2:Y:S02]  /*b050*/  @!P0 SYNCS.PHASECHK.TRANS64 P0, [R16+URZ+0x30820], R3 ;  /* 0x03082003100085a7 */ /* 0x000ea4000800007f */
[----:B--2---:R-:W-:Y:S05]  /*b060*/  @!P0 BRA `(.L_x_1357) ;  /* 0xfffffffc00f08947 */ /* 0x004fea000383ffff */
[----:B------:R-:W-:Y:S05]  /*b070*/  BRA `(.L_x_1394) ;  /* 0xffffffe000047947 */ /* 0x000fea000383ffff */
.L_x_1361:
[----:B-1----:R1:W3:Y:S02]  /*b080*/  SYNCS.PHASECHK.TRANS64.TRYWAIT P1, [R16+URZ+0x30840], R21 ;  /* 0x03084015100075a7 */ /* 0x0022e4000802017f */
[----:B---3--:R-:W-:Y:S05]  /*b090*/  @!P1 NANOSLEEP.SYNCS 0x989680 ;  /* 0x009896800000995d */ /* 0x008fea0003900000 */
[----:B------:R-:W3:Y:S02]  /*b0a0*/  @!P1 SYNCS.PHASECHK.TRANS64 P1, [R16+URZ+0x30840], R21 ;  /* 0x03084015100095a7 */ /* 0x000ee4000802007f */
[----:B---3--:R-:W-:Y:S05]  /*b0b0*/  @!P1 BRA `(.L_x_1361) ;  /* 0xfffffffc00f09947 */ /* 0x008fea000383ffff */
[----:B------:R-:W-:Y:S05]  /*b0c0*/  BRA `(.L_x_1395) ;  /* 0xffffffe400c07947 */ /* 0x000fea000383ffff */
.L_x_1363:
[----:B--2---:R2:W3:Y:S02]  /*b0d0*/  SYNCS.PHASECHK.TRANS64.TRYWAIT P1, [R16+URZ+0x30828], R21 ;  /* 0x03082815100075a7 */ /* 0x0044e4000802017f */
[----:B---3--:R-:W-:Y:S05]  /*b0e0*/  @!P1 NANOSLEEP.SYNCS 0x989680 ;  /* 0x009896800000995d */ /* 0x008fea0003900000 */
[----:B------:R-:W3:Y:S02]  /*b0f0*/  @!P1 SYNCS.PHASECHK.TRANS64 P1, [R16+URZ+0x30828], R21 ;  /* 0x03082815100095a7 */ /* 0x000ee4000802007f */
[----:B---3--:R-:W-:Y:S05]  /*b100*/  @!P1 BRA `(.L_x_1363) ;  /* 0xfffffffc00f09947 */ /* 0x008fea000383ffff */
[----:B------:R-:W-:Y:S05]  /*b110*/  BRA `(.L_x_1396) ;  /* 0xffffffe800547947 */ /* 0x000fea000383ffff */
.L_x_1365:
[----:B---3--:R3:W4:Y:S02]  /*b120*/  SYNCS.PHASECHK.TRANS64.TRYWAIT P1, [R16+URZ+0x30848], R21 ;  /* 0x03084815100075a7 */ /* 0x008724000802017f */
[----:B----4-:R-:W-:Y:S05]  /*b130*/  @!P1 NANOSLEEP.SYNCS 0x989680 ;  /* 0x009896800000995d */ /* 0x010fea0003900000 */
[----:B------:R-:W4:Y:S02]  /*b140*/  @!P1 SYNCS.PHASECHK.TRANS64 P1, [R16+URZ+0x30848], R21 ;  /* 0x03084815100095a7 */ /* 0x000f24000802007f */
[----:B----4-:R-:W-:Y:S05]  /*b150*/  @!P1 BRA `(.L_x_1365) ;  /* 0xfffffffc00f09947 */ /* 0x010fea000383ffff */
[----:B------:R-:W-:Y:S05]  /*b160*/  BRA `(.L_x_1397) ;  /* 0xffffffe800e87947 */ /* 0x000fea000383ffff */
.L_x_1367:
[----:B------:R-:W-:-:S07]  /*b170*/  SHF.L.U32 R5, R11, 0x1f, RZ ;  /* 0x0000001f0b057819 */ /* 0x000fce00000006ff */
.L_x_1398:
[----:B------:R1:W1:Y:S02]  /*b180*/  SYNCS.PHASECHK.TRANS64.TRYWAIT P1, [R16+URZ+0x30820], R5 ;  /* 0x03082005100075a7 */ /* 0x000264000802017f */
[----:B-1----:R-:W-:Y:S05]  /*b190*/  @!P1 NANOSLEEP.SYNCS 0x989680 ;  /* 0x009896800000995d */ /* 0x002fea0003900000 */
[----:B------:R-:W1:Y:S02]  /*b1a0*/  @!P1 SYNCS.PHASECHK.TRANS64 P1, [R16+URZ+0x30820], R5 ;  /* 0x03082005100095a7 */ /* 0x000e64000802007f */
[----:B-1----:R-:W-:Y:S05]  /*b1b0*/  @!P1 BRA `(.L_x_1398) ;  /* 0xfffffffc00f09947 */ /* 0x002fea000383ffff */
[----:B------:R-:W-:Y:S05]  /*b1c0*/  BRA `(.L_x_1399) ;  /* 0xffffffec00647947 */ /* 0x000fea000383ffff */
.L_x_1370:
[----:B-1----:R1:W3:Y:S02]  /*b1d0*/  SYNCS.PHASECHK.TRANS64.TRYWAIT P1, [R16+URZ+0x30840], R13 ;  /* 0x0308400d100075a7 */ /* 0x0022e4000802017f */
[----:B---3--:R-:W-:Y:S05]  /*b1e0*/  @!P1 NANOSLEEP.SYNCS 0x989680 ;  /* 0x009896800000995d */ /* 0x008fea0003900000 */
[----:B------:R-:W3:Y:S02]  /*b1f0*/  @!P1 SYNCS.PHASECHK.TRANS64 P1, [R16+URZ+0x30840], R13 ;  /* 0x0308400d100095a7 */ /* 0x000ee4000802007f */
[----:B---3--:R-:W-:Y:S05]  /*b200*/  @!P1 BRA `(.L_x_1370) ;  /* 0xfffffffc00f09947 */ /* 0x008fea000383ffff */
[----:B------:R-:W-:Y:S05]  /*b210*/  BRA `(.L_x_1400) ;  /* 0xfffffff000187947 */ /* 0x000fea000383ffff */
.L_x_1372:
[----:B--2---:R2:W3:Y:S02]  /*b220*/  SYNCS.PHASECHK.TRANS64.TRYWAIT P1, [R16+URZ+0x30828], R13 ;  /* 0x0308280d100075a7 */ /* 0x0044e4000802017f */
[----:B---3--:R-:W-:Y:S05]  /*b230*/  @!P1 NANOSLEEP.SYNCS 0x989680 ;  /* 0x009896800000995d */ /* 0x008fea0003900000 */
[----:B------:R-:W3:Y:S02]  /*b240*/  @!P1 SYNCS.PHASECHK.TRANS64 P1, [R16+URZ+0x30828], R13 ;  /* 0x0308280d100095a7 */ /* 0x000ee4000802007f */
[----:B---3--:R-:W-:Y:S05]  /*b250*/  @!P1 BRA `(.L_x_1372) ;  /* 0xfffffffc00f09947 */ /* 0x008fea000383ffff */
[----:B------:R-:W-:Y:S05]  /*b260*/  BRA `(.L_x_1401) ;  /* 0xfffffff000a07947 */ /* 0x000fea000383ffff */
.L_x_1374:
[----:B---3--:R3:W1:Y:S02]  /*b270*/  SYNCS.PHASECHK.TRANS64.TRYWAIT P0, [R3+URZ+0x30840], R0 ;  /* 0x03084000030075a7 */ /* 0x008664000800017f */
[----:B-1----:R-:W-:Y:S05]  /*b280*/  @!P0 NANOSLEEP.SYNCS 0x989680 ;  /* 0x009896800000895d */ /* 0x002fea0003900000 */
[----:B------:R-:W1:Y:S02]  /*b290*/  @!P0 SYNCS.PHASECHK.TRANS64 P0, [R3+URZ+0x30840], R0 ;  /* 0x03084000030085a7 */ /* 0x000e64000800007f */
[----:B-1----:R-:W-:Y:S05]  /*b2a0*/  @!P0 BRA `(.L_x_1374) ;  /* 0xfffffffc00f08947 */ /* 0x002fea000383ffff */
[----:B------:R-:W-:Y:S05]  /*b2b0*/  BRA `(.L_x_1402) ;  /* 0xfffffff400487947 */ /* 0x000fea000383ffff */
.L_x_1376:
[----:B------:R-:W-:Y:S01]  /*b2c0*/  BSSY B0, `(.L_x_1403) ;  /* 0x0000006000007945 */ /* 0x000fe20003800000 */
[----:B------:R-:W-:-:S07]  /*b2d0*/  IMAD.MOV.U32 R15, RZ, RZ, -0x1 ;  /* 0xffffffffff0f7424 */ /* 0x000fce00078e00ff */
[----:B------:R-:W-:Y:S05]  /*b2e0*/  WARPSYNC.COLLECTIVE R15, `(.L_x_1404) ;  /* 0x000000000f0c7348 */ /* 0x000fea0003c00000 */
[----:B------:R-:W-:Y:S02]  /*b2f0*/  ELECT P6, UR62, PT ;  /* 0x00000000003e782f */ /* 0x000fe400038c0000 */
[----:B------:R-:W-:Y:S01]  /*b300*/  MOV R14, UR62 ;  /* 0x0000003e000e7c02 */ /* 0x000fe20008000f00 */
[----:B------:R-:W-:Y:S10]  /*b310*/  ENDCOLLECTIVE ;  /* 0x000000000000791b */ /* 0x000ff40003800000 */
.L_x_1404:
[----:B------:R-:W-:Y:S05]  /*b320*/  BSYNC B0 ;  /* 0x0000000000007941 */ /* 0x000fea0003800000 */
.L_x_1403:
[----:B------:R-:W-:Y:S05]  /*b330*/  BRA `(.L_x_1405) ;  /* 0xfffffff400f47947 */ /* 0x000fea000383ffff */
.L_x_1378:
[----:B-1----:R1:W2:Y:S02]  /*b340*/  SYNCS.PHASECHK.TRANS64.TRYWAIT P0, [R6+URZ], R5 ;  /* 0x00000005060075a7 */ /* 0x0022a4000800017f */
[----:B--2---:R-:W-:Y:S05]  /*b350*/  @!P0 NANOSLEEP.SYNCS 0x989680 ;  /* 0x009896800000895d */ /* 0x004fea0003900000 */
[----:B------:R-:W2:Y:S02]  /*b360*/  @!P0 SYNCS.PHASECHK.TRANS64 P0, [R6+URZ], R5 ;  /* 0x00000005060085a7 */ /* 0x000ea4000800007f */
[----:B--2---:R-:W-:Y:S05]  /*b370*/  @!P0 BRA `(.L_x_1378) ;  /* 0xfffffffc00f08947 */ /* 0x004fea000383ffff */
[----:B------:R-:W-:Y:S05]  /*b380*/  BRA `(.L_x_1406) ;  /* 0xfffffff800347947 */ /* 0x000fea000383ffff */
.L_x_1379:
[----:B--2---:R2:W3:Y:S02]  /*b390*/  SYNCS.PHASECHK.TRANS64.TRYWAIT P0, [R3+URZ], R2 ;  /* 0x00000002030075a7 */ /* 0x0044e4000800017f */
[----:B---3--:R-:W-:Y:S05]  /*b3a0*/  @!P0 NANOSLEEP.SYNCS 0x989680 ;  /* 0x009896800000895d */ /* 0x008fea0003900000 */
[----:B------:R-:W3:Y:S02]  /*b3b0*/  @!P0 SYNCS.PHASECHK.TRANS64 P0, [R3+URZ], R2 ;  /* 0x00000002030085a7 */ /* 0x000ee4000800007f */
[----:B---3--:R-:W-:Y:S05]  /*b3c0*/  @!P0 BRA `(.L_x_1379) ;  /* 0xfffffffc00f08947 */ /* 0x008fea000383ffff */
[----:B------:R-:W-:Y:S05]  /*b3d0*/  BRA `(.L_x_1407) ;  /* 0xfffffff800287947 */ /* 0x000fea000383ffff */
.L_x_1381:
[----:B--2---:R2:W3:Y:S02]  /*b3e0*/  SYNCS.PHASECHK.TRANS64.TRYWAIT P0, [R0+URZ], R5 ;  /* 0x00000005000075a7 */ /* 0x0044e4000800017f */
[----:B---3--:R-:W-:Y:S05]  /*b3f0*/  @!P0 NANOSLEEP.SYNCS 0x989680 ;  /* 0x009896800000895d */ /* 0x008fea0003900000 */
[----:B------:R-:W3:Y:S02]  /*b400*/  @!P0 SYNCS.PHASECHK.TRANS64 P0, [R0+URZ], R5 ;  /* 0x00000005000085a7 */ /* 0x000ee4000800007f */
[----:B---3--:R-:W-:Y:S05]  /*b410*/  @!P0 BRA `(.L_x_1381) ;  /* 0xfffffffc00f08947 */ /* 0x008fea000383ffff */
[----:B------:R-:W-:Y:S05]  /*b420*/  BRA `(.L_x_1408) ;  /* 0xfffffff8002c7947 */ /* 0x000fea000383ffff */
.L_x_1409:
        /* <DEDUP_REMOVED lines=13> */
.L_x_7299:


//--------------------- .text._ZN7cutlass13device_kernelIN5flash11enable_sm90INS1_16FlashAttnBwdSm90INS1_25CollectiveMainloopBwdSm90ILi2ELi2ELi2EN4cute5tupleIJNS5_1CILi1EEES8_S8_EEENS6_IJNS7_ILi64EEENS7_ILi128EEESB_EEENS_6half_tEfNS_4arch4Sm90ELb0ELb1ELb1ELb0ELb0ELb1ELb0ELb0ELi2ELi1ELi2ELi1ELb0EEENS1_24CollectiveEpilogueBwdGQAISC_fSF_Li256ELb0ELb0EEENS1_19SingleTileSchedulerILb0ELb0ELb0ELi128EEEEEEEEEvNT_6ParamsE --------------------------
	.section	.text._ZN7cutlass13device_kernelIN5flash11enable_sm90INS1_16FlashAttnBwdSm90INS1_25CollectiveMainloopBwdSm90ILi2ELi2ELi2EN4cute5tupleIJNS5_1CILi1EEES8_S8_EEENS6_IJNS7_ILi64EEENS7_ILi128EEESB_EEENS_6half_tEfNS_4arch4Sm90ELb0ELb1ELb1ELb0ELb0ELb1ELb0ELb0ELi2ELi1ELi2ELi1ELb0EEENS1_24CollectiveEpilogueBwdGQAISC_fSF_Li256ELb0ELb0EEENS1_19SingleTileSchedulerILb0ELb0ELb0ELi128EEEEEEEEEvNT_6ParamsE,"ax",@progbits
	.align	128
.text._ZN7cutlass13device_kernelIN5flash11enable_sm90INS1_16FlashAttnBwdSm90INS1_25CollectiveMainloopBwdSm90ILi2ELi2ELi2EN4cute5tupleIJNS5_1CILi1EEES8_S8_EEENS6_IJNS7_ILi64EEENS7_ILi128EEESB_EEENS_6half_tEfNS_4arch4Sm90ELb0ELb1ELb1ELb0ELb0ELb1ELb0ELb0ELi2ELi1ELi2ELi1ELb0EEENS1_24CollectiveEpilogueBwdGQAISC_fSF_Li256ELb0ELb0EEENS1_19SingleTileSchedulerILb0ELb0ELb0ELi128EEEEEEEEEvNT_6ParamsE:
        .type           _ZN7cutlass13device_kernelIN5flash11enable_sm90INS1_16FlashAttnBwdSm90INS1_25CollectiveMainloopBwdSm90ILi2ELi2ELi2EN4cute5tupleIJNS5_1CILi1EEES8_S8_EEENS6_IJNS7_ILi64EEENS7_ILi128EEESB_EEENS_6half_tEfNS_4arch4Sm90ELb0ELb1ELb1ELb0ELb0ELb1ELb0ELb0ELi2ELi1ELi2ELi1ELb0EEENS1_24CollectiveEpilogueBwdGQAISC_fSF_Li256ELb0ELb0EEENS1_19SingleTileSchedulerILb0ELb0ELb0ELi128EEEEEEEEEvNT_6ParamsE,@function
        .size           _ZN7cutlass13device_kernelIN5flash11enable_sm90INS1_16FlashAttnBwdSm90INS1_25CollectiveMainloopBwdSm90ILi2ELi2ELi2EN4cute5tupleIJNS5_1CILi1EEES8_S8_EEENS6_IJNS7_ILi64EEENS7_ILi128EEESB_EEENS_6half_tEfNS_4arch4Sm90ELb0ELb1ELb1ELb0ELb0ELb1ELb0ELb0ELi2ELi1ELi2ELi1ELb0EEENS1_24CollectiveEpilogueBwdGQAISC_fSF_Li256ELb0ELb0EEENS1_19SingleTileSchedulerILb0ELb0ELb0ELi128EEEEEEEEEvNT_6ParamsE,(.L_x_7300 - _ZN7cutlass13device_kernelIN5flash11enable_sm90INS1_16FlashAttnBwdSm90INS1_25CollectiveMainloopBwdSm90ILi2ELi2ELi2EN4cute5tupleIJNS5_1CILi1EEES8_S8_EEENS6_IJNS7_ILi64EEENS7_ILi128EEESB_EEENS_6half_tEfNS_4arch4Sm90ELb0ELb1ELb1ELb0ELb0ELb1ELb0ELb0ELi2ELi1ELi2ELi1ELb0EEENS1_24CollectiveEpilogueBwdGQAISC_fSF_Li256ELb0ELb0EEENS1_19SingleTileSchedulerILb0ELb0ELb0ELi128EEEEEEEEEvNT_6ParamsE)
        .other          _ZN7cutlass13device_kernelIN5flash11enable_sm90INS1_16FlashAttnBwdSm90INS1_25CollectiveMainloopBwdSm90ILi2ELi2ELi2EN4cute5tupleIJNS5_1CILi1EEES8_S8_EEENS6_IJNS7_ILi64EEENS7_ILi128EEESB_EEENS_6half_tEfNS_4arch4Sm90ELb0ELb1ELb1ELb0ELb0ELb1ELb0ELb0ELi2ELi1ELi2ELi1ELb0EEENS1_24CollectiveEpilogueBwdGQAISC_fSF_Li256ELb0ELb0EEENS1_19SingleTileSchedulerILb0ELb0ELb0ELi128EEEEEEEEEvNT_6ParamsE,@"STO_CUDA_ENTRY STV_DEFAULT"
_ZN7cutlass13device_kernelIN5flash11enable_sm90INS1_16FlashAttnBwdSm90INS1_25CollectiveMainloopBwdSm90ILi2ELi2ELi2EN4cute5tupleIJNS5_1CILi1EEES8_S8_EEENS6_IJNS7_ILi64EEENS7_ILi128EEESB_EEENS_6half_tEfNS_4arch4Sm90ELb0ELb1ELb1ELb0ELb0ELb1ELb0ELb0ELi2ELi1ELi2ELi1ELb0EEENS1_24CollectiveEpilogueBwdGQAISC_fSF_Li256ELb0ELb0EEENS1_19SingleTileSchedulerILb0ELb0ELb0ELi128EEEEEEEEEvNT_6ParamsE:
        /* <DEDUP_REMOVED lines=24> */
.L_x_1411:
[----:B------:R-:W-:Y:S05]  /*0180*/  BSYNC B0 ;  /* 0x0000000000007941 */ /* 0x000fea0003800000 */
.L_x_1410:
        /* <DEDUP_REMOVED lines=37> */
.L_x_1412:
        /* <DEDUP_REMOVED lines=22> */
.L_x_1413:
[----:B------:R-:W-:Y:S01]  /*0540*/  PLOP3.LUT P0, PT, PT, PT, UP0, 0x80, 0x0 ;  /* 0x000000000000781c */ /* 0x000fe20003f0f008 */
[----:B------:R-:W-:Y:S01]  /*0550*/  NOP ;  /* 0x0000000000007918 */ /* 0x000fe20000000000 */
[----:B------:R-:W-:Y:S01]  /*0560*/  BSSY B6, `(.L_x_1414) ;  /* 0x00007db000067945 */ /* 0x000fe20003800000 */
[----:B-12-4-:R-:W-:Y:S10]  /*0570*/  BAR.SYNC.DEFER_BLOCKING 0x0 ;  /* 0x0000000000007b1d */ /* 0x016ff40000010000 */
[----:B------:R-:W-:Y:S05]  /*0580*/  @!P0 BRA `(.L_x_1415) ;  /* 0x0000004c00cc8947 */ /* 0x000fea0003800000 */
.L_x_1416:
        /* <DEDUP_REMOVED lines=101> */
.L_x_1418:
        /* <DEDUP_REMOVED lines=31> */
.L_x_1421:
        /* <DEDUP_REMOVED lines=15> */
.L_x_1420:
        /* <DEDUP_REMOVED lines=22> */
.L_x_1423:
        /* <DEDUP_REMOVED lines=15> */
.L_x_1422:
        /* <DEDUP_REMOVED lines=8> */
.L_x_1495:
        /* <DEDUP_REMOVED lines=23> */
.L_x_1425:
        /* <DEDUP_REMOVED lines=98> */
.L_x_1437:
[----:B------:R-:W-:-:S05]  /*1920*/  IMAD.U32 R0, RZ, RZ, UR38 ;  /* 0x00000026ff007e24 */ /* 0x000fca000f8e00ff */
[----:B------:R-:W-:-:S04]  /*1930*/  LOP3.LUT R0, R0, 0x1, RZ, 0xfc, !PT ;  /* 0x0000000100007812 */ /* 0x000fc800078efcff */
[----:B------:R-:W-:-:S13]  /*1940*/  ISETP.NE.AND P6, PT, R0, 0x3, PT ;  /* 0x000000030000780c */ /* 0x000fda0003fc5270 */
[----:B-1----:R-:W-:Y:S05]  /*1950*/  @!P6 BRA `(.L_x_1427) ;  /* 0x000000000004e947 */ /* 0x002fea0003800000 */
[----:B------:R-:W-:Y:S01]  /*1960*/  BPT.TRAP 0x1 ;  /* 0x000000040000795c */ /* 0x000fe20000300000 */
.L_x_1427:
        /* <DEDUP_REMOVED lines=8> */
.L_x_1428:
[----:B---3--:R-:W-:Y:S05]  /*19f0*/  @P0 BRA `(.L_x_1429) ;  /* 0x0000000000080947 */ /* 0x008fea0003800000 */
[----:B------:R-:W3:Y:S02]  /*1a00*/  SYNCS.PHASECHK.TRANS64.TRYWAIT P0, [R0+URZ+0x30810], R191 ;  /* 0x030810bf000075a7 */ /* 0x000ee4000800017f */
[----:B---3--:R-:W-:Y:S05]  /*1a10*/  @!P0 BRA `(.L_x_1430) ;  /* 0x0000006800808947 */ /* 0x008fea0003800000 */
.L_x_1429:
        /* <DEDUP_REMOVED lines=84> */
.L_x_1431:
[----:B------:R1:W1:Y:S01]  /*1f60*/  SYNCS.PHASECHK.TRANS64.TRYWAIT P0, [R0+URZ+0x30830], R191 ;  /* 0x030830bf000075a7 */ /* 0x000262000800017f */
[----:B------:R-:W-:Y:S05]  /*1f70*/  @!P6 BRA `(.L_x_1432) ;  /* 0x000000000004e947 */ /* 0x000fea0003800000 */
[----:B------:R-:W-:Y:S01]  /*1f80*/  BPT.TRAP 0x1 ;  /* 0x000000040000795c */ /* 0x000fe20000300000 */
.L_x_1432:
        /* <DEDUP_REMOVED lines=52> */
.L_x_1433:
        /* <DEDUP_REMOVED lines=539> */
.L_x_1435:
        /* <DEDUP_REMOVED lines=49> */
.L_x_1436:
        /* <DEDUP_REMOVED lines=78> */
.L_x_1419:
[----:B------:R-:W-:Y:S05]  /*4c70*/  @P0 BRA `(.L_x_1417) ;  /* 0x0000003400a40947 */ /* 0x000fea0003800000 */
[----:B------:R-:W2:Y:S01]  /*4c80*/  S2R R4, SR_TID.X ;  /* 0x0000000000047919 */ /* 0x000ea20000002100 */
[----:B------:R-:W3:Y:S01]  /*4c90*/  S2UR UR6, SR_CgaCtaId ;  /* 0x00000000000679c3 */ /* 0x000ee20000008800 */
[----:B------:R-:W-:Y:S01]  /*4ca0*/  ULDC UR7, c[0x0][0x850] ;  /* 0x0002140000077ab9 */ /* 0x000fe20000000800 */
[----:B------:R-:W-:Y:S01]  /*4cb0*/  UMOV UR4, 0x400 ;  /* 0x0000040000047882 */ /* 0x000fe20000000000 */
[----:B------:R-:W-:Y:S01]  /*4cc0*/  UISETP.NE.AND UP0, UPT, UR7, 0x1, UPT ;  /* 0x000000010700788c */ /* 0x000fe2000bf05270 */
[----:B------:R-:W-:Y:S01]  /*4cd0*/  BSSY B0, `(.L_x_1438) ;  /* 0x0000056000007945 */ /* 0x000fe20003800000 */
[----:B------:R-:W-:Y:S01]  /*4ce0*/  ULDC.64 UR12, c[0x0][0x818] ;  /* 0x00020600000c7ab9 */ /* 0x000fe20000000a00 */
[----:B------:R-:W-:Y:S01]  /*4cf0*/  ULDC.64 UR14, c[0x0][0x820] ;  /* 0x00020800000e7ab9 */ /* 0x000fe20000000a00 */
[----:B------:R-:W-:Y:S01]  /*4d00*/  ULDC.64 UR16, c[0x0][0x848] ;  /* 0x0002120000107ab9 */ /* 0x000fe20000000a00 */
[----:B------:R-:W4:Y:S06]  /*4d10*/  S2UR UR5, SR_CTAID.Y ;  /* 0x00000000000579c3 */ /* 0x000f2c0000002600 */
[----:B------:R-:W-:-:S02]  /*4d20*/  @UP0 ULDC UR9, c[0x0][0x858] ;  /* 0x0002160000090ab9 */ /* 0x000fc40000000800 */
[----:B------:R-:W5:Y:S01]  /*4d30*/  S2UR UR8, SR_CTAID.X ;  /* 0x00000000000879c3 */ /* 0x000f620000002500 */
[----:B---3--:R-:W-:-:S07]  /*4d40*/  ULEA UR4, UR6, UR4, 0x18 ;  /* 0x0000000406047291 */ /* 0x008fce000f8ec03f */
[----:B------:R-:W3:Y:S01]  /*4d50*/  S2UR UR18, SR_CTAID.Z ;  /* 0x00000000001279c3 */ /* 0x000ee20000002700 */
[----:B------:R-:W-:Y:S01]  /*4d60*/  @UP0 ULDC UR6, c[0x0][0x854] ;  /* 0x0002150000060ab9 */ /* 0x000fe20000000800 */
[----:B--2---:R-:W-:Y:S01]  /*4d70*/  VIADD R5, R4, 0xffffff80 ;  /* 0xffffff8004057836 */ /* 0x004fe20000000000 */
[----:B----4-:R-:W-:-:S04]  /*4d80*/  UIMAD.WIDE.U32 UR6, UR5, UR6, URZ ;  /* 0x00000006050672a5 */ /* 0x010fc8000f8e003f */
[----:B------:R-:W-:Y:S01]  /*4d90*/  SHF.R.S32.HI R0, RZ, 0x1f, R5 ;  /* 0x0000001fff007819 */ /* 0x000fe20000011405 */
[----:B------:R-:W-:Y:S01]  /*4da0*/  @UP0 USHF.R.U32.HI UR5, URZ, UR9, UR7 ;  /* 0x000000093f050299 */ /* 0x000fe20008011607 */
[----:B------:R-:W-:Y:S01]  /*4db0*/  BAR.SYNC.DEFER_BLOCKING 0x1, 0x100 ;  /* 0x0044000000007b1d */ /* 0x000fe20000010000 */
[----:B------:R-:W-:Y:S01]  /*4dc0*/  ISETP.NE.AND P0, PT, R5, RZ, PT ;  /* 0x000000ff0500720c */ /* 0x000fe20003f05270 */
[----:B-----5:R-:W-:Y:S01]  /*4dd0*/  USHF.L.U32 UR8, UR8, 0xe, URZ ;  /* 0x0000000e08087899 */ /* 0x020fe2000800063f */
[----:B------:R-:W-:Y:S01]  /*4de0*/  LEA.HI R2, R0, R5, RZ, 0x7 ;  /* 0x0000000500027211 */ /* 0x000fe200078f38ff */
[----:B------:R-:W-:Y:S02]  /*4df0*/  USHF.R.S32.HI UR10, URZ, 0x1f, UR5 ;  /* 0x0000001f3f0a7899 */ /* 0x000fe40008011405 */
[----:B------:R-:W-:Y:S01]  /*4e00*/  USHF.R.S32.HI UR9, URZ, 0x1f, UR8 ;  /* 0x0000001f3f097899 */ /* 0x000fe20008011408 */
[C---:B------:R-:W-:Y:S01]  /*4e10*/  LOP3.LUT R0, R2.reuse, 0xfffff80, RZ, 0xc0, !PT ;  /* 0x0fffff8002007812 */ /* 0x040fe200078ec0ff */
[----:B------:R-:W-:Y:S01]  /*4e20*/  IMAD.SHL.U32 R2, R2, 0x40, RZ ;  /* 0x0000004002027824 */ /* 0x000fe200078e00ff */
[----:B------:R-:W-:-:S02]  /*4e30*/  UIMAD UR11, UR10, UR12, URZ ;  /* 0x0000000c0a0b72a4 */ /* 0x000fc4000f8e023f */
[----:B------:R-:W-:Y:S01]  /*4e40*/  UIMAD.WIDE.U32 UR6, UR5, UR12, UR8 ;  /* 0x0000000c050672a5 */ /* 0x000fe2000f8e0008 */
[----:B------:R-:W-:Y:S01]  /*4e50*/  IMAD.IADD R0, R5, 0x1, -R0 ;  /* 0x0000000105007824 */ /* 0x000fe200078e0a00 */
[----:B-1----:R-:W-:Y:S01]  /*4e60*/  LOP3.LUT R3, R2, 0x3fffe000, RZ, 0xc0, !PT ;  /* 0x3fffe00002037812 */ /* 0x002fe200078ec0ff */
[----:B------:R-:W-:-:S03]  /*4e70*/  UIMAD UR11, UR5, UR13, UR11 ;  /* 0x0000000d050b72a4 */ /* 0x000fc6000f8e020b */
[----:B------:R-:W-:Y:S01]  /*4e80*/  ULDC.64 UR12, c[0x0][0x840] ;  /* 0x00021000000c7ab9 */ /* 0x000fe20000000a00 */
[----:B------:R-:W-:Y:S01]  /*4e90*/  IMAD R0, R0, 0x4, R3 ;  /* 0x0000000400007824 */ /* 0x000fe200078e0203 */
[----:B------:R-:W-:Y:S02]  /*4ea0*/  UIMAD UR10, UR10, UR12, URZ ;  /* 0x0000000c0a0a72a4 */ /* 0x000fe4000f8e023f */
[----:B------:R-:W-:Y:S02]  /*4eb0*/  UIMAD.WIDE.U32 UR8, UR5, UR12, UR8 ;  /* 0x0000000c050872a5 */ /* 0x000fe4000f8e0008 */
[----:B------:R-:W-:Y:S01]  /*4ec0*/  LEA R0, R0, UR4, 0x2 ;  /* 0x0000000400007c11 */ /* 0x000fe2000f8e10ff */
[----:B------:R-:W-:Y:S02]  /*4ed0*/  UIMAD UR12, UR5, UR13, UR10 ;  /* 0x0000000d050c72a4 */ /* 0x000fe4000f8e020a */
[----:B---3--:R-:W-:Y:S02]  /*4ee0*/  USHF.R.S32.HI UR5, URZ, 0x1f, UR18 ;  /* 0x0000001f3f057899 */ /* 0x008fe40008011412 */
[----:B------:R1:W-:Y:S01]  /*4ef0*/  STS.128 [R0], R24 ;  /* 0x0000001800007388 */ /* 0x0003e20000000c00 */
[----:B------:R-:W-:-:S02]  /*4f00*/  UIADD3 UR7, UR7, UR11, URZ ;  /* 0x0000000b07077290 */ /* 0x000fc4000fffe03f */
[----:B------:R-:W-:Y:S01]  /*4f10*/  UIMAD UR10, UR5, UR14, URZ ;  /* 0x0000000e050a72a4 */ /* 0x000fe2000f8e023f */
[----:B------:R1:W-:Y:S01]  /*4f20*/  STS.128 [R0+0x800], R28 ;  /* 0x0008001c00007388 */ /* 0x0003e20000000c00 */
[----:B------:R-:W-:Y:S02]  /*4f30*/  UIMAD UR5, UR5, UR16, URZ ;  /* 0x00000010050572a4 */ /* 0x000fe4000f8e023f */
[----:B------:R-:W-:Y:S01]  /*4f40*/  UIADD3 UR9, UR9, UR12, URZ ;  /* 0x0000000c09097290 */ /* 0x000fe2000fffe03f */
[----:B------:R1:W-:Y:S01]  /*4f50*/  STS.128 [R0+0x1000], R32 ;  /* 0x0010002000007388 */ /* 0x0003e20000000c00 */
[----:B------:R-:W-:Y:S02]  /*4f60*/  UIMAD UR10, UR18, UR15, UR10 ;  /* 0x0000000f120a72a4 */ /* 0x000fe4000f8e020a */
[----:B------:R-:W-:Y:S01]  /*4f70*/  UIMAD.WIDE.U32 UR6, UR18, UR14, UR6 ;  /* 0x0000000e120672a5 */ /* 0x000fe2000f8e0006 */
[----:B------:R1:W-:Y:S01]  /*4f80*/  STS.128 [R0+0x1800], R36 ;  /* 0x0018002400007388 */ /* 0x0003e20000000c00 */
[----:B------:R-:W-:-:S02]  /*4f90*/  UIMAD UR5, UR18, UR17, UR5 ;  /* 0x00000011120572a4 */ /* 0x000fc4000f8e0205 */
[----:B------:R-:W-:Y:S01]  /*4fa0*/  UIMAD.WIDE.U32 UR8, UR18, UR16, UR8 ;  /* 0x00000010120872a5 */ /* 0x000fe2000f8e0008 */
[----:B------:R1:W-:Y:S01]  /*4fb0*/  STS.128 [R0+0x2000], R40 ;  /* 0x0020002800007388 */ /* 0x0003e20000000c00 */
[----:B------:R-:W-:Y:S01]  /*4fc0*/  ULDC.64 UR12, c[0x0][0x800] ;  /* 0x00020000000c7ab9 */ /* 0x000fe20000000a00 */
[----:B------:R-:W-:Y:S01]  /*4fd0*/  ULDC.64 UR14, c[0x0][0x828] ;  /* 0x00020a00000e7ab9 */ /* 0x000fe20000000a00 */
[----:B------:R-:W-:Y:S01]  /*4fe0*/  UIADD3 UR7, UR7, UR10, URZ ;  /* 0x0000000a07077290 */ /* 0x000fe2000fffe03f */
[----:B------:R1:W-:Y:S01]  /*4ff0*/  STS.128 [R0+0x2800], R44 ;  /* 0x0028002c00007388 */ /* 0x0003e20000000c00 */
[----:B------:R-:W-:Y:S02]  /*5000*/  ULEA UR12, UP0, UR6, UR12, 0x2 ;  /* 0x0000000c060c7291 */ /* 0x000fe4000f80103f */
[----:B------:R-:W-:Y:S01]  /*5010*/  UIADD3 UR5, UR9, UR5, URZ ;  /* 0x0000000509057290 */ /* 0x000fe2000fffe03f */
[----:B------:R1:W-:Y:S01]  /*5020*/  STS.128 [R0+0x3000], R48 ;  /* 0x0030003000007388 */ /* 0x0003e20000000c00 */
[----:B------:R-:W-:-:S02]  /*5030*/  ULEA UR14, UP1, UR8, UR14, 0x2 ;  /* 0x0000000e080e7291 */ /* 0x000fc4000f82103f */
[----:B------:R-:W-:Y:S01]  /*5040*/  ULEA.HI.X UR13, UR6, UR13, UR7, 0x2, UP0 ;  /* 0x0000000d060d7291 */ /* 0x000fe200080f1407 */
[----:B------:R1:W-:Y:S01]  /*5050*/  STS.128 [R0+0x3800], R52 ;  /* 0x0038003400007388 */ /* 0x0003e20000000c00 */
[----:B------:R-:W-:-:S03]  /*5060*/  ULEA.HI.X UR7, UR8, UR15, UR5, 0x2, UP1 ;  /* 0x0000000f08077291 */ /* 0x000fc600088f1405 */
        /* <DEDUP_REMOVED lines=14> */
[----:B--2---:R-:W-:Y:S06]  /*5150*/  BAR.SYNC.DEFER_BLOCKING 0x1, 0x100 ;  /* 0x0044000000007b1d */ /* 0x004fec0000010000 */
[----:B------:R-:W-:Y:S05]  /*5160*/  @P0 BRA `(.L_x_1439) ;  /* 0x0000000000300947 */ /* 0x000fea0003800000 */
[----:B------:R-:W-:Y:S01]  /*5170*/  PLOP3.LUT P0, PT, PT, PT, PT, 0x80, 0x0 ;  /* 0x000000000000781c */ /* 0x000fe20003f0f070 */
[----:B------:R-:W-:Y:S01]  /*5180*/  UMOV UR5, 0x1000 ;  /* 0x0000100000057882 */ /* 0x000fe20000000000 */
[----:B------:R-:W-:Y:S01]  /*5190*/  UMOV UR8, 0x0 ;  /* 0x0000000000087882 */ /* 0x000fe20000000000 */
[----:B------:R-:W-:Y:S01]  /*51a0*/  UMOV UR9, 0x14f00000 ;  /* 0x14f0000000097882 */ /* 0x000fe20000000000 */
[----:B------:R-:W-:-:S09]  /*51b0*/  UMOV UR6, UR14 ;  /* 0x0000000e00067c82 */ /* 0x000fd20008000000 */
.L_x_1440:
[----:B------:R-:W-:Y:S01]  /*51c0*/  @P0 ELECT P1, URZ, PT ;  /* 0x00000000003f082f */ /* 0x000fe20003820000 */
[----:B------:R2:W-:-:S12]  /*51d0*/  UBLKRED.G.S.ADD.F32.RN [UR6], [UR4], UR5, desc[UR8] ;  /* 0x00000806040073bb */ /* 0x0005d800080a1405 */
[----:B------:R-:W-:Y:S02]  /*51e0*/  @P1 PLOP3.LUT P0, PT, P1, PT, PT, 0x8, 0x0 ;  /* 0x000000000000181c */ /* 0x000fe40000f0e170 */
[----:B------:R-:W-:-:S11]  /*51f0*/  PLOP3.LUT P1, PT, PT, PT, PT, 0x8, 0x0 ;  /* 0x000000000000781c */ /* 0x000fd60003f2e170 */
[----:B--2---:R-:W-:Y:S05]  /*5200*/  @P0 BRA.U.ANY `(.L_x_1440) ;  /* 0xfffffffd00ec0947 */ /* 0x004fea000393ffff */
[----:B------:R0:W-:Y:S01]  /*5210*/  UTMACMDFLUSH ;  /* 0x00000000000079b7 */ /* 0x0001e20000000000 */
[----:B------:R-:W-:-:S04]  /*5220*/  DEPBAR.LE SB0, 0x0 ;  /* 0x000080000000791a */ /* 0x000fc80000000000 */
.L_x_1439:
[----:B------:R-:W-:Y:S05]  /*5230*/  BSYNC B0 ;  /* 0x0000000000007941 */ /* 0x000fea0003800000 */
.L_x_1438:
        /* <DEDUP_REMOVED lines=23> */
[----:B---3--:R-:W3:Y:S02]  /*53b0*/  FENCE.VIEW.ASYNC.S ;  /* 0x00000000000073c6 */ /* 0x008ee40000000000 */
[----:B---3--:R-:W-:Y:S06]  /*53c0*/  BAR.SYNC.DEFER_BLOCKING 0x1, 0x100 ;  /* 0x0044000000007b1d */ /* 0x008fec0000010000 */
[----:B------:R-:W-:Y:S05]  /*53d0*/  @P0 BRA `(.L_x_1417) ;  /* 0x0000002c00cc0947 */ /* 0x000fea0003800000 */
[----:B------:R-:W-:Y:S01]  /*53e0*/  PLOP3.LUT P0, PT, PT, PT, PT, 0x80, 0x0 ;  /* 0x000000000000781c */ /* 0x000fe20003f0f070 */
[----:B------:R-:W-:Y:S01]  /*53f0*/  UMOV UR5, 0x1000 ;  /* 0x0000100000057882 */ /* 0x000fe20000000000 */
[----:B------:R-:W-:Y:S01]  /*5400*/  UMOV UR8, 0x0 ;  /* 0x0000000000087882 */ /* 0x000fe20000000000 */
[----:B------:R-:W-:Y:S01]  /*5410*/  UMOV UR9, 0x14f00000 ;  /* 0x14f0000000097882 */ /* 0x000fe20000000000 */
[----:B------:R-:W-:Y:S01]  /*5420*/  UMOV UR6, UR12 ;  /* 0x0000000c00067c82 */ /* 0x000fe20008000000 */
[----:B------:R-:W-:-:S08]  /*5430*/  UMOV UR7, UR13 ;  /* 0x0000000d00077c82 */ /* 0x000fd00008000000 */
.L_x_1441:
[----:B------:R-:W-:Y:S01]  /*5440*/  @P0 ELECT P1, URZ, PT ;  /* 0x00000000003f082f */ /* 0x000fe20003820000 */
[----:B------:R3:W-:-:S12]  /*5450*/  UBLKRED.G.S.ADD.F32.RN [UR6], [UR4], UR5, desc[UR8] ;  /* 0x00000806040073bb */ /* 0x0007d800080a1405 */
[----:B------:R-:W-:Y:S02]  /*5460*/  @P1 PLOP3.LUT P0, PT, P1, PT, PT, 0x8, 0x0 ;  /* 0x000000000000181c */ /* 0x000fe40000f0e170 */
[----:B------:R-:W-:-:S11]  /*5470*/  PLOP3.LUT P1, PT, PT, PT, PT, 0x8, 0x0 ;  /* 0x000000000000781c */ /* 0x000fd60003f2e170 */
[----:B---3--:R-:W-:Y:S05]  /*5480*/  @P0 BRA.U.ANY `(.L_x_1441) ;  /* 0xfffffffd00ec0947 */ /* 0x008fea000393ffff */
[----:B------:R0:W-:Y:S01]  /*5490*/  UTMACMDFLUSH ;  /* 0x00000000000079b7 */ /* 0x0001e20000000000 */
[----:B------:R-:W-:-:S04]  /*54a0*/  DEPBAR.LE SB0, 0x0 ;  /* 0x000080000000791a */ /* 0x000fc80000000000 */
[----:B------:R-:W-:Y:S05]  /*54b0*/  BRA `(.L_x_1417) ;  /* 0x0000002c00947947 */ /* 0x000fea0003800000 */
.L_x_1415:
        /* <DEDUP_REMOVED lines=40> */
.L_x_1443:
[----:B------:R-:W-:Y:S02]  /*5740*/  UISETP.GT.AND UP0, UPT, UR8, UR5, UPT ;  /* 0x000000050800728c */ /* 0x000fe4000bf04270 */
[----:B------:R-:W-:Y:S02]  /*5750*/  USHF.R.S32.HI UR14, URZ, 0x1f, UR12 ;  /* 0x0000001f3f0e7899 */ /* 0x000fe4000801140c */
[----:B------:R-:W-:Y:S02]  /*5760*/  USHF.R.S32.HI UR4, URZ, 0x1f, UR13 ;  /* 0x0000001f3f047899 */ /* 0x000fe4000801140d */
[----:B------:R-:W-:-:S13]  /*5770*/  PLOP3.LUT P0, PT, PT, PT, UP0, 0x80, 0x0 ;  /* 0x000000000000781c */ /* 0x000fda0003f0f008 */
[----:B------:R-:W-:Y:S05]  /*5780*/  @!P0 BRA `(.L_x_1417) ;  /* 0x0000002800e08947 */ /* 0x000fea0003800000 */
[----:B------:R-:W-:Y:S01]  /*5790*/  ULDC.64 UR10, c[0x0][0x2d8] ;  /* 0x0000b600000a7ab9 */ /* 0x000fe20000000a00 */
[----:B------:R-:W-:Y:S01]  /*57a0*/  ELECT P0, URZ, PT ;  /* 0x00000000003f782f */ /* 0x000fe20003800000 */
[----:B------:R-:W-:Y:S02]  /*57b0*/  UIMAD UR9, UR4, UR10, URZ ;  /* 0x0000000a040972a4 */ /* 0x000fe4000f8e023f */
[----:B------:R-:W-:Y:S02]  /*57c0*/  UIADD3 UR4, -UR5, UR8, URZ ;  /* 0x0000000805047290 */ /* 0x000fe4000fffe13f */
[----:B------:R-:W-:Y:S02]  /*57d0*/  UIMAD.WIDE.U32 UR6, UR13, UR10, URZ ;  /* 0x0000000a0d0672a5 */ /* 0x000fe4000f8e003f */
[----:B------:R-:W-:Y:S02]  /*57e0*/  ULOP3.LUT UR4, UR4, 0x1, URZ, 0xc0, !UPT ;  /* 0x0000000104047892 */ /* 0x000fe4000f8ec03f */
[----:B------:R-:W-:-:S02]  /*57f0*/  UIMAD UR9, UR13, UR11, UR9 ;  /* 0x0000000b0d0972a4 */ /* 0x000fc4000f8e0209 */
[----:B------:R-:W-:Y:S01]  /*5800*/  UISETP.NE.U32.AND UP0, UPT, UR4, 0x1, UPT ;  /* 0x000000010400788c */ /* 0x000fe2000bf05070 */
[----:B------:R-:W-:Y:S01]  /*5810*/  ULDC.64 UR10, c[0x0][0x2e0] ;  /* 0x0000b800000a7ab9 */ /* 0x000fe20000000a00 */
[----:B------:R-:W-:Y:S02]  /*5820*/  UIADD3 UR7, UR7, UR9, URZ ;  /* 0x0000000907077290 */ /* 0x000fe4000fffe03f */
[----:B------:R-:W-:Y:S02]  /*5830*/  UIMAD UR9, UR14, UR10, URZ ;  /* 0x0000000a0e0972a4 */ /* 0x000fe4000f8e023f */
[----:B------:R-:W-:Y:S01]  /*5840*/  PLOP3.LUT P1, PT, PT, PT, UP0, 0x80, 0x0 ;  /* 0x000000000000781c */ /* 0x000fe20003f2f008 */
[----:B------:R-:W-:Y:S02]  /*5850*/  UIMAD.WIDE.U32 UR6, UR12, UR10, UR6 ;  /* 0x0000000a0c0672a5 */ /* 0x000fe4000f8e0006 */
[----:B------:R-:W-:-:S04]  /*5860*/  UIMAD UR9, UR12, UR11, UR9 ;  /* 0x0000000b0c0972a4 */ /* 0x000fc8000f8e0209 */
[----:B------:R-:W-:-:S06]  /*5870*/  UIADD3 UR9, UR7, UR9, URZ ;  /* 0x0000000907097290 */ /* 0x000fcc000fffe03f */
[----:B------:R-:W-:Y:S06]  /*5880*/  @P1 BRA `(.L_x_1444) ;  /* 0x0000000000bc1947 */ /* 0x000fec0003800000 */
        /* <DEDUP_REMOVED lines=18> */
.L_x_1446:
[----:B------:R-:W-:Y:S05]  /*59b0*/  BSYNC B0 ;  /* 0x0000000000007941 */ /* 0x000fea0003800000 */
.L_x_1445:
        /* <DEDUP_REMOVED lines=19> */
.L_x_1448:
[----:B------:R-:W-:Y:S05]  /*5af0*/  BSYNC B0 ;  /* 0x0000000000007941 */ /* 0x000fea0003800000 */
.L_x_1447:
[----:B------:R-:W-:Y:S06]  /*5b00*/  BAR.ARV 0xa, 0xa0 ;  /* 0x0282800000007b1d */ /* 0x000fec0000002000 */
[----:B------:R-:W-:Y:S04]  /*5b10*/  BSSY B0, `(.L_x_1449) ;  /* 0x0000003000007945 */ /* 0x000fe80003800000 */
[----:B------:R-:W-:Y:S05]  /*5b20*/  @!P0 BRA `(.L_x_1450) ;  /* 0x0000000000048947 */ /* 0x000fea0003800000 */
[----:B------:R-:W-:-:S04]  /*5b30*/  DEPBAR.LE SB0, 0x0 ;  /* 0x000080000000791a */ /* 0x000fc80000000000 */
.L_x_1450:
[----:B------:R-:W-:Y:S05]  /*5b40*/  BSYNC B0 ;  /* 0x0000000000007941 */ /* 0x000fea0003800000 */
.L_x_1449:
[----:B------:R-:W-:Y:S06]  /*5b50*/  BAR.ARV 0xb, 0xa0 ;  /* 0x02c2800000007b1d */ /* 0x000fec0000002000 */
[----:B------:R-:W-:Y:S01]  /*5b60*/  UIADD3 UR12, UR5, 0x1, URZ ;  /* 0x00000001050c7890 */ /* 0x000fe2000fffe03f */
[----:B------:R-:W-:Y:S11]  /*5b70*/  BRA `(.L_x_1451) ;  /* 0x0000000000047947 */ /* 0x000ff60003800000 */
.L_x_1444:
[----:B------:R-:W-:-:S05]  /*5b80*/  UMOV UR12, UR5 ;  /* 0x00000005000c7c82 */ /* 0x000fca0008000000 */
.L_x_1451:
        /* <DEDUP_REMOVED lines=17> */
.L_x_1464:
        /* <DEDUP_REMOVED lines=20> */
.L_x_1453:
[----:B------:R-:W-:Y:S05]  /*5de0*/  BSYNC B0 ;  /* 0x0000000000007941 */ /* 0x000fea0003800000 */
.L_x_1452:
        /* <DEDUP_REMOVED lines=13> */
.L_x_1455:
[----:B------:R-:W-:Y:S05]  /*5ec0*/  BSYNC B0 ;  /* 0x0000000000007941 */ /* 0x000fea0003800000 */
.L_x_1454:
[----:B------:R-:W-:Y:S06]  /*5ed0*/  BAR.ARV 0xa, 0xa0 ;  /* 0x0282800000007b1d */ /* 0x000fec0000002000 */
[----:B------:R-:W-:Y:S04]  /*5ee0*/  BSSY B0, `(.L_x_1456) ;  /* 0x0000003000007945 */ /* 0x000fe80003800000 */
[----:B------:R-:W-:Y:S05]  /*5ef0*/  @!P0 BRA `(.L_x_1457) ;  /* 0x0000000000048947 */ /* 0x000fea0003800000 */
[----:B------:R-:W-:-:S04]  /*5f00*/  DEPBAR.LE SB0, 0x0 ;  /* 0x000080000000791a */ /* 0x000fc80000000000 */
.L_x_1457:
[----:B------:R-:W-:Y:S05]  /*5f10*/  BSYNC B0 ;  /* 0x0000000000007941 */ /* 0x000fea0003800000 */
.L_x_1456:
        /* <DEDUP_REMOVED lines=13> */
.L_x_1459:
[----:B------:R-:W-:Y:S05]  /*5ff0*/  BSYNC B0 ;  /* 0x0000000000007941 */ /* 0x000fea0003800000 */
.L_x_1458:
        /* <DEDUP_REMOVED lines=13> */
.L_x_1461:
[----:B------:R-:W-:Y:S05]  /*60d0*/  BSYNC B0 ;  /* 0x0000000000007941 */ /* 0x000fea0003800000 */
.L_x_1460:
[----:B------:R-:W-:Y:S01]  /*60e0*/  UIADD3 UR12, UR12, 0x2, URZ ;  /* 0x000000020c0c7890 */ /* 0x000fe2000fffe03f */
[----:B------:R-:W-:Y:S06]  /*60f0*/  BAR.ARV 0xa, 0xa0 ;  /* 0x0282800000007b1d */ /* 0x000fec0000002000 */
[----:B------:R-:W-:Y:S01]  /*6100*/  UISETP.GE.AND UP0, UPT, UR12, UR8, UPT ;  /* 0x000000080c00728c */ /* 0x000fe2000bf06270 */
[----:B------:R-:W-:Y:S04]  /*6110*/  BSSY B0, `(.L_x_1462) ;  /* 0x0000003000007945 */ /* 0x000fe80003800000 */
[----:B------:R-:W-:Y:S06]  /*6120*/  @!P0 BRA `(.L_x_1463) ;  /* 0x0000000000048947 */ /* 0x000fec0003800000 */
[----:B------:R-:W-:-:S04]  /*6130*/  DEPBAR.LE SB0, 0x0 ;  /* 0x000080000000791a */ /* 0x000fc80000000000 */
.L_x_1463:
[----:B------:R-:W-:Y:S05]  /*6140*/  BSYNC B0 ;  /* 0x0000000000007941 */ /* 0x000fea0003800000 */
.L_x_1462:
[----:B------:R-:W-:Y:S06]  /*6150*/  BAR.ARV 0xb, 0xa0 ;  /* 0x02c2800000007b1d */ /* 0x000fec0000002000 */
[----:B------:R-:W-:Y:S01]  /*6160*/  PLOP3.LUT P1, PT, PT, PT, UP0, 0x80, 0x0 ;  /* 0x000000000000781c */ /* 0x000fe20003f2f008 */
[----:B------:R-:W-:Y:S02]  /*6170*/  UIADD3 UR20, UR20, 0x4000, URZ ;  /* 0x0000400014147890 */ /* 0x000fe4000fffe03f */
[----:B------:R-:W-:-:S10]  /*6180*/  UIADD3 UR4, UR4, 0x4000, URZ ;  /* 0x0000400004047890 */ /* 0x000fd4000fffe03f */
[----:B------:R-:W-:Y:S05]  /*6190*/  @!P1 BRA `(.L_x_1464) ;  /* 0xfffffff800c09947 */ /* 0x000fea000383ffff */
[----:B------:R-:W-:Y:S05]  /*61a0*/  BRA `(.L_x_1417) ;  /* 0x0000002000587947 */ /* 0x000fea0003800000 */
.L_x_1442:
        /* <DEDUP_REMOVED lines=33> */
.L_x_1466:
        /* <DEDUP_REMOVED lines=43> */
.L_x_1496:
        /* <DEDUP_REMOVED lines=15> */
.L_x_1469:
        /* <DEDUP_REMOVED lines=98> */
.L_x_1480:
[----:B--234-:R-:W-:-:S04]  /*6d80*/  SHF.L.U32 R21, R11, 0x1f, RZ ;  /* 0x0000001f0b157819 */ /* 0x01cfc800000006ff */
[----:B------:R-:W1:Y:S02]  /*6d90*/  SYNCS.PHASECHK.TRANS64.TRYWAIT P1, [R16+URZ+0x30840], R21 ;  /* 0x03084015100075a7 */ /* 0x000e64000802017f */
[----:B-1----:R-:W-:Y:S05]  /*6da0*/  @!P1 BRA `(.L_x_1472) ;  /* 0x0000001400d89947 */ /* 0x002fea0003800000 */
.L_x_1497:
[----:B------:R-:W-:Y:S05]  /*6db0*/  @P0 BRA `(.L_x_1473) ;  /* 0x0000000000140947 */ /* 0x000fea0003800000 */
[----:B------:R-:W-:Y:S01]  /*6dc0*/  ISETP.NE.AND P1, PT, R6, RZ, PT ;  /* 0x000000ff0600720c */ /* 0x000fe20003f25270 */
[----:B------:R-:W-:-:S04]  /*6dd0*/  IMAD.MOV.U32 R3, RZ, RZ, 0x4100 ;  /* 0x00004100ff037424 */ /* 0x000fc800078e00ff */
[----:B------:R3:W-:Y:S08]  /*6de0*/  SYNCS.ARRIVE.TRANS64 RZ, [R16+URZ+0x30830], R3 ;  /* 0x0308300310ff79a7 */ /* 0x0007f0000800003f */
[----:B------:R-:W-:Y:S05]  /*6df0*/  @!P1 BRA `(.L_x_1473) ;  /* 0x0000000000049947 */ /* 0x000fea0003800000 */
[----:B------:R-:W-:Y:S01]  /*6e00*/  BPT.TRAP 0x1 ;  /* 0x000000040000795c */ /* 0x000fe20000300000 */
.L_x_1473:
        /* <DEDUP_REMOVED lines=36> */
.L_x_1498:
[----:B------:R-:W-:Y:S05]  /*7050*/  @P0 BRA `(.L_x_1475) ;  /* 0x0000000000140947 */ /* 0x000fea0003800000 */
[----:B------:R-:W-:Y:S01]  /*7060*/  ISETP.NE.AND P1, PT, R6, RZ, PT ;  /* 0x000000ff0600720c */ /* 0x000fe20003f25270 */
[----:B------:R-:W-:-:S04]  /*7070*/  IMAD.MOV.U32 R2, RZ, RZ, 0x4100 ;  /* 0x00004100ff027424 */ /* 0x000fc800078e00ff */
[----:B------:R3:W-:Y:S08]  /*7080*/  SYNCS.ARRIVE.TRANS64 RZ, [R16+URZ+0x30818], R2 ;  /* 0x0308180210ff79a7 */ /* 0x0007f0000800003f */
[----:B------:R-:W-:Y:S05]  /*7090*/  @!P1 BRA `(.L_x_1475) ;  /* 0x0000000000049947 */ /* 0x000fea0003800000 */
[----:B------:R-:W-:Y:S01]  /*70a0*/  BPT.TRAP 0x1 ;  /* 0x000000040000795c */ /* 0x000fe20000300000 */
.L_x_1475:
        /* <DEDUP_REMOVED lines=36> */
.L_x_1499:
[----:B------:R-:W-:Y:S05]  /*72f0*/  @P0 BRA `(.L_x_1477) ;  /* 0x0000000000140947 */ /* 0x000fea0003800000 */
[----:B------:R-:W-:Y:S01]  /*7300*/  ISETP.NE.AND P1, PT, R6, RZ, PT ;  /* 0x000000ff0600720c */ /* 0x000fe20003f25270 */
[----:B-123--:R-:W-:-:S04]  /*7310*/  IMAD.MOV.U32 R21, RZ, RZ, 0x4100 ;  /* 0x00004100ff157424 */ /* 0x00efc800078e00ff */
[----:B------:R4:W-:Y:S08]  /*7320*/  SYNCS.ARRIVE.TRANS64 RZ, [R16+URZ+0x30838], R21 ;  /* 0x0308381510ff79a7 */ /* 0x0009f0000800003f */
[----:B------:R-:W-:Y:S05]  /*7330*/  @!P1 BRA `(.L_x_1477) ;  /* 0x0000000000049947 */ /* 0x000fea0003800000 */
[----:B------:R-:W-:Y:S01]  /*7340*/  BPT.TRAP 0x1 ;  /* 0x000000040000795c */ /* 0x000fe20000300000 */
.L_x_1477:
        /* <DEDUP_REMOVED lines=31> */
.L_x_1501:
[----:B------:R-:W-:Y:S05]  /*7540*/  @P0 BRA `(.L_x_1479) ;  /* 0x0000000000140947 */ /* 0x000fea0003800000 */
[----:B------:R-:W-:Y:S01]  /*7550*/  ISETP.NE.AND P1, PT, R6, RZ, PT ;  /* 0x000000ff0600720c */ /* 0x000fe20003f25270 */
[----:B------:R-:W-:-:S04]  /*7560*/  IMAD.MOV.U32 R5, RZ, RZ, 0x4100 ;  /* 0x00004100ff057424 */ /* 0x000fc800078e00ff */
[----:B------:R1:W-:Y:S08]  /*7570*/  SYNCS.ARRIVE.TRANS64 RZ, [R16+URZ+0x30810], R5 ;  /* 0x0308100510ff79a7 */ /* 0x0003f0000800003f */
[----:B------:R-:W-:Y:S05]  /*7580*/  @!P1 BRA `(.L_x_1479) ;  /* 0x0000000000049947 */ /* 0x000fea0003800000 */
[----:B------:R-:W-:Y:S01]  /*7590*/  BPT.TRAP 0x1 ;  /* 0x000000040000795c */ /* 0x000fe20000300000 */
.L_x_1479:
        /* <DEDUP_REMOVED lines=37> */
.L_x_1471:
[----:B------:R-:W3:Y:S02]  /*77f0*/  LDL.LU R4, [R1+0x4] ;  /* 0x0000040001047983 */ /* 0x000ee40000300800 */
[----:B---3--:R-:W-:Y:S02]  /*7800*/  ISETP.NE.AND P1, PT, R4, RZ, PT ;  /* 0x000000ff0400720c */ /* 0x008fe40003f25270 */
[----:B------:R1:W5:Y:S11]  /*7810*/  LDL R4, [R1] ;  /* 0x0000000001047983 */ /* 0x0003760000100800 */
[----:B-1----:R-:W-:Y:S05]  /*7820*/  @!P1 BRA `(.L_x_1470) ;  /* 0x0000000400489947 */ /* 0x002fea0003800000 */
[----:B------:R-:W-:-:S04]  /*7830*/  SHF.L.U32 R13, R11, 0x1f, RZ ;  /* 0x0000001f0b0d7819 */ /* 0x000fc800000006ff */
[----:B------:R-:W1:Y:S02]  /*7840*/  SYNCS.PHASECHK.TRANS64.TRYWAIT P1, [R16+URZ+0x30840], R13 ;  /* 0x0308400d100075a7 */ /* 0x000e64000802017f */
[----:B-1----:R-:W-:Y:S05]  /*7850*/  @!P1 BRA `(.L_x_1481) ;  /* 0x0000000c00809947 */ /* 0x002fea0003800000 */
.L_x_1502:
[----:B------:R-:W-:Y:S05]  /*7860*/  @P0 BRA `(.L_x_1482) ;  /* 0x0000000000140947 */ /* 0x000fea0003800000 */
[----:B------:R-:W-:Y:S01]  /*7870*/  ISETP.NE.AND P1, PT, R6, RZ, PT ;  /* 0x000000ff0600720c */ /* 0x000fe20003f25270 */
[----:B--2---:R-:W-:-:S04]  /*7880*/  IMAD.MOV.U32 R5, RZ, RZ, 0x4100 ;  /* 0x00004100ff057424 */ /* 0x004fc800078e00ff */
[----:B------:R3:W-:Y:S08]  /*7890*/  SYNCS.ARRIVE.TRANS64 RZ, [R16+URZ+0x30830], R5 ;  /* 0x0308300510ff79a7 */ /* 0x0007f0000800003f */
[----:B------:R-:W-:Y:S05]  /*78a0*/  @!P1 BRA `(.L_x_1482) ;  /* 0x0000000000049947 */ /* 0x000fea0003800000 */
[----:B------:R-:W-:Y:S01]  /*78b0*/  BPT.TRAP 0x1 ;  /* 0x000000040000795c */ /* 0x000fe20000300000 */
.L_x_1482:
        /* <DEDUP_REMOVED lines=33> */
.L_x_1503:
[----:B------:R-:W-:Y:S05]  /*7ad0*/  @P0 BRA `(.L_x_1484) ;  /* 0x0000000000140947 */ /* 0x000fea0003800000 */
[----:B------:R-:W-:Y:S01]  /*7ae0*/  ISETP.NE.AND P0, PT, R6, RZ, PT ;  /* 0x000000ff0600720c */ /* 0x000fe20003f05270 */
[----:B------:R-:W-:-:S04]  /*7af0*/  IMAD.MOV.U32 R5, RZ, RZ, 0x4100 ;  /* 0x00004100ff057424 */ /* 0x000fc800078e00ff */
[----:B------:R3:W-:Y:S08]  /*7b00*/  SYNCS.ARRIVE.TRANS64 RZ, [R16+URZ+0x30818], R5 ;  /* 0x0308180510ff79a7 */ /* 0x0007f0000800003f */
[----:B------:R-:W-:Y:S05]  /*7b10*/  @!P0 BRA `(.L_x_1484) ;  /* 0x0000000000048947 */ /* 0x000fea0003800000 */
[----:B------:R-:W-:Y:S01]  /*7b20*/  BPT.TRAP 0x1 ;  /* 0x000000040000795c */ /* 0x000fe20000300000 */
.L_x_1484:
        /* <DEDUP_REMOVED lines=34> */
.L_x_1470:
[----:B------:R-:W3:Y:S01]  /*7d50*/  S2R R0, SR_TID.X ;  /* 0x0000000000007919 */ /* 0x000ee20000002100 */
[----:B------:R-:W-:Y:S01]  /*7d60*/  IMAD R3, R19, 0x8, R16 ;  /* 0x0000000813037824 */ /* 0x000fe200078e0210 */
[----:B---3--:R-:W-:Y:S02]  /*7d70*/  LOP3.LUT R2, R0, 0x7f, RZ, 0xc0, !PT ;  /* 0x0000007f00027812 */ /* 0x008fe400078ec0ff */
[----:B------:R-:W-:Y:S02]  /*7d80*/  SHF.L.U32 R0, R11, 0x1f, RZ ;  /* 0x0000001f0b007819 */ /* 0x000fe400000006ff */
[----:B------:R-:W-:Y:S02]  /*7d90*/  ISETP.NE.AND P1, PT, R2, RZ, PT ;  /* 0x000000ff0200720c */ /* 0x000fe40003f25270 */
[----:B------:R-:W3:Y:S02]  /*7da0*/  SYNCS.PHASECHK.TRANS64.TRYWAIT P0, [R3+URZ+0x30840], R0 ;  /* 0x03084000030075a7 */ /* 0x000ee4000800017f */
[----:B---3--:R-:W-:Y:S09]  /*7db0*/  @!P0 BRA `(.L_x_1485) ;  /* 0x0000000800508947 */ /* 0x008ff20003800000 */
.L_x_1504:
[----:B------:R-:W-:Y:S05]  /*7dc0*/  @P1 BRA `(.L_x_1486) ;  /* 0x0000000000181947 */ /* 0x000fea0003800000 */
[----:B------:R-:W1:Y:S01]  /*7dd0*/  S2R R2, SR_TID.X ;  /* 0x0000000000027919 */ /* 0x000e620000002100 */
[----:B---3--:R-:W-:-:S04]  /*7de0*/  IMAD.MOV.U32 R0, RZ, RZ, 0x4100 ;  /* 0x00004100ff007424 */ /* 0x008fc800078e00ff */
[----:B------:R3:W-:Y:S01]  /*7df0*/  SYNCS.ARRIVE.TRANS64 RZ, [R3+URZ+0x30830], R0 ;  /* 0x0308300003ff79a7 */ /* 0x0007e2000800003f */
[----:B-1----:R-:W-:-:S13]  /*7e00*/  LOP3.LUT P0, RZ, R2, 0x1f, RZ, 0xc0, !PT ;  /* 0x0000001f02ff7812 */ /* 0x002fda000780c0ff */
[----:B---3--:R-:W-:Y:S05]  /*7e10*/  @!P0 BRA `(.L_x_1486) ;  /* 0x0000000000048947 */ /* 0x008fea0003800000 */
[----:B------:R-:W-:Y:S01]  /*7e20*/  BPT.TRAP 0x1 ;  /* 0x000000040000795c */ /* 0x000fe20000300000 */
.L_x_1486:
        /* <DEDUP_REMOVED lines=40> */
.L_x_1467:
[----:B------:R-:W-:Y:S05]  /*80b0*/  BSYNC B0 ;  /* 0x0000000000007941 */ /* 0x000fea0003800000 */
.L_x_1465:
[----:B------:R-:W-:-:S03]  /*80c0*/  UMOV UR7, 0xffffffff ;  /* 0xffffffff00077882 */ /* 0x000fc60000000000 */
[----:B------:R-:W-:Y:S05]  /*80d0*/  BRA.DIV UR7, `(.L_x_1487) ;  /* 0x00000006079c7947 */ /* 0x000fea000b800000 */
[----:B------:R-:W-:-:S13]  /*80e0*/  ELECT P6, URZ, PT ;  /* 0x00000000003f782f */ /* 0x000fda00038c0000 */
.L_x_1507:
[----:B------:R-:W-:Y:S05]  /*80f0*/  @!P6 BRA `(.L_x_1417) ;  /* 0x000000000084e947 */ /* 0x000fea0003800000 */
[----:B------:R-:W-:-:S06]  /*8100*/  ULOP3.LUT UR7, UR38, 0x2, URZ, 0xfc, !UPT ;  /* 0x0000000226077892 */ /* 0x000fcc000f8efc3f */
[----:B------:R-:W-:-:S05]  /*8110*/  IMAD.U32 R2, RZ, RZ, UR7 ;  /* 0x00000007ff027e24 */ /* 0x000fca000f8e00ff */
[----:B------:R-:W-:-:S13]  /*8120*/  ISETP.NE.AND P2, PT, R2, 0x3, PT ;  /* 0x000000030200780c */ /* 0x000fda0003f45270 */
[----:B------:R-:W-:Y:S05]  /*8130*/  @!P2 BRA `(.L_x_1488) ;  /* 0x000000000004a947 */ /* 0x000fea0003800000 */
[----:B------:R-:W-:Y:S01]  /*8140*/  BPT.TRAP 0x1 ;  /* 0x000000040000795c */ /* 0x000fe20000300000 */
.L_x_1488:
        /* <DEDUP_REMOVED lines=15> */
.L_x_1508:
[----:B------:R-:W2:Y:S02]  /*8240*/  SYNCS.PHASECHK.TRANS64.TRYWAIT P0, [R3+URZ], R2 ;  /* 0x00000002030075a7 */ /* 0x000ea4000800017f */
[----:B--2---:R-:W-:Y:S05]  /*8250*/  @!P0 BRA `(.L_x_1490) ;  /* 0x0000000400708947 */ /* 0x004fea0003800000 */
.L_x_1509:
[----:B------:R-:W-:Y:S05]  /*8260*/  @!P2 BRA `(.L_x_1491) ;  /* 0x000000000004a947 */ /* 0x000fea0003800000 */
[----:B------:R-:W-:Y:S01]  /*8270*/  BPT.TRAP 0x1 ;  /* 0x000000040000795c */ /* 0x000fe20000300000 */
.L_x_1491:
[----:B--2---:R-:W-:-:S04]  /*8280*/  VIADD R3, R7, 0x30840 ;  /* 0x0003084007037836 */ /* 0x004fc80000000000 */
[----:B------:R-:W-:-:S04]  /*8290*/  IMAD R0, R0, 0x8, R3 ;  /* 0x0000000800007824 */ /* 0x000fc800078e0203 */
[----:B------:R-:W2:Y:S02]  /*82a0*/  SYNCS.PHASECHK.TRANS64.TRYWAIT P0, [R0+URZ], R5 ;  /* 0x00000005000075a7 */ /* 0x000ea4000800017f */
[----:B--2---:R-:W-:Y:S05]  /*82b0*/  @!P0 BRA `(.L_x_1492) ;  /* 0x00000004006c8947 */ /* 0x004fea0003800000 */
.L_x_1510:
[----:B------:R-:W-:-:S07]  /*82c0*/  IMAD R3, R4, 0x8, R3 ;  /* 0x0000000804037824 */ /* 0x000fce00078e0203 */
.L_x_1493:
[----:B---3--:R3:W4:Y:S02]  /*82d0*/  SYNCS.PHASECHK.TRANS64.TRYWAIT P0, [R3+URZ], R2 ;  /* 0x00000002030075a7 */ /* 0x008724000800017f */
[----:B----4-:R-:W-:Y:S05]  /*82e0*/  @!P0 NANOSLEEP.SYNCS 0x989680 ;  /* 0x009896800000895d */ /* 0x010fea0003900000 */
[----:B------:R-:W4:Y:S02]  /*82f0*/  @!P0 SYNCS.PHASECHK.TRANS64 P0, [R3+URZ], R2 ;  /* 0x00000002030085a7 */ /* 0x000f24000800007f */
[----:B----4-:R-:W-:Y:S05]  /*8300*/  @!P0 BRA `(.L_x_1493) ;  /* 0xfffffffc00f08947 */ /* 0x010fea000383ffff */
.L_x_1417:
[----:B------:R-:W-:Y:S05]  /*8310*/  BSYNC B6 ;  /* 0x0000000000067941 */ /* 0x000fea0003800000 */
.L_x_1414:
[----:B------:R-:W-:Y:S05]  /*8320*/  EXIT ;  /* 0x000000000000794d */ /* 0x000fea0003800000 */
.L_x_1424:
[----:B------:R-:W-:Y:S02]  /*8330*/  IMAD.MOV.U32 R12, RZ, RZ, RZ ;  /* 0x000000ffff0c7224 */ /* 0x000fe400078e00ff */
[----:B------:R-:W-:Y:S02]  /*8340*/  IMAD.MOV.U32 R11, RZ, RZ, 0x1f ;  /* 0x0000001fff0b7424 */ /* 0x000fe400078e00ff */
[----:B------:R-:W-:-:S07]  /*8350*/  IMAD.MOV.U32 R15, RZ, RZ, -0x1 ;  /* 0xffffffffff0f7424 */ /* 0x000fce00078e00ff */
[----:B------:R-:W-:Y:S05]  /*8360*/  WARPSYNC.COLLECTIVE R15, `(.L_x_1494) ;  /* 0x000000000f087348 */ /* 0x000fea0003c00000 */
[----:B------:R1:W2:Y:S02]  /*8370*/  SHFL.IDX P6, R14, R13, R12, R11 ;  /* 0x0000000c0d0e7389 */ /* 0x0002a400000c000b */
[----:B-12---:R-:W-:Y:S01]  /*8380*/  ENDCOLLECTIVE ;  /* 0x000000000000791b */ /* 0x006fe20003800000 */
.L_x_1494:
[----:B------:R-:W-:Y:S05]  /*8390*/  BRA `(.L_x_1495) ;  /* 0xffffff8c007c7947 */ /* 0x000fea000383ffff */
.L_x_1426:
        /* <DEDUP_REMOVED lines=8> */
.L_x_1430:
[----:B---3--:R3:W4:Y:S02]  /*8420*/  SYNCS.PHASECHK.TRANS64.TRYWAIT P0, [R0+URZ+0x30810], R191 ;  /* 0x030810bf000075a7 */ /* 0x008724000800017f */
[----:B----4-:R-:W-:Y:S05]  /*8430*/  @!P0 NANOSLEEP.SYNCS 0x989680 ;  /* 0x009896800000895d */ /* 0x010fea0003900000 */
[----:B------:R-:W4:Y:S02]  /*8440*/  @!P0 SYNCS.PHASECHK.TRANS64 P0, [R0+URZ+0x30810], R191 ;  /* 0x030810bf000085a7 */ /* 0x000f24000800007f */
[----:B----4-:R-:W-:Y:S05]  /*8450*/  @!P0 BRA `(.L_x_1430) ;  /* 0xfffffffc00f08947 */ /* 0x010fea000383ffff */
[----:B------:R-:W-:Y:S05]  /*8460*/  BRA `(.L_x_1429) ;  /* 0xffffff94006c7947 */ /* 0x000fea000383ffff */
.L_x_1434:
[----:B--2---:R2:W1:Y:S02]  /*8470*/  SYNCS.PHASECHK.TRANS64.TRYWAIT P0, [R0+URZ+0x30830], R191 ;  /* 0x030830bf000075a7 */ /* 0x004464000800017f */
[----:B-1----:R-:W-:Y:S05]  /*8480*/  @!P0 NANOSLEEP.SYNCS 0x989680 ;  /* 0x009896800000895d */ /* 0x002fea0003900000 */
[----:B------:R-:W1:Y:S02]  /*8490*/  @!P0 SYNCS.PHASECHK.TRANS64 P0, [R0+URZ+0x30830], R191 ;  /* 0x030830bf000085a7 */ /* 0x000e64000800007f */
[----:B-1----:R-:W-:Y:S05]  /*84a0*/  @!P0 BRA `(.L_x_1434) ;  /* 0xfffffffc00f08947 */ /* 0x002fea000383ffff */
[----:B------:R-:W-:Y:S05]  /*84b0*/  BRA `(.L_x_1433) ;  /* 0xffffff9c00847947 */ /* 0x000fea000383ffff */
.L_x_1468:
[----:B-1----:R1:W2:Y:S02]  /*84c0*/  SYNCS.PHASECHK.TRANS64.TRYWAIT P0, [R16+URZ+0x30820], R3 ;  /* 0x03082003100075a7 */ /* 0x0022a4000800017f */
[----:B--2---:R-:W-:Y:S05]  /*84d0*/  @!P0 NANOSLEEP.SYNCS 0x989680 ;  /* 0x009896800000895d */ /* 0x004fea0003900000 */
[----:B------:R-:W2:Y:S02]  /*84e0*/  @!P0 SYNCS.PHASECHK.TRANS64 P0, [R16+URZ+0x30820], R3 ;  /* 0x03082003100085a7 */ /* 0x000ea4000800007f */
[----:B--2---:R-:W-:Y:S05]  /*84f0*/  @!P0 BRA `(.L_x_1468) ;  /* 0xfffffffc00f08947 */ /* 0x004fea000383ffff */
[----:B------:R-:W-:Y:S05]  /*8500*/  BRA `(.L_x_1496) ;  /* 0xffffffe000587947 */ /* 0x000fea000383ffff */
.L_x_1472:
[----:B-1----:R1:W3:Y:S02]  /*8510*/  SYNCS.PHASECHK.TRANS64.TRYWAIT P1, [R16+URZ+0x30840], R21 ;  /* 0x03084015100075a7 */ /* 0x0022e4000802017f */
[----:B---3--:R-:W-:Y:S05]  /*8520*/  @!P1 NANOSLEEP.SYNCS 0x989680 ;  /* 0x009896800000995d */ /* 0x008fea0003900000 */
[----:B------:R-:W3:Y:S02]  /*8530*/  @!P1 SYNCS.PHASECHK.TRANS64 P1, [R16+URZ+0x30840], R21 ;  /* 0x03084015100095a7 */ /* 0x000ee4000802007f */
[----:B---3--:R-:W-:Y:S05]  /*8540*/  @!P1 BRA `(.L_x_1472) ;  /* 0xfffffffc00f09947 */ /* 0x008fea000383ffff */
[----:B------:R-:W-:Y:S05]  /*8550*/  BRA `(.L_x_1497) ;  /* 0xffffffe800147947 */ /* 0x000fea000383ffff */
.L_x_1474:
[----:B--2---:R2:W3:Y:S02]  /*8560*/  SYNCS.PHASECHK.TRANS64.TRYWAIT P1, [R16+URZ+0x30828], R21 ;  /* 0x03082815100075a7 */ /* 0x0044e4000802017f */
[----:B---3--:R-:W-:Y:S05]  /*8570*/  @!P1 NANOSLEEP.SYNCS 0x989680 ;  /* 0x009896800000995d */ /* 0x008fea0003900000 */
[----:B------:R-:W3:Y:S02]  /*8580*/  @!P1 SYNCS.PHASECHK.TRANS64 P1, [R16+URZ+0x30828], R21 ;  /* 0x03082815100095a7 */ /* 0x000ee4000802007f */
[----:B---3--:R-:W-:Y:S05]  /*8590*/  @!P1 BRA `(.L_x_1474) ;  /* 0xfffffffc00f09947 */ /* 0x008fea000383ffff */
[----:B------:R-:W-:Y:S05]  /*85a0*/  BRA `(.L_x_1498) ;  /* 0xffffffe800a87947 */ /* 0x000fea000383ffff */
.L_x_1476:
[----:B---3--:R3:W4:Y:S02]  /*85b0*/  SYNCS.PHASECHK.TRANS64.TRYWAIT P1, [R16+URZ+0x30848], R21 ;  /* 0x03084815100075a7 */ /* 0x008724000802017f */
[----:B----4-:R-:W-:Y:S05]  /*85c0*/  @!P1 NANOSLEEP.SYNCS 0x989680 ;  /* 0x009896800000995d */ /* 0x010fea0003900000 */
[----:B------:R-:W4:Y:S02]  /*85d0*/  @!P1 SYNCS.PHASECHK.TRANS64 P1, [R16+URZ+0x30848], R21 ;  /* 0x03084815100095a7 */ /* 0x000f24000802007f */
[----:B----4-:R-:W-:Y:S05]  /*85e0*/  @!P1 BRA `(.L_x_1476) ;  /* 0xfffffffc00f09947 */ /* 0x010fea000383ffff */
[----:B------:R-:W-:Y:S05]  /*85f0*/  BRA `(.L_x_1499) ;  /* 0xffffffec003c7947 */ /* 0x000fea000383ffff */
.L_x_1478:
[----:B------:R-:W-:-:S07]  /*8600*/  SHF.L.U32 R5, R11, 0x1f, RZ ;  /* 0x0000001f0b057819 */ /* 0x000fce00000006ff */
.L_x_1500:
[----:B------:R1:W1:Y:S02]  /*8610*/  SYNCS.PHASECHK.TRANS64.TRYWAIT P1, [R16+URZ+0x30820], R5 ;  /* 0x03082005100075a7 */ /* 0x000264000802017f */
[----:B-1----:R-:W-:Y:S05]  /*8620*/  @!P1 NANOSLEEP.SYNCS 0x989680 ;  /* 0x009896800000995d */ /* 0x002fea0003900000 */
[----:B------:R-:W1:Y:S02]  /*8630*/  @!P1 SYNCS.PHASECHK.TRANS64 P1, [R16+URZ+0x30820], R5 ;  /* 0x03082005100095a7 */ /* 0x000e64000802007f */
[----:B-1----:R-:W-:Y:S05]  /*8640*/  @!P1 BRA `(.L_x_1500) ;  /* 0xfffffffc00f09947 */ /* 0x002fea000383ffff */
[----:B------:R-:W-:Y:S05]  /*8650*/  BRA `(.L_x_1501) ;  /* 0xffffffec00b87947 */ /* 0x000fea000383ffff */
.L_x_1481:
[----:B-1----:R1:W3:Y:S02]  /*8660*/  SYNCS.PHASECHK.TRANS64.TRYWAIT P1, [R16+URZ+0x30840], R13 ;  /* 0x0308400d100075a7 */ /* 0x0022e4000802017f */
[----:B---3--:R-:W-:Y:S05]  /*8670*/  @!P1 NANOSLEEP.SYNCS 0x989680 ;  /* 0x009896800000995d */ /* 0x008fea0003900000 */
[----:B------:R-:W3:Y:S02]  /*8680*/  @!P1 SYNCS.PHASECHK.TRANS64 P1, [R16+URZ+0x30840], R13 ;  /* 0x0308400d100095a7 */ /* 0x000ee4000802007f */
[----:B---3--:R-:W-:Y:S05]  /*8690*/  @!P1 BRA `(.L_x_1481) ;  /* 0xfffffffc00f09947 */ /* 0x008fea000383ffff */
[----:B------:R-:W-:Y:S05]  /*86a0*/  BRA `(.L_x_1502) ;  /* 0xfffffff0006c7947 */ /* 0x000fea000383ffff */
.L_x_1483:
[----:B--2---:R2:W3:Y:S02]  /*86b0*/  SYNCS.PHASECHK.TRANS64.TRYWAIT P1, [R16+URZ+0x30828], R13 ;  /* 0x0308280d100075a7 */ /* 0x0044e4000802017f */
[----:B---3--:R-:W-:Y:S05]  /*86c0*/  @!P1 NANOSLEEP.SYNCS 0x989680 ;  /* 0x009896800000995d */ /* 0x008fea0003900000 */
[----:B------:R-:W3:Y:S02]  /*86d0*/  @!P1 SYNCS.PHASECHK.TRANS64 P1, [R16+URZ+0x30828], R13 ;  /* 0x0308280d100095a7 */ /* 0x000ee4000802007f */
[----:B---3--:R-:W-:Y:S05]  /*86e0*/  @!P1 BRA `(.L_x_1483) ;  /* 0xfffffffc00f09947 */ /* 0x008fea000383ffff */
[----:B------:R-:W-:Y:S05]  /*86f0*/  BRA `(.L_x_1503) ;  /* 0xfffffff000f47947 */ /* 0x000fea000383ffff */
.L_x_1485:
[----:B---3--:R3:W1:Y:S02]  /*8700*/  SYNCS.PHASECHK.TRANS64.TRYWAIT P0, [R3+URZ+0x30840], R0 ;  /* 0x03084000030075a7 */ /* 0x008664000800017f */
[----:B-1----:R-:W-:Y:S05]  /*8710*/  @!P0 NANOSLEEP.SYNCS 0x989680 ;  /* 0x009896800000895d */ /* 0x002fea0003900000 */
[----:B------:R-:W1:Y:S02]  /*8720*/  @!P0 SYNCS.PHASECHK.TRANS64 P0, [R3+URZ+0x30840], R0 ;  /* 0x03084000030085a7 */ /* 0x000e64000800007f */
[----:B-1----:R-:W-:Y:S05]  /*8730*/  @!P0 BRA `(.L_x_1485) ;  /* 0xfffffffc00f08947 */ /* 0x002fea000383ffff */
[----:B------:R-:W-:Y:S05]  /*8740*/  BRA `(.L_x_1504) ;  /* 0xfffffff4009c7947 */ /* 0x000fea000383ffff */
.L_x_1487:
[----:B------:R-:W-:Y:S01]  /*8750*/  BSSY B0, `(.L_x_1505) ;  /* 0x0000006000007945 */ /* 0x000fe20003800000 */
[----:B------:R-:W-:-:S07]  /*8760*/  IMAD.MOV.U32 R15, RZ, RZ, -0x1 ;  /* 0xffffffffff0f7424 */ /* 0x000fce00078e00ff */
[----:B------:R-:W-:Y:S05]  /*8770*/  WARPSYNC.COLLECTIVE R15, `(.L_x_1506) ;  /* 0x000000000f0c7348 */ /* 0x000fea0003c00000 */
[----:B------:R-:W-:Y:S02]  /*8780*/  ELECT P6, UR62, PT ;  /* 0x00000000003e782f */ /* 0x000fe400038c0000 */
[----:B------:R-:W-:Y:S01]  /*8790*/  MOV R14, UR62 ;  /* 0x0000003e000e7c02 */ /* 0x000fe20008000f00 */
[----:B------:R-:W-:Y:S10]  /*87a0*/  ENDCOLLECTIVE ;  /* 0x000000000000791b */ /* 0x000ff40003800000 */
.L_x_1506:
[----:B------:R-:W-:Y:S05]  /*87b0*/  BSYNC B0 ;  /* 0x0000000000007941 */ /* 0x000fea0003800000 */
.L_x_1505:
[----:B------:R-:W-:Y:S05]  /*87c0*/  BRA `(.L_x_1507) ;  /* 0xfffffff800487947 */ /* 0x000fea000383ffff */
.L_x_1489:
[----:B-1----:R1:W2:Y:S02]  /*87d0*/  SYNCS.PHASECHK.TRANS64.TRYWAIT P0, [R6+URZ], R5 ;  /* 0x00000005060075a7 */ /* 0x0022a4000800017f */
[----:B--2---:R-:W-:Y:S05]  /*87e0*/  @!P0 NANOSLEEP.SYNCS 0x989680 ;  /* 0x009896800000895d */ /* 0x004fea0003900000 */
[----:B------:R-:W2:Y:S02]  /*87f0*/  @!P0 SYNCS.PHASECHK.TRANS64 P0, [R6+URZ], R5 ;  /* 0x00000005060085a7 */ /* 0x000ea4000800007f */
[----:B--2---:R-:W-:Y:S05]  /*8800*/  @!P0 BRA `(.L_x_1489) ;  /* 0xfffffffc00f08947 */ /* 0x004fea000383ffff */
[----:B------:R-:W-:Y:S05]  /*8810*/  BRA `(.L_x_1508) ;  /* 0xfffffff800887947 */ /* 0x000fea000383ffff */
.L_x_1490:
[----:B--2---:R2:W3:Y:S02]  /*8820*/  SYNCS.PHASECHK.TRANS64.TRYWAIT P0, [R3+URZ], R2 ;  /* 0x00000002030075a7 */ /* 0x0044e4000800017f */
[----:B---3--:R-:W-:Y:S05]  /*8830*/  @!P0 NANOSLEEP.SYNCS 0x989680 ;  /* 0x009896800000895d */ /* 0x008fea0003900000 */
[----:B------:R-:W3:Y:S02]  /*8840*/  @!P0 SYNCS.PHASECHK.TRANS64 P0, [R3+URZ], R2 ;  /* 0x00000002030085a7 */ /* 0x000ee4000800007f */
[----:B---3--:R-:W-:Y:S05]  /*8850*/  @!P0 BRA `(.L_x_1490) ;  /* 0xfffffffc00f08947 */ /* 0x008fea000383ffff */
[----:B------:R-:W-:Y:S05]  /*8860*/  BRA `(.L_x_1509) ;  /* 0xfffffff8007c7947 */ /* 0x000fea000383ffff */
.L_x_1492:
[----:B--2---:R2:W3:Y:S02]  /*8870*/  SYNCS.PHASECHK.TRANS64.TRYWAIT P0, [R0+URZ], R5 ;  /* 0x00000005000075a7 */ /* 0x0044e4000800017f */
[----:B---3--:R-:W-:Y:S05]  /*8880*/  @!P0 NANOSLEEP.SYNCS 0x989680 ;  /* 0x009896800000895d */ /* 0x008fea0003900000 */
[----:B------:R-:W3:Y:S02]  /*8890*/  @!P0 SYNCS.PHASECHK.TRANS64 P0, [R0+URZ], R5 ;  /* 0x00000005000085a7 */ /* 0x000ee4000800007f */
[----:B---3--:R-:W-:Y:S05]  /*88a0*/  @!P0 BRA `(.L_x_1492) ;  /* 0xfffffffc00f08947 */ /* 0x008fea000383ffff */
[----:B------:R-:W-:Y:S05]  /*88b0*/  BRA `(.L_x_1510) ;  /* 0xfffffff800807947 */ /* 0x000fea000383ffff */
.L_x_1511:
        /* <DEDUP_REMOVED lines=12> */
.L_x_7300:


//--------------------- .text._ZN7cutlass13device_kernelIN5flash11enable_sm90INS1_16FlashAttnBwdSm90INS1_25CollectiveMainloopBwdSm90ILi2ELi2ELi2EN4cute5tupleIJNS5_1CILi1EEES8_S8_EEENS6_IJNS7_ILi64EEENS7_ILi128EEESB_EEENS_6half_tEfNS_4arch4Sm90ELb0ELb1ELb1ELb0ELb1ELb1ELb0ELb0ELi2ELi1ELi2ELi1ELb0EEENS1_24CollectiveEpilogueBwdGQAISC_fSF_Li256ELb0ELb1EEENS1_19SingleTileSchedulerILb0ELb0ELb0ELi128EEEEEEEEEvNT_6ParamsE --------------------------
	.section	.text._ZN7cutlass13device_kernelIN5flash11enable_sm90INS1_16FlashAttnBwdSm90INS1_25CollectiveMainloopBwdSm90ILi2ELi2ELi2EN4cute5tupleIJNS5_1CILi1EEES8_S8_EEENS6_IJNS7_ILi64EEENS7_ILi128EEESB_EEENS_6half_tEfNS_4arch4Sm90ELb0ELb1ELb1ELb0ELb1ELb1ELb0ELb0ELi2ELi1ELi2ELi1ELb0EEENS1_24CollectiveEpilogueBwdGQAISC_fSF_Li256ELb0ELb1EEENS1_19SingleTileSchedulerILb0ELb0ELb0ELi128EEEEEEEEEvNT_6ParamsE,"ax",@progbits
	.align	128
.text._ZN7cutlass13device_kernelIN5flash11enable_sm90INS1_16FlashAttnBwdSm90INS1_25CollectiveMainloopBwdSm90ILi2ELi2ELi2EN4cute5tupleIJNS5_1CILi1EEES8_S8_EEENS6_IJNS7_ILi64EEENS7_ILi128EEESB_EEENS_6half_tEfNS_4arch4Sm90ELb0ELb1ELb1ELb0ELb1ELb1ELb0ELb0ELi2ELi1ELi2ELi1ELb0EEENS1_24CollectiveEpilogueBwdGQAISC_fSF_Li256ELb0ELb1EEENS1_19SingleTileSchedulerILb0ELb0ELb0ELi128EEEEEEEEEvNT_6ParamsE:
        .type           _ZN7cutlass13device_kernelIN5flash11enable_sm90INS1_16FlashAttnBwdSm90INS1_25CollectiveMainloopBwdSm90ILi2ELi2ELi2EN4cute5tupleIJNS5_1CILi1EEES8_S8_EEENS6_IJNS7_ILi64EEENS7_ILi128EEESB_EEENS_6half_tEfNS_4arch4Sm90ELb0ELb1ELb1ELb0ELb1ELb1ELb0ELb0ELi2ELi1ELi2ELi1ELb0EEENS1_24CollectiveEpilogueBwdGQAISC_fSF_Li256ELb0ELb1EEENS1_19SingleTileSchedulerILb0ELb0ELb0ELi128EEEEEEEEEvNT_6ParamsE,@function
        .size           _ZN7cutlass13device_kernelIN5flash11enable_sm90INS1_16FlashAttnBwdSm90INS1_25CollectiveMainloopBwdSm90ILi2ELi2ELi2EN4cute5tupleIJNS5_1CILi1EEES8_S8_EEENS6_IJNS7_ILi64EEENS7_ILi128EEESB_EEENS_6half_tEfNS_4arch4Sm90ELb0ELb1ELb1ELb0ELb1ELb1ELb0ELb0ELi2ELi1ELi2ELi1ELb0EEENS1_24CollectiveEpilogueBwdGQAISC_fSF_Li256ELb0ELb1EEENS1_19SingleTileSchedulerILb0ELb0ELb0ELi128EEEEEEEEEvNT_6ParamsE,(.L_x_7301 - _ZN7cutlass13device_kernelIN5flash11enable_sm90INS1_16FlashAttnBwdSm90INS1_25CollectiveMainloopBwdSm90ILi2ELi2ELi2EN4cute5tupleIJNS5_1CILi1EEES8_S8_EEENS6_IJNS7_ILi64EEENS7_ILi128EEESB_EEENS_6half_tEfNS_4arch4Sm90ELb0ELb1ELb1ELb0ELb1ELb1ELb0ELb0ELi2ELi1ELi2ELi1ELb0EEENS1_24CollectiveEpilogueBwdGQAISC_fSF_Li256ELb0ELb1EEENS1_19SingleTileSchedulerILb0ELb0ELb0ELi128EEEEEEEEEvNT_6ParamsE)
        .other          _ZN7cutlass13device_kernelIN5flash11enable_sm90INS1_16FlashAttnBwdSm90INS1_25CollectiveMainloopBwdSm90ILi2ELi2ELi2EN4cute5tupleIJNS5_1CILi1EEES8_S8_EEENS6_IJNS7_ILi64EEENS7_ILi128EEESB_EEENS_6half_tEfNS_4arch4Sm90ELb0ELb1ELb1ELb0ELb1ELb1ELb0ELb0ELi2ELi1ELi2ELi1ELb0EEENS1_24CollectiveEpilogueBwdGQAISC_fSF_Li256ELb0ELb1EEENS1_19SingleTileSchedulerILb0ELb0ELb0ELi128EEEEEEEEEvNT_6ParamsE,@"STO_CUDA_ENTRY STV_DEFAULT"
_ZN7cutlass13device_kernelIN5flash11enable_sm90INS1_16FlashAttnBwdSm90INS1_25CollectiveMainloopBwdSm90ILi2ELi2ELi2EN4cute5tupleIJNS5_1CILi1EEES8_S8_EEENS6_IJNS7_ILi64EEENS7_ILi128EEESB_EEENS_6half_tEfNS_4arch4Sm90ELb0ELb1ELb1ELb0ELb1ELb1ELb0ELb0ELi2ELi1ELi2ELi1ELb0EEENS1_24CollectiveEpilogueBwdGQAISC_fSF_Li256ELb0ELb1EEENS1_19SingleTileSchedulerILb0ELb0ELb0ELi128EEEEEEEEEvNT_6ParamsE:
        /* <DEDUP_REMOVED lines=24> */
.L_x_1513:
[----:B------:R-:W-:Y:S05]  /*0180*/  BSYNC B0 ;  /* 0x0000000000007941 */ /* 0x000fea0003800000 */
.L_x_1512:
        /* <DEDUP_REMOVED lines=37> */
.L_x_1514:
        /* <DEDUP_REMOVED lines=22> */
.L_x_1515:
[----:B------:R-:W-:Y:S01]  /*0540*/  PLOP3.LUT P0, PT, PT, PT, UP0, 0x80, 0x0 ;  /* 0x000000000000781c */ /* 0x000fe20003f0f008 */
[----:B------:R-:W-:Y:S01]  /*0550*/  NOP ;  /* 0x0000000000007918 */ /* 0x000fe20000000000 */
[----:B------:R-:W-:Y:S01]  /*0560*/  ULDC.64 UR46, c[0x0][0x208] ;  /* 0x00008200002e7ab9 */ /* 0x000fe20000000a00 */
[----:B------:R-:W-:Y:S01]  /*0570*/  BSSY B6, `(.L_x_1516) ;  /* 0x0000919000067945 */ /* 0x000fe20003800000 */
[----:B-12-4-:R-:W-:Y:S09]  /*0580*/  BAR.SYNC.DEFER_BLOCKING 0x0 ;  /* 0x0000000000007b1d */ /* 0x016ff20000010000 */
[----:B------:R-:W-:Y:S05]  /*0590*/  @!P0 BRA `(.L_x_1517) ;  /* 0x0000005400048947 */ /* 0x000fea0003800000 */
.L_x_1518:
        /* <DEDUP_REMOVED lines=101> */
.L_x_1520:
        /* <DEDUP_REMOVED lines=31> */
.L_x_1523:
        /* <DEDUP_REMOVED lines=15> */
.L_x_1522:
        /* <DEDUP_REMOVED lines=22> */
.L_x_1525:
        /* <DEDUP_REMOVED lines=15> */
.L_x_1524:
        /* <DEDUP_REMOVED lines=8> */
.L_x_1638:
        /* <DEDUP_REMOVED lines=23> */
.L_x_1527:
        /* <DEDUP_REMOVED lines=98> */
.L_x_1539:
[----:B------:R-:W-:-:S05]  /*1930*/  IMAD.U32 R0, RZ, RZ, UR38 ;  /* 0x00000026ff007e24 */ /* 0x000fca000f8e00ff */
[----:B------:R-:W-:-:S04]  /*1940*/  LOP3.LUT R0, R0, 0x1, RZ, 0xfc, !PT ;  /* 0x0000000100007812 */ /* 0x000fc800078efcff */
[----:B------:R-:W-:-:S13]  /*1950*/  ISETP.NE.AND P6, PT, R0, 0x3, PT ;  /* 0x000000030000780c */ /* 0x000fda0003fc5270 */
[----:B-1----:R-:W-:Y:S05]  /*1960*/  @!P6 BRA `(.L_x_1529) ;  /* 0x000000000004e947 */ /* 0x002fea0003800000 */
[----:B------:R-:W-:Y:S01]  /*1970*/  BPT.TRAP 0x1 ;  /* 0x000000040000795c */ /* 0x000fe20000300000 */
.L_x_1529:
        /* <DEDUP_REMOVED lines=8> */
.L_x_1530:
[----:B---3--:R-:W-:Y:S05]  /*1a00*/  @P0 BRA `(.L_x_1531) ;  /* 0x0000000000080947 */ /* 0x008fea0003800000 */
[----:B------:R-:W3:Y:S02]  /*1a10*/  SYNCS.PHASECHK.TRANS64.TRYWAIT P0, [R0+URZ+0x30810], R191 ;  /* 0x030810bf000075a7 */ /* 0x000ee4000800017f */
[----:B---3--:R-:W-:Y:S05]  /*1a20*/  @!P0 BRA `(.L_x_1532) ;  /* 0x0000007c00788947 */ /* 0x008fea0003800000 */
.L_x_1531:
        /* <DEDUP_REMOVED lines=84> */
.L_x_1533:
[----:B------:R1:W1:Y:S01]  /*1f70*/  SYNCS.PHASECHK.TRANS64.TRYWAIT P0, [R0+URZ+0x30830], R191 ;  /* 0x030830bf000075a7 */ /* 0x000262000800017f */
[----:B------:R-:W-:Y:S05]  /*1f80*/  @!P6 BRA `(.L_x_1534) ;  /* 0x000000000004e947 */ /* 0x000fea0003800000 */
[----:B------:R-:W-:Y:S01]  /*1f90*/  BPT.TRAP 0x1 ;  /* 0x000000040000795c */ /* 0x000fe20000300000 */
.L_x_1534:
        /* <DEDUP_REMOVED lines=52> */
.L_x_1535:
        /* <DEDUP_REMOVED lines=539> */
.L_x_1537:
        /* <DEDUP_REMOVED lines=49> */
.L_x_1538:
        /* <DEDUP_REMOVED lines=78> */
.L_x_1521:
[----:B------:R-:W-:Y:S05]  /*4c80*/  @P0 BRA `(.L_x_1519) ;  /* 0x00000048009c0947 */ /* 0x000fea0003800000 */
[----:B------:R-:W2:Y:S01]  /*4c90*/  S2R R4, SR_TID.X ;  /* 0x0000000000047919 */ /* 0x000ea20000002100 */
[----:B------:R-:W3:Y:S01]  /*4ca0*/  S2UR UR8, SR_CTAID.Y ;  /* 0x00000000000879c3 */ /* 0x000ee20000002600 */
[----:B------:R-:W-:Y:S01]  /*4cb0*/  ULDC UR9, c[0x0][0x850] ;  /* 0x0002140000097ab9 */ /* 0x000fe20000000800 */
[----:B------:R-:W-:Y:S01]  /*4cc0*/  ULDC.64 UR12, c[0x0][0x818] ;  /* 0x00020600000c7ab9 */ /* 0x000fe20000000a00 */
[----:B------:R-:W-:Y:S01]  /*4cd0*/  UISETP.NE.AND UP0, UPT, UR9, 0x1, UPT ;  /* 0x000000010900788c */ /* 0x000fe2000bf05270 */
[----:B------:R-:W-:Y:S01]  /*4ce0*/  BSSY B0, `(.L_x_1540) ;  /* 0x000005c000007945 */ /* 0x000fe20003800000 */
[----:B------:R-:W-:Y:S01]  /*4cf0*/  ULDC UR18, c[0x0][0x870] ;  /* 0x00021c0000127ab9 */ /* 0x000fe20000000800 */
[----:B------:R-:W-:Y:S01]  /*4d00*/  ULDC UR20, c[0x0][0x80c] ;  /* 0x0002030000147ab9 */ /* 0x000fe20000000800 */
[----:B------:R-:W-:Y:S01]  /*4d10*/  ULDC.64 UR16, c[0x0][0x840] ;  /* 0x0002100000107ab9 */ /* 0x000fe20000000a00 */
[----:B------:R-:W4:Y:S01]  /*4d20*/  S2UR UR15, SR_CTAID.X ;  /* 0x00000000000f79c3 */ /* 0x000f220000002500 */
[----:B------:R-:W-:-:S05]  /*4d30*/  ULDC.64 UR24, c[0x0][0x848] ;  /* 0x0002120000187ab9 */ /* 0x000fca0000000a00 */
[----:B------:R-:W-:Y:S01]  /*4d40*/  @UP0 ULDC UR4, c[0x0][0x854] ;  /* 0x0002150000040ab9 */ /* 0x000fe20000000800 */
[----:B------:R-:W-:Y:S01]  /*4d50*/  @UP0 ULDC UR7, c[0x0][0x858] ;  /* 0x0002160000070ab9 */ /* 0x000fe20000000800 */
[----:B------:R-:W5:Y:S08]  /*4d60*/  S2UR UR14, SR_CTAID.Z ;  /* 0x00000000000e79c3 */ /* 0x000f700000002700 */
[----:B------:R-:W1:Y:S01]  /*4d70*/  S2UR UR21, SR_CgaCtaId ;  /* 0x00000000001579c3 */ /* 0x000e620000008800 */
[----:B---3--:R-:W-:-:S02]  /*4d80*/  UIMAD.WIDE.U32 UR4, UR8, UR4, URZ ;  /* 0x00000004080472a5 */ /* 0x008fc4000f8e003f */
[----:B------:R-:W-:Y:S02]  /*4d90*/  UMOV UR11, UR8 ;  /* 0x00000008000b7c82 */ /* 0x000fe40008000000 */
[----:B------:R-:W-:Y:S01]  /*4da0*/  @UP0 USHF.R.U32.HI UR11, URZ, UR7, UR5 ;  /* 0x000000073f0b0299 */ /* 0x000fe20008011605 */
[C---:B--2---:R-:W-:Y:S01]  /*4db0*/  VIADD R5, R4.reuse, 0xffffff80 ;  /* 0xffffff8004057836 */ /* 0x044fe20000000000 */
[----:B----4-:R-:W-:Y:S01]  /*4dc0*/  UIMAD UR18, UR15, UR18, URZ ;  /* 0x000000120f1272a4 */ /* 0x010fe2000f8e023f */
[----:B------:R-:W-:Y:S01]  /*4dd0*/  BAR.SYNC.DEFER_BLOCKING 0x1, 0x100 ;  /* 0x0044000000007b1d */ /* 0x000fe20000010000 */
[----:B------:R-:W-:Y:S01]  /*4de0*/  USHF.R.S32.HI UR19, URZ, 0x1f, UR11 ;  /* 0x0000001f3f137899 */ /* 0x000fe2000801140b */
[----:B------:R-:W-:Y:S01]  /*4df0*/  ISETP.NE.AND P1, PT, R4, 0x80, PT ;  /* 0x000000800400780c */ /* 0x000fe20003f25270 */
[----:B------:R-:W-:Y:S01]  /*4e00*/  USHF.L.U32 UR6, UR15, 0xe, URZ ;  /* 0x0000000e0f067899 */ /* 0x000fe2000800063f */
[----:B------:R-:W-:Y:S01]  /*4e10*/  SHF.R.S32.HI R0, RZ, 0x1f, R5 ;  /* 0x0000001fff007819 */ /* 0x000fe20000011405 */
[----:B------:R-:W-:Y:S01]  /*4e20*/  UIMAD UR10, UR19, UR12, URZ ;  /* 0x0000000c130a72a4 */ /* 0x000fe2000f8e023f */
[----:B------:R-:W-:Y:S01]  /*4e30*/  ISETP.NE.AND P0, PT, R5, RZ, PT ;  /* 0x000000ff0500720c */ /* 0x000fe20003f05270 */
[----:B------:R-:W-:Y:S01]  /*4e40*/  UIMAD UR18, UR18, UR20, URZ ;  /* 0x00000014121272a4 */ /* 0x000fe2000f8e023f */
[----:B------:R-:W-:Y:S01]  /*4e50*/  LEA.HI R2, R0, R5, RZ, 0x7 ;  /* 0x0000000500027211 */ /* 0x000fe200078f38ff */
[----:B------:R-:W-:-:S02]  /*4e60*/  UIMAD UR22, UR11, UR13, UR10 ;  /* 0x0000000d0b1672a4 */ /* 0x000fc4000f8e020a */
[----:B-----5:R-:W-:Y:S01]  /*4e70*/  UIMAD UR15, UR14, UR20, URZ ;  /* 0x000000140e0f72a4 */ /* 0x020fe2000f8e023f */
[C---:B------:R-:W-:Y:S01]  /*4e80*/  LOP3.LUT R0, R2.reuse, 0xfffff80, RZ, 0xc0, !PT ;  /* 0x0fffff8002007812 */ /* 0x040fe200078ec0ff */
[----:B------:R-:W-:Y:S01]  /*4e90*/  IMAD.SHL.U32 R2, R2, 0x40, RZ ;  /* 0x0000004002027824 */ /* 0x000fe200078e00ff */
[----:B------:R-:W-:Y:S01]  /*4ea0*/  UMOV UR10, 0x400 ;  /* 0x00000400000a7882 */ /* 0x000fe20000000000 */
[----:B------:R-:W-:Y:S02]  /*4eb0*/  USHF.R.S32.HI UR7, URZ, 0x1f, UR6 ;  /* 0x0000001f3f077899 */ /* 0x000fe40008011406 */
[----:B------:R-:W-:Y:S01]  /*4ec0*/  IMAD.IADD R0, R5, 0x1, -R0 ;  /* 0x0000000105007824 */ /* 0x000fe200078e0a00 */
[----:B-1----:R-:W-:Y:S01]  /*4ed0*/  LOP3.LUT R3, R2, 0x3fffe000, RZ, 0xc0, !PT ;  /* 0x3fffe00002037812 */ /* 0x002fe200078ec0ff */
[----:B------:R-:W-:Y:S02]  /*4ee0*/  ULEA UR10, UR21, UR10, 0x18 ;  /* 0x0000000a150a7291 */ /* 0x000fe4000f8ec03f */
[----:B------:R-:W-:-:S02]  /*4ef0*/  USHF.R.S32.HI UR21, URZ, 0x1f, UR18 ;  /* 0x0000001f3f157899 */ /* 0x000fc40008011412 */
[----:B------:R-:W-:Y:S01]  /*4f00*/  USHF.R.S32.HI UR20, URZ, 0x1f, UR15 ;  /* 0x0000001f3f147899 */ /* 0x000fe2000801140f */
[----:B------:R-:W-:Y:S01]  /*4f10*/  IMAD R0, R0, 0x4, R3 ;  /* 0x0000000400007824 */ /* 0x000fe200078e0203 */
[----:B------:R-:W-:Y:S02]  /*4f20*/  UIADD3 UR18, UP0, UP1, UR18, UR15, UR11 ;  /* 0x0000000f12127290 */ /* 0x000fe4000f91e00b */
[----:B------:R-:W-:Y:S02]  /*4f30*/  UIMAD.WIDE.U32 UR4, UR11, UR12, UR6 ;  /* 0x0000000c0b0472a5 */ /* 0x000fe4000f8e0006 */
[----:B------:R-:W-:Y:S01]  /*4f40*/  UIMAD.WIDE.U32 UR6, UR11, UR16, UR6 ;  /* 0x000000100b0672a5 */ /* 0x000fe2000f8e0006 */
[----:B------:R-:W-:Y:S01]  /*4f50*/  LEA R0, R0, UR10, 0x2 ;  /* 0x0000000a00007c11 */ /* 0x000fe2000f8e10ff */
[----:B------:R-:W-:Y:S02]  /*4f60*/  UIMAD UR23, UR19, UR16, URZ ;  /* 0x00000010131772a4 */ /* 0x000fe4000f8e023f */
[----:B------:R-:W-:-:S02]  /*4f70*/  UIADD3.X UR16, UR21, UR20, UR19, UP0, UP1 ;  /* 0x0000001415107290 */ /* 0x000fc400087e2413 */
[----:B------:R-:W-:Y:S01]  /*4f80*/  USHF.L.U32 UR15, UR18, 0x2, URZ ;  /* 0x00000002120f7899 */ /* 0x000fe2000800063f */
[----:B------:R1:W-:Y:S01]  /*4f90*/  STS.128 [R0], R24 ;  /* 0x0000001800007388 */ /* 0x0003e20000000c00 */
[----:B------:R-:W-:Y:S01]  /*4fa0*/  ULDC.64 UR12, c[0x0][0x868] ;  /* 0x00021a00000c7ab9 */ /* 0x000fe20000000a00 */
[----:B------:R-:W-:Y:S02]  /*4fb0*/  USHF.L.U64.HI UR16, UR18, 0x2, UR16 ;  /* 0x0000000212107899 */ /* 0x000fe40008010210 */
[----:B------:R-:W-:Y:S01]  /*4fc0*/  UIADD3 UR18, UP0, UR15, UR12, URZ ;  /* 0x0000000c0f127290 */ /* 0x000fe2000ff1e03f */
[----:B------:R1:W-:Y:S01]  /*4fd0*/  STS.128 [R0+0x800], R28 ;  /* 0x0008001c00007388 */ /* 0x0003e20000000c00 */
[----:B------:R-:W-:Y:S02]  /*4fe0*/  USHF.R.S32.HI UR12, URZ, 0x1f, UR14 ;  /* 0x0000001f3f0c7899 */ /* 0x000fe4000801140e */
[----:B------:R-:W-:Y:S01]  /*4ff0*/  UIMAD UR17, UR11, UR17, UR23 ;  /* 0x000000110b1172a4 */ /* 0x000fe2000f8e0217 */
[----:B------:R1:W-:Y:S01]  /*5000*/  STS.128 [R0+0x1000], R32 ;  /* 0x0010002000007388 */ /* 0x0003e20000000c00 */
[----:B------:R-:W-:Y:S01]  /*5010*/  ULDC.64 UR20, c[0x0][0x820] ;  /* 0x0002080000147ab9 */ /* 0x000fe20000000a00 */
[----:B------:R-:W-:Y:S01]  /*5020*/  UIADD3.X UR19, UR16, UR13, URZ, UP0, !UPT ;  /* 0x0000000d10137290 */ /* 0x000fe200087fe43f */
[----:B------:R-:W-:Y:S01]  /*5030*/  IMAD.U32 R2, RZ, RZ, UR18 ;  /* 0x00000012ff027e24 */ /* 0x000fe2000f8e00ff */
[----:B------:R1:W-:Y:S01]  /*5040*/  STS.128 [R0+0x1800], R36 ;  /* 0x0018002400007388 */ /* 0x0003e20000000c00 */
[----:B------:R-:W-:-:S02]  /*5050*/  UIMAD UR13, UR12, UR20, URZ ;  /* 0x000000140c0d72a4 */ /* 0x000fc4000f8e023f */
[----:B------:R-:W-:Y:S01]  /*5060*/  UIADD3 UR5, UR5, UR22, URZ ;  /* 0x0000001605057290 */ /* 0x000fe2000fffe03f */
[----:B------:R1:W-:Y:S01]  /*5070*/  STS.128 [R0+0x2000], R40 ;  /* 0x0020002800007388 */ /* 0x0003e20000000c00 */
[----:B------:R-:W-:Y:S01]  /*5080*/  UIMAD UR12, UR12, UR24, URZ ;  /* 0x000000180c0c72a4 */ /* 0x000fe2000f8e023f */
[----:B------:R-:W-:Y:S01]  /*5090*/  IMAD.U32 R3, RZ, RZ, UR19 ;  /* 0x00000013ff037e24 */ /* 0x000fe2000f8e00ff */
        /* <DEDUP_REMOVED lines=10> */
[----:B------:R-:W-:Y:S01]  /*5140*/  UIADD3 UR14, -UR11, URZ, URZ ;  /* 0x0000003f0b0e7290 */ /* 0x000fe2000fffe13f */
[----:B------:R1:W-:Y:S01]  /*5150*/  STS.128 [R0+0x4000], R56 ;  /* 0x0040003800007388 */ /* 0x0003e20000000c00 */
[----:B------:R-:W-:Y:S02]  /*5160*/  UIADD3 UR11, UR5, UR13, URZ ;  /* 0x0000000d050b7290 */ /* 0x000fe4000fffe03f */
[----:B------:R-:W-:Y:S01]  /*5170*/  ULEA UR20, UP0, UR4, UR20, 0x2 ;  /* 0x0000001404147291 */ /* 0x000fe2000f80103f */
[----:B------:R1:W-:Y:S01]  /*5180*/  STS.128 [R0+0x4800], R60 ;  /* 0x0048003c00007388 */ /* 0x0003e20000000c00 */
[----:B------:R-:W-:-:S02]  /*5190*/  UIADD3 UR5, UR7, UR12, URZ ;  /* 0x0000000c07057290 */ /* 0x000fc4000fffe03f */
[----:B------:R-:W-:Y:S01]  /*51a0*/  ULEA UR22, UP1, UR6, UR22, 0x2 ;  /* 0x0000001606167291 */ /* 0x000fe2000f82103f */
[----:B------:R1:W-:Y:S01]  /*51b0*/  STS.128 [R0+0x5000], R64 ;  /* 0x0050004000007388 */ /* 0x0003e20000000c00 */
[----:B------:R-:W-:Y:S02]  /*51c0*/  ULEA.HI.X UR21, UR4, UR21, UR11, 0x2, UP0 ;  /* 0x0000001504157291 */ /* 0x000fe400080f140b */
[----:B------:R-:W-:Y:S01]  /*51d0*/  ULEA.HI.X UR5, UR6, UR23, UR5, 0x2, UP1 ;  /* 0x0000001706057291 */ /* 0x000fe200088f1405 */
[----:B------:R1:W-:Y:S01]  /*51e0*/  STS.128 [R0+0x5800], R68 ;  /* 0x0058004400007388 */ /* 0x0003e20000000c00 */
[----:B------:R-:W-:-:S03]  /*51f0*/  UIMAD UR14, UR9, UR14, UR8 ;  /* 0x0000000e090e72a4 */ /* 0x000fc6000f8e0208 */
[----:B------:R1:W-:Y:S04]  /*5200*/  STS.128 [R0+0x6000], R72 ;  /* 0x0060004800007388 */ /* 0x0003e80000000c00 */
[----:B------:R1:W-:Y:S04]  /*5210*/  STS.128 [R0+0x6800], R76 ;  /* 0x0068004c00007388 */ /* 0x0003e80000000c00 */
[----:B------:R1:W-:Y:S04]  /*5220*/  STS.128 [R0+0x7000], R80 ;  /* 0x0070005000007388 */ /* 0x0003e80000000c00 */
[----:B------:R1:W-:Y:S01]  /*5230*/  STS.128 [R0+0x7800], R84 ;  /* 0x0078005400007388 */ /* 0x0003e20000000c00 */
[----:B------:R-:W-:Y:S05]  /*5240*/  @P0 BRA `(.L_x_1541) ;  /* 0x0000000000140947 */ /* 0x000fea0003800000 */
.L_x_1542:
[----:B------:R-:W2:Y:S04]  /*5250*/  LDG.E.STRONG.GPU R4, desc[UR46][R2.64] ;  /* 0x0000002e02047981 */ /* 0x000ea8000c1ef900 */
[----:B--2---:R-:W-:Y:S01]  /*5260*/  CCTL.IVALL ;  /* 0x00000000ff00798f */ /* 0x004fe20002000000 */
[----:B------:R-:W-:Y:S05]  /*5270*/  YIELD ;  /* 0x0000000000007946 */ /* 0x000fea0003800000 */
[----:B------:R-:W-:-:S13]  /*5280*/  ISETP.NE.AND P0, PT, R4, UR14, PT ;  /* 0x0000000e04007c0c */ /* 0x000fda000bf05270 */
[----:B------:R-:W-:Y:S05]  /*5290*/  @P0 BRA `(.L_x_1542) ;  /* 0xfffffffc00ec0947 */ /* 0x000fea000383ffff */
.L_x_1541:
[----:B------:R-:W-:Y:S05]  /*52a0*/  BSYNC B0 ;  /* 0x0000000000007941 */ /* 0x000fea0003800000 */
.L_x_1540:
[----:B------:R-:W-:-:S03]  /*52b0*/  UMOV UR4, 0xffffffff ;  /* 0xffffffff00047882 */ /* 0x000fc60000000000 */
[----:B------:R-:W-:Y:S05]  /*52c0*/  BRA.DIV UR4, `(.L_x_1543) ;  /* 0x0000004604787947 */ /* 0x000fea000b800000 */
[----:B------:R-:W-:Y:S01]  /*52d0*/  NOP ;  /* 0x0000000000007918 */ /* 0x000fe20000000000 */
.L_x_1641:
        /* <DEDUP_REMOVED lines=10> */
[----:B------:R-:W-:Y:S01]  /*5380*/  PLOP3.LUT P0, PT, PT, PT, PT, 0x80, 0x0 ;  /* 0x000000000000781c */ /* 0x000fe20003f0f070 */
[----:B------:R-:W-:Y:S01]  /*5390*/  UMOV UR6, 0x1000 ;  /* 0x0000100000067882 */ /* 0x000fe20000000000 */
[----:B------:R-:W-:Y:S01]  /*53a0*/  UMOV UR8, 0x0 ;  /* 0x0000000000087882 */ /* 0x000fe20000000000 */
[----:B------:R-:W-:Y:S01]  /*53b0*/  UMOV UR9, 0x14f00000 ;  /* 0x14f0000000097882 */ /* 0x000fe20000000000 */
[----:B------:R-:W-:-:S09]  /*53c0*/  UMOV UR4, UR22 ;  /* 0x0000001600047c82 */ /* 0x000fd20008000000 */
.L_x_1546:
[----:B------:R-:W-:Y:S01]  /*53d0*/  @P0 ELECT P2, URZ, PT ;  /* 0x00000000003f082f */ /* 0x000fe20003840000 */
[----:B------:R2:W-:-:S12]  /*53e0*/  UBLKRED.G.S.ADD.F32.RN [UR4], [UR10], UR6, desc[UR8] ;  /* 0x000008040a0073bb */ /* 0x0005d800080a1406 */
[----:B------:R-:W-:Y:S02]  /*53f0*/  @P2 PLOP3.LUT P0, PT, P2, PT, PT, 0x8, 0x0 ;  /* 0x000000000000281c */ /* 0x000fe4000170e170 */
[----:B------:R-:W-:-:S11]  /*5400*/  PLOP3.LUT P2, PT, PT, PT, PT, 0x8, 0x0 ;  /* 0x000000000000781c */ /* 0x000fd60003f4e170 */
[----:B--2---:R-:W-:Y:S05]  /*5410*/  @P0 BRA.U.ANY `(.L_x_1546) ;  /* 0xfffffffd00ec0947 */ /* 0x004fea000393ffff */
[----:B------:R0:W-:Y:S01]  /*5420*/  UTMACMDFLUSH ;  /* 0x00000000000079b7 */ /* 0x0001e20000000000 */
[----:B------:R-:W-:-:S04]  /*5430*/  DEPBAR.LE SB0, 0x0 ;  /* 0x000080000000791a */ /* 0x000fc80000000000 */
.L_x_1545:
[----:B------:R-:W-:Y:S05]  /*5440*/  BSYNC B0 ;  /* 0x0000000000007941 */ /* 0x000fea0003800000 */
.L_x_1544:
        /* <DEDUP_REMOVED lines=12> */
[----:B------:R-:W-:-:S05]  /*5510*/  IMAD.MOV.U32 R5, RZ, RZ, 0x1 ;  /* 0x00000001ff057424 */ /* 0x000fca00078e00ff */
[----:B------:R2:W-:Y:S02]  /*5520*/  REDG.E.ADD.S32.STRONG.GPU desc[UR46][R2.64], R5 ;  /* 0x000000050200798e */ /* 0x0005e4000c10e3ae */
.L_x_1548:
[----:B------:R-:W-:Y:S05]  /*5530*/  BSYNC B0 ;  /* 0x0000000000007941 */ /* 0x000fea0003800000 */
.L_x_1547:
[----:B------:R-:W-:Y:S06]  /*5540*/  BAR.SYNC.DEFER_BLOCKING 0x1, 0x100 ;  /* 0x0044000000007b1d */ /* 0x000fec0000010000 */
[----:B------:R-:W-:Y:S01]  /*5550*/  ULDC.64 UR4, c[0x0][0x860] ;  /* 0x0002180000047ab9 */ /* 0x000fe20000000a00 */
[----:B------:R-:W-:Y:S01]  /*5560*/  BSSY B0, `(.L_x_1549) ;  /* 0x000001b000007945 */ /* 0x000fe20003800000 */
[----:B------:R-:W-:-:S04]  /*5570*/  UIADD3 UR15, UP0, UR15, UR4, URZ ;  /* 0x000000040f0f7290 */ /* 0x000fc8000ff1e03f */
[----:B------:R-:W-:Y:S02]  /*5580*/  UIADD3.X UR16, UR16, UR5, URZ, UP0, !UPT ;  /* 0x0000000510107290 */ /* 0x000fe400087fe43f */
[----:B--2---:R-:W-:-:S04]  /*5590*/  IMAD.U32 R2, RZ, RZ, UR15 ;  /* 0x0000000fff027e24 */ /* 0x004fc8000f8e00ff */
[----:B------:R-:W-:Y:S01]  /*55a0*/  IMAD.U32 R3, RZ, RZ, UR16 ;  /* 0x00000010ff037e24 */ /* 0x000fe2000f8e00ff */
        /* <DEDUP_REMOVED lines=17> */
.L_x_1551:
[----:B-12---:R-:W2:Y:S04]  /*56c0*/  LDG.E.STRONG.GPU R0, desc[UR46][R2.64] ;  /* 0x0000002e02007981 */ /* 0x006ea8000c1ef900 */
[----:B--2---:R-:W-:Y:S01]  /*56d0*/  CCTL.IVALL ;  /* 0x00000000ff00798f */ /* 0x004fe20002000000 */
[----:B------:R-:W-:Y:S05]  /*56e0*/  YIELD ;  /* 0x0000000000007946 */ /* 0x000fea0003800000 */
[----:B------:R-:W-:-:S13]  /*56f0*/  ISETP.NE.AND P0, PT, R0, UR14, PT ;  /* 0x0000000e00007c0c */ /* 0x000fda000bf05270 */
[----:B------:R-:W-:Y:S05]  /*5700*/  @P0 BRA `(.L_x_1551) ;  /* 0xfffffffc00ec0947 */ /* 0x000fea000383ffff */
.L_x_1550:
[----:B------:R-:W-:Y:S05]  /*5710*/  BSYNC B0 ;  /* 0x0000000000007941 */ /* 0x000fea0003800000 */
.L_x_1549:
[----:B------:R-:W-:-:S03]  /*5720*/  UMOV UR4, 0xffffffff ;  /* 0xffffffff00047882 */ /* 0x000fc60000000000 */
[----:B------:R-:W-:Y:S05]  /*5730*/  BRA.DIV UR4, `(.L_x_1552) ;  /* 0x0000004204787947 */ /* 0x000fea000b800000 */
[----:B------:R-:W-:Y:S01]  /*5740*/  NOP ;  /* 0x0000000000007918 */ /* 0x000fe20000000000 */
.L_x_1644:
[----:B------:R-:W-:Y:S01]  /*5750*/  @!PT LDS RZ, [RZ] ;  /* 0x00000000fffff984 */ /* 0x000fe20000000800 */
[----:B------:R-:W-:Y:S01]  /*5760*/  @!PT LDS RZ, [RZ] ;  /* 0x00000000fffff984 */ /* 0x000fe20000000800 */
[----:B------:R-:W-:Y:S01]  /*5770*/  @!PT LDS RZ, [RZ] ;  /* 0x00000000fffff984 */ /* 0x000fe20000000800 */
[----:B------:R-:W-:Y:S01]  /*5780*/  @!PT LDS RZ, [RZ] ;  /* 0x00000000fffff984 */ /* 0x000fe20000000800 */
[----:B------:R3:W-:Y:S06]  /*5790*/  MEMBAR.ALL.CTA ;  /* 0x0000000000007992 */ /* 0x0007ec0000008000 */
[----:B---3--:R-:W3:Y:S01]  /*57a0*/  FENCE.VIEW.ASYNC.S ;  /* 0x00000000000073c6 */ /* 0x008ee20000000000 */
[----:B------:R-:W-:Y:S05]  /*57b0*/  WARPSYNC.ALL ;  /* 0x0000000000007948 */ /* 0x000fea0003800000 */
[----:B------:R-:W-:Y:S01]  /*57c0*/  BSSY B0, `(.L_x_1553) ;  /* 0x0000010000007945 */ /* 0x000fe20003800000 */
        /* <DEDUP_REMOVED lines=8> */
.L_x_1555:
[----:B------:R-:W-:Y:S01]  /*5850*/  @P0 ELECT P2, URZ, PT ;  /* 0x00000000003f082f */ /* 0x000fe20003840000 */
[----:B------:R3:W-:-:S12]  /*5860*/  UBLKRED.G.S.ADD.F32.RN [UR4], [UR10], UR6, desc[UR8] ;  /* 0x000008040a0073bb */ /* 0x0007d800080a1406 */
[----:B------:R-:W-:Y:S02]  /*5870*/  @P2 PLOP3.LUT P0, PT, P2, PT, PT, 0x8, 0x0 ;  /* 0x000000000000281c */ /* 0x000fe4000170e170 */
[----:B------:R-:W-:-:S11]  /*5880*/  PLOP3.LUT P2, PT, PT, PT, PT, 0x8, 0x0 ;  /* 0x000000000000781c */ /* 0x000fd60003f4e170 */
[----:B---3--:R-:W-:Y:S05]  /*5890*/  @P0 BRA.U.ANY `(.L_x_1555) ;  /* 0xfffffffd00ec0947 */ /* 0x008fea000393ffff */
[----:B------:R0:W-:Y:S01]  /*58a0*/  UTMACMDFLUSH ;  /* 0x00000000000079b7 */ /* 0x0001e20000000000 */
[----:B------:R-:W-:-:S04]  /*58b0*/  DEPBAR.LE SB0, 0x0 ;  /* 0x000080000000791a */ /* 0x000fc80000000000 */
.L_x_1554:
[----:B------:R-:W-:Y:S05]  /*58c0*/  BSYNC B0 ;  /* 0x0000000000007941 */ /* 0x000fea0003800000 */
.L_x_1553:
        /* <DEDUP_REMOVED lines=11> */
[----:B012345:R-:W-:Y:S04]  /*5980*/  CCTL.IVALL ;  /* 0x00000000ff00798f */ /* 0x03ffe80002000000 */
[----:B------:R3:W-:Y:S01]  /*5990*/  REDG.E.ADD.S32.STRONG.GPU desc[UR46][R2.64], R5 ;  /* 0x000000050200798e */ /* 0x0007e2000c10e3ae */
[----:B------:R-:W-:Y:S05]  /*59a0*/  BRA `(.L_x_1519) ;  /* 0x0000003c00547947 */ /* 0x000fea0003800000 */
.L_x_1517:
        /* <DEDUP_REMOVED lines=33> */
.L_x_1557:
[----:B------:R-:W-:-:S05]  /*5bc0*/  UMOV UR11, UR5 ;  /* 0x00000005000b7c82 */ /* 0x000fca0008000000 */
.L_x_1558:
[----:B------:R-:W-:Y:S01]  /*5bd0*/  ULEA UR6, UR23, UR6, 0x7 ;  /* 0x0000000617067291 */ /* 0x000fe2000f8e383f */
[----:B------:R-:W-:Y:S01]  /*5be0*/  ULDC UR7, c[0x0][0x290] ;  /* 0x0000a40000077ab9 */ /* 0x000fe20000000800 */
[----:B------:R-:W-:Y:S01]  /*5bf0*/  ULDC UR8, c[0x0][0x74c] ;  /* 0x0001d30000087ab9 */ /* 0x000fe20000000800 */
[----:B------:R-:W-:Y:S01]  /*5c00*/  ULDC.64 UR12, c[0x0][0x2d8] ;  /* 0x0000b600000c7ab9 */ /* 0x000fe20000000a00 */
[----:B------:R-:W-:Y:S02]  /*5c10*/  UIADD3 UR7, -UR8, UR6, -UR7 ;  /* 0x0000000608077290 */ /* 0x000fe4000fffe907 */
[----:B------:R-:W-:Y:S02]  /*5c20*/  UIMAD UR6, UR4, UR12, URZ ;  /* 0x0000000c040672a4 */ /* 0x000fe4000f8e023f */
[----:B------:R-:W-:Y:S02]  /*5c30*/  USHF.R.S32.HI UR8, URZ, 0x1f, UR7 ;  /* 0x0000001f3f087899 */ /* 0x000fe40008011407 */
[----:B------:R-:W-:-:S02]  /*5c40*/  UIMAD UR6, UR17, UR13, UR6 ;  /* 0x0000000d110672a4 */ /* 0x000fc4000f8e0206 */
[----:B------:R-:W-:Y:S02]  /*5c50*/  ULEA.HI UR7, UR8, UR7, URZ, 0x6 ;  /* 0x0000000708077291 */ /* 0x000fe4000f8f303f */
[----:B------:R-:W-:Y:S02]  /*5c60*/  UIMAD.WIDE.U32 UR8, UR17, UR12, URZ ;  /* 0x0000000c110872a5 */ /* 0x000fe4000f8e003f */
[----:B------:R-:W-:Y:S02]  /*5c70*/  USHF.R.S32.HI UR10, URZ, 0x6, UR7 ;  /* 0x000000063f0a7899 */ /* 0x000fe40008011407 */
[----:B------:R-:W-:Y:S02]  /*5c80*/  UIADD3 UR9, UR9, UR6, URZ ;  /* 0x0000000609097290 */ /* 0x000fe4000fffe03f */
[----:B------:R-:W-:Y:S02]  /*5c90*/  UISETP.LT.AND UP0, UPT, URZ, UR10, UPT ;  /* 0x0000000a3f00728c */ /* 0x000fe4000bf01270 */
[----:B------:R-:W-:-:S02]  /*5ca0*/  USHF.R.S32.HI UR7, URZ, 0x1f, UR16 ;  /* 0x0000001f3f077899 */ /* 0x000fc40008011410 */
[----:B------:R-:W-:Y:S01]  /*5cb0*/  USEL UR6, URZ, UR10, !UP0 ;  /* 0x0000000a3f067287 */ /* 0x000fe2000c000000 */
[----:B------:R-:W-:Y:S01]  /*5cc0*/  ULDC.64 UR12, c[0x0][0x2e0] ;  /* 0x0000b800000c7ab9 */ /* 0x000fe20000000a00 */
[----:B------:R-:W-:Y:S02]  /*5cd0*/  ULDC UR15, c[0x0][0x288] ;  /* 0x0000a200000f7ab9 */ /* 0x000fe40000000800 */
[----:B------:R-:W-:Y:S02]  /*5ce0*/  UISETP.GT.AND UP0, UPT, UR11, UR6, UPT ;  /* 0x000000060b00728c */ /* 0x000fe4000bf04270 */
[----:B------:R-:W-:Y:S02]  /*5cf0*/  UIMAD UR7, UR7, UR12, URZ ;  /* 0x0000000c070772a4 */ /* 0x000fe4000f8e023f */
[----:B------:R-:W-:Y:S02]  /*5d00*/  UIMAD UR10, UR16, UR15, URZ ;  /* 0x0000000f100a72a4 */ /* 0x000fe4000f8e023f */
[----:B------:R-:W-:Y:S01]  /*5d10*/  PLOP3.LUT P1, PT, PT, PT, UP0, 0x80, 0x0 ;  /* 0x000000000000781c */ /* 0x000fe20003f2f008 */
[----:B------:R-:W-:-:S02]  /*5d20*/  UIMAD UR14, UR16, UR13, UR7 ;  /* 0x0000000d100e72a4 */ /* 0x000fc4000f8e0207 */
        /* <DEDUP_REMOVED lines=26> */
.L_x_1563:
[----:B------:R-:W2:Y:S04]  /*5ed0*/  LDG.E.STRONG.GPU R0, desc[UR46][R2.64] ;  /* 0x0000002e02007981 */ /* 0x000ea8000c1ef900 */
[----:B--2---:R-:W-:Y:S01]  /*5ee0*/  CCTL.IVALL ;  /* 0x00000000ff00798f */ /* 0x004fe20002000000 */
[----:B------:R-:W-:Y:S05]  /*5ef0*/  YIELD ;  /* 0x0000000000007946 */ /* 0x000fea0003800000 */
[----:B------:R-:W-:-:S13]  /*5f00*/  ISETP.NE.AND P1, PT, R0, UR23, PT ;  /* 0x0000001700007c0c */ /* 0x000fda000bf25270 */
[----:B------:R-:W-:Y:S05]  /*5f10*/  @P1 BRA `(.L_x_1563) ;  /* 0xfffffffc00ec1947 */ /* 0x000fea000383ffff */
.L_x_1562:
[----:B------:R-:W-:Y:S05]  /*5f20*/  BSYNC B0 ;  /* 0x0000000000007941 */ /* 0x000fea0003800000 */
.L_x_1561:
[----:B------:R-:W-:-:S03]  /*5f30*/  UMOV UR4, 0xffffffff ;  /* 0xffffffff00047882 */ /* 0x000fc60000000000 */
[----:B------:R-:W-:Y:S05]  /*5f40*/  BRA.DIV UR4, `(.L_x_1564) ;  /* 0x0000003a04907947 */ /* 0x000fea000b800000 */
[----:B------:R-:W-:Y:S01]  /*5f50*/  NOP ;  /* 0x0000000000007918 */ /* 0x000fe20000000000 */
.L_x_1647:
        /* <DEDUP_REMOVED lines=22> */
.L_x_1566:
[----:B------:R-:W-:Y:S05]  /*60c0*/  BSYNC B0 ;  /* 0x0000000000007941 */ /* 0x000fea0003800000 */
.L_x_1565:
        /* <DEDUP_REMOVED lines=20> */
.L_x_1568:
[----:B------:R-:W-:Y:S05]  /*6210*/  BSYNC B0 ;  /* 0x0000000000007941 */ /* 0x000fea0003800000 */
.L_x_1567:
[----:B------:R-:W-:Y:S06]  /*6220*/  BAR.ARV 0xa, 0xa0 ;  /* 0x0282800000007b1d */ /* 0x000fec0000002000 */
[----:B------:R-:W-:Y:S04]  /*6230*/  BSSY B0, `(.L_x_1569) ;  /* 0x0000003000007945 */ /* 0x000fe80003800000 */
[----:B------:R-:W-:Y:S05]  /*6240*/  @!P0 BRA `(.L_x_1570) ;  /* 0x0000000000048947 */ /* 0x000fea0003800000 */
[----:B------:R-:W-:-:S04]  /*6250*/  DEPBAR.LE SB0, 0x0 ;  /* 0x000080000000791a */ /* 0x000fc80000000000 */
.L_x_1570:
[----:B------:R-:W-:Y:S05]  /*6260*/  BSYNC B0 ;  /* 0x0000000000007941 */ /* 0x000fea0003800000 */
.L_x_1569:
        /* <DEDUP_REMOVED lines=19> */
.L_x_1572:
[----:B------:R-:W-:Y:S05]  /*63a0*/  BSYNC B0 ;  /* 0x0000000000007941 */ /* 0x000fea0003800000 */
.L_x_1571:
[----:B------:R-:W-:Y:S01]  /*63b0*/  UIADD3 UR18, UR6, 0x1, URZ ;  /* 0x0000000106127890 */ /* 0x000fe2000fffe03f */
[----:B------:R-:W-:Y:S11]  /*63c0*/  BRA `(.L_x_1573) ;  /* 0x0000000000047947 */ /* 0x000ff60003800000 */
.L_x_1560:
[----:B------:R-:W-:-:S05]  /*63d0*/  UMOV UR18, UR6 ;  /* 0x0000000600127c82 */ /* 0x000fca0008000000 */
.L_x_1573:
        /* <DEDUP_REMOVED lines=12> */
.L_x_1598:
        /* <DEDUP_REMOVED lines=11> */
.L_x_1576:
[----:B------:R-:W2:Y:S04]  /*6550*/  LDG.E.STRONG.GPU R0, desc[UR46][R2.64] ;  /* 0x0000002e02007981 */ /* 0x000ea8000c1ef900 */
[----:B--2---:R-:W-:Y:S01]  /*6560*/  CCTL.IVALL ;  /* 0x00000000ff00798f */ /* 0x004fe20002000000 */
[----:B------:R-:W-:Y:S05]  /*6570*/  YIELD ;  /* 0x0000000000007946 */ /* 0x000fea0003800000 */
[----:B------:R-:W-:-:S13]  /*6580*/  ISETP.NE.AND P1, PT, R0, UR23, PT ;  /* 0x0000001700007c0c */ /* 0x000fda000bf25270 */
[----:B------:R-:W-:Y:S05]  /*6590*/  @P1 BRA `(.L_x_1576) ;  /* 0xfffffffc00ec1947 */ /* 0x000fea000383ffff */
.L_x_1575:
[----:B------:R-:W-:Y:S05]  /*65a0*/  BSYNC B0 ;  /* 0x0000000000007941 */ /* 0x000fea0003800000 */
.L_x_1574:
[----:B------:R-:W-:-:S03]  /*65b0*/  UMOV UR16, 0xffffffff ;  /* 0xffffffff00107882 */ /* 0x000fc60000000000 */
[----:B------:R-:W-:Y:S05]  /*65c0*/  BRA.DIV UR16, `(.L_x_1577) ;  /* 0x00000036100c7947 */ /* 0x000fea000b800000 */
[----:B------:R-:W-:Y:S01]  /*65d0*/  NOP ;  /* 0x0000000000007918 */ /* 0x000fe20000000000 */
.L_x_1650:
        /* <DEDUP_REMOVED lines=19> */
.L_x_1579:
[----:B------:R-:W-:Y:S05]  /*6710*/  BSYNC B0 ;  /* 0x0000000000007941 */ /* 0x000fea0003800000 */
.L_x_1578:
        /* <DEDUP_REMOVED lines=15> */
.L_x_1581:
[----:B------:R-:W-:Y:S05]  /*6810*/  BSYNC B0 ;  /* 0x0000000000007941 */ /* 0x000fea0003800000 */
.L_x_1580:
[----:B------:R-:W-:Y:S06]  /*6820*/  BAR.ARV 0xa, 0xa0 ;  /* 0x0282800000007b1d */ /* 0x000fec0000002000 */
[----:B------:R-:W-:Y:S04]  /*6830*/  BSSY B0, `(.L_x_1582) ;  /* 0x0000003000007945 */ /* 0x000fe80003800000 */
[----:B------:R-:W-:Y:S05]  /*6840*/  @!P0 BRA `(.L_x_1583) ;  /* 0x0000000000048947 */ /* 0x000fea0003800000 */
[----:B------:R-:W-:-:S04]  /*6850*/  DEPBAR.LE SB0, 0x0 ;  /* 0x000080000000791a */ /* 0x000fc80000000000 */
.L_x_1583:
[----:B------:R-:W-:Y:S05]  /*6860*/  BSYNC B0 ;  /* 0x0000000000007941 */ /* 0x000fea0003800000 */
.L_x_1582:
        /* <DEDUP_REMOVED lines=19> */
.L_x_1585:
[----:B------:R-:W-:Y:S05]  /*69a0*/  BSYNC B0 ;  /* 0x0000000000007941 */ /* 0x000fea0003800000 */
.L_x_1584:
        /* <DEDUP_REMOVED lines=9> */
.L_x_1588:
[----:B------:R-:W2:Y:S04]  /*6a40*/  LDG.E.STRONG.GPU R0, desc[UR46][R2.64] ;  /* 0x0000002e02007981 */ /* 0x000ea8000c1ef900 */
[----:B--2---:R-:W-:Y:S01]  /*6a50*/  CCTL.IVALL ;  /* 0x00000000ff00798f */ /* 0x004fe20002000000 */
[----:B------:R-:W-:Y:S05]  /*6a60*/  YIELD ;  /* 0x0000000000007946 */ /* 0x000fea0003800000 */
[----:B------:R-:W-:-:S13]  /*6a70*/  ISETP.NE.AND P1, PT, R0, UR23, PT ;  /* 0x0000001700007c0c */ /* 0x000fda000bf25270 */
[----:B------:R-:W-:Y:S05]  /*6a80*/  @P1 BRA `(.L_x_1588) ;  /* 0xfffffffc00ec1947 */ /* 0x000fea000383ffff */
.L_x_1587:
[----:B------:R-:W-:Y:S05]  /*6a90*/  BSYNC B0 ;  /* 0x0000000000007941 */ /* 0x000fea0003800000 */
.L_x_1586:
[----:B------:R-:W-:-:S03]  /*6aa0*/  UMOV UR12, 0xffffffff ;  /* 0xffffffff000c7882 */ /* 0x000fc60000000000 */
[----:B------:R-:W-:Y:S05]  /*6ab0*/  BRA.DIV UR12, `(.L_x_1589) ;  /* 0x0000002e0cec7947 */ /* 0x000fea000b800000 */
[----:B------:R-:W-:Y:S01]  /*6ac0*/  NOP ;  /* 0x0000000000007918 */ /* 0x000fe20000000000 */
.L_x_1653:
        /* <DEDUP_REMOVED lines=15> */
.L_x_1591:
[----:B------:R-:W-:Y:S05]  /*6bc0*/  BSYNC B0 ;  /* 0x0000000000007941 */ /* 0x000fea0003800000 */
.L_x_1590:
        /* <DEDUP_REMOVED lines=15> */
.L_x_1593:
[----:B------:R-:W-:Y:S05]  /*6cc0*/  BSYNC B0 ;  /* 0x0000000000007941 */ /* 0x000fea0003800000 */
.L_x_1592:
[----:B------:R-:W-:Y:S06]  /*6cd0*/  BAR.ARV 0xa, 0xa0 ;  /* 0x0282800000007b1d */ /* 0x000fec0000002000 */
[----:B------:R-:W-:Y:S04]  /*6ce0*/  BSSY B0, `(.L_x_1594) ;  /* 0x0000003000007945 */ /* 0x000fe80003800000 */
[----:B------:R-:W-:Y:S05]  /*6cf0*/  @!P0 BRA `(.L_x_1595) ;  /* 0x0000000000048947 */ /* 0x000fea0003800000 */
[----:B------:R-:W-:-:S04]  /*6d00*/  DEPBAR.LE SB0, 0x0 ;  /* 0x000080000000791a */ /* 0x000fc80000000000 */
.L_x_1595:
[----:B------:R-:W-:Y:S05]  /*6d10*/  BSYNC B0 ;  /* 0x0000000000007941 */ /* 0x000fea0003800000 */
.L_x_1594:
        /* <DEDUP_REMOVED lines=19> */
.L_x_1597:
[----:B------:R-:W-:Y:S05]  /*6e50*/  BSYNC B0 ;  /* 0x0000000000007941 */ /* 0x000fea0003800000 */
.L_x_1596:
[----:B------:R-:W-:Y:S02]  /*6e60*/  UIADD3 UR6, UR6, 0x2, URZ ;  /* 0x0000000206067890 */ /* 0x000fe4000fffe03f */
[----:B------:R-:W-:Y:S02]  /*6e70*/  UIADD3 UR4, UR4, 0x4000, URZ ;  /* 0x0000400004047890 */ /* 0x000fe4000fffe03f */
[----:B------:R-:W-:-:S06]  /*6e80*/  UISETP.GE.AND UP0, UPT, UR6, UR11, UPT ;  /* 0x0000000b0600728c */ /* 0x000fcc000bf06270 */
[----:B------:R-:W-:-:S13]  /*6e90*/  PLOP3.LUT P1, PT, PT, PT, UP0, 0x80, 0x0 ;  /* 0x000000000000781c */ /* 0x000fda0003f2f008 */
[----:B------:R-:W-:Y:S05]  /*6ea0*/  @!P1 BRA `(.L_x_1598) ;  /* 0xfffffff4007c9947 */ /* 0x000fea000383ffff */
.L_x_1559:
        /* <DEDUP_REMOVED lines=41> */
.L_x_1601:
[----:B------:R-:W-:Y:S05]  /*7140*/  BSYNC B0 ;  /* 0x0000000000007941 */ /* 0x000fea0003800000 */
.L_x_1600:
[----:B------:R-:W-:Y:S05]  /*7150*/  BRA `(.L_x_1602) ;  /* 0x0000000000047947 */ /* 0x000fea0003800000 */
.L_x_1599:
[----:B------:R-:W-:-:S05]  /*7160*/  UMOV UR4, UR6 ;  /* 0x0000000600047c82 */ /* 0x000fca0008000000 */
.L_x_1602:
        /* <DEDUP_REMOVED lines=11> */
.L_x_1607:
        /* <DEDUP_REMOVED lines=24> */
.L_x_1604:
[----:B------:R-:W-:Y:S05]  /*73a0*/  BSYNC B0 ;  /* 0x0000000000007941 */ /* 0x000fea0003800000 */
.L_x_1603:
        /* <DEDUP_REMOVED lines=24> */
.L_x_1606:
[----:B------:R-:W-:Y:S05]  /*7530*/  BSYNC B0 ;  /* 0x0000000000007941 */ /* 0x000fea0003800000 */
.L_x_1605:
[----:B------:R-:W-:Y:S02]  /*7540*/  UIADD3 UR11, UR11, 0x2, URZ ;  /* 0x000000020b0b7890 */ /* 0x000fe4000fffe03f */
[----:B------:R-:W-:Y:S02]  /*7550*/  ULEA UR8, UR18, UR8, 0x1 ;  /* 0x0000000812087291 */ /* 0x000fe4000f8e083f */
[----:B------:R-:W-:Y:S02]  /*7560*/  ULEA UR9, UR18, UR9, 0x1 ;  /* 0x0000000912097291 */ /* 0x000fe4000f8e083f */
[----:B------:R-:W-:-:S13]  /*7570*/  ISETP.NE.AND P0, PT, RZ, UR11, PT ;  /* 0x0000000bff007c0c */ /* 0x000fda000bf05270 */
[----:B------:R-:W-:Y:S05]  /*7580*/  @!P0 BRA `(.L_x_1519) ;  /* 0x00000020005c8947 */ /* 0x000fea0003800000 */
[----:B------:R-:W-:Y:S05]  /*7590*/  BRA `(.L_x_1607) ;  /* 0xfffffffc00207947 */ /* 0x000fea000383ffff */
.L_x_1556:
        /* <DEDUP_REMOVED lines=33> */
.L_x_1609:
        /* <DEDUP_REMOVED lines=43> */
.L_x_1654:
        /* <DEDUP_REMOVED lines=15> */
.L_x_1612:
        /* <DEDUP_REMOVED lines=98> */
.L_x_1623:
[----:B--234-:R-:W-:-:S04]  /*8170*/  SHF.L.U32 R21, R11, 0x1f, RZ ;  /* 0x0000001f0b157819 */ /* 0x01cfc800000006ff */
[----:B------:R-:W1:Y:S02]  /*8180*/  SYNCS.PHASECHK.TRANS64.TRYWAIT P1, [R16+URZ+0x30840], R21 ;  /* 0x03084015100075a7 */ /* 0x000e64000802017f */
[----:B-1----:R-:W-:Y:S05]  /*8190*/  @!P1 BRA `(.L_x_1615) ;  /* 0x0000001800649947 */ /* 0x002fea0003800000 */
.L_x_1655:
[----:B------:R-:W-:Y:S05]  /*81a0*/  @P0 BRA `(.L_x_1616) ;  /* 0x0000000000140947 */ /* 0x000fea0003800000 */
[----:B------:R-:W-:Y:S01]  /*81b0*/  ISETP.NE.AND P1, PT, R6, RZ, PT ;  /* 0x000000ff0600720c */ /* 0x000fe20003f25270 */
[----:B------:R-:W-:-:S04]  /*81c0*/  IMAD.MOV.U32 R3, RZ, RZ, 0x4100 ;  /* 0x00004100ff037424 */ /* 0x000fc800078e00ff */
[----:B------:R3:W-:Y:S08]  /*81d0*/  SYNCS.ARRIVE.TRANS64 RZ, [R16+URZ+0x30830], R3 ;  /* 0x0308300310ff79a7 */ /* 0x0007f0000800003f */
[----:B------:R-:W-:Y:S05]  /*81e0*/  @!P1 BRA `(.L_x_1616) ;  /* 0x0000000000049947 */ /* 0x000fea0003800000 */
[----:B------:R-:W-:Y:S01]  /*81f0*/  BPT.TRAP 0x1 ;  /* 0x000000040000795c */ /* 0x000fe20000300000 */
.L_x_1616:
        /* <DEDUP_REMOVED lines=36> */
.L_x_1656:
[----:B------:R-:W-:Y:S05]  /*8440*/  @P0 BRA `(.L_x_1618) ;  /* 0x0000000000140947 */ /* 0x000fea0003800000 */
[----:B------:R-:W-:Y:S01]  /*8450*/  ISETP.NE.AND P1, PT, R6, RZ, PT ;  /* 0x000000ff0600720c */ /* 0x000fe20003f25270 */
[----:B------:R-:W-:-:S04]  /*8460*/  IMAD.MOV.U32 R2, RZ, RZ, 0x4100 ;  /* 0x00004100ff027424 */ /* 0x000fc800078e00ff */
[----:B------:R3:W-:Y:S08]  /*8470*/  SYNCS.ARRIVE.TRANS64 RZ, [R16+URZ+0x30818], R2 ;  /* 0x0308180210ff79a7 */ /* 0x0007f0000800003f */
[----:B------:R-:W-:Y:S05]  /*8480*/  @!P1 BRA `(.L_x_1618) ;  /* 0x0000000000049947 */ /* 0x000fea0003800000 */
[----:B------:R-:W-:Y:S01]  /*8490*/  BPT.TRAP 0x1 ;  /* 0x000000040000795c */ /* 0x000fe20000300000 */
.L_x_1618:
        /* <DEDUP_REMOVED lines=36> */
.L_x_1657:
[----:B------:R-:W-:Y:S05]  /*86e0*/  @P0 BRA `(.L_x_1620) ;  /* 0x0000000000140947 */ /* 0x000fea0003800000 */
[----:B------:R-:W-:Y:S01]  /*86f0*/  ISETP.NE.AND P1, PT, R6, RZ, PT ;  /* 0x000000ff0600720c */ /* 0x000fe20003f25270 */
[----:B-123--:R-:W-:-:S04]  /*8700*/  IMAD.MOV.U32 R21, RZ, RZ, 0x4100 ;  /* 0x00004100ff157424 */ /* 0x00efc800078e00ff */
[----:B------:R4:W-:Y:S08]  /*8710*/  SYNCS.ARRIVE.TRANS64 RZ, [R16+URZ+0x30838], R21 ;  /* 0x0308381510ff79a7 */ /* 0x0009f0000800003f */
[----:B------:R-:W-:Y:S05]  /*8720*/  @!P1 BRA `(.L_x_1620) ;  /* 0x0000000000049947 */ /* 0x000fea0003800000 */
[----:B------:R-:W-:Y:S01]  /*8730*/  BPT.TRAP 0x1 ;  /* 0x000000040000795c */ /* 0x000fe20000300000 */
.L_x_1620:
        /* <DEDUP_REMOVED lines=31> */
.L_x_1659:
[----:B------:R-:W-:Y:S05]  /*8930*/  @P0 BRA `(.L_x_1622) ;  /* 0x0000000000140947 */ /* 0x000fea0003800000 */
[----:B------:R-:W-:Y:S01]  /*8940*/  ISETP.NE.AND P1, PT, R6, RZ, PT ;  /* 0x000000ff0600720c */ /* 0x000fe20003f25270 */
[----:B------:R-:W-:-:S04]  /*8950*/  IMAD.MOV.U32 R5, RZ, RZ, 0x4100 ;  /* 0x00004100ff057424 */ /* 0x000fc800078e00ff */
[----:B------:R1:W-:Y:S08]  /*8960*/  SYNCS.ARRIVE.TRANS64 RZ, [R16+URZ+0x30810], R5 ;  /* 0x0308100510ff79a7 */ /* 0x0003f0000800003f */
[----:B------:R-:W-:Y:S05]  /*8970*/  @!P1 BRA `(.L_x_1622) ;  /* 0x0000000000049947 */ /* 0x000fea0003800000 */
[----:B------:R-:W-:Y:S01]  /*8980*/  BPT.TRAP 0x1 ;  /* 0x000000040000795c */ /* 0x000fe20000300000 */
.L_x_1622:
        /* <DEDUP_REMOVED lines=37> */
.L_x_1614:
[----:B------:R-:W3:Y:S02]  /*8be0*/  LDL.LU R4, [R1+0x4] ;  /* 0x0000040001047983 */ /* 0x000ee40000300800 */
[----:B---3--:R-:W-:Y:S02]  /*8bf0*/  ISETP.NE.AND P1, PT, R4, RZ, PT ;  /* 0x000000ff0400720c */ /* 0x008fe40003f25270 */
[----:B------:R1:W5:Y:S11]  /*8c00*/  LDL R4, [R1] ;  /* 0x0000000001047983 */ /* 0x0003760000100800 */
[----:B-1----:R-:W-:Y:S05]  /*8c10*/  @!P1 BRA `(.L_x_1613) ;  /* 0x0000000400489947 */ /* 0x002fea0003800000 */
[----:B------:R-:W-:-:S04]  /*8c20*/  SHF.L.U32 R13, R11, 0x1f, RZ ;  /* 0x0000001f0b0d7819 */ /* 0x000fc800000006ff */
[----:B------:R-:W1:Y:S02]  /*8c30*/  SYNCS.PHASECHK.TRANS64.TRYWAIT P1, [R16+URZ+0x30840], R13 ;  /* 0x0308400d100075a7 */ /* 0x000e64000802017f */
[----:B-1----:R-:W-:Y:S05]  /*8c40*/  @!P1 BRA `(.L_x_1624) ;  /* 0x00000010000c9947 */ /* 0x002fea0003800000 */
.L_x_1660:
[----:B------:R-:W-:Y:S05]  /*8c50*/  @P0 BRA `(.L_x_1625) ;  /* 0x0000000000140947 */ /* 0x000fea0003800000 */
[----:B------:R-:W-:Y:S01]  /*8c60*/  ISETP.NE.AND P1, PT, R6, RZ, PT ;  /* 0x000000ff0600720c */ /* 0x000fe20003f25270 */
[----:B--2---:R-:W-:-:S04]  /*8c70*/  IMAD.MOV.U32 R5, RZ, RZ, 0x4100 ;  /* 0x00004100ff057424 */ /* 0x004fc800078e00ff */
[----:B------:R3:W-:Y:S08]  /*8c80*/  SYNCS.ARRIVE.TRANS64 RZ, [R16+URZ+0x30830], R5 ;  /* 0x0308300510ff79a7 */ /* 0x0007f0000800003f */
[----:B------:R-:W-:Y:S05]  /*8c90*/  @!P1 BRA `(.L_x_1625) ;  /* 0x0000000000049947 */ /* 0x000fea0003800000 */
[----:B------:R-:W-:Y:S01]  /*8ca0*/  BPT.TRAP 0x1 ;  /* 0x000000040000795c */ /* 0x000fe20000300000 */
.L_x_1625:
        /* <DEDUP_REMOVED lines=33> */
.L_x_1661:
[----:B------:R-:W-:Y:S05]  /*8ec0*/  @P0 BRA `(.L_x_1627) ;  /* 0x0000000000140947 */ /* 0x000fea0003800000 */
[----:B------:R-:W-:Y:S01]  /*8ed0*/  ISETP.NE.AND P0, PT, R6, RZ, PT ;  /* 0x000000ff0600720c */ /* 0x000fe20003f05270 */
[----:B------:R-:W-:-:S04]  /*8ee0*/  IMAD.MOV.U32 R5, RZ, RZ, 0x4100 ;  /* 0x00004100ff057424 */ /* 0x000fc800078e00ff */
[----:B------:R3:W-:Y:S08]  /*8ef0*/  SYNCS.ARRIVE.TRANS64 RZ, [R16+URZ+0x30818], R5 ;  /* 0x0308180510ff79a7 */ /* 0x0007f0000800003f */
[----:B------:R-:W-:Y:S05]  /*8f00*/  @!P0 BRA `(.L_x_1627) ;  /* 0x0000000000048947 */ /* 0x000fea0003800000 */
[----:B------:R-:W-:Y:S01]  /*8f10*/  BPT.TRAP 0x1 ;  /* 0x000000040000795c */ /* 0x000fe20000300000 */
.L_x_1627:
        /* <DEDUP_REMOVED lines=34> */
.L_x_1613:
[----:B------:R-:W3:Y:S01]  /*9140*/  S2R R0, SR_TID.X ;  /* 0x0000000000007919 */ /* 0x000ee20000002100 */
[----:B------:R-:W-:Y:S01]  /*9150*/  IMAD R3, R19, 0x8, R16 ;  /* 0x0000000813037824 */ /* 0x000fe200078e0210 */
[----:B---3--:R-:W-:Y:S02]  /*9160*/  LOP3.LUT R2, R0, 0x7f, RZ, 0xc0, !PT ;  /* 0x0000007f00027812 */ /* 0x008fe400078ec0ff */
[----:B------:R-:W-:Y:S02]  /*9170*/  SHF.L.U32 R0, R11, 0x1f, RZ ;  /* 0x0000001f0b007819 */ /* 0x000fe400000006ff */
[----:B------:R-:W-:Y:S02]  /*9180*/  ISETP.NE.AND P1, PT, R2, RZ, PT ;  /* 0x000000ff0200720c */ /* 0x000fe40003f25270 */
[----:B------:R-:W3:Y:S02]  /*9190*/  SYNCS.PHASECHK.TRANS64.TRYWAIT P0, [R3+URZ+0x30840], R0 ;  /* 0x03084000030075a7 */ /* 0x000ee4000800017f */
[----:B---3--:R-:W-:Y:S09]  /*91a0*/  @!P0 BRA `(.L_x_1628) ;  /* 0x0000000800dc8947 */ /* 0x008ff20003800000 */
.L_x_1662:
[----:B------:R-:W-:Y:S05]  /*91b0*/  @P1 BRA `(.L_x_1629) ;  /* 0x0000000000181947 */ /* 0x000fea0003800000 */
[----:B------:R-:W1:Y:S01]  /*91c0*/  S2R R2, SR_TID.X ;  /* 0x0000000000027919 */ /* 0x000e620000002100 */
[----:B---3--:R-:W-:-:S04]  /*91d0*/  IMAD.MOV.U32 R0, RZ, RZ, 0x4100 ;  /* 0x00004100ff007424 */ /* 0x008fc800078e00ff */
[----:B------:R3:W-:Y:S01]  /*91e0*/  SYNCS.ARRIVE.TRANS64 RZ, [R3+URZ+0x30830], R0 ;  /* 0x0308300003ff79a7 */ /* 0x0007e2000800003f */
[----:B-1----:R-:W-:-:S13]  /*91f0*/  LOP3.LUT P0, RZ, R2, 0x1f, RZ, 0xc0, !PT ;  /* 0x0000001f02ff7812 */ /* 0x002fda000780c0ff */
[----:B---3--:R-:W-:Y:S05]  /*9200*/  @!P0 BRA `(.L_x_1629) ;  /* 0x0000000000048947 */ /* 0x008fea0003800000 */
[----:B------:R-:W-:Y:S01]  /*9210*/  BPT.TRAP 0x1 ;  /* 0x000000040000795c */ /* 0x000fe20000300000 */
.L_x_1629:
        /* <DEDUP_REMOVED lines=40> */
.L_x_1610:
[----:B------:R-:W-:Y:S05]  /*94a0*/  BSYNC B0 ;  /* 0x0000000000007941 */ /* 0x000fea0003800000 */
.L_x_1608:
[----:B------:R-:W-:-:S03]  /*94b0*/  UMOV UR7, 0xffffffff ;  /* 0xffffffff00077882 */ /* 0x000fc60000000000 */
[----:B------:R-:W-:Y:S05]  /*94c0*/  BRA.DIV UR7, `(.L_x_1630) ;  /* 0x0000000a07287947 */ /* 0x000fea000b800000 */
[----:B------:R-:W-:-:S13]  /*94d0*/  ELECT P6, URZ, PT ;  /* 0x00000000003f782f */ /* 0x000fda00038c0000 */
.L_x_1665:
[----:B------:R-:W-:Y:S05]  /*94e0*/  @!P6 BRA `(.L_x_1519) ;  /* 0x000000000084e947 */ /* 0x000fea0003800000 */
[----:B------:R-:W-:-:S06]  /*94f0*/  ULOP3.LUT UR7, UR38, 0x2, URZ, 0xfc, !UPT ;  /* 0x0000000226077892 */ /* 0x000fcc000f8efc3f */
[----:B------:R-:W-:-:S05]  /*9500*/  IMAD.U32 R2, RZ, RZ, UR7 ;  /* 0x00000007ff027e24 */ /* 0x000fca000f8e00ff */
[----:B------:R-:W-:-:S13]  /*9510*/  ISETP.NE.AND P2, PT, R2, 0x3, PT ;  /* 0x000000030200780c */ /* 0x000fda0003f45270 */
[----:B------:R-:W-:Y:S05]  /*9520*/  @!P2 BRA `(.L_x_1631) ;  /* 0x000000000004a947 */ /* 0x000fea0003800000 */
[----:B------:R-:W-:Y:S01]  /*9530*/  BPT.TRAP 0x1 ;  /* 0x000000040000795c */ /* 0x000fe20000300000 */
.L_x_1631:
        /* <DEDUP_REMOVED lines=15> */
.L_x_1666:
[----:B------:R-:W2:Y:S02]  /*9630*/  SYNCS.PHASECHK.TRANS64.TRYWAIT P0, [R3+URZ], R2 ;  /* 0x00000002030075a7 */ /* 0x000ea4000800017f */
[----:B--2---:R-:W-:Y:S05]  /*9640*/  @!P0 BRA `(.L_x_1633) ;  /* 0x0000000400fc8947 */ /* 0x004fea0003800000 */
.L_x_1667:
[----:B------:R-:W-:Y:S05]  /*9650*/  @!P2 BRA `(.L_x_1634) ;  /* 0x000000000004a947 */ /* 0x000fea0003800000 */
[----:B------:R-:W-:Y:S01]  /*9660*/  BPT.TRAP 0x1 ;  /* 0x000000040000795c */ /* 0x000fe20000300000 */
.L_x_1634:
[----:B--2---:R-:W-:-:S04]  /*9670*/  VIADD R3, R7, 0x30840 ;  /* 0x0003084007037836 */ /* 0x004fc80000000000 */
[----:B------:R-:W-:-:S04]  /*9680*/  IMAD R0, R0, 0x8, R3 ;  /* 0x0000000800007824 */ /* 0x000fc800078e0203 */
[----:B------:R-:W2:Y:S02]  /*9690*/  SYNCS.PHASECHK.TRANS64.TRYWAIT P0, [R0+URZ], R5 ;  /* 0x00000005000075a7 */ /* 0x000ea4000800017f */
[----:B--2---:R-:W-:Y:S05]  /*96a0*/  @!P0 BRA `(.L_x_1635) ;  /* 0x0000000400f88947 */ /* 0x004fea0003800000 */
.L_x_1668:
[----:B------:R-:W-:-:S07]  /*96b0*/  IMAD R3, R4, 0x8, R3 ;  /* 0x0000000804037824 */ /* 0x000fce00078e0203 */
.L_x_1636:
[----:B---3--:R3:W4:Y:S02]  /*96c0*/  SYNCS.PHASECHK.TRANS64.TRYWAIT P0, [R3+URZ], R2 ;  /* 0x00000002030075a7 */ /* 0x008724000800017f */
[----:B----4-:R-:W-:Y:S05]  /*96d0*/  @!P0 NANOSLEEP.SYNCS 0x989680 ;  /* 0x009896800000895d */ /* 0x010fea0003900000 */
[----:B------:R-:W4:Y:S02]  /*96e0*/  @!P0 SYNCS.PHASECHK.TRANS64 P0, [R3+URZ], R2 ;  /* 0x00000002030085a7 */ /* 0x000f24000800007f */
[----:B----4-:R-:W-:Y:S05]  /*96f0*/  @!P0 BRA `(.L_x_1636) ;  /* 0xfffffffc00f08947 */ /* 0x010fea000383ffff */
.L_x_1519:
[----:B------:R-:W-:Y:S05]  /*9700*/  BSYNC B6 ;  /* 0x0000000000067941 */ /* 0x000fea0003800000 */
.L_x_1516:
[----:B------:R-:W-:Y:S05]  /*9710*/  EXIT ;  /* 0x000000000000794d */ /* 0x000fea0003800000 */
.L_x_1526:
[----:B------:R-:W-:Y:S02]  /*9720*/  IMAD.MOV.U32 R12, RZ, RZ, RZ ;  /* 0x000000ffff0c7224 */ /* 0x000fe400078e00ff */
[----:B------:R-:W-:Y:S02]  /*9730*/  IMAD.MOV.U32 R11, RZ, RZ, 0x1f ;  /* 0x0000001fff0b7424 */ /* 0x000fe400078e00ff */
[----:B------:R-:W-:-:S07]  /*9740*/  IMAD.MOV.U32 R15, RZ, RZ, -0x1 ;  /* 0xffffffffff0f7424 */ /* 0x000fce00078e00ff */
[----:B------:R-:W-:Y:S05]  /*9750*/  WARPSYNC.COLLECTIVE R15, `(.L_x_1637) ;  /* 0x000000000f087348 */ /* 0x000fea0003c00000 */
[----:B------:R1:W2:Y:S02]  /*9760*/  SHFL.IDX P6, R14, R13, R12, R11 ;  /* 0x0000000c0d0e7389 */ /* 0x0002a400000c000b */
[----:B-12---:R-:W-:Y:S01]  /*9770*/  ENDCOLLECTIVE ;  /* 0x000000000000791b */ /* 0x006fe20003800000 */
.L_x_1637:
[----:B------:R-:W-:Y:S05]  /*9780*/  BRA `(.L_x_1638) ;  /* 0xffffff7800847947 */ /* 0x000fea000383ffff */
.L_x_1528:
        /* <DEDUP_REMOVED lines=8> */
.L_x_1532:
[----:B---3--:R3:W4:Y:S02]  /*9810*/  SYNCS.PHASECHK.TRANS64.TRYWAIT P0, [R0+URZ+0x30810], R191 ;  /* 0x030810bf000075a7 */ /* 0x008724000800017f */
[----:B----4-:R-:W-:Y:S05]  /*9820*/  @!P0 NANOSLEEP.SYNCS 0x989680 ;  /* 0x009896800000895d */ /* 0x010fea0003900000 */
[----:B------:R-:W4:Y:S02]  /*9830*/  @!P0 SYNCS.PHASECHK.TRANS64 P0, [R0+URZ+0x30810], R191 ;  /* 0x030810bf000085a7 */ /* 0x000f24000800007f */
[----:B----4-:R-:W-:Y:S05]  /*9840*/  @!P0 BRA `(.L_x_1532) ;  /* 0xfffffffc00f08947 */ /* 0x010fea000383ffff */
[----:B------:R-:W-:Y:S05]  /*9850*/  BRA `(.L_x_1531) ;  /* 0xffffff8000747947 */ /* 0x000fea000383ffff */
.L_x_1536:
[----:B--2---:R2:W1:Y:S02]  /*9860*/  SYNCS.PHASECHK.TRANS64.TRYWAIT P0, [R0+URZ+0x30830], R191 ;  /* 0x030830bf000075a7 */ /* 0x004464000800017f */
[----:B-1----:R-:W-:Y:S05]  /*9870*/  @!P0 NANOSLEEP.SYNCS 0x989680 ;  /* 0x009896800000895d */ /* 0x002fea0003900000 */
[----:B------:R-:W1:Y:S02]  /*9880*/  @!P0 SYNCS.PHASECHK.TRANS64 P0, [R0+URZ+0x30830], R191 ;  /* 0x030830bf000085a7 */ /* 0x000e64000800007f */
[----:B-1----:R-:W-:Y:S05]  /*9890*/  @!P0 BRA `(.L_x_1536) ;  /* 0xfffffffc00f08947 */ /* 0x002fea000383ffff */
[----:B------:R-:W-:Y:S05]  /*98a0*/  BRA `(.L_x_1535) ;  /* 0xffffff88008c7947 */ /* 0x000fea000383ffff */
.L_x_1543:
[----:B------:R-:W-:Y:S01]  /*98b0*/  BSSY B0, `(.L_x_1639) ;  /* 0x0000005000007945 */ /* 0x000fe20003800000 */
[----:B------:R-:W-:-:S07]  /*98c0*/  IMAD.MOV.U32 R15, RZ, RZ, -0x1 ;  /* 0xffffffffff0f7424 */ /* 0x000fce00078e00ff */
[----:B-1----:R-:W-:Y:S05]  /*98d0*/  WARPSYNC.COLLECTIVE R15, `(.L_x_1640) ;  /* 0x000000000f087348 */ /* 0x002fea0003c00000 */
[----:B------:R-:W-:Y:S01]  /*98e0*/  NOP ;  /* 0x0000000000007918 */ /* 0x000fe20000000000 */
[----:B-1----:R-:W-:Y:S01]  /*98f0*/  ENDCOLLECTIVE ;  /* 0x000000000000791b */ /* 0x002fe20003800000 */
.L_x_1640:
[----:B------:R-:W-:Y:S05]  /*9900*/  BSYNC B0 ;  /* 0x0000000000007941 */ /* 0x000fea0003800000 */
.L_x_1639:
[----:B------:R-:W-:Y:S05]  /*9910*/  BRA `(.L_x_1641) ;  /* 0xffffffb800707947 */ /* 0x000fea000383ffff */
.L_x_1552:
[----:B------:R-:W-:Y:S01]  /*9920*/  BSSY B0, `(.L_x_1642) ;  /* 0x0000005000007945 */ /* 0x000fe20003800000 */
[----:B------:R-:W-:-:S07]  /*9930*/  IMAD.MOV.U32 R15, RZ, RZ, -0x1 ;  /* 0xffffffffff0f7424 */ /* 0x000fce00078e00ff */
[----:B-12---:R-:W-:Y:S05]  /*9940*/  WARPSYNC.COLLECTIVE R15, `(.L_x_1643) ;  /* 0x000000000f087348 */ /* 0x006fea0003c00000 */
[----:B------:R-:W-:Y:S01]  /*9950*/  NOP ;  /* 0x0000000000007918 */ /* 0x000fe20000000000 */
[----:B-12---:R-:W-:Y:S01]  /*9960*/  ENDCOLLECTIVE ;  /* 0x000000000000791b */ /* 0x006fe20003800000 */
.L_x_1643:
[----:B------:R-:W-:Y:S05]  /*9970*/  BSYNC B0 ;  /* 0x0000000000007941 */ /* 0x000fea0003800000 */
.L_x_1642:
[----:B------:R-:W-:Y:S05]  /*9980*/  BRA `(.L_x_1644) ;  /* 0xffffffbc00707947 */ /* 0x000fea000383ffff */
.L_x_1564:
[----:B------:R-:W-:Y:S01]  /*9990*/  BSSY B0, `(.L_x_1645) ;  /* 0x0000005000007945 */ /* 0x000fe20003800000 */
[----:B------:R-:W-:-:S07]  /*99a0*/  IMAD.MOV.U32 R15, RZ, RZ, -0x1 ;  /* 0xffffffffff0f7424 */ /* 0x000fce00078e00ff */
[----:B------:R-:W-:Y:S05]  /*99b0*/  WARPSYNC.COLLECTIVE R15, `(.L_x_1646) ;  /* 0x000000000f087348 */ /* 0x000fea0003c00000 */
[----:B------:R-:W-:Y:S01]  /*99c0*/  NOP ;  /* 0x0000000000007918 */ /* 0x000fe20000000000 */
[----:B------:R-:W-:Y:S01]  /*99d0*/  ENDCOLLECTIVE ;  /* 0x000000000000791b */ /* 0x000fe20003800000 */
.L_x_1646:
[----:B------:R-:W-:Y:S05]  /*99e0*/  BSYNC B0 ;  /* 0x0000000000007941 */ /* 0x000fea0003800000 */
.L_x_1645:
[----:B------:R-:W-:Y:S05]  /*99f0*/  BRA `(.L_x_1647) ;  /* 0xffffffc400587947 */ /* 0x000fea000383ffff */
.L_x_1577:
[----:B------:R-:W-:Y:S01]  /*9a00*/  BSSY B0, `(.L_x_1648) ;  /* 0x0000005000007945 */ /* 0x000fe20003800000 */
[----:B------:R-:W-:-:S07]  /*9a10*/  IMAD.MOV.U32 R15, RZ, RZ, -0x1 ;  /* 0xffffffffff0f7424 */ /* 0x000fce00078e00ff */
[----:B------:R-:W-:Y:S05]  /*9a20*/  WARPSYNC.COLLECTIVE R15, `(.L_x_1649) ;  /* 0x000000000f087348 */ /* 0x000fea0003c00000 */
[----:B------:R-:W-:Y:S01]  /*9a30*/  NOP ;  /* 0x0000000000007918 */ /* 0x000fe20000000000 */
[----:B------:R-:W-:Y:S01]  /*9a40*/  ENDCOLLECTIVE ;  /* 0x000000000000791b */ /* 0x000fe20003800000 */
.L_x_1649:
[----:B------:R-:W-:Y:S05]  /*9a50*/  BSYNC B0 ;  /* 0x0000000000007941 */ /* 0x000fea0003800000 */
.L_x_1648:
[----:B------:R-:W-:Y:S05]  /*9a60*/  BRA `(.L_x_1650) ;  /* 0xffffffc800dc7947 */ /* 0x000fea000383ffff */
.L_x_1589:
[----:B------:R-:W-:Y:S01]  /*9a70*/  BSSY B0, `(.L_x_1651) ;  /* 0x0000005000007945 */ /* 0x000fe20003800000 */
[----:B------:R-:W-:-:S07]  /*9a80*/  IMAD.MOV.U32 R15, RZ, RZ, -0x1 ;  /* 0xffffffffff0f7424 */ /* 0x000fce00078e00ff */
[----:B------:R-:W-:Y:S05]  /*9a90*/  WARPSYNC.COLLECTIVE R15, `(.L_x_1652) ;  /* 0x000000000f087348 */ /* 0x000fea0003c00000 */
[----:B------:R-:W-:Y:S01]  /*9aa0*/  NOP ;  /* 0x0000000000007918 */ /* 0x000fe20000000000 */
[----:B------:R-:W-:Y:S01]  /*9ab0*/  ENDCOLLECTIVE ;  /* 0x000000000000791b */ /* 0x000fe20003800000 */
.L_x_1652:
[----:B------:R-:W-:Y:S05]  /*9ac0*/  BSYNC B0 ;  /* 0x0000000000007941 */ /* 0x000fea0003800000 */
.L_x_1651:
[----:B------:R-:W-:Y:S05]  /*9ad0*/  BRA `(.L_x_1653) ;  /* 0xffffffcc00fc7947 */ /* 0x000fea000383ffff */
.L_x_1611:
[----:B-1----:R1:W2:Y:S02]  /*9ae0*/  SYNCS.PHASECHK.TRANS64.TRYWAIT P0, [R16+URZ+0x30820], R3 ;  /* 0x03082003100075a7 */ /* 0x0022a4000800017f */
[----:B--2---:R-:W-:Y:S05]  /*9af0*/  @!P0 NANOSLEEP.SYNCS 0x989680 ;  /* 0x009896800000895d */ /* 0x004fea0003900000 */
[----:B------:R-:W2:Y:S02]  /*9b00*/  @!P0 SYNCS.PHASECHK.TRANS64 P0, [R16+URZ+0x30820], R3 ;  /* 0x03082003100085a7 */ /* 0x000ea4000800007f */
[----:B--2---:R-:W-:Y:S05]  /*9b10*/  @!P0 BRA `(.L_x_1611) ;  /* 0xfffffffc00f08947 */ /* 0x004fea000383ffff */
[----:B------:R-:W-:Y:S05]  /*9b20*/  BRA `(.L_x_1654) ;  /* 0xffffffdc00cc7947 */ /* 0x000fea000383ffff */
.L_x_1615:
[----:B-1----:R1:W3:Y:S02]  /*9b30*/  SYNCS.PHASECHK.TRANS64.TRYWAIT P1, [R16+URZ+0x30840], R21 ;  /* 0x03084015100075a7 */ /* 0x0022e4000802017f */
[----:B---3--:R-:W-:Y:S05]  /*9b40*/  @!P1 NANOSLEEP.SYNCS 0x989680 ;  /* 0x009896800000995d */ /* 0x008fea0003900000 */
[----:B------:R-:W3:Y:S02]  /*9b50*/  @!P1 SYNCS.PHASECHK.TRANS64 P1, [R16+URZ+0x30840], R21 ;  /* 0x03084015100095a7 */ /* 0x000ee4000802007f */
[----:B---3--:R-:W-:Y:S05]  /*9b60*/  @!P1 BRA `(.L_x_1615) ;  /* 0xfffffffc00f09947 */ /* 0x008fea000383ffff */
[----:B------:R-:W-:Y:S05]  /*9b70*/  BRA `(.L_x_1655) ;  /* 0xffffffe400887947 */ /* 0x000fea000383ffff */
.L_x_1617:
[----:B--2---:R2:W3:Y:S02]  /*9b80*/  SYNCS.PHASECHK.TRANS64.TRYWAIT P1, [R16+URZ+0x30828], R21 ;  /* 0x03082815100075a7 */ /* 0x0044e4000802017f */
[----:B---3--:R-:W-:Y:S05]  /*9b90*/  @!P1 NANOSLEEP.SYNCS 0x989680 ;  /* 0x009896800000995d */ /* 0x008fea0003900000 */
[----:B------:R-:W3:Y:S02]  /*9ba0*/  @!P1 SYNCS.PHASECHK.TRANS64 P1, [R16+URZ+0x30828], R21 ;  /* 0x03082815100095a7 */ /* 0x000ee4000802007f */
[----:B---3--:R-:W-:Y:S05]  /*9bb0*/  @!P1 BRA `(.L_x_1617) ;  /* 0xfffffffc00f09947 */ /* 0x008fea000383ffff */
[----:B------:R-:W-:Y:S05]  /*9bc0*/  BRA `(.L_x_1656) ;  /* 0xffffffe8001c7947 */ /* 0x000fea000383ffff */
.L_x_1619:
[----:B---3--:R3:W4:Y:S02]  /*9bd0*/  SYNCS.PHASECHK.TRANS64.TRYWAIT P1, [R16+URZ+0x30848], R21 ;  /* 0x03084815100075a7 */ /* 0x008724000802017f */
[----:B----4-:R-:W-:Y:S05]  /*9be0*/  @!P1 NANOSLEEP.SYNCS 0x989680 ;  /* 0x009896800000995d */ /* 0x010fea0003900000 */
[----:B------:R-:W4:Y:S02]  /*9bf0*/  @!P1 SYNCS.PHASECHK.TRANS64 P1, [R16+URZ+0x30848], R21 ;  /* 0x03084815100095a7 */ /* 0x000f24000802007f */
[----:B----4-:R-:W-:Y:S05]  /*9c00*/  @!P1 BRA `(.L_x_1619) ;  /* 0xfffffffc00f09947 */ /* 0x010fea000383ffff */
[----:B------:R-:W-:Y:S05]  /*9c10*/  BRA `(.L_x_1657) ;  /* 0xffffffe800b07947 */ /* 0x000fea000383ffff */
.L_x_1621:
[----:B------:R-:W-:-:S07]  /*9c20*/  SHF.L.U32 R5, R11, 0x1f, RZ ;  /* 0x0000001f0b057819 */ /* 0x000fce00000006ff */
.L_x_1658:
[----:B------:R1:W1:Y:S02]  /*9c30*/  SYNCS.PHASECHK.TRANS64.TRYWAIT P1, [R16+URZ+0x30820], R5 ;  /* 0x03082005100075a7 */ /* 0x000264000802017f */
[----:B-1----:R-:W-:Y:S05]  /*9c40*/  @!P1 NANOSLEEP.SYNCS 0x989680 ;  /* 0x009896800000995d */ /* 0x002fea0003900000 */
[----:B------:R-:W1:Y:S02]  /*9c50*/  @!P1 SYNCS.PHASECHK.TRANS64 P1, [R16+URZ+0x30820], R5 ;  /* 0x03082005100095a7 */ /* 0x000e64000802007f */
[----:B-1----:R-:W-:Y:S05]  /*9c60*/  @!P1 BRA `(.L_x_1658) ;  /* 0xfffffffc00f09947 */ /* 0x002fea000383ffff */
[----:B------:R-:W-:Y:S05]  /*9c70*/  BRA `(.L_x_1659) ;  /* 0xffffffec002c7947 */ /* 0x000fea000383ffff */
.L_x_1624:
[----:B-1----:R1:W3:Y:S02]  /*9c80*/  SYNCS.PHASECHK.TRANS64.TRYWAIT P1, [R16+URZ+0x30840], R13 ;  /* 0x0308400d100075a7 */ /* 0x0022e4000802017f */
[----:B---3--:R-:W-:Y:S05]  /*9c90*/  @!P1 NANOSLEEP.SYNCS 0x989680 ;  /* 0x009896800000995d */ /* 0x008fea0003900000 */
[----:B------:R-:W3:Y:S02]  /*9ca0*/  @!P1 SYNCS.PHASECHK.TRANS64 P1, [R16+URZ+0x30840], R13 ;  /* 0x0308400d100095a7 */ /* 0x000ee4000802007f */
[----:B---3--:R-:W-:Y:S05]  /*9cb0*/  @!P1 BRA `(.L_x_1624) ;  /* 0xfffffffc00f09947 */ /* 0x008fea000383ffff */
[----:B------:R-:W-:Y:S05]  /*9cc0*/  BRA `(.L_x_1660) ;  /* 0xffffffec00e07947 */ /* 0x000fea000383ffff */
.L_x_1626:
[----:B--2---:R2:W3:Y:S02]  /*9cd0*/  SYNCS.PHASECHK.TRANS64.TRYWAIT P1, [R16+URZ+0x30828], R13 ;  /* 0x0308280d100075a7 */ /* 0x0044e4000802017f */
[----:B---3--:R-:W-:Y:S05]  /*9ce0*/  @!P1 NANOSLEEP.SYNCS 0x989680 ;  /* 0x009896800000995d */ /* 0x008fea0003900000 */
[----:B------:R-:W3:Y:S02]  /*9cf0*/  @!P1 SYNCS.PHASECHK.TRANS64 P1, [R16+URZ+0x30828], R13 ;  /* 0x0308280d100095a7 */ /* 0x000ee4000802007f */
[----:B---3--:R-:W-:Y:S05]  /*9d00*/  @!P1 BRA `(.L_x_1626) ;  /* 0xfffffffc00f09947 */ /* 0x008fea000383ffff */
[----:B------:R-:W-:Y:S05]  /*9d10*/  BRA `(.L_x_1661) ;  /* 0xfffffff000687947 */ /* 0x000fea000383ffff */
.L_x_1628:
[----:B---3--:R3:W1:Y:S02]  /*9d20*/  SYNCS.PHASECHK.TRANS64.TRYWAIT P0, [R3+URZ+0x30840], R0 ;  /* 0x03084000030075a7 */ /* 0x008664000800017f */
[----:B-1----:R-:W-:Y:S05]  /*9d30*/  @!P0 NANOSLEEP.SYNCS 0x989680 ;  /* 0x009896800000895d */ /* 0x002fea0003900000 */
[----:B------:R-:W1:Y:S02]  /*9d40*/  @!P0 SYNCS.PHASECHK.TRANS64 P0, [R3+URZ+0x30840], R0 ;  /* 0x03084000030085a7 */ /* 0x000e64000800007f */
[----:B-1----:R-:W-:Y:S05]  /*9d50*/  @!P0 BRA `(.L_x_1628) ;  /* 0xfffffffc00f08947 */ /* 0x002fea000383ffff */
[----:B------:R-:W-:Y:S05]  /*9d60*/  BRA `(.L_x_1662) ;  /* 0xfffffff400107947 */ /* 0x000fea000383ffff */
.L_x_1630:
[----:B------:R-:W-:Y:S01]  /*9d70*/  BSSY B0, `(.L_x_1663) ;  /* 0x0000006000007945 */ /* 0x000fe20003800000 */
[----:B------:R-:W-:-:S07]  /*9d80*/  IMAD.MOV.U32 R15, RZ, RZ, -0x1 ;  /* 0xffffffffff0f7424 */ /* 0x000fce00078e00ff */
[----:B------:R-:W-:Y:S05]  /*9d90*/  WARPSYNC.COLLECTIVE R15, `(.L_x_1664) ;  /* 0x000000000f0c7348 */ /* 0x000fea0003c00000 */
[----:B------:R-:W-:Y:S02]  /*9da0*/  ELECT P6, UR62, PT ;  /* 0x00000000003e782f */ /* 0x000fe400038c0000 */
[----:B------:R-:W-:Y:S01]  /*9db0*/  MOV R14, UR62 ;  /* 0x0000003e000e7c02 */ /* 0x000fe20008000f00 */
[----:B------:R-:W-:Y:S10]  /*9dc0*/  ENDCOLLECTIVE ;  /* 0x000000000000791b */ /* 0x000ff40003800000 */
.L_x_1664:
[----:B------:R-:W-:Y:S05]  /*9dd0*/  BSYNC B0 ;  /* 0x0000000000007941 */ /* 0x000fea0003800000 */
.L_x_1663:
[----:B------:R-:W-:Y:S05]  /*9de0*/  BRA `(.L_x_1665) ;  /* 0xfffffff400bc7947 */ /* 0x000fea000383ffff */
.L_x_1632:
[----:B-1----:R1:W2:Y:S02]  /*9df0*/  SYNCS.PHASECHK.TRANS64.TRYWAIT P0, [R6+URZ], R5 ;  /* 0x00000005060075a7 */ /* 0x0022a4000800017f */
[----:B--2---:R-:W-:Y:S05]  /*9e00*/  @!P0 NANOSLEEP.SYNCS 0x989680 ;  /* 0x009896800000895d */ /* 0x004fea0003900000 */
[----:B------:R-:W2:Y:S02]  /*9e10*/  @!P0 SYNCS.PHASECHK.TRANS64 P0, [R6+URZ], R5 ;  /* 0x00000005060085a7 */ /* 0x000ea4000800007f */
[----:B--2---:R-:W-:Y:S05]  /*9e20*/  @!P0 BRA `(.L_x_1632) ;  /* 0xfffffffc00f08947 */ /* 0x004fea000383ffff */
[----:B------:R-:W-:Y:S05]  /*9e30*/  BRA `(.L_x_1666) ;  /* 0xfffffff400fc7947 */ /* 0x000fea000383ffff */
.L_x_1633:
[----:B--2---:R2:W3:Y:S02]  /*9e40*/  SYNCS.PHASECHK.TRANS64.TRYWAIT P0, [R3+URZ], R2 ;  /* 0x00000002030075a7 */ /* 0x0044e4000800017f */
[----:B---3--:R-:W-:Y:S05]  /*9e50*/  @!P0 NANOSLEEP.SYNCS 0x989680 ;  /* 0x009896800000895d */ /* 0x008fea0003900000 */
[----:B------:R-:W3:Y:S02]  /*9e60*/  @!P0 SYNCS.PHASECHK.TRANS64 P0, [R3+URZ], R2 ;  /* 0x00000002030085a7 */ /* 0x000ee4000800007f */
[----:B---3--:R-:W-:Y:S05]  /*9e70*/  @!P0 BRA `(.L_x_1633) ;  /* 0xfffffffc00f08947 */ /* 0x008fea000383ffff */
[----:B------:R-:W-:Y:S05]  /*9e80*/  BRA `(.L_x_1667) ;  /* 0xfffffff400f07947 */ /* 0x000fea000383ffff */
.L_x_1635:
[----:B--2---:R2:W3:Y:S02]  /*9e90*/  SYNCS.PHASECHK.TRANS64.TRYWAIT P0, [R0+URZ], R5 ;  /* 0x00000005000075a7 */ /* 0x0044e4000800017f */
[----:B---3--:R-:W-:Y:S05]  /*9ea0*/  @!P0 NANOSLEEP.SYNCS 0x989680 ;  /* 0x009896800000895d */ /* 0x008fea0003900000 */
[----:B------:R-:W3:Y:S02]  /*9eb0*/  @!P0 SYNCS.PHASECHK.TRANS64 P0, [R0+URZ], R5 ;  /* 0x00000005000085a7 */ /* 0x000ee4000800007f */
[----:B---3--:R-:W-:Y:S05]  /*9ec0*/  @!P0 BRA `(.L_x_1635) ;  /* 0xfffffffc00f08947 */ /* 0x008fea000383ffff */
[----:B------:R-:W-:Y:S05]  /*9ed0*/  BRA `(.L_x_1668) ;  /* 0xfffffff400f47947 */ /* 0x000fea000383ffff */
.L_x_1669:
        /* <DEDUP_REMOVED lines=10> */
.L_x_7301:


//--------------------- .text._ZN7cutlass13device_kernelIN5flash11enable_sm90INS1_16FlashAttnBwdSm90INS1_25CollectiveMainloopBwdSm90ILi2ELi2ELi2EN4cute5tupleIJNS5_1CILi1EEES8_S8_EEENS6_IJNS7_ILi64EEENS7_ILi128EEESB_EEENS_6half_tEfNS_4arch4Sm90ELb0ELb1ELb1ELb1ELb0ELb1ELb0ELb0ELi2ELi1ELi2ELi1ELb0EEENS1_21CollectiveEpilogueBwdISC_SD_SF_Li256ELb1ELb0ELi1EEENS1_19SingleTileSchedulerILb1ELb0ELb0ELi128EEEEEEEEEvNT_6ParamsE --------------------------
	.section	.text._ZN7cutlass13device_kernelIN5flash11enable_sm90INS1_16FlashAttnBwdSm90INS1_25CollectiveMainloopBwdSm90ILi2ELi2ELi2EN4cute5tupleIJNS5_1CILi1EEES8_S8_EEENS6_IJNS7_ILi64EEENS7_ILi128EEESB_EEENS_6half_tEfNS_4arch4Sm90ELb0ELb1ELb1ELb1ELb0ELb1ELb0ELb0ELi2ELi1ELi2ELi1ELb0EEENS1_21CollectiveEpilogueBwdISC_SD_SF_Li256ELb1ELb0ELi1EEENS1_19SingleTileSchedulerILb1ELb0ELb0ELi128EEEEEEEEEvNT_6ParamsE,"ax",@progbits
	.align	128
.text._ZN7cutlass13device_kernelIN5flash11enable_sm90INS1_16FlashAttnBwdSm90INS1_25CollectiveMainloopBwdSm90ILi2ELi2ELi2EN4cute5tupleIJNS5_1CILi1EEES8_S8_EEENS6_IJNS7_ILi64EEENS7_ILi128EEESB_EEENS_6half_tEfNS_4arch4Sm90ELb0ELb1ELb1ELb1ELb0ELb1ELb0ELb0ELi2ELi1ELi2ELi1ELb0EEENS1_21CollectiveEpilogueBwdISC_SD_SF_Li256ELb1ELb0ELi1EEENS1_19SingleTileSchedulerILb1ELb0ELb0ELi128EEEEEEEEEvNT_6ParamsE:
        .type           _ZN7cutlass13device_kernelIN5flash11enable_sm90INS1_16FlashAttnBwdSm90INS1_25CollectiveMainloopBwdSm90ILi2ELi2ELi2EN4cute5tupleIJNS5_1CILi1EEES8_S8_EEENS6_IJNS7_ILi64EEENS7_ILi128EEESB_EEENS_6half_tEfNS_4arch4Sm90ELb0ELb1ELb1ELb1ELb0ELb1ELb0ELb0ELi2ELi1ELi2ELi1ELb0EEENS1_21CollectiveEpilogueBwdISC_SD_SF_Li256ELb1ELb0ELi1EEENS1_19SingleTileSchedulerILb1ELb0ELb0ELi128EEEEEEEEEvNT_6ParamsE,@function
        .size           _ZN7cutlass13device_kernelIN5flash11enable_sm90INS1_16FlashAttnBwdSm90INS1_25CollectiveMainloopBwdSm90ILi2ELi2ELi2EN4cute5tupleIJNS5_1CILi1EEES8_S8_EEENS6_IJNS7_ILi64EEENS7_ILi128EEESB_EEENS_6half_tEfNS_4arch4Sm90ELb0ELb1ELb1ELb1ELb0ELb1ELb0ELb0ELi2ELi1ELi2ELi1ELb0EEENS1_21CollectiveEpilogueBwdISC_SD_SF_Li256ELb1ELb0ELi1EEENS1_19SingleTileSchedulerILb1ELb0ELb0ELi128EEEEEEEEEvNT_6ParamsE,(.L_x_7302 - _ZN7cutlass13device_kernelIN5flash11enable_sm90INS1_16FlashAttnBwdSm90INS1_25CollectiveMainloopBwdSm90ILi2ELi2ELi2EN4cute5tupleIJNS5_1CILi1EEES8_S8_EEENS6_IJNS7_ILi64EEENS7_ILi128EEESB_EEENS_6half_tEfNS_4arch4Sm90ELb0ELb1ELb1ELb1ELb0ELb1ELb0ELb0ELi2ELi1ELi2ELi1ELb0EEENS1_21CollectiveEpilogueBwdISC_SD_SF_Li256ELb1ELb0ELi1EEENS1_19SingleTileSchedulerILb1ELb0ELb0ELi128EEEEEEEEEvNT_6ParamsE)
        .other          _ZN7cutlass13device_kernelIN5flash11enable_sm90INS1_16FlashAttnBwdSm90INS1_25CollectiveMainloopBwdSm90ILi2ELi2ELi2EN4cute5tupleIJNS5_1CILi1EEES8_S8_EEENS6_IJNS7_ILi64EEENS7_ILi128EEESB_EEENS_6half_tEfNS_4arch4Sm90ELb0ELb1ELb1ELb1ELb0ELb1ELb0ELb0ELi2ELi1ELi2ELi1ELb0EEENS1_21CollectiveEpilogueBwdISC_SD_SF_Li256ELb1ELb0ELi1EEENS1_19SingleTileSchedulerILb1ELb0ELb0ELi128EEEEEEEEEvNT_6ParamsE,@"STO_CUDA_ENTRY STV_DEFAULT"
_ZN7cutlass13device_kernelIN5flash11enable_sm90INS1_16FlashAttnBwdSm90INS1_25CollectiveMainloopBwdSm90ILi2ELi2ELi2EN4cute5tupleIJNS5_1CILi1EEES8_S8_EEENS6_IJNS7_ILi64EEENS7_ILi128EEESB_EEENS_6half_tEfNS_4arch4Sm90ELb0ELb1ELb1ELb1ELb0ELb1ELb0ELb0ELi2ELi1ELi2ELi1ELb0EEENS1_21CollectiveEpilogueBwdISC_SD_SF_Li256ELb1ELb0ELi1EEENS1_19SingleTileSchedulerILb1ELb0ELb0ELi128EEEEEEEEEvNT_6ParamsE:
        /* <DEDUP_REMOVED lines=24> */
.L_x_1671:
[----:B------:R-:W-:Y:S05]  /*0180*/  BSYNC B0 ;  /* 0x0000000000007941 */ /* 0x000fea0003800000 */
.L_x_1670:
        /* <DEDUP_REMOVED lines=37> */
.L_x_1672:
        /* <DEDUP_REMOVED lines=22> */
.L_x_1673:
[----:B------:R-:W-:Y:S01]  /*0540*/  PLOP3.LUT P0, PT, PT, PT, UP0, 0x80, 0x0 ;  /* 0x000000000000781c */ /* 0x000fe20003f0f008 */
[----:B------:R-:W-:Y:S01]  /*0550*/  NOP ;  /* 0x0000000000007918 */ /* 0x000fe20000000000 */
[----:B------:R-:W-:Y:S01]  /*0560*/  ULDC.64 UR46, c[0x0][0x208] ;  /* 0x00008200002e7ab9 */ /* 0x000fe20000000a00 */
[----:B------:R-:W-:Y:S01]  /*0570*/  BSSY B6, `(.L_x_1674) ;  /* 0x0000bd4000067945 */ /* 0x000fe20003800000 */
[----:B-12-4-:R-:W-:Y:S09]  /*0580*/  BAR.SYNC.DEFER_BLOCKING 0x0 ;  /* 0x0000000000007b1d */ /* 0x016ff20000010000 */
[----:B------:R-:W-:Y:S05]  /*0590*/  @!P0 BRA `(.L_x_1675) ;  /* 0x00000080006c8947 */ /* 0x000fea0003800000 */
.L_x_1676:
[----:B------:R-:W-:-:S08]  /*05a0*/  NOP ;  /* 0x0000000000007918 */ /* 0x000fd00000000000 */
[----:B------:R-:W1:Y:S02]  /*05b0*/  USETMAXREG.TRY_ALLOC.CTAPOOL UP0, 0xf0 ;  /* 0x000000f0000079c8 */ /* 0x000e640008000600 */
[----:B-1----:R-:W-:-:S13]  /*05c0*/  PLOP3.LUT P0, PT, PT, PT, UP0, 0x80, 0x0 ;  /* 0x000000000000781c */ /* 0x002fda0003f0f008 */
[----:B------:R-:W-:Y:S05]  /*05d0*/  @!P0 BRA `(.L_x_1676) ;  /* 0xfffffffc00f08947 */ /* 0x000fea000383ffff */
[----:B------:R-:W-:Y:S01]  /*05e0*/  LOP3.LUT R0, R0, 0x3, RZ, 0xc0, !PT ;  /* 0x0000000300007812 */ /* 0x000fe200078ec0ff */
[----:B------:R-:W1:Y:S01]  /*05f0*/  S2R R2, SR_TID.X ;  /* 0x0000000000027919 */ /* 0x000e620000002100 */
[----:B------:R-:W-:Y:S01]  /*0600*/  ULDC.64 UR4, c[0x0][0x8d8] ;  /* 0x0002360000047ab9 */ /* 0x000fe20000000a00 */
[----:B------:R-:W2:Y:S03]  /*0610*/  S2UR UR6, SR_CTAID.X ;  /* 0x00000000000679c3 */ /* 0x000ea60000002500 */
[----:B------:R-:W3:Y:S05]  /*0620*/  SHFL.IDX PT, R0, R0, RZ, 0x1f ;  /* 0x00001fff00007589 */ /* 0x000eea00000e0000 */
[----:B------:R-:W4:Y:S01]  /*0630*/  S2UR UR36, SR_CTAID.Z ;  /* 0x00000000002479c3 */ /* 0x000f220000002700 */
[----:B---3--:R-:W-:-:S02]  /*0640*/  ISETP.NE.AND P0, PT, R0, RZ, PT ;  /* 0x000000ff0000720c */ /* 0x008fc40003f05270 */
[----:B-1----:R-:W-:-:S11]  /*0650*/  SHF.R.U32.HI R2, RZ, 0x7, R2 ;  /* 0x00000007ff027819 */ /* 0x002fd60000011602 */
[----:B------:R-:W-:-:S05]  /*0660*/  @!P0 VIADD R2, R2, 0x9 ;  /* 0x0000000902028836 */ /* 0x000fca0000000000 */
[----:B------:R1:W-:Y:S06]  /*0670*/  @!P0 BAR.ARV R2, 0xa0 ;  /* 0x000280020000851d */ /* 0x0003ec0000002000 */
[----:B------:R-:W-:-:S04]  /*0680*/  ISETP.NE.U32.AND P0, PT, RZ, UR4, PT ;  /* 0x00000004ff007c0c */ /* 0x000fc8000bf05070 */
[----:B------:R-:W-:-:S13]  /*0690*/  ISETP.NE.AND.EX P0, PT, RZ, UR5, PT, P0 ;  /* 0x00000005ff007c0c */ /* 0x000fda000bf05300 */
[----:B-12-4-:R-:W-:Y:S05]  /*06a0*/  @!P0 BRA `(.L_x_1677) ;  /* 0x00000000001c8947 */ /* 0x016fea0003800000 */
[----:B------:R-:W-:Y:S02]  /*06b0*/  ULDC.64 UR4, c[0x0][0x8d8] ;  /* 0x0002360000047ab9 */ /* 0x000fe40000000a00 */
[----:B------:R-:W-:-:S06]  /*06c0*/  UIMAD.WIDE UR4, UR36, 0x4, UR4 ;  /* 0x00000004240478a5 */ /* 0x000fcc000f8e0204 */
[----:B------:R-:W-:Y:S02]  /*06d0*/  IMAD.U32 R2, RZ, RZ, UR4 ;  /* 0x00000004ff027e24 */ /* 0x000fe4000f8e00ff */
[----:B------:R-:W-:-:S05]  /*06e0*/  IMAD.U32 R3, RZ, RZ, UR5 ;  /* 0x00000005ff037e24 */ /* 0x000fca000f8e00ff */
[----:B------:R-:W2:Y:S02]  /*06f0*/  LDG.E R2, desc[UR46][R2.64] ;  /* 0x0000002e02027981 */ /* 0x000ea4000c1e1900 */
[----:B--2---:R-:W-:Y:S01]  /*0700*/  R2UR UR4, R2 ;  /* 0x00000000020472ca */ /* 0x004fe200000e0000 */
[----:B------:R-:W-:-:S14]  /*0710*/  BRA `(.L_x_1678) ;  /* 0x00000000003c7947 */ /* 0x000fdc0003800000 */
.L_x_1677:
[----:B------:R-:W-:Y:S02]  /*0720*/  ULDC.64 UR4, c[0x0][0x8d0] ;  /* 0x0002340000047ab9 */ /* 0x000fe40000000a00 */
[----:B------:R-:W-:-:S04]  /*0730*/  ISETP.NE.U32.AND P0, PT, RZ, UR4, PT ;  /* 0x00000004ff007c0c */ /* 0x000fc8000bf05070 */
[----:B------:R-:W-:-:S13]  /*0740*/  ISETP.NE.AND.EX P0, PT, RZ, UR5, PT, P0 ;  /* 0x00000005ff007c0c */ /* 0x000fda000bf05300 */
[----:B------:R-:W-:Y:S05]  /*0750*/  @!P0 BRA `(.L_x_1679) ;  /* 0x0000000000288947 */ /* 0x000fea0003800000 */
[----:B------:R-:W-:Y:S02]  /*0760*/  ULDC.64 UR4, c[0x0][0x8d0] ;  /* 0x0002340000047ab9 */ /* 0x000fe40000000a00 */
[----:B------:R-:W-:-:S06]  /*0770*/  UIMAD.WIDE UR4, UR36, 0x4, UR4 ;  /* 0x00000004240478a5 */ /* 0x000fcc000f8e0204 */
[----:B------:R-:W-:Y:S02]  /*0780*/  IMAD.U32 R2, RZ, RZ, UR4 ;  /* 0x00000004ff027e24 */ /* 0x000fe4000f8e00ff */
[----:B------:R-:W-:-:S05]  /*0790*/  IMAD.U32 R3, RZ, RZ, UR5 ;  /* 0x00000005ff037e24 */ /* 0x000fca000f8e00ff */
[----:B------:R-:W2:Y:S04]  /*07a0*/  LDG.E R4, desc[UR46][R2.64] ;  /* 0x0000002e02047981 */ /* 0x000ea8000c1e1900 */
[----:B------:R-:W3:Y:S01]  /*07b0*/  LDG.E R0, desc[UR46][R2.64+0x4] ;  /* 0x0000042e02007981 */ /* 0x000ee2000c1e1900 */
[----:B--2---:R-:W-:Y:S02]  /*07c0*/  R2UR UR4, R4 ;  /* 0x00000000040472ca */ /* 0x004fe400000e0000 */
[----:B---3--:R-:W-:-:S13]  /*07d0*/  R2UR UR5, R0 ;  /* 0x00000000000572ca */ /* 0x008fda00000e0000 */
[----:B------:R-:W-:Y:S01]  /*07e0*/  UIADD3 UR4, -UR4, UR5, URZ ;  /* 0x0000000504047290 */ /* 0x000fe2000fffe13f */
[----:B------:R-:W-:Y:S11]  /*07f0*/  BRA `(.L_x_1678) ;  /* 0x0000000000047947 */ /* 0x000ff60003800000 */
.L_x_1679:
[----:B------:R-:W-:-:S05]  /*0800*/  ULDC UR4, c[0x0][0x8bc] ;  /* 0x00022f0000047ab9 */ /* 0x000fca0000000800 */
.L_x_1678:
[----:B------:R-:W-:-:S04]  /*0810*/  USHF.L.U32 UR42, UR6, 0x7, URZ ;  /* 0x00000007062a7899 */ /* 0x000fc8000800063f */
[----:B------:R-:W-:-:S04]  /*0820*/  UISETP.GE.AND UP0, UPT, UR42, UR4, UPT ;  /* 0x000000042a00728c */ /* 0x000fc8000bf06270 */
[----:B------:R-:W-:-:S06]  /*0830*/  USEL UR36, UR36, 0xffffffff, !UP0 ;  /* 0xffffffff24247887 */ /* 0x000fcc000c000000 */
[----:B------:R-:W-:-:S13]  /*0840*/  ISETP.LE.AND P0, PT, RZ, UR36, PT ;  /* 0x00000024ff007c0c */ /* 0x000fda000bf03270 */
[----:B------:R-:W-:Y:S05]  /*0850*/  @!P0 BRA `(.L_x_1680) ;  /* 0x000000b800948947 */ /* 0x000fea0003800000 */
[----:B------:R-:W-:Y:S01]  /*0860*/  ULDC.64 UR4, c[0x0][0x780] ;  /* 0x0001e00000047ab9 */ /* 0x000fe20000000a00 */
[----:B------:R-:W-:Y:S01]  /*0870*/  ULDC UR37, c[0x0][0x290] ;  /* 0x0000a40000257ab9 */ /* 0x000fe20000000800 */
[----:B------:R-:W-:-:S04]  /*0880*/  ISETP.NE.U32.AND P0, PT, RZ, UR4, PT ;  /* 0x00000004ff007c0c */ /* 0x000fc8000bf05070 */
[----:B------:R-:W-:-:S13]  /*0890*/  ISETP.NE.AND.EX P0, PT, RZ, UR5, PT, P0 ;  /* 0x00000005ff007c0c */ /* 0x000fda000bf05300 */
[----:B------:R-:W-:Y:S05]  /*08a0*/  @!P0 BRA `(.L_x_1681) ;  /* 0x00000000001c8947 */ /* 0x000fea0003800000 */
[----:B------:R-:W-:Y:S02]  /*08b0*/  ULDC.64 UR4, c[0x0][0x780] ;  /* 0x0001e00000047ab9 */ /* 0x000fe40000000a00 */
[----:B------:R-:W-:-:S06]  /*08c0*/  UIMAD.WIDE UR4, UR36, 0x4, UR4 ;  /* 0x00000004240478a5 */ /* 0x000fcc000f8e0204 */
[----:B------:R-:W-:Y:S02]  /*08d0*/  IMAD.U32 R2, RZ, RZ, UR4 ;  /* 0x00000004ff027e24 */ /* 0x000fe4000f8e00ff */
[----:B------:R-:W-:-:S05]  /*08e0*/  IMAD.U32 R3, RZ, RZ, UR5 ;  /* 0x00000005ff037e24 */ /* 0x000fca000f8e00ff */
[----:B------:R-:W2:Y:S02]  /*08f0*/  LDG.E R2, desc[UR46][R2.64] ;  /* 0x0000002e02027981 */ /* 0x000ea4000c1e1900 */
[----:B--2---:R-:W-:Y:S01]  /*0900*/  R2UR UR39, R2 ;  /* 0x00000000022772ca */ /* 0x004fe200000e0000 */
[----:B------:R-:W-:-:S14]  /*0910*/  BRA `(.L_x_1682) ;  /* 0x0000000000387947 */ /* 0x000fdc0003800000 */
.L_x_1681:
        /* <DEDUP_REMOVED lines=13> */
[----:B------:R-:W-:-:S12]  /*09f0*/  UIADD3 UR39, -UR39, UR4, URZ ;  /* 0x0000000427277290 */ /* 0x000fd8000fffe13f */
.L_x_1682:
        /* <DEDUP_REMOVED lines=11> */
.L_x_1683:
        /* <DEDUP_REMOVED lines=13> */
.L_x_1684:
[----:B------:R-:W-:Y:S01]  /*0b80*/  UIADD3 UR5, UR42, UR39, -UR37 ;  /* 0x000000272a057290 */ /* 0x000fe2000fffe825 */
[----:B------:R-:W-:Y:S01]  /*0b90*/  ISETP.LE.AND P1, PT, RZ, UR6, PT ;  /* 0x00000006ff007c0c */ /* 0x000fe2000bf23270 */
[----:B------:R-:W-:Y:S01]  /*0ba0*/  ULDC UR6, c[0x0][0x74c] ;  /* 0x0001d30000067ab9 */ /* 0x000fe20000000800 */
[----:B------:R-:W-:Y:S01]  /*0bb0*/  UIADD3 UR4, UR39, 0x3f, URZ ;  /* 0x0000003f27047890 */ /* 0x000fe2000fffe03f */
[----:B------:R-:W-:Y:S01]  /*0bc0*/  PLOP3.LUT P0, PT, PT, PT, PT, 0x80, 0x0 ;  /* 0x000000000000781c */ /* 0x000fe20003f0f070 */
[----:B------:R-:W-:Y:S01]  /*0bd0*/  UIADD3 UR5, UR5, -UR6, URZ ;  /* 0x8000000605057290 */ /* 0x000fe2000fffe03f */
[----:B------:R-:W-:Y:S02]  /*0be0*/  CS2R R86, SRZ ;  /* 0x0000000000567805 */ /* 0x000fe4000001ff00 */
[----:B------:R-:W-:Y:S02]  /*0bf0*/  CS2R R84, SRZ ;  /* 0x0000000000547805 */ /* 0x000fe4000001ff00 */
[----:B------:R-:W-:Y:S01]  /*0c00*/  CS2R R82, SRZ ;  /* 0x0000000000527805 */ /* 0x000fe2000001ff00 */
[----:B------:R-:W-:Y:S01]  /*0c10*/  USHF.R.S32.HI UR6, URZ, 0x1f, UR5 ;  /* 0x0000001f3f067899 */ /* 0x000fe20008011405 */
[----:B------:R-:W-:-:S02]  /*0c20*/  CS2R R80, SRZ ;  /* 0x0000000000507805 */ /* 0x000fc4000001ff00 */
[----:B------:R-:W-:Y:S02]  /*0c30*/  CS2R R78, SRZ ;  /* 0x00000000004e7805 */ /* 0x000fe4000001ff00 */
[----:B------:R-:W-:Y:S01]  /*0c40*/  CS2R R76, SRZ ;  /* 0x00000000004c7805 */ /* 0x000fe2000001ff00 */
[----:B------:R-:W-:Y:S01]  /*0c50*/  ULEA.HI UR6, UR6, UR5, URZ, 0x6 ;  /* 0x0000000506067291 */ /* 0x000fe2000f8f303f */
[----:B------:R-:W-:Y:S01]  /*0c60*/  CS2R R74, SRZ ;  /* 0x00000000004a7805 */ /* 0x000fe2000001ff00 */
[----:B------:R-:W-:Y:S01]  /*0c70*/  USHF.R.S32.HI UR5, URZ, 0x1f, UR4 ;  /* 0x0000001f3f057899 */ /* 0x000fe20008011404 */
[----:B------:R-:W-:Y:S01]  /*0c80*/  CS2R R72, SRZ ;  /* 0x0000000000487805 */ /* 0x000fe2000001ff00 */
[----:B------:R-:W-:Y:S01]  /*0c90*/  USHF.R.S32.HI UR6, URZ, 0x6, UR6 ;  /* 0x000000063f067899 */ /* 0x000fe20008011406 */
[----:B------:R-:W-:Y:S01]  /*0ca0*/  CS2R R70, SRZ ;  /* 0x0000000000467805 */ /* 0x000fe2000001ff00 */
[----:B------:R-:W-:Y:S01]  /*0cb0*/  ULEA.HI UR5, UR5, UR4, URZ, 0x6 ;  /* 0x0000000405057291 */ /* 0x000fe2000f8f303f */
[----:B------:R-:W-:Y:S01]  /*0cc0*/  CS2R R68, SRZ ;  /* 0x0000000000447805 */ /* 0x000fe2000001ff00 */
[----:B------:R-:W-:Y:S01]  /*0cd0*/  UISETP.LT.AND UP0, UPT, URZ, UR6, UPT ;  /* 0x000000063f00728c */ /* 0x000fe2000bf01270 */
[----:B------:R-:W-:Y:S01]  /*0ce0*/  CS2R R66, SRZ ;  /* 0x0000000000427805 */ /* 0x000fe2000001ff00 */
[----:B------:R-:W-:Y:S01]  /*0cf0*/  USHF.R.S32.HI UR40, URZ, 0x6, UR5 ;  /* 0x000000063f287899 */ /* 0x000fe20008011405 */
[----:B------:R-:W-:Y:S01]  /*0d00*/  CS2R R64, SRZ ;  /* 0x0000000000407805 */ /* 0x000fe2000001ff00 */
[----:B------:R-:W-:Y:S01]  /*0d10*/  USEL UR41, URZ, UR6, !UP0 ;  /* 0x000000063f297287 */ /* 0x000fe2000c000000 */
        /* <DEDUP_REMOVED lines=13> */
[----:B------:R-:W-:-:S02]  /*0df0*/  CS2R R10, SRZ ;  /* 0x00000000000a7805 */ /* 0x000fc4000001ff00 */
[----:B------:R-:W-:Y:S02]  /*0e00*/  CS2R R36, SRZ ;  /* 0x0000000000247805 */ /* 0x000fe4000001ff00 */
[----:B------:R-:W-:Y:S02]  /*0e10*/  CS2R R8, SRZ ;  /* 0x0000000000087805 */ /* 0x000fe4000001ff00 */
[----:B------:R-:W-:Y:S02]  /*0e20*/  CS2R R32, SRZ ;  /* 0x0000000000207805 */ /* 0x000fe4000001ff00 */
[----:B------:R-:W-:Y:S01]  /*0e30*/  CS2R R6, SRZ ;  /* 0x0000000000067805 */ /* 0x000fe2000001ff00 */
[----:B------:R-:W-:Y:S01]  /*0e40*/  IMAD.MOV.U32 R29, RZ, RZ, RZ ;  /* 0x000000ffff1d7224 */ /* 0x000fe200078e00ff */
[----:B------:R-:W-:Y:S01]  /*0e50*/  CS2R R4, SRZ ;  /* 0x0000000000047805 */ /* 0x000fe2000001ff00 */
[----:B------:R-:W-:Y:S01]  /*0e60*/  IMAD.MOV.U32 R2, RZ, RZ, RZ ;  /* 0x000000ffff027224 */ /* 0x000fe200078e00ff */
        /* <DEDUP_REMOVED lines=27> */
[----:B------:R-:W-:Y:S01]  /*1020*/  IMAD.MOV.U32 R99, RZ, RZ, RZ ;  /* 0x000000ffff637224 */ /* 0x000fe200078e00ff */
[----:B------:R-:W-:Y:S06]  /*1030*/  @!P1 BRA `(.L_x_1685) ;  /* 0x0000000000209947 */ /* 0x000fec0003800000 */
[----:B------:R-:W-:Y:S01]  /*1040*/  UIADD3 UR4, -UR37, 0xbf, UR39 ;  /* 0x000000bf25047890 */ /* 0x000fe2000fffe127 */
[----:B------:R-:W-:-:S03]  /*1050*/  ULDC UR5, c[0x0][0x748] ;  /* 0x0001d20000057ab9 */ /* 0x000fc60000000800 */
[----:B------:R-:W-:-:S04]  /*1060*/  UIADD3 UR4, UR4, UR5, UR42 ;  /* 0x0000000504047290 */ /* 0x000fc8000fffe02a */
[----:B------:R-:W-:-:S04]  /*1070*/  USHF.R.S32.HI UR5, URZ, 0x1f, UR4 ;  /* 0x0000001f3f057899 */ /* 0x000fc80008011404 */
[----:B------:R-:W-:-:S04]  /*1080*/  ULEA.HI UR5, UR5, UR4, URZ, 0x6 ;  /* 0x0000000405057291 */ /* 0x000fc8000f8f303f */
[----:B------:R-:W-:-:S04]  /*1090*/  USHF.R.S32.HI UR5, URZ, 0x6, UR5 ;  /* 0x000000063f057899 */ /* 0x000fc80008011405 */
[----:B------:R-:W-:-:S04]  /*10a0*/  UISETP.LT.AND UP0, UPT, UR40, UR5, UPT ;  /* 0x000000052800728c */ /* 0x000fc8000bf01270 */
[----:B------:R-:W-:-:S12]  /*10b0*/  USEL UR40, UR40, UR5, UP0 ;  /* 0x0000000528287287 */ /* 0x000fd80008000000 */
.L_x_1685:
        /* <DEDUP_REMOVED lines=11> */
[----:B------:R-:W-:Y:S02]  /*1170*/  ULDC UR44, c[0x0][0x744] ;  /* 0x0001d100002c7ab9 */ /* 0x000fe40000000800 */
        /* <DEDUP_REMOVED lines=18> */
.L_x_1688:
        /* <DEDUP_REMOVED lines=15> */
.L_x_1687:
        /* <DEDUP_REMOVED lines=22> */
.L_x_1690:
        /* <DEDUP_REMOVED lines=15> */
.L_x_1689:
        /* <DEDUP_REMOVED lines=8> */
.L_x_1833:
        /* <DEDUP_REMOVED lines=23> */
.L_x_1692:
[----:B------:R-:W3:Y:S01]  /*17d0*/  S2R R14, SR_CgaCtaId ;  /* 0x00000000000e7919 */ /* 0x000ee20000008800 */
[----:B------:R-:W-:Y:S02]  /*17e0*/  LEA.HI R5, R5, R4, RZ, 0x3 ;  /* 0x0000000405057211 */ /* 0x000fe400078f18ff */
[----:B------:R-:W-:Y:S02]  /*17f0*/  CS2R R86, SRZ ;  /* 0x0000000000567805 */ /* 0x000fe4000001ff00 */
[----:B--2---:R-:W-:Y:S02]  /*1800*/  LOP3.LUT R8, R3, 0x30, R6, 0xf8, !PT ;  /* 0x0000003003087812 */ /* 0x004fe400078ef806 */
[----:B------:R-:W-:Y:S02]  /*1810*/  CS2R R84, SRZ ;  /* 0x0000000000547805 */ /* 0x000fe4000001ff00 */
[----:B------:R-:W-:Y:S02]  /*1820*/  LOP3.LUT R5, R5, 0xfffffff8, RZ, 0xc0, !PT ;  /* 0xfffffff805057812 */ /* 0x000fe400078ec0ff */
[----:B------:R-:W-:-:S02]  /*1830*/  CS2R R82, SRZ ;  /* 0x0000000000527805 */ /* 0x000fc4000001ff00 */
[----:B------:R-:W-:Y:S02]  /*1840*/  LOP3.LUT R11, R11, 0x7ffffe, RZ, 0xc0, !PT ;  /* 0x007ffffe0b0b7812 */ /* 0x000fe400078ec0ff */
[----:B------:R-:W-:Y:S02]  /*1850*/  CS2R R80, SRZ ;  /* 0x0000000000507805 */ /* 0x000fe4000001ff00 */
        /* <DEDUP_REMOVED lines=9> */
[--C-:B------:R-:W-:Y:S01]  /*18f0*/  IMAD R11, R11, 0x200, R2.reuse ;  /* 0x000002000b0b7824 */ /* 0x100fe200078e0202 */
[----:B------:R-:W-:Y:S01]  /*1900*/  LOP3.LUT R8, R9, R8, RZ, 0x3c, !PT ;  /* 0x0000000809087212 */ /* 0x000fe200078e3cff */
[----:B------:R-:W-:Y:S01]  /*1910*/  IMAD R2, R7, 0x4, R2 ;  /* 0x0000000407027824 */ /* 0x000fe200078e0202 */
[----:B------:R-:W-:Y:S01]  /*1920*/  SHF.R.S32.HI R4, RZ, 0x5, R4 ;  /* 0x00000005ff047819 */ /* 0x000fe20000011404 */
[----:B------:R-:W-:Y:S01]  /*1930*/  IMAD.IADD R3, R13, 0x1, -R6 ;  /* 0x000000010d037824 */ /* 0x000fe200078e0a06 */
[----:B------:R-:W-:Y:S01]  /*1940*/  MOV R12, 0x400 ;  /* 0x00000400000c7802 */ /* 0x000fe20000000f00 */
[----:B------:R-:W-:Y:S01]  /*1950*/  IMAD.IADD R6, R8, 0x1, R11 ;  /* 0x0000000108067824 */ /* 0x000fe200078e020b */
[----:B------:R-:W-:Y:S01]  /*1960*/  LOP3.LUT R0, R0, 0x7ffffffc, RZ, 0xc0, !PT ;  /* 0x7ffffffc00007812 */ /* 0x000fe200078ec0ff */
[----:B------:R-:W-:Y:S01]  /*1970*/  IMAD R4, R4, 0x10, R5 ;  /* 0x0000001004047824 */ /* 0x000fe200078e0205 */
[----:B------:R-:W-:-:S02]  /*1980*/  CS2R R76, SRZ ;  /* 0x00000000004c7805 */ /* 0x000fc4000001ff00 */
[----:B------:R-:W-:Y:S01]  /*1990*/  CS2R R74, SRZ ;  /* 0x00000000004a7805 */ /* 0x000fe2000001ff00 */
[----:B------:R2:W-:Y:S01]  /*19a0*/  STL [R1+0x4], R6 ;  /* 0x0000040601007387 */ /* 0x0005e20000100800 */
[----:B------:R-:W-:Y:S01]  /*19b0*/  IMAD R229, R3, 0x40, R4 ;  /* 0x0000004003e57824 */ /* 0x000fe200078e0204 */
[----:B------:R-:W-:Y:S02]  /*19c0*/  CS2R R4, SRZ ;  /* 0x0000000000047805 */ /* 0x000fe4000001ff00 */
[----:B---3--:R-:W-:Y:S01]  /*19d0*/  LEA R12, R14, R12, 0x18 ;  /* 0x0000000c0e0c7211 */ /* 0x008fe200078ec0ff */
[----:B------:R-:W-:Y:S01]  /*19e0*/  IMAD.IADD R0, R7, 0x1, -R0 ;  /* 0x0000000107007824 */ /* 0x000fe200078e0a00 */
[----:B------:R-:W-:Y:S02]  /*19f0*/  CS2R R72, SRZ ;  /* 0x0000000000487805 */ /* 0x000fe4000001ff00 */
[----:B------:R-:W-:Y:S02]  /*1a00*/  CS2R R70, SRZ ;  /* 0x0000000000467805 */ /* 0x000fe4000001ff00 */
[----:B------:R-:W-:Y:S01]  /*1a10*/  CS2R R68, SRZ ;  /* 0x0000000000447805 */ /* 0x000fe2000001ff00 */
[----:B------:R-:W-:Y:S01]  /*1a20*/  IMAD R3, R2, 0x4, R12 ;  /* 0x0000000402037824 */ /* 0x000fe200078e020c */
[----:B------:R-:W-:Y:S01]  /*1a30*/  CS2R R66, SRZ ;  /* 0x0000000000427805 */ /* 0x000fe2000001ff00 */
[----:B--2---:R-:W-:Y:S01]  /*1a40*/  IMAD.U32 R6, RZ, RZ, UR42 ;  /* 0x0000002aff067e24 */ /* 0x004fe2000f8e00ff */
[----:B------:R-:W-:-:S02]  /*1a50*/  CS2R R64, SRZ ;  /* 0x0000000000407805 */ /* 0x000fc4000001ff00 */
[----:B------:R-:W-:Y:S02]  /*1a60*/  CS2R R62, SRZ ;  /* 0x00000000003e7805 */ /* 0x000fe4000001ff00 */
[----:B------:R-:W-:Y:S02]  /*1a70*/  CS2R R60, SRZ ;  /* 0x00000000003c7805 */ /* 0x000fe4000001ff00 */
[----:B------:R-:W-:Y:S02]  /*1a80*/  CS2R R58, SRZ ;  /* 0x00000000003a7805 */ /* 0x000fe4000001ff00 */
[----:B------:R-:W-:Y:S02]  /*1a90*/  IADD3 R2, -R229, UR37, -R6 ;  /* 0x00000025e5027c10 */ /* 0x000fe4000fffe906 */
        /* <DEDUP_REMOVED lines=49> */
[----:B------:R-:W-:Y:S01]  /*1db0*/  IMAD.SHL.U32 R230, R0, 0x2, RZ ;  /* 0x0000000200e67824 */ /* 0x000fe200078e00ff */
[----:B------:R-:W-:-:S07]  /*1dc0*/  IADD3 R229, RZ, -UR42, -R229 ;  /* 0x8000002affe57c10 */ /* 0x000fce000fffe8e5 */
.L_x_1704:
[----:B------:R-:W-:-:S05]  /*1dd0*/  IMAD.U32 R0, RZ, RZ, UR38 ;  /* 0x00000026ff007e24 */ /* 0x000fca000f8e00ff */
[----:B------:R-:W-:-:S04]  /*1de0*/  LOP3.LUT R0, R0, 0x1, RZ, 0xfc, !PT ;  /* 0x0000000100007812 */ /* 0x000fc800078efcff */
[----:B------:R-:W-:-:S13]  /*1df0*/  ISETP.NE.AND P6, PT, R0, 0x3, PT ;  /* 0x000000030000780c */ /* 0x000fda0003fc5270 */
[----:B-1----:R-:W-:Y:S05]  /*1e00*/  @!P6 BRA `(.L_x_1694) ;  /* 0x000000000004e947 */ /* 0x002fea0003800000 */
[----:B------:R-:W-:Y:S01]  /*1e10*/  BPT.TRAP 0x1 ;  /* 0x000000040000795c */ /* 0x000fe20000300000 */
.L_x_1694:
        /* <DEDUP_REMOVED lines=8> */
.L_x_1695:
[----:B---3--:R-:W-:Y:S05]  /*1ea0*/  @P0 BRA `(.L_x_1696) ;  /* 0x0000000000080947 */ /* 0x008fea0003800000 */
[----:B------:R-:W3:Y:S02]  /*1eb0*/  SYNCS.PHASECHK.TRANS64.TRYWAIT P0, [R0+URZ+0x30810], R191 ;  /* 0x030810bf000075a7 */ /* 0x000ee4000800017f */
[----:B---3--:R-:W-:Y:S05]  /*1ec0*/  @!P0 BRA `(.L_x_1697) ;  /* 0x000000a4003c8947 */ /* 0x008fea0003800000 */
.L_x_1696:
        /* <DEDUP_REMOVED lines=84> */
.L_x_1698:
[----:B------:R1:W1:Y:S01]  /*2410*/  SYNCS.PHASECHK.TRANS64.TRYWAIT P0, [R0+URZ+0x30830], R191 ;  /* 0x030830bf000075a7 */ /* 0x000262000800017f */
[----:B------:R-:W-:Y:S05]  /*2420*/  @!P6 BRA `(.L_x_1699) ;  /* 0x000000000004e947 */ /* 0x000fea0003800000 */
[----:B------:R-:W-:Y:S01]  /*2430*/  BPT.TRAP 0x1 ;  /* 0x000000040000795c */ /* 0x000fe20000300000 */
.L_x_1699:
        /* <DEDUP_REMOVED lines=52> */
.L_x_1700:
        /* <DEDUP_REMOVED lines=539> */
.L_x_1702:
        /* <DEDUP_REMOVED lines=49> */
.L_x_1703:
        /* <DEDUP_REMOVED lines=78> */
.L_x_1686:
[----:B------:R-:W-:Y:S05]  /*5120*/  @P0 BRA `(.L_x_1705) ;  /* 0x0000001c00d80947 */ /* 0x000fea0003800000 */
[----:B------:R-:W1:Y:S01]  /*5130*/  S2R R0, SR_TID.X ;  /* 0x0000000000007919 */ /* 0x000e620000002100 */
[----:B------:R-:W2:Y:S01]  /*5140*/  S2UR UR5, SR_CgaCtaId ;  /* 0x00000000000579c3 */ /* 0x000ea20000008800 */
[----:B------:R-:W-:Y:S01]  /*5150*/  UMOV UR4, 0x400 ;  /* 0x0000040000047882 */ /* 0x000fe20000000000 */
[----:B------:R-:W-:-:S06]  /*5160*/  F2FP.F16.F32.PACK_AB R88, R89, R88 ;  /* 0x000000585958723e */ /* 0x000fcc00000000ff */
[----:B------:R-:W-:Y:S01]  /*5170*/  BAR.SYNC.DEFER_BLOCKING 0x1, 0x100 ;  /* 0x0044000000007b1d */ /* 0x000fe20000010000 */
        /* <DEDUP_REMOVED lines=10> */
[----:B--2---:R-:W-:Y:S01]  /*5220*/  ULEA UR6, UR5, UR4, 0x18 ;  /* 0x0000000405067291 */ /* 0x004fe2000f8ec03f */
[----:B------:R-:W-:Y:S02]  /*5230*/  F2FP.F16.F32.PACK_AB R106, R109, R108 ;  /* 0x0000006c6d6a723e */ /* 0x000fe400000000ff */
[----:B------:R-:W-:Y:S01]  /*5240*/  F2FP.F16.F32.PACK_AB R107, R111, R110 ;  /* 0x0000006e6f6b723e */ /* 0x000fe200000000ff */
[----:B------:R-:W-:Y:S01]  /*5250*/  ULDC.64 UR4, c[0x0][0x870] ;  /* 0x00021c0000047ab9 */ /* 0x000fe20000000a00 */
[----:B------:R-:W-:Y:S01]  /*5260*/  F2FP.F16.F32.PACK_AB R113, R115, R114 ;  /* 0x000000727371723e */ /* 0x000fe200000000ff */
[----:B------:R-:W-:Y:S01]  /*5270*/  UISETP.NE.U32.AND UP0, UPT, UR4, URZ, UPT ;  /* 0x0000003f0400728c */ /* 0x000fe2000bf05070 */
[----:B-1----:R-:W-:Y:S01]  /*5280*/  VIADD R20, R0, 0xffffff80 ;  /* 0xffffff8000147836 */ /* 0x002fe20000000000 */
[----:B------:R-:W-:-:S02]  /*5290*/  F2FP.F16.F32.PACK_AB R120, R121, R120 ;  /* 0x000000787978723e */ /* 0x000fc400000000ff */
[----:B------:R-:W-:Y:S01]  /*52a0*/  F2FP.F16.F32.PACK_AB R114, R117, R116 ;  /* 0x000000747572723e */ /* 0x000fe200000000ff */
[----:B------:R-:W-:Y:S01]  /*52b0*/  UISETP.NE.AND.EX UP0, UPT, UR5, URZ, UPT, UP0 ;  /* 0x0000003f0500728c */ /* 0x000fe2000bf05300 */
[----:B------:R-:W-:Y:S02]  /*52c0*/  SHF.R.S32.HI R19, RZ, 0x1f, R20 ;  /* 0x0000001fff137819 */ /* 0x000fe40000011414 */
[----:B------:R-:W-:Y:S01]  /*52d0*/  F2FP.F16.F32.PACK_AB R115, R119, R118 ;  /* 0x000000767773723e */ /* 0x000fe200000000ff */
[----:B------:R-:W-:Y:S01]  /*52e0*/  ULDC.64 UR4, c[0x0][0x870] ;  /* 0x00021c0000047ab9 */ /* 0x000fe20000000a00 */
[CC--:B------:R-:W-:Y:S01]  /*52f0*/  LEA.HI R15, R19.reuse, R20.reuse, RZ, 0x4 ;  /* 0x00000014130f7211 */ /* 0x0c0fe200078f20ff */
[----:B------:R-:W-:Y:S01]  /*5300*/  UIMAD.WIDE UR4, UR36, 0x4, UR4 ;  /* 0x00000004240478a5 */ /* 0x000fe2000f8e0204 */
[----:B------:R-:W-:Y:S02]  /*5310*/  LEA.HI R17, R19, R20, RZ, 0x5 ;  /* 0x0000001413117211 */ /* 0x000fe400078f28ff */
[----:B------:R-:W-:-:S02]  /*5320*/  LOP3.LUT R3, R15, 0xfffffff0, RZ, 0xc0, !PT ;  /* 0xfffffff00f037812 */ /* 0x000fc400078ec0ff */
[----:B------:R-:W-:Y:S01]  /*5330*/  F2FP.F16.F32.PACK_AB R121, R123, R122 ;  /* 0x0000007a7b79723e */ /* 0x000fe200000000ff */
[----:B------:R-:W-:Y:S01]  /*5340*/  IMAD.SHL.U32 R17, R17, 0x20, RZ ;  /* 0x0000002011117824 */ /* 0x000fe200078e00ff */
[----:B------:R-:W-:Y:S01]  /*5350*/  F2FP.F16.F32.PACK_AB R128, R129, R128 ;  /* 0x000000808180723e */ /* 0x000fe200000000ff */
[----:B------:R-:W-:Y:S01]  /*5360*/  IMAD.IADD R3, R20, 0x1, -R3 ;  /* 0x0000000114037824 */ /* 0x000fe200078e0a03 */
[----:B------:R-:W-:Y:S02]  /*5370*/  F2FP.F16.F32.PACK_AB R122, R125, R124 ;  /* 0x0000007c7d7a723e */ /* 0x000fe400000000ff */
[----:B------:R-:W-:Y:S01]  /*5380*/  LOP3.LUT R18, R17, 0x7ffffc00, RZ, 0xc0, !PT ;  /* 0x7ffffc0011127812 */ /* 0x000fe200078ec0ff */
[----:B------:R-:W-:Y:S01]  /*5390*/  IMAD.MOV.U32 R17, RZ, RZ, 0x40 ;  /* 0x00000040ff117424 */ /* 0x000fe200078e00ff */
[----:B------:R-:W-:Y:S02]  /*53a0*/  SHF.R.S32.HI R0, RZ, 0x1f, R3 ;  /* 0x0000001fff007819 */ /* 0x000fe40000011403 */
[----:B------:R-:W-:-:S02]  /*53b0*/  F2FP.F16.F32.PACK_AB R123, R127, R126 ;  /* 0x0000007e7f7b723e */ /* 0x000fc400000000ff */
[----:B------:R-:W-:Y:S02]  /*53c0*/  LEA.HI R13, R0, R3, RZ, 0x3 ;  /* 0x00000003000d7211 */ /* 0x000fe400078f18ff */
[----:B------:R-:W-:Y:S02]  /*53d0*/  F2FP.F16.F32.PACK_AB R129, R131, R130 ;  /* 0x000000828381723e */ /* 0x000fe400000000ff */
[----:B------:R-:W-:Y:S02]  /*53e0*/  LOP3.LUT R0, R13, 0xfffffff8, RZ, 0xc0, !PT ;  /* 0xfffffff80d007812 */ /* 0x000fe400078ec0ff */
[----:B------:R-:W-:Y:S02]  /*53f0*/  SHF.R.S32.HI R13, RZ, 0x3, R13 ;  /* 0x00000003ff0d7819 */ /* 0x000fe4000001140d */
[----:B------:R-:W-:Y:S01]  /*5400*/  F2FP.F16.F32.PACK_AB R136, R137, R136 ;  /* 0x000000888988723e */ /* 0x000fe200000000ff */
[----:B------:R-:W-:Y:S01]  /*5410*/  IMAD.IADD R14, R3, 0x1, -R0 ;  /* 0x00000001030e7824 */ /* 0x000fe200078e0a00 */
[----:B------:R-:W-:Y:S01]  /*5420*/  SHF.R.S32.HI R0, RZ, 0x4, R15 ;  /* 0x00000004ff007819 */ /* 0x000fe2000001140f */
[----:B------:R-:W-:Y:S01]  /*5430*/  IMAD R18, R13, 0x200, R18 ;  /* 0x000002000d127824 */ /* 0x000fe200078e0212 */
[----:B------:R-:W-:Y:S01]  /*5440*/  F2FP.F16.F32.PACK_AB R130, R133, R132 ;  /* 0x000000848582723e */ /* 0x000fe200000000ff */
[C---:B------:R-:W-:Y:S01]  /*5450*/  IMAD.SHL.U32 R15, R14.reuse, 0x40, RZ ;  /* 0x000000400e0f7824 */ /* 0x040fe200078e00ff */
[----:B------:R-:W-:Y:S01]  /*5460*/  R2P PR, R14, 0x6 ;  /* 0x000000060e007804 */ /* 0x000fe20000000000 */
[----:B------:R-:W-:Y:S01]  /*5470*/  IMAD.SHL.U32 R16, R0, 0x8, RZ ;  /* 0x0000000800107824 */ /* 0x000fe200078e00ff */
[----:B------:R-:W-:-:S02]  /*5480*/  F2FP.F16.F32.PACK_AB R131, R135, R134 ;  /* 0x000000868783723e */ /* 0x000fc400000000ff */
[----:B------:R-:W-:Y:S02]  /*5490*/  LOP3.LUT R15, R15, 0x1c0, RZ, 0xc0, !PT ;  /* 0x000001c00f0f7812 */ /* 0x000fe400078ec0ff */
[----:B------:R-:W-:Y:S02]  /*54a0*/  SEL R17, R17, 0xffffffc0, !P2 ;  /* 0xffffffc011117807 */ /* 0x000fe40005000000 */
[----:B------:R-:W-:Y:S02]  /*54b0*/  LOP3.LUT R16, R15, 0x8, R16, 0xf8, !PT ;  /* 0x000000080f107812 */ /* 0x000fe400078ef810 */
[----:B------:R-:W-:Y:S02]  /*54c0*/  SHF.R.U32.HI R15, RZ, 0x3, R15 ;  /* 0x00000003ff0f7819 */ /* 0x000fe4000001160f */
[----:B------:R-:W-:Y:S02]  /*54d0*/  F2FP.F16.F32.PACK_AB R137, R139, R138 ;  /* 0x0000008a8b89723e */ /* 0x000fe400000000ff */
[----:B------:R-:W-:Y:S01]  /*54e0*/  LOP3.LUT R15, R16, R15, RZ, 0x3c, !PT ;  /* 0x0000000f100f7212 */ /* 0x000fe200078e3cff */
[----:B------:R-:W-:Y:S01]  /*54f0*/  IMAD.MOV.U32 R16, RZ, RZ, 0x20 ;  /* 0x00000020ff107424 */ /* 0x000fe200078e00ff */
[----:B------:R-:W-:-:S02]  /*5500*/  F2FP.F16.F32.PACK_AB R144, R145, R144 ;  /* 0x000000909190723e */ /* 0x000fc400000000ff */
[----:B------:R-:W-:Y:S01]  /*5510*/  F2FP.F16.F32.PACK_AB R138, R141, R140 ;  /* 0x0000008c8d8a723e */ /* 0x000fe200000000ff */
[----:B------:R-:W-:Y:S01]  /*5520*/  IMAD.IADD R15, R15, 0x1, R18 ;  /* 0x000000010f0f7824 */ /* 0x000fe200078e0212 */
[----:B------:R-:W-:Y:S02]  /*5530*/  SEL R16, R16, 0xffffffe0, !P1 ;  /* 0xffffffe010107807 */ /* 0x000fe40004800000 */
[----:B------:R-:W-:Y:S02]  /*5540*/  F2FP.F16.F32.PACK_AB R139, R143, R142 ;  /* 0x0000008e8f8b723e */ /* 0x000fe400000000ff */
[----:B------:R-:W-:Y:S02]  /*5550*/  LEA R15, R15, UR6, 0x1 ;  /* 0x000000060f0f7c11 */ /* 0x000fe4000f8e08ff */
[----:B------:R-:W-:Y:S02]  /*5560*/  F2FP.F16.F32.PACK_AB R145, R147, R146 ;  /* 0x000000929391723e */ /* 0x000fe400000000ff */
[--C-:B------:R-:W-:Y:S01]  /*5570*/  IADD3 R16, R16, 0x8000, R15.reuse ;  /* 0x0000800010107810 */ /* 0x100fe20007ffe00f */
[----:B------:R-:W-:Y:S01]  /*5580*/  STSM.16.M88.4 [R15+0x8000], R88 ;  /* 0x008000580f007844 */ /* 0x000fe20000000200 */
[----:B------:R-:W-:-:S02]  /*5590*/  IADD3 R18, R17, 0x8000, R15 ;  /* 0x0000800011127810 */ /* 0x000fc40007ffe00f */
[----:B------:R-:W-:Y:S01]  /*55a0*/  F2FP.F16.F32.PACK_AB R146, R149, R148 ;  /* 0x000000949592723e */ /* 0x000fe200000000ff */
[----:B------:R-:W-:Y:S01]  /*55b0*/  IMAD.IADD R17, R16, 0x1, R17 ;  /* 0x0000000110117824 */ /* 0x000fe200078e0211 */
[----:B------:R-:W-:Y:S01]  /*55c0*/  STSM.16.M88.4 [R16], R96 ;  /* 0x0000006010007844 */ /* 0x000fe20000000200 */
[----:B------:R-:W-:Y:S02]  /*55d0*/  F2FP.F16.F32.PACK_AB R147, R151, R150 ;  /* 0x000000969793723e */ /* 0x000fe400000000ff */
[----:B------:R-:W-:Y:S01]  /*55e0*/  F2FP.F16.F32.PACK_AB R4, R25, R4 ;  /* 0x000000041904723e */ /* 0x000fe200000000ff */
[----:B------:R-:W-:Y:S01]  /*55f0*/  STSM.16.M88.4 [R18], R104 ;  /* 0x0000006812007844 */ /* 0x000fe20000000200 */
[----:B------:R-:W-:Y:S02]  /*5600*/  F2FP.F16.F32.PACK_AB R5, R2, R5 ;  /* 0x000000050205723e */ /* 0x000fe400000000ff */
[----:B------:R-:W-:Y:S01]  /*5610*/  F2FP.F16.F32.PACK_AB R6, R29, R6 ;  /* 0x000000061d06723e */ /* 0x000fe200000000ff */
[----:B------:R-:W-:Y:S01]  /*5620*/  STSM.16.M88.4 [R17], R112 ;  /* 0x0000007011007844 */ /* 0x000fe20000000200 */
[----:B------:R-:W-:-:S02]  /*5630*/  F2FP.F16.F32.PACK_AB R7, R8, R7 ;  /* 0x000000070807723e */ /* 0x000fc400000000ff */
[----:B------:R-:W-:Y:S01]  /*5640*/  F2FP.F16.F32.PACK_AB R9, R10, R9 ;  /* 0x000000090a09723e */ /* 0x000fe200000000ff */
[----:B------:R-:W-:Y:S01]  /*5650*/  STSM.16.M88.4 [R15+0xc000], R120 ;  /* 0x00c000780f007844 */ /* 0x000fe20000000200 */
        /* <DEDUP_REMOVED lines=20> */
[----:B------:R-:W-:Y:S01]  /*57a0*/  ULDC UR7, c[0x0][0x808] ;  /* 0x0002020000077ab9 */ /* 0x000fe20000000800 */
[----:B------:R-:W-:Y:S01]  /*57b0*/  F2FP.F16.F32.PACK_AB R51, R55, R54 ;  /* 0x000000363733723e */ /* 0x000fe200000000ff */
[----:B------:R-:W4:Y:S01]  /*57c0*/  S2UR UR9, SR_CTAID.Y ;  /* 0x00000000000979c3 */ /* 0x000f220000002600 */
[----:B------:R-:W-:Y:S01]  /*57d0*/  F2FP.F16.F32.PACK_AB R57, R59, R58 ;  /* 0x0000003a3b39723e */ /* 0x000fe200000000ff */
[----:B-1----:R-:W-:Y:S01]  /*57e0*/  IMAD.U32 R4, RZ, RZ, UR4 ;  /* 0x00000004ff047e24 */ /* 0x002fe2000f8e00ff */
[----:B------:R-:W-:Y:S01]  /*57f0*/  F2FP.F16.F32.PACK_AB R58, R61, R60 ;  /* 0x0000003c3d3a723e */ /* 0x000fe200000000ff */
[----:B------:R3:W-:Y:S01]  /*5800*/  STSM.16.M88.4 [R17+-0x8000], R48 ;  /* 0xff80003011007844 */ /* 0x0007e20000000200 */
[----:B------:R-:W-:Y:S01]  /*5810*/  F2FP.F16.F32.PACK_AB R59, R63, R62 ;  /* 0x0000003e3f3b723e */ /* 0x000fe200000000ff */
[----:B------:R-:W-:Y:S01]  /*5820*/  IMAD.U32 R5, RZ, RZ, UR5 ;  /* 0x00000005ff057e24 */ /* 0x000fe2000f8e00ff */
[----:B------:R-:W-:Y:S01]  /*5830*/  F2FP.F16.F32.PACK_AB R65, R67, R66 ;  /* 0x000000424341723e */ /* 0x000fe200000000ff */
[----:B------:R-:W-:Y:S01]  /*5840*/  ULDC.64 UR4, c[0x0][0x878] ;  /* 0x00021e0000047ab9 */ /* 0x000fe20000000a00 */
[----:B------:R-:W-:Y:S01]  /*5850*/  F2FP.F16.F32.PACK_AB R66, R69, R68 ;  /* 0x000000444542723e */ /* 0x000fe200000000ff */
[----:B------:R3:W-:Y:S01]  /*5860*/  STSM.16.M88.4 [R15+0x4000], R56 ;  /* 0x004000380f007844 */ /* 0x0007e20000000200 */
[----:B------:R-:W-:Y:S01]  /*5870*/  F2FP.F16.F32.PACK_AB R67, R71, R70 ;  /* 0x000000464743723e */ /* 0x000fe200000000ff */
[----:B------:R-:W1:Y:S01]  /*5880*/  LDC.64 R36, c[0x0][0x850] ;  /* 0x00021400ff247b82 */ /* 0x000e620000000a00 */
[----:B------:R-:W-:-:S02]  /*5890*/  F2FP.F16.F32.PACK_AB R73, R75, R74 ;  /* 0x0000004a4b49723e */ /* 0x000fc400000000ff */
[----:B------:R-:W-:Y:S01]  /*58a0*/  F2FP.F16.F32.PACK_AB R74, R77, R76 ;  /* 0x0000004c4d4a723e */ /* 0x000fe200000000ff */
[----:B------:R3:W-:Y:S01]  /*58b0*/  STSM.16.M88.4 [R16+-0x4000], R64 ;  /* 0xffc0004010007844 */ /* 0x0007e20000000200 */
[----:B------:R-:W-:Y:S02]  /*58c0*/  F2FP.F16.F32.PACK_AB R75, R79, R78 ;  /* 0x0000004e4f4b723e */ /* 0x000fe400000000ff */
[----:B------:R-:W-:Y:S02]  /*58d0*/  F2FP.F16.F32.PACK_AB R81, R83, R82 ;  /* 0x000000525351723e */ /* 0x000fe400000000ff */
[----:B------:R-:W-:Y:S01]  /*58e0*/  F2FP.F16.F32.PACK_AB R82, R85, R84 ;  /* 0x000000545552723e */ /* 0x000fe200000000ff */
[----:B------:R3:W-:Y:S01]  /*58f0*/  STSM.16.M88.4 [R18+-0x4000], R72 ;  /* 0xffc0004812007844 */ /* 0x0007e20000000200 */
[----:B------:R-:W-:Y:S02]  /*5900*/  F2FP.F16.F32.PACK_AB R83, R87, R86 ;  /* 0x000000565753723e */ /* 0x000fe400000000ff */
[----:B------:R-:W-:-:S03]  /*5910*/  PLOP3.LUT P0, PT, PT, PT, UP0, 0x80, 0x0 ;  /* 0x000000000000781c */ /* 0x000fc60003f0f008 */
[----:B------:R3:W-:Y:S01]  /*5920*/  STSM.16.M88.4 [R17+-0x4000], R80 ;  /* 0xffc0005011007844 */ /* 0x0007e20000000200 */
[----:B------:R-:W-:Y:S01]  /*5930*/  BAR.SYNC.DEFER_BLOCKING 0x1, 0x100 ;  /* 0x0044000000007b1d */ /* 0x000fe20000010000 */
[----:B------:R-:W-:-:S04]  /*5940*/  UISETP.NE.U32.AND UP1, UPT, UR4, URZ, UPT ;  /* 0x0000003f0400728c */ /* 0x000fc8000bf25070 */
[----:B------:R-:W-:-:S04]  /*5950*/  UISETP.NE.AND.EX UP1, UPT, UR5, URZ, UPT, UP1 ;  /* 0x0000003f0500728c */ /* 0x000fc8000bf25310 */
[----:B--2---:R-:W2:Y:S07]  /*5960*/  @P0 LDG.E R8, desc[UR46][R4.64] ;  /* 0x0000002e04080981 */ /* 0x004eae000c1e1900 */
[----:B------:R-:W-:Y:S01]  /*5970*/  @UP1 ULDC.64 UR4, c[0x0][0x878] ;  /* 0x00021e0000041ab9 */ /* 0x000fe20000000a00 */
[----:B------:R-:W-:Y:S01]  /*5980*/  PLOP3.LUT P1, PT, PT, PT, UP1, 0x80, 0x0 ;  /* 0x000000000000781c */ /* 0x000fe20003f2f018 */
[----:B------:R-:W-:Y:S01]  /*5990*/  @UP1 UIMAD.WIDE UR4, UR36, 0x4, UR4 ;  /* 0x00000004240418a5 */ /* 0x000fe2000f8e0204 */
[----:B------:R-:W-:-:S05]  /*59a0*/  IMAD.U32 R2, RZ, RZ, UR7 ;  /* 0x00000007ff027e24 */ /* 0x000fca000f8e00ff */
[----:B------:R-:W-:Y:S02]  /*59b0*/  IMAD.U32 R6, RZ, RZ, UR4 ;  /* 0x00000004ff067e24 */ /* 0x000fe4000f8e00ff */
[----:B------:R-:W-:-:S05]  /*59c0*/  IMAD.U32 R7, RZ, RZ, UR5 ;  /* 0x00000005ff077e24 */ /* 0x000fca000f8e00ff */
[----:B------:R3:W5:Y:S01]  /*59d0*/  @P1 LDG.E R2, desc[UR46][R6.64] ;  /* 0x0000002e06021981 */ /* 0x000762000c1e1900 */
[----:B------:R-:W-:Y:S01]  /*59e0*/  LEA.HI R10, R19, R20, RZ, 0x7 ;  /* 0x00000014130a7211 */ /* 0x000fe200078f38ff */
[----:B------:R-:W-:Y:S01]  /*59f0*/  IMAD.SHL.U32 R14, R14, 0x8, RZ ;  /* 0x000000080e0e7824 */ /* 0x000fe200078e00ff */
[----:B------:R-:W-:Y:S01]  /*5a00*/  UMOV UR4, URZ ;  /* 0x0000003f00047c82 */ /* 0x000fe20008000000 */
[----:B------:R-:W1:Y:S01]  /*5a10*/  S2R R39, SR_CTAID.X ;  /* 0x0000000000277919 */ /* 0x000e620000002500 */
[----:B------:R-:W-:Y:S01]  /*5a20*/  UMOV UR5, URZ ;  /* 0x0000003f00057c82 */ /* 0x000fe20008000000 */
[----:B------:R-:W-:Y:S01]  /*5a30*/  IMAD.SHL.U32 R10, R10, 0x4, RZ ;  /* 0x000000040a0a7824 */ /* 0x000fe200078e00ff */
[----:B----4-:R-:W-:-:S04]  /*5a40*/  USHF.R.S32.HI UR10, URZ, 0x1f, UR9 ;  /* 0x0000001f3f0a7899 */ /* 0x010fc80008011409 */
[----:B------:R-:W-:-:S05]  /*5a50*/  LOP3.LUT R10, R10, 0x7ffffe00, RZ, 0xc0, !PT ;  /* 0x7ffffe000a0a7812 */ /* 0x000fca00078ec0ff */
[----:B------:R-:W-:Y:S01]  /*5a60*/  IMAD R10, R13, 0x2000, R10 ;  /* 0x000020000d0a7824 */ /* 0x000fe200078e020a */
[----:B--2---:R-:W-:Y:S01]  /*5a70*/  @P0 R2UR UR7, R8 ;  /* 0x00000000080702ca */ /* 0x004fe200000e0000 */
[----:B------:R-:W-:-:S05]  /*5a80*/  IMAD.SHL.U32 R8, R0, 0x40, RZ ;  /* 0x0000004000087824 */ /* 0x000fca00078e00ff */
[----:B------:R-:W-:-:S04]  /*5a90*/  LOP3.LUT R9, R8, 0x1c0, RZ, 0xc0, !PT ;  /* 0x000001c008097812 */ /* 0x000fc800078ec0ff */
[----:B------:R-:W-:Y:S02]  /*5aa0*/  LOP3.LUT R14, R9, 0x38, R14, 0xf8, !PT ;  /* 0x00000038090e7812 */ /* 0x000fe400078ef80e */
[----:B------:R-:W-:Y:S01]  /*5ab0*/  SHF.R.U32.HI R9, RZ, 0x3, R9 ;  /* 0x00000003ff097819 */ /* 0x000fe20000011609 */
[----:B------:R-:W-:Y:S02]  /*5ac0*/  @UP0 USHF.R.S32.HI UR8, URZ, 0x1f, UR7 ;  /* 0x0000001f3f080899 */ /* 0x000fe40008011407 */
[----:B------:R-:W-:Y:S01]  /*5ad0*/  @UP0 UMOV UR4, UR7 ;  /* 0x0000000700040c82 */ /* 0x000fe20008000000 */
[----:B------:R-:W-:-:S04]  /*5ae0*/  LOP3.LUT R9, R14, R9, RZ, 0x3c, !PT ;  /* 0x000000090e097212 */ /* 0x000fc800078e3cff */
[----:B------:R-:W-:Y:S01]  /*5af0*/  @UP0 UMOV UR5, UR8 ;  /* 0x0000000800050c82 */ /* 0x000fe20008000000 */
[----:B------:R-:W-:Y:S01]  /*5b00*/  IMAD.IADD R9, R10, 0x1, R9 ;  /* 0x000000010a097824 */ /* 0x000fe200078e0209 */
[----:B-1-3--:R-:W-:Y:S06]  /*5b10*/  @P1 BRA `(.L_x_1706) ;  /* 0x0000000000101947 */ /* 0x00afec0003800000 */
[----:B------:R-:W-:Y:S05]  /*5b20*/  @!P0 BRA `(.L_x_1706) ;  /* 0x00000000000c8947 */ /* 0x000fea0003800000 */
[----:B------:R-:W2:Y:S04]  /*5b30*/  LDG.E R7, desc[UR46][R4.64] ;  /* 0x0000002e04077981 */ /* 0x000ea8000c1e1900 */
[----:B-----5:R-:W2:Y:S02]  /*5b40*/  LDG.E R2, desc[UR46][R4.64+0x4] ;  /* 0x0000042e04027981 */ /* 0x020ea4000c1e1900 */
[----:B--2---:R-:W-:-:S07]  /*5b50*/  IMAD.IADD R2, R2, 0x1, -R7 ;  /* 0x0000000102027824 */ /* 0x004fce00078e0a07 */
.L_x_1706:
[----:B------:R-:W-:Y:S01]  /*5b60*/  LEA R46, R9, UR6, 0x1 ;  /* 0x00000006092e7c11 */ /* 0x000fe2000f8e08ff */
[----:B------:R-:W-:Y:S01]  /*5b70*/  IMAD R30, R36, UR10, RZ ;  /* 0x0000000a241e7c24 */ /* 0x000fe2000f8e02ff */
[----:B------:R-:W-:Y:S01]  /*5b80*/  USHF.R.S32.HI UR6, URZ, 0x1f, UR36 ;  /* 0x0000001f3f067899 */ /* 0x000fe20008011424 */
[----:B-----5:R-:W-:Y:S01]  /*5b90*/  IMAD R2, R39, -0x80, R2 ;  /* 0xffffff8027027824 */ /* 0x020fe200078e0202 */
[----:B------:R-:W1:Y:S01]  /*5ba0*/  LDC.64 R48, c[0x0][0x820] ;  /* 0x00020800ff307b82 */ /* 0x000e620000000a00 */
[----:B------:R2:W3:Y:S01]  /*5bb0*/  LDS.128 R32, [R46+0x8800] ;  /* 0x008800002e207984 */ /* 0x0004e20000000c00 */
[----:B------:R-:W-:Y:S01]  /*5bc0*/  IMAD.SHL.U32 R28, R3, 0x8, RZ ;  /* 0x00000008031c7824 */ /* 0x000fe200078e00ff */
[----:B------:R-:W-:Y:S01]  /*5bd0*/  ULDC UR11, c[0x0][0x83c] ;  /* 0x00020f00000b7ab9 */ /* 0x000fe20000000800 */
[----:B------:R-:W-:Y:S01]  /*5be0*/  IMAD R37, R37, UR9, R30 ;  /* 0x0000000925257c24 */ /* 0x000fe2000f8e021e */
[----:B------:R2:W4:Y:S01]  /*5bf0*/  LDS.128 R24, [R46+0x1000] ;  /* 0x001000002e187984 */ /* 0x0005220000000c00 */
[----:B------:R-:W-:Y:S01]  /*5c00*/  VIADD R30, R0, 0x10 ;  /* 0x00000010001e7836 */ /* 0x000fe20000000000 */
[----:B------:R-:W-:Y:S01]  /*5c10*/  VIMNMX R47, R2, 0x80, PT ;  /* 0x00000080022f7848 */ /* 0x000fe20003fe0100 */
[----:B------:R-:W-:Y:S01]  /*5c20*/  VIADD R31, R0, 0x20 ;  /* 0x00000020001f7836 */ /* 0x000fe20000000000 */
[----:B------:R2:W1:Y:S01]  /*5c30*/  LDS.128 R20, [R46+0x1800] ;  /* 0x001800002e147984 */ /* 0x0004620000000c00 */
[--C-:B------:R-:W-:Y:S01]  /*5c40*/  SHF.R.S32.HI R29, RZ, 0x1f, R28.reuse ;  /* 0x0000001fff1d7819 */ /* 0x100fe2000001141c */
[----:B------:R-:W-:Y:S01]  /*5c50*/  USEL UR8, UR6, URZ, !UP0 ;  /* 0x0000003f06087287 */ /* 0x000fe2000c000000 */
[-C--:B------:R-:W-:Y:S01]  /*5c60*/  ISETP.GE.AND P6, PT, R30, R47.reuse, PT ;  /* 0x0000002f1e00720c */ /* 0x080fe20003fc6270 */
[----:B------:R2:W1:Y:S01]  /*5c70*/  LDS.128 R16, [R46+0x2000] ;  /* 0x002000002e107984 */ /* 0x0004620000000c00 */
[C---:B------:R-:W-:Y:S01]  /*5c80*/  VIADD R30, R0.reuse, 0x40 ;  /* 0x00000040001e7836 */ /* 0x040fe20000000000 */
[-C--:B------:R-:W-:Y:S01]  /*5c90*/  ISETP.GE.AND P2, PT, R0, R47.reuse, PT ;  /* 0x0000002f0000720c */ /* 0x080fe20003f46270 */
[----:B------:R-:W-:Y:S01]  /*5ca0*/  IMAD.WIDE.U32 R2, R36, UR9, R28 ;  /* 0x0000000924027c25 */ /* 0x000fe2000f8e001c */
[----:B------:R2:W1:Y:S01]  /*5cb0*/  LDS.128 R12, [R46+0x2800] ;  /* 0x002800002e0c7984 */ /* 0x0004620000000c00 */
[----:B------:R-:W-:Y:S01]  /*5cc0*/  ULDC.64 UR6, c[0x0][0x858] ;  /* 0x0002160000067ab9 */ /* 0x000fe20000000a00 */
[-C--:B------:R-:W-:Y:S01]  /*5cd0*/  ISETP.GE.AND P1, PT, R30, R47.reuse, PT ;  /* 0x0000002f1e00720c */ /* 0x080fe20003f26270 */
[----:B------:R-:W-:Y:S01]  /*5ce0*/  IMAD.MOV.U32 R30, RZ, RZ, R2 ;  /* 0x000000ffff1e7224 */ /* 0x000fe200078e0002 */
[----:B------:R2:W1:Y:S01]  /*5cf0*/  LDS.128 R8, [R46+0x3000] ;  /* 0x003000002e087984 */ /* 0x0004620000000c00 */
[----:B------:R-:W-:Y:S01]  /*5d00*/  ISETP.GE.OR P4, PT, R28, UR11, P2 ;  /* 0x0000000b1c007c0c */ /* 0x000fe20009786670 */
[----:B------:R-:W-:Y:S01]  /*5d10*/  USEL UR36, UR36, URZ, !UP0 ;  /* 0x0000003f24247287 */ /* 0x000fe2000c000000 */
[C---:B------:R-:W-:Y:S01]  /*5d20*/  IADD3 R2, P3, R0.reuse, UR4, RZ ;  /* 0x0000000400027c10 */ /* 0x040fe2000ff7e0ff */
[----:B------:R2:W1:Y:S01]  /*5d30*/  LDS.128 R4, [R46+0x3800] ;  /* 0x003800002e047984 */ /* 0x0004620000000c00 */
[----:B------:R-:W-:Y:S01]  /*5d40*/  UIMAD UR4, UR8, UR6, URZ ;  /* 0x00000006080472a4 */ /* 0x000fe2000f8e023f */
[----:B------:R-:W-:Y:S01]  /*5d50*/  ISETP.GE.AND P0, PT, R31, R47, PT ;  /* 0x0000002f1f00720c */ /* 0x000fe20003f06270 */
[----:B------:R-:W-:Y:S01]  /*5d60*/  IMAD.IADD R31, R3, 0x1, R37 ;  /* 0x00000001031f7824 */ /* 0x000fe200078e0225 */
[C---:B------:R-:W-:Y:S01]  /*5d70*/  LEA.HI.X.SX32 R3, R0.reuse, UR5, 0x1, P3 ;  /* 0x0000000500037c11 */ /* 0x040fe200098f0eff */
[----:B------:R-:W-:Y:S01]  /*5d80*/  IMAD.U32 R45, RZ, RZ, UR6 ;  /* 0x00000006ff2d7e24 */ /* 0x000fe2000f8e00ff */
[----:B------:R-:W-:Y:S01]  /*5d90*/  UIMAD UR4, UR36, UR7, UR4 ;  /* 0x00000007240472a4 */ /* 0x000fe2000f8e0204 */
[----:B------:R-:W-:Y:S01]  /*5da0*/  VIADD R36, R0, 0x30 ;  /* 0x0000003000247836 */ /* 0x000fe20000000000 */
[----:B------:R-:W-:Y:S01]  /*5db0*/  BSSY B0, `(.L_x_1707) ;  /* 0x0000014000007945 */ /* 0x000fe20003800000 */
[----:B------:R-:W-:Y:S01]  /*5dc0*/  IMAD.WIDE.U32 R44, R45, UR36, R30 ;  /* 0x000000242d2c7c25 */ /* 0x000fe2000f8e001e */
[----:B------:R-:W-:-:S02]  /*5dd0*/  P2R R50, PR, RZ, 0x40 ;  /* 0x00000040ff327803 */ /* 0x000fc40000000000 */
[----:B------:R-:W-:Y:S01]  /*5de0*/  ISETP.GE.AND P5, PT, R36, R47, PT ;  /* 0x0000002f2400720c */ /* 0x000fe20003fa6270 */
[----:B------:R-:W-:Y:S01]  /*5df0*/  VIADD R41, R45, UR4 ;  /* 0x000000042d297c36 */ /* 0x000fe20008000000 */
[----:B------:R-:W-:Y:S01]  /*5e00*/  ISETP.GE.OR P3, PT, R28, UR11, P6 ;  /* 0x0000000b1c007c0c */ /* 0x000fe2000b766670 */
[----:B------:R-:W-:Y:S01]  /*5e10*/  IMAD.WIDE R2, R39, 0x80, R2 ;  /* 0x0000008027027825 */ /* 0x000fe200078e0202 */
[----:B------:R-:W-:Y:S01]  /*5e20*/  P2R R51, PR, RZ, 0x20 ;  /* 0x00000020ff337803 */ /* 0x000fe20000000000 */
[----:B--23--:R-:W-:Y:S10]  /*5e30*/  @P4 BRA `(.L_x_1708) ;  /* 0x00000000002c4947 */ /* 0x00cff40003800000 */
        /* <DEDUP_REMOVED lines=11> */
.L_x_1708:
[----:B------:R-:W-:Y:S05]  /*5ef0*/  BSYNC B0 ;  /* 0x0000000000007941 */ /* 0x000fea0003800000 */
.L_x_1707:
        /* <DEDUP_REMOVED lines=15> */
.L_x_1710:
[----:B------:R-:W-:Y:S05]  /*5ff0*/  BSYNC B0 ;  /* 0x0000000000007941 */ /* 0x000fea0003800000 */
.L_x_1709:
        /* <DEDUP_REMOVED lines=18> */
.L_x_1712:
[----:B------:R-:W-:Y:S05]  /*6120*/  BSYNC B0 ;  /* 0x0000000000007941 */ /* 0x000fea0003800000 */
.L_x_1711:
        /* <DEDUP_REMOVED lines=17> */
.L_x_1714:
[----:B------:R-:W-:Y:S05]  /*6240*/  BSYNC B0 ;  /* 0x0000000000007941 */ /* 0x000fea0003800000 */
.L_x_1713:
        /* <DEDUP_REMOVED lines=18> */
.L_x_1716:
[----:B------:R-:W-:Y:S05]  /*6370*/  BSYNC B0 ;  /* 0x0000000000007941 */ /* 0x000fea0003800000 */
.L_x_1715:
        /* <DEDUP_REMOVED lines=18> */
.L_x_1718:
[----:B------:R-:W-:Y:S05]  /*64a0*/  BSYNC B0 ;  /* 0x0000000000007941 */ /* 0x000fea0003800000 */
.L_x_1717:
[----:B--23--:R2:W3:Y:S01]  /*64b0*/  LDS.128 R32, [R46+0xb000] ;  /* 0x00b000002e207984 */ /* 0x00c4e20000000c00 */
[----:B------:R-:W-:Y:S01]  /*64c0*/  ISETP.GE.AND P4, PT, R38, R47, PT ;  /* 0x0000002f2600720c */ /* 0x000fe20003f86270 */
[----:B------:R-:W-:Y:S01]  /*64d0*/  BSSY B0, `(.L_x_1719) ;  /* 0x0000011000007945 */ /* 0x000fe20003800000 */
[----:B------:R-:W-:Y:S02]  /*64e0*/  IMAD R38, R48, UR10, RZ ;  /* 0x0000000a30267c24 */ /* 0x000fe4000f8e02ff */
        /* <DEDUP_REMOVED lines=15> */
.L_x_1720:
[----:B------:R-:W-:Y:S05]  /*65e0*/  BSYNC B0 ;  /* 0x0000000000007941 */ /* 0x000fea0003800000 */
.L_x_1719:
        /* <DEDUP_REMOVED lines=21> */
.L_x_1722:
[----:B------:R-:W-:Y:S05]  /*6740*/  BSYNC B0 ;  /* 0x0000000000007941 */ /* 0x000fea0003800000 */
.L_x_1721:
[----:B------:R-:W-:Y:S01]  /*6750*/  P2R R0, PR, RZ, 0x20 ;  /* 0x00000020ff007803 */ /* 0x000fe20000000000 */
[----:B------:R-:W-:Y:S01]  /*6760*/  ULDC UR5, c[0x0][0x80c] ;  /* 0x0002030000057ab9 */ /* 0x000fe20000000800 */
[----:B------:R-:W-:Y:S01]  /*6770*/  ISETP.NE.AND P5, PT, R50, RZ, PT ;  /* 0x000000ff3200720c */ /* 0x000fe20003fa5270 */
[----:B------:R-:W-:Y:S01]  /*6780*/  ULDC.64 UR6, c[0x0][0x828] ;  /* 0x00020a0000067ab9 */ /* 0x000fe20000000a00 */
[----:B------:R-:W-:Y:S01]  /*6790*/  ISETP.NE.AND P6, PT, R51, RZ, PT ;  /* 0x000000ff3300720c */ /* 0x000fe20003fc5270 */
[----:B------:R-:W-:Y:S01]  /*67a0*/  IMAD.U32 R29, RZ, RZ, UR6 ;  /* 0x00000006ff1d7e24 */ /* 0x000fe2000f8e00ff */
[C---:B------:R-:W-:Y:S01]  /*67b0*/  ISETP.GE.OR P5, PT, R28.reuse, UR5, P5 ;  /* 0x000000051c007c0c */ /* 0x040fe2000afa6670 */
[----:B------:R-:W-:Y:S01]  /*67c0*/  IMAD.IADD R39, R39, 0x1, R43 ;  /* 0x0000000127277824 */ /* 0x000fe200078e022b */
[----:B------:R-:W-:Y:S01]  /*67d0*/  ISETP.GE.OR P2, PT, R28, UR5, P2 ;  /* 0x000000051c007c0c */ /* 0x000fe20009746670 */
[----:B------:R-:W-:Y:S01]  /*67e0*/  UIMAD UR4, UR8, UR6, URZ ;  /* 0x00000006080472a4 */ /* 0x000fe2000f8e023f */
[----:B------:R-:W-:Y:S01]  /*67f0*/  P2R R40, PR, RZ, 0x20 ;  /* 0x00000020ff287803 */ /* 0x000fe20000000000 */
[----:B------:R-:W-:Y:S01]  /*6800*/  IMAD.WIDE.U32 R38, R29, UR36, R38 ;  /* 0x000000241d267c25 */ /* 0x000fe2000f8e0026 */
[----:B------:R-:W-:Y:S01]  /*6810*/  ISETP.NE.AND P5, PT, R0, RZ, PT ;  /* 0x000000ff0000720c */ /* 0x000fe20003fa5270 */
[----:B------:R-:W-:Y:S01]  /*6820*/  UIMAD UR4, UR36, UR7, UR4 ;  /* 0x00000007240472a4 */ /* 0x000fe2000f8e0204 */
[C---:B------:R-:W-:Y:S01]  /*6830*/  ISETP.GE.OR P0, PT, R28.reuse, UR5, P0 ;  /* 0x000000051c007c0c */ /* 0x040fe20008706670 */
[----:B------:R-:W-:Y:S01]  /*6840*/  BSSY B0, `(.L_x_1723) ;  /* 0x0000013000007945 */ /* 0x000fe20003800000 */
[----:B------:R-:W-:-:S02]  /*6850*/  ISETP.GE.OR P6, PT, R28, UR5, P6 ;  /* 0x000000051c007c0c */ /* 0x000fc4000b7c6670 */
[C---:B------:R-:W-:Y:S01]  /*6860*/  ISETP.GE.OR P1, PT, R28.reuse, UR5, P1 ;  /* 0x000000051c007c0c */ /* 0x040fe20008f26670 */
[----:B--23--:R-:W-:Y:S01]  /*6870*/  VIADD R35, R39, UR4 ;  /* 0x0000000427237c36 */ /* 0x00cfe20008000000 */
[C---:B------:R-:W-:Y:S02]  /*6880*/  ISETP.GE.OR P3, PT, R28.reuse, UR5, P3 ;  /* 0x000000051c007c0c */ /* 0x040fe40009f66670 */
[C---:B------:R-:W-:Y:S02]  /*6890*/  ISETP.GE.OR P4, PT, R28.reuse, UR5, P4 ;  /* 0x000000051c007c0c */ /* 0x040fe4000a786670 */
        /* <DEDUP_REMOVED lines=13> */
.L_x_1724:
[----:B------:R-:W-:Y:S05]  /*6970*/  BSYNC B0 ;  /* 0x0000000000007941 */ /* 0x000fea0003800000 */
.L_x_1723:
[----:B---3--:R3:W1:Y:S01]  /*6980*/  LDS.128 R28, [R46+0x800] ;  /* 0x000800002e1c7984 */ /* 0x0086620000000c00 */
        /* <DEDUP_REMOVED lines=15> */
[----:B-1----:R1:W-:Y:S02]  /*6a80*/  STG.E.128 desc[UR46][R36.64], R28 ;  /* 0x0000001c24007986 */ /* 0x0023e4000c101d2e */
.L_x_1726:
[----:B------:R-:W-:Y:S05]  /*6a90*/  BSYNC B0 ;  /* 0x0000000000007941 */ /* 0x000fea0003800000 */
.L_x_1725:
        /* <DEDUP_REMOVED lines=15> */
.L_x_1728:
[----:B------:R-:W-:Y:S05]  /*6b90*/  BSYNC B0 ;  /* 0x0000000000007941 */ /* 0x000fea0003800000 */
.L_x_1727:
[----:B------:R-:W-:Y:S04]  /*6ba0*/  BSSY B0, `(.L_x_1729) ;  /* 0x000000f000007945 */ /* 0x000fe80003800000 */
[----:B------:R-:W-:Y:S05]  /*6bb0*/  @P6 BRA `(.L_x_1730) ;  /* 0x0000000000346947 */ /* 0x000fea0003800000 */
        /* <DEDUP_REMOVED lines=13> */
.L_x_1730:
[----:B------:R-:W-:Y:S05]  /*6c90*/  BSYNC B0 ;  /* 0x0000000000007941 */ /* 0x000fea0003800000 */
.L_x_1729:
        /* <DEDUP_REMOVED lines=15> */
.L_x_1732:
[----:B------:R-:W-:Y:S05]  /*6d90*/  BSYNC B0 ;  /* 0x0000000000007941 */ /* 0x000fea0003800000 */
.L_x_1731:
        /* <DEDUP_REMOVED lines=15> */
.L_x_1734:
[----:B------:R-:W-:Y:S05]  /*6e90*/  BSYNC B0 ;  /* 0x0000000000007941 */ /* 0x000fea0003800000 */
.L_x_1733:
        /* <DEDUP_REMOVED lines=15> */
.L_x_1736:
[----:B------:R-:W-:Y:S05]  /*6f90*/  BSYNC B0 ;  /* 0x0000000000007941 */ /* 0x000fea0003800000 */
.L_x_1735:
[----:B------:R-:W-:Y:S05]  /*6fa0*/  @P5 BRA `(.L_x_1680) ;  /* 0x0000005000c05947 */ /* 0x000fea0003800000 */
[----:B-1----:R-:W-:Y:S01]  /*6fb0*/  IADD3 R9, P0, R2, 0x70, RZ ;  /* 0x0000007002097810 */ /* 0x002fe20007f1e0ff */
        /* <DEDUP_REMOVED lines=13> */
.L_x_1705:
[----:B------:R-:W-:Y:S01]  /*7090*/  ULDC.64 UR4, c[0x0][0x870] ;  /* 0x00021c0000047ab9 */ /* 0x000fe20000000a00 */
[----:B------:R-:W1:Y:S01]  /*70a0*/  S2R R6, SR_TID.X ;  /* 0x0000000000067919 */ /* 0x000e620000002100 */
[----:B------:R-:W-:Y:S01]  /*70b0*/  UISETP.NE.U32.AND UP0, UPT, UR4, URZ, UPT ;  /* 0x0000003f0400728c */ /* 0x000fe2000bf05070 */
[----:B------:R-:W2:Y:S03]  /*70c0*/  S2UR UR10, SR_CTAID.Y ;  /* 0x00000000000a79c3 */ /* 0x000ea60000002600 */
[----:B------:R-:W-:-:S03]  /*70d0*/  UISETP.NE.AND.EX UP0, UPT, UR5, URZ, UPT, UP0 ;  /* 0x0000003f0500728c */ /* 0x000fc6000bf05300 */
[----:B------:R-:W-:Y:S02]  /*70e0*/  ULDC.64 UR4, c[0x0][0x870] ;  /* 0x00021c0000047ab9 */ /* 0x000fe40000000a00 */
[----:B------:R-:W-:Y:S01]  /*70f0*/  UIMAD.WIDE UR4, UR36, 0x4, UR4 ;  /* 0x00000004240478a5 */ /* 0x000fe2000f8e0204 */
[----:B------:R-:W-:Y:S01]  /*7100*/  PLOP3.LUT P0, PT, PT, PT, UP0, 0x80, 0x0 ;  /* 0x000000000000781c */ /* 0x000fe20003f0f008 */
[----:B------:R-:W-:Y:S01]  /*7110*/  ULDC UR6, c[0x0][0x808] ;  /* 0x0002020000067ab9 */ /* 0x000fe20000000800 */
[----:B------:R-:W3:Y:S03]  /*7120*/  LDC.64 R10, c[0x0][0x820] ;  /* 0x00020800ff0a7b82 */ /* 0x000ee60000000a00 */
[----:B------:R-:W-:Y:S02]  /*7130*/  IMAD.U32 R2, RZ, RZ, UR4 ;  /* 0x00000004ff027e24 */ /* 0x000fe4000f8e00ff */
[----:B------:R-:W-:Y:S01]  /*7140*/  IMAD.U32 R3, RZ, RZ, UR5 ;  /* 0x00000005ff037e24 */ /* 0x000fe2000f8e00ff */
[----:B------:R-:W-:-:S05]  /*7150*/  ULDC.64 UR4, c[0x0][0x878] ;  /* 0x00021e0000047ab9 */ /* 0x000fca0000000a00 */
[----:B------:R-:W4:Y:S01]  /*7160*/  @P0 LDG.E R8, desc[UR46][R2.64] ;  /* 0x0000002e02080981 */ /* 0x000f22000c1e1900 */
[----:B------:R-:W-:Y:S01]  /*7170*/  UISETP.NE.U32.AND UP1, UPT, UR4, URZ, UPT ;  /* 0x0000003f0400728c */ /* 0x000fe2000bf25070 */
[----:B------:R-:W-:-:S03]  /*7180*/  IMAD.U32 R0, RZ, RZ, UR6 ;  /* 0x00000006ff007e24 */ /* 0x000fc6000f8e00ff */
[----:B------:R-:W-:Y:S01]  /*7190*/  UISETP.NE.AND.EX UP1, UPT, UR5, URZ, UPT, UP1 ;  /* 0x0000003f0500728c */ /* 0x000fe2000bf25310 */
[----:B-1----:R-:W-:Y:S01]  /*71a0*/  VIADD R7, R6, 0xffffff80 ;  /* 0xffffff8006077836 */ /* 0x002fe20000000000 */
[----:B------:R-:W1:Y:S04]  /*71b0*/  S2R R9, SR_CTAID.X ;  /* 0x0000000000097919 */ /* 0x000e680000002500 */
[----:B------:R-:W-:Y:S02]  /*71c0*/  PLOP3.LUT P1, PT, PT, PT, UP1, 0x80, 0x0 ;  /* 0x000000000000781c */ /* 0x000fe40003f2f018 */
[----:B------:R-:W-:-:S03]  /*71d0*/  SHF.R.S32.HI R6, RZ, 0x1f, R7 ;  /* 0x0000001fff067819 */ /* 0x000fc60000011407 */
[----:B------:R-:W-:Y:S02]  /*71e0*/  @UP1 ULDC.64 UR4, c[0x0][0x878] ;  /* 0x00021e0000041ab9 */ /* 0x000fe40000000a00 */
[----:B------:R-:W-:-:S06]  /*71f0*/  @UP1 UIMAD.WIDE UR4, UR36, 0x4, UR4 ;  /* 0x00000004240418a5 */ /* 0x000fcc000f8e0204 */
[----:B------:R-:W-:Y:S02]  /*7200*/  IMAD.U32 R4, RZ, RZ, UR4 ;  /* 0x00000004ff047e24 */ /* 0x000fe4000f8e00ff */
[----:B------:R-:W-:Y:S01]  /*7210*/  IMAD.U32 R5, RZ, RZ, UR5 ;  /* 0x00000005ff057e24 */ /* 0x000fe2000f8e00ff */
[----:B--2---:R-:W-:Y:S01]  /*7220*/  USHF.R.S32.HI UR11, URZ, 0x1f, UR10 ;  /* 0x0000001f3f0b7899 */ /* 0x004fe2000801140a */
[----:B------:R-:W-:-:S03]  /*7230*/  UMOV UR4, URZ ;  /* 0x0000003f00047c82 */ /* 0x000fc60008000000 */
[----:B------:R2:W5:Y:S01]  /*7240*/  @P1 LDG.E R0, desc[UR46][R4.64] ;  /* 0x0000002e04001981 */ /* 0x000562000c1e1900 */
[----:B------:R-:W-:Y:S01]  /*7250*/  UMOV UR5, URZ ;  /* 0x0000003f00057c82 */ /* 0x000fe20008000000 */
[----:B----4-:R-:W-:Y:S02]  /*7260*/  @P0 R2UR UR6, R8 ;  /* 0x00000000080602ca */ /* 0x010fe400000e0000 */
[----:B------:R-:W-:-:S04]  /*7270*/  LEA.HI R8, R6, R7, RZ, 0x4 ;  /* 0x0000000706087211 */ /* 0x000fc800078f20ff */
[----:B------:R-:W-:Y:S02]  /*7280*/  LOP3.LUT R6, R8, 0x1ffffff0, RZ, 0xc0, !PT ;  /* 0x1ffffff008067812 */ /* 0x000fe400078ec0ff */
[----:B------:R-:W-:-:S03]  /*7290*/  SHF.R.S32.HI R17, RZ, 0x4, R8 ;  /* 0x00000004ff117819 */ /* 0x000fc60000011408 */
[----:B------:R-:W-:Y:S02]  /*72a0*/  IMAD.IADD R6, R7, 0x1, -R6 ;  /* 0x0000000107067824 */ /* 0x000fe400078e0a06 */
[----:B------:R-:W-:Y:S02]  /*72b0*/  @UP0 USHF.R.S32.HI UR7, URZ, 0x1f, UR6 ;  /* 0x0000001f3f070899 */ /* 0x000fe40008011406 */
[----:B--2---:R-:W-:Y:S01]  /*72c0*/  IMAD.SHL.U32 R4, R6, 0x8, RZ ;  /* 0x0000000806047824 */ /* 0x004fe200078e00ff */
[----:B------:R-:W-:Y:S01]  /*72d0*/  @UP0 UMOV UR4, UR6 ;  /* 0x0000000600040c82 */ /* 0x000fe20008000000 */
[----:B---3--:R-:W-:-:S03]  /*72e0*/  IMAD R6, R10, UR11, RZ ;  /* 0x0000000b0a067c24 */ /* 0x008fc6000f8e02ff */
[----:B------:R-:W-:Y:S01]  /*72f0*/  @UP0 UMOV UR5, UR7 ;  /* 0x0000000700050c82 */ /* 0x000fe20008000000 */
[----:B------:R-:W-:Y:S01]  /*7300*/  SHF.R.S32.HI R5, RZ, 0x1f, R4 ;  /* 0x0000001fff057819 */ /* 0x000fe20000011404 */
[----:B-1----:R-:W-:Y:S06]  /*7310*/  @P1 BRA `(.L_x_1737) ;  /* 0x0000000000101947 */ /* 0x002fec0003800000 */
[----:B------:R-:W-:Y:S05]  /*7320*/  @!P0 BRA `(.L_x_1737) ;  /* 0x00000000000c8947 */ /* 0x000fea0003800000 */
[----:B------:R-:W2:Y:S04]  /*7330*/  LDG.E R7, desc[UR46][R2.64] ;  /* 0x0000002e02077981 */ /* 0x000ea8000c1e1900 */
[----:B-----5:R-:W2:Y:S02]  /*7340*/  LDG.E R0, desc[UR46][R2.64+0x4] ;  /* 0x0000042e02007981 */ /* 0x020ea4000c1e1900 */
[----:B--2---:R-:W-:-:S07]  /*7350*/  IMAD.IADD R0, R0, 0x1, -R7 ;  /* 0x0000000100007824 */ /* 0x004fce00078e0a07 */
.L_x_1737:
[----:B-----5:R-:W-:Y:S01]  /*7360*/  IMAD R12, R9, -0x80, R0 ;  /* 0xffffff80090c7824 */ /* 0x020fe200078e0200 */
[----:B------:R-:W-:Y:S01]  /*7370*/  USHF.R.S32.HI UR6, URZ, 0x1f, UR36 ;  /* 0x0000001f3f067899 */ /* 0x000fe20008011424 */
[C---:B------:R-:W-:Y:S01]  /*7380*/  VIADD R19, R17.reuse, 0x40 ;  /* 0x0000004011137836 */ /* 0x040fe20000000000 */
[----:B------:R-:W-:Y:S01]  /*7390*/  ULDC UR7, c[0x0][0x80c] ;  /* 0x0002030000077ab9 */ /* 0x000fe20000000800 */
[----:B------:R-:W-:Y:S01]  /*73a0*/  IMAD.WIDE.U32 R2, R10, UR10, R4 ;  /* 0x0000000a0a027c25 */ /* 0x000fe2000f8e0004 */
[-C--:B------:R-:W-:Y:S01]  /*73b0*/  ISETP.GE.AND P5, PT, R17, R12.reuse, PT ;  /* 0x0000000c1100720c */ /* 0x080fe20003fa6270 */
[----:B------:R-:W-:Y:S01]  /*73c0*/  USEL UR6, UR6, URZ, !UP0 ;  /* 0x0000003f06067287 */ /* 0x000fe2000c000000 */
[-C--:B------:R-:W-:Y:S01]  /*73d0*/  ISETP.GE.AND P2, PT, R19, R12.reuse, PT ;  /* 0x0000000c1300720c */ /* 0x080fe20003f46270 */
[C---:B------:R-:W-:Y:S01]  /*73e0*/  VIADD R7, R17.reuse, 0x10 ;  /* 0x0000001011077836 */ /* 0x040fe20000000000 */
[----:B------:R-:W1:Y:S01]  /*73f0*/  LDC.64 R18, c[0x0][0x850] ;  /* 0x00021400ff127b82 */ /* 0x000e620000000a00 */
[----:B------:R-:W-:Y:S01]  /*7400*/  VIADD R15, R17, 0x30 ;  /* 0x00000030110f7836 */ /* 0x000fe20000000000 */
[----:B------:R-:W-:Y:S01]  /*7410*/  ULDC.64 UR8, c[0x0][0x828] ;  /* 0x00020a0000087ab9 */ /* 0x000fe20000000a00 */
[----:B------:R-:W-:Y:S01]  /*7420*/  IMAD R11, R11, UR10, R6 ;  /* 0x0000000a0b0b7c24 */ /* 0x000fe2000f8e0206 */
[----:B------:R-:W-:Y:S01]  /*7430*/  ISETP.GE.OR P4, PT, R4, UR7, P5 ;  /* 0x0000000704007c0c */ /* 0x000fe2000af86670 */
[----:B------:R-:W-:Y:S01]  /*7440*/  IMAD.MOV.U32 R6, RZ, RZ, R2 ;  /* 0x000000ffff067224 */ /* 0x000fe200078e0002 */
[----:B------:R-:W-:Y:S01]  /*7450*/  IADD3 R2, P3, R17, UR4, RZ ;  /* 0x0000000411027c10 */ /* 0x000fe2000ff7e0ff */
[----:B------:R-:W-:Y:S01]  /*7460*/  USEL UR36, UR36, URZ, !UP0 ;  /* 0x0000003f24247287 */ /* 0x000fe2000c000000 */
[-C--:B------:R-:W-:Y:S01]  /*7470*/  ISETP.GE.AND P6, PT, R7, R12.reuse, PT ;  /* 0x0000000c0700720c */ /* 0x080fe20003fc6270 */
        /* <DEDUP_REMOVED lines=11> */
[----:B------:R-:W-:Y:S01]  /*7530*/  IMAD.WIDE R2, R9, 0x80, R2 ;  /* 0x0000008009027825 */ /* 0x000fe200078e0202 */
[----:B------:R-:W-:-:S03]  /*7540*/  ISETP.GE.OR P3, PT, R4, UR7, P6 ;  /* 0x0000000704007c0c */ /* 0x000fc6000b766670 */
[----:B------:R-:W-:Y:S01]  /*7550*/  VIADD R9, R15, UR4 ;  /* 0x000000040f097c36 */ /* 0x000fe20008000000 */
[----:B------:R-:W-:Y:S09]  /*7560*/  @P4 BRA `(.L_x_1739) ;  /* 0x0000000000284947 */ /* 0x000ff20003800000 */
        /* <DEDUP_REMOVED lines=10> */
.L_x_1739:
[----:B------:R-:W-:Y:S05]  /*7610*/  BSYNC B0 ;  /* 0x0000000000007941 */ /* 0x000fea0003800000 */
.L_x_1738:
[----:B------:R-:W-:Y:S01]  /*7620*/  BSSY B0, `(.L_x_1740) ;  /* 0x0000010000007945 */ /* 0x000fe20003800000 */
[----:B------:R-:W-:-:S03]  /*7630*/  ISETP.GE.OR P4, PT, R4, UR7, P0 ;  /* 0x0000000704007c0c */ /* 0x000fc60008786670 */
[----:B------:R-:W-:Y:S10]  /*7640*/  @P3 BRA `(.L_x_1741) ;  /* 0x0000000000343947 */ /* 0x000ff40003800000 */
        /* <DEDUP_REMOVED lines=13> */
.L_x_1741:
[----:B------:R-:W-:Y:S05]  /*7720*/  BSYNC B0 ;  /* 0x0000000000007941 */ /* 0x000fea0003800000 */
.L_x_1740:
[----:B------:R-:W-:Y:S01]  /*7730*/  BSSY B0, `(.L_x_1742) ;  /* 0x0000010000007945 */ /* 0x000fe20003800000 */
[----:B------:R-:W-:-:S03]  /*7740*/  ISETP.GE.OR P3, PT, R4, UR7, P1 ;  /* 0x0000000704007c0c */ /* 0x000fc60008f66670 */
[----:B------:R-:W-:Y:S10]  /*7750*/  @P4 BRA `(.L_x_1743) ;  /* 0x0000000000344947 */ /* 0x000ff40003800000 */
        /* <DEDUP_REMOVED lines=13> */
.L_x_1743:
[----:B------:R-:W-:Y:S05]  /*7830*/  BSYNC B0 ;  /* 0x0000000000007941 */ /* 0x000fea0003800000 */
.L_x_1742:
[----:B------:R-:W-:Y:S01]  /*7840*/  BSSY B0, `(.L_x_1744) ;  /* 0x0000011000007945 */ /* 0x000fe20003800000 */
[----:B------:R-:W-:Y:S01]  /*7850*/  ISETP.GE.OR P4, PT, R4, UR7, P2 ;  /* 0x0000000704007c0c */ /* 0x000fe20009786670 */
[----:B------:R-:W-:Y:S02]  /*7860*/  VIADD R13, R17, 0x50 ;  /* 0x00000050110d7836 */ /* 0x000fe40000000000 */
[----:B------:R-:W-:Y:S10]  /*7870*/  @P3 BRA `(.L_x_1745) ;  /* 0x0000000000343947 */ /* 0x000ff40003800000 */
        /* <DEDUP_REMOVED lines=13> */
.L_x_1745:
[----:B------:R-:W-:Y:S05]  /*7950*/  BSYNC B0 ;  /* 0x0000000000007941 */ /* 0x000fea0003800000 */
.L_x_1744:
[----:B------:R-:W-:Y:S01]  /*7960*/  BSSY B0, `(.L_x_1746) ;  /* 0x0000010000007945 */ /* 0x000fe20003800000 */
[----:B------:R-:W-:-:S03]  /*7970*/  ISETP.GE.AND P3, PT, R13, R12, PT ;  /* 0x0000000c0d00720c */ /* 0x000fc60003f66270 */
        /* <DEDUP_REMOVED lines=14> */
.L_x_1747:
[----:B------:R-:W-:Y:S05]  /*7a60*/  BSYNC B0 ;  /* 0x0000000000007941 */ /* 0x000fea0003800000 */
.L_x_1746:
[----:B------:R-:W-:Y:S01]  /*7a70*/  ISETP.GE.OR P4, PT, R4, UR7, P3 ;  /* 0x0000000704007c0c */ /* 0x000fe20009f86670 */
[C---:B-1----:R-:W-:Y:S01]  /*7a80*/  IMAD R0, R18.reuse, UR11, RZ ;  /* 0x0000000b12007c24 */ /* 0x042fe2000f8e02ff */
[----:B------:R-:W-:Y:S01]  /*7a90*/  BSSY B0, `(.L_x_1748) ;  /* 0x0000012000007945 */ /* 0x000fe20003800000 */
[----:B--234-:R-:W-:-:S04]  /*7aa0*/  IMAD.WIDE.U32 R10, R18, UR10, R4 ;  /* 0x0000000a120a7c25 */ /* 0x01cfc8000f8e0004 */
[----:B------:R-:W-:Y:S02]  /*7ab0*/  IMAD R21, R19, UR10, R0 ;  /* 0x0000000a13157c24 */ /* 0x000fe4000f8e0200 */
[----:B------:R-:W-:-:S04]  /*7ac0*/  VIADD R19, R17, 0x60 ;  /* 0x0000006011137836 */ /* 0x000fc80000000000 */
        /* <DEDUP_REMOVED lines=14> */
.L_x_1749:
[----:B------:R-:W-:Y:S05]  /*7bb0*/  BSYNC B0 ;  /* 0x0000000000007941 */ /* 0x000fea0003800000 */
.L_x_1748:
[----:B------:R-:W-:Y:S01]  /*7bc0*/  ISETP.GE.AND P4, PT, R19, R12, PT ;  /* 0x0000000c1300720c */ /* 0x000fe20003f86270 */
[----:B------:R-:W-:Y:S01]  /*7bd0*/  ULDC UR12, c[0x0][0x83c] ;  /* 0x00020f00000c7ab9 */ /* 0x000fe20000000800 */
[----:B------:R-:W-:Y:S01]  /*7be0*/  BSSY B0, `(.L_x_1750) ;  /* 0x0000014000007945 */ /* 0x000fe20003800000 */
[C---:B------:R-:W-:Y:S01]  /*7bf0*/  ISETP.GE.OR P6, PT, R4.reuse, UR12, P5 ;  /* 0x0000000c04007c0c */ /* 0x040fe2000afc6670 */
[----:B------:R-:W-:Y:S01]  /*7c00*/  VIADD R19, R17, 0x70 ;  /* 0x0000007011137836 */ /* 0x000fe20000000000 */
[----:B------:R-:W-:Y:S01]  /*7c10*/  ISETP.GE.OR P5, PT, R4, UR7, P4 ;  /* 0x0000000704007c0c */ /* 0x000fe2000a7a6670 */
[----:B------:R-:W-:Y:S01]  /*7c20*/  IMAD.IADD R13, R21, 0x1, R11 ;  /* 0x00000001150d7824 */ /* 0x000fe200078e020b */
[----:B------:R-:W-:-:S11]  /*7c30*/  P2R R16, PR, RZ, 0x40 ;  /* 0x00000040ff107803 */ /* 0x000fd60000000000 */
        /* <DEDUP_REMOVED lines=10> */
[----:B-1----:R-:W-:Y:S01]  /*7ce0*/  LEA R22, P5, R6, UR4, 0x1 ;  /* 0x0000000406167c11 */ /* 0x002fe2000f8a08ff */
[----:B------:R-:W-:-:S05]  /*7cf0*/  IMAD.IADD R7, R7, 0x1, R17 ;  /* 0x0000000107077824 */ /* 0x000fca00078e0211 */
[----:B------:R-:W-:-:S05]  /*7d00*/  LEA.HI.X R23, R6, UR5, R7, 0x1, P5 ;  /* 0x0000000506177c11 */ /* 0x000fca000a8f0c07 */
[----:B------:R2:W-:Y:S02]  /*7d10*/  STG.E.128 desc[UR46][R22.64], RZ ;  /* 0x000000ff16007986 */ /* 0x0005e4000c101d2e */
.L_x_1751:
[----:B------:R-:W-:Y:S05]  /*7d20*/  BSYNC B0 ;  /* 0x0000000000007941 */ /* 0x000fea0003800000 */
.L_x_1750:
        /* <DEDUP_REMOVED lines=17> */
.L_x_1753:
[----:B------:R-:W-:Y:S05]  /*7e40*/  BSYNC B0 ;  /* 0x0000000000007941 */ /* 0x000fea0003800000 */
.L_x_1752:
[----:B------:R-:W-:Y:S01]  /*7e50*/  ISETP.NE.AND P6, PT, R16, RZ, PT ;  /* 0x000000ff1000720c */ /* 0x000fe20003fc5270 */
[----:B------:R-:W-:Y:S01]  /*7e60*/  ULDC.64 UR8, c[0x0][0x858] ;  /* 0x0002160000087ab9 */ /* 0x000fe20000000a00 */
[----:B------:R-:W-:Y:S01]  /*7e70*/  P2R R0, PR, RZ, 0x20 ;  /* 0x00000020ff007803 */ /* 0x000fe20000000000 */
[----:B------:R-:W-:Y:S01]  /*7e80*/  UIMAD UR4, UR6, UR8, URZ ;  /* 0x00000008060472a4 */ /* 0x000fe2000f8e023f */
[----:B------:R-:W-:Y:S01]  /*7e90*/  ISETP.NE.AND P5, PT, R20, RZ, PT ;  /* 0x000000ff1400720c */ /* 0x000fe20003fa5270 */
[----:B------:R-:W-:Y:S01]  /*7ea0*/  IMAD.U32 R5, RZ, RZ, UR8 ;  /* 0x00000008ff057e24 */ /* 0x000fe2000f8e00ff */
[----:B------:R-:W-:Y:S01]  /*7eb0*/  BSSY B0, `(.L_x_1754) ;  /* 0x0000019000007945 */ /* 0x000fe20003800000 */
[----:B------:R-:W-:Y:S01]  /*7ec0*/  IMAD.MOV.U32 R12, RZ, RZ, R10 ;  /* 0x000000ffff0c7224 */ /* 0x000fe200078e000a */
[C---:B------:R-:W-:Y:S01]  /*7ed0*/  ISETP.GE.OR P5, PT, R4.reuse, UR12, P5 ;  /* 0x0000000c04007c0c */ /* 0x040fe2000afa6670 */
[----:B------:R-:W-:Y:S01]  /*7ee0*/  UIMAD UR4, UR36, UR9, UR4 ;  /* 0x00000009240472a4 */ /* 0x000fe2000f8e0204 */
[----:B------:R-:W-:Y:S01]  /*7ef0*/  ISETP.GE.OR P0, PT, R4, UR12, P0 ;  /* 0x0000000c04007c0c */ /* 0x000fe20008706670 */
[----:B------:R-:W-:Y:S01]  /*7f00*/  IMAD.WIDE.U32 R12, R5, UR36, R12 ;  /* 0x00000024050c7c25 */ /* 0x000fe2000f8e000c */
[----:B---3--:R-:W-:-:S02]  /*7f10*/  P2R R8, PR, RZ, 0x20 ;  /* 0x00000020ff087803 */ /* 0x008fc40000000000 */
[----:B------:R-:W-:Y:S01]  /*7f20*/  ISETP.NE.AND P5, PT, R0, RZ, PT ;  /* 0x000000ff0000720c */ /* 0x000fe20003fa5270 */
[----:B------:R-:W-:Y:S01]  /*7f30*/  VIADD R7, R13, UR4 ;  /* 0x000000040d077c36 */ /* 0x000fe20008000000 */
[C---:B------:R-:W-:Y:S02]  /*7f40*/  ISETP.GE.OR P1, PT, R4.reuse, UR12, P1 ;  /* 0x0000000c04007c0c */ /* 0x040fe40008f26670 */
[C---:B------:R-:W-:Y:S02]  /*7f50*/  ISETP.GE.OR P2, PT, R4.reuse, UR12, P2 ;  /* 0x0000000c04007c0c */ /* 0x040fe40009746670 */
[C---:B------:R-:W-:Y:S02]  /*7f60*/  ISETP.GE.OR P3, PT, R4.reuse, UR12, P3 ;  /* 0x0000000c04007c0c */ /* 0x040fe40009f66670 */
[C---:B------:R-:W-:Y:S02]  /*7f70*/  ISETP.GE.OR P4, PT, R4.reuse, UR12, P4 ;  /* 0x0000000c04007c0c */ /* 0x040fe4000a786670 */
        /* <DEDUP_REMOVED lines=12> */
.L_x_1755:
[----:B------:R-:W-:Y:S05]  /*8040*/  BSYNC B0 ;  /* 0x0000000000007941 */ /* 0x000fea0003800000 */
.L_x_1754:
        /* <DEDUP_REMOVED lines=16> */
.L_x_1757:
[----:B------:R-:W-:Y:S05]  /*8150*/  BSYNC B0 ;  /* 0x0000000000007941 */ /* 0x000fea0003800000 */
.L_x_1756:
        /* <DEDUP_REMOVED lines=15> */
.L_x_1759:
[----:B------:R-:W-:Y:S05]  /*8250*/  BSYNC B0 ;  /* 0x0000000000007941 */ /* 0x000fea0003800000 */
.L_x_1758:
        /* <DEDUP_REMOVED lines=15> */
.L_x_1761:
[----:B------:R-:W-:Y:S05]  /*8350*/  BSYNC B0 ;  /* 0x0000000000007941 */ /* 0x000fea0003800000 */
.L_x_1760:
        /* <DEDUP_REMOVED lines=15> */
.L_x_1763:
[----:B------:R-:W-:Y:S05]  /*8450*/  BSYNC B0 ;  /* 0x0000000000007941 */ /* 0x000fea0003800000 */
.L_x_1762:
        /* <DEDUP_REMOVED lines=15> */
.L_x_1765:
[----:B------:R-:W-:Y:S05]  /*8550*/  BSYNC B0 ;  /* 0x0000000000007941 */ /* 0x000fea0003800000 */
.L_x_1764:
        /* <DEDUP_REMOVED lines=15> */
.L_x_1767:
[----:B------:R-:W-:Y:S05]  /*8650*/  BSYNC B0 ;  /* 0x0000000000007941 */ /* 0x000fea0003800000 */
.L_x_1766:
        /* <DEDUP_REMOVED lines=15> */
.L_x_1675:
[----:B------:R-:W-:-:S08]  /*8750*/  NOP ;  /* 0x0000000000007918 */ /* 0x000fd00000000000 */
[----:B------:R-:W1:-:S00]  /*8760*/  USETMAXREG.DEALLOC.CTAPOOL 0x18 ;  /* 0x00000018000079c8 */ /* 0x000e4000080e0500 */
        /* <DEDUP_REMOVED lines=19> */
.L_x_1769:
        /* <DEDUP_REMOVED lines=13> */
.L_x_1771:
[----:B------:R-:W-:-:S05]  /*8970*/  ULDC UR4, c[0x0][0x8bc] ;  /* 0x00022f0000047ab9 */ /* 0x000fca0000000800 */
.L_x_1770:
[----:B-1----:R-:W-:-:S04]  /*8980*/  USHF.L.U32 UR11, UR14, 0x7, URZ ;  /* 0x000000070e0b7899 */ /* 0x002fc8000800063f */
[----:B------:R-:W-:-:S04]  /*8990*/  UISETP.GE.AND UP0, UPT, UR11, UR4, UPT ;  /* 0x000000040b00728c */ /* 0x000fc8000bf06270 */
[----:B--2---:R-:W-:-:S06]  /*89a0*/  USEL UR12, UR12, 0xffffffff, !UP0 ;  /* 0xffffffff0c0c7887 */ /* 0x004fcc000c000000 */
[----:B------:R-:W-:-:S13]  /*89b0*/  ISETP.LE.AND P0, PT, RZ, UR12, PT ;  /* 0x0000000cff007c0c */ /* 0x000fda000bf03270 */
[----:B------:R-:W-:Y:S05]  /*89c0*/  @!P0 BRA `(.L_x_1680) ;  /* 0x0000003800388947 */ /* 0x000fea0003800000 */
[----:B------:R-:W-:Y:S01]  /*89d0*/  ULDC.64 UR4, c[0x0][0x770] ;  /* 0x0001dc0000047ab9 */ /* 0x000fe20000000a00 */
[----:B------:R-:W1:Y:S01]  /*89e0*/  S2UR UR13, SR_CTAID.Y ;  /* 0x00000000000d79c3 */ /* 0x000e620000002600 */
[----:B------:R-:W-:Y:S01]  /*89f0*/  UISETP.NE.U32.AND UP0, UPT, UR4, URZ, UPT ;  /* 0x0000003f0400728c */ /* 0x000fe2000bf05070 */
[----:B------:R-:W-:-:S03]  /*8a00*/  ULDC.64 UR8, c[0x0][0x788] ;  /* 0x0001e20000087ab9 */ /* 0x000fc60000000a00 */
        /* <DEDUP_REMOVED lines=8> */
[----:B------:R-:W-:-:S04]  /*8a90*/  UISETP.NE.U32.AND UP1, UPT, UR4, URZ, UPT ;  /* 0x0000003f0400728c */ /* 0x000fc8000bf25070 */
[----:B------:R-:W-:-:S06]  /*8aa0*/  UISETP.NE.AND.EX UP1, UPT, UR5, URZ, UPT, UP1 ;  /* 0x0000003f0500728c */ /* 0x000fcc000bf25310 */
[----:B------:R-:W-:-:S05]  /*8ab0*/  PLOP3.LUT P2, PT, PT, PT, UP1, 0x80, 0x0 ;  /* 0x000000000000781c */ /* 0x000fca0003f4f018 */
[----:B------:R-:W-:Y:S02]  /*8ac0*/  @UP1 ULDC.64 UR4, c[0x0][0x780] ;  /* 0x0001e00000041ab9 */ /* 0x000fe40000000a00 */
[----:B------:R-:W-:-:S06]  /*8ad0*/  @UP1 UIMAD.WIDE UR4, UR12, 0x4, UR4 ;  /* 0x000000040c0418a5 */ /* 0x000fcc000f8e0204 */
[----:B------:R-:W-:Y:S02]  /*8ae0*/  IMAD.U32 R4, RZ, RZ, UR4 ;  /* 0x00000004ff047e24 */ /* 0x000fe4000f8e00ff */
[----:B------:R-:W-:-:S05]  /*8af0*/  IMAD.U32 R5, RZ, RZ, UR5 ;  /* 0x00000005ff057e24 */ /* 0x000fca000f8e00ff */
[----:B------:R-:W3:Y:S01]  /*8b00*/  @P2 LDG.E R4, desc[UR46][R4.64] ;  /* 0x0000002e04042981 */ /* 0x000ee2000c1e1900 */
[----:B------:R-:W-:Y:S01]  /*8b10*/  PLOP3.LUT P0, PT, PT, PT, UP0, 0x80, 0x0 ;  /* 0x000000000000781c */ /* 0x000fe20003f0f008 */
[----:B-1----:R-:W-:-:S12]  /*8b20*/  USHF.R.S32.HI UR16, URZ, 0x1f, UR13 ;  /* 0x0000001f3f107899 */ /* 0x002fd8000801140d */
[----:B--2---:R-:W-:Y:S02]  /*8b30*/  @P0 R2UR UR4, R0 ;  /* 0x00000000000402ca */ /* 0x004fe400000e0000 */
[----:B------:R-:W-:Y:S01]  /*8b40*/  ISETP.NE.U32.AND P0, PT, RZ, UR8, PT ;  /* 0x00000008ff007c0c */ /* 0x000fe2000bf05070 */
[----:B------:R-:W-:-:S03]  /*8b50*/  ULDC UR8, c[0x0][0x280] ;  /* 0x0000a00000087ab9 */ /* 0x000fc60000000800 */
[----:B------:R-:W-:-:S07]  /*8b60*/  ISETP.NE.AND.EX P0, PT, RZ, UR9, PT, P0 ;  /* 0x00000009ff007c0c */ /* 0x000fce000bf05300 */
[----:B------:R-:W-:-:S04]  /*8b70*/  @UP0 ULEA UR4, UR12, UR4, 0x6 ;  /* 0x000000040c040291 */ /* 0x000fc8000f8e303f */
[----:B------:R-:W-:-:S04]  /*8b80*/  @UP0 USHF.R.S32.HI UR5, URZ, 0x1f, UR4 ;  /* 0x0000001f3f050899 */ /* 0x000fc80008011404 */
[----:B------:R-:W-:-:S04]  /*8b90*/  @UP0 ULEA.HI UR5, UR5, UR4, URZ, 0x6 ;  /* 0x0000000405050291 */ /* 0x000fc8000f8f303f */
[----:B------:R-:W-:-:S04]  /*8ba0*/  @UP0 USHF.L.U32 UR5, UR5, 0x7, URZ ;  /* 0x0000000705050899 */ /* 0x000fc8000800063f */
[----:B------:R-:W-:Y:S01]  /*8bb0*/  @UP0 ULOP3.LUT UR7, UR5, 0xffffe000, URZ, 0xc0, !UPT ;  /* 0xffffe00005070892 */ /* 0x000fe2000f8ec03f */
[----:B---3--:R-:W-:-:S03]  /*8bc0*/  @P2 R2UR UR8, R4 ;  /* 0x00000000040822ca */ /* 0x008fc600000e0000 */
[----:B------:R-:W-:Y:S01]  /*8bd0*/  @UP0 USHF.R.S32.HI UR9, URZ, 0x1f, UR7 ;  /* 0x0000001f3f090899 */ /* 0x000fe20008011407 */
[----:B------:R-:W-:Y:S11]  /*8be0*/  @P2 BRA `(.L_x_1772) ;  /* 0x0000000000142947 */ /* 0x000ff60003800000 */
[----:B------:R-:W-:Y:S05]  /*8bf0*/  @!P1 BRA `(.L_x_1772) ;  /* 0x0000000000109947 */ /* 0x000fea0003800000 */
[----:B------:R-:W2:Y:S04]  /*8c00*/  LDG.E R5, desc[UR46][R2.64] ;  /* 0x0000002e02057981 */ /* 0x000ea8000c1e1900 */
[----:B------:R-:W2:Y:S02]  /*8c10*/  LDG.E R0, desc[UR46][R2.64+0x4] ;  /* 0x0000042e02007981 */ /* 0x000ea4000c1e1900 */
[----:B--2---:R-:W-:-:S05]  /*8c20*/  IMAD.IADD R0, R0, 0x1, -R5 ;  /* 0x0000000100007824 */ /* 0x004fca00078e0a05 */
[----:B------:R-:W-:-:S15]  /*8c30*/  R2UR UR8, R0 ;  /* 0x00000000000872ca */ /* 0x000fde00000e0000 */
.L_x_1772:
[----:B------:R-:W-:Y:S01]  /*8c40*/  UMOV UR4, URZ ;  /* 0x0000003f00047c82 */ /* 0x000fe20008000000 */
[----:B------:R-:W-:Y:S01]  /*8c50*/  UMOV UR5, URZ ;  /* 0x0000003f00057c82 */ /* 0x000fe20008000000 */
[----:B------:R-:W-:Y:S01]  /*8c60*/  ULDC UR6, c[0x0][0x290] ;  /* 0x0000a40000067ab9 */ /* 0x000fe20000000800 */
[----:B------:R-:W-:Y:S01]  /*8c70*/  @UP0 UMOV UR4, UR7 ;  /* 0x0000000700040c82 */ /* 0x000fe20008000000 */
[----:B------:R-:W-:Y:S01]  /*8c80*/  @UP0 UMOV UR5, UR9 ;  /* 0x0000000900050c82 */ /* 0x000fe20008000000 */
        /* <DEDUP_REMOVED lines=8> */
.L_x_1773:
        /* <DEDUP_REMOVED lines=9> */
[----:B------:R-:W2:Y:S02]  /*8da0*/  LDG.E R5, desc[UR46][R2.64+0x4] ;  /* 0x0000042e02057981 */ /* 0x000ea4000c1e1900 */
[----:B--2---:R-:W-:-:S05]  /*8db0*/  IMAD.IADD R0, R5, 0x1, -R0 ;  /* 0x0000000105007824 */ /* 0x004fca00078e0a00 */
[----:B------:R-:W-:-:S15]  /*8dc0*/  R2UR UR6, R0 ;  /* 0x00000000000672ca */ /* 0x000fde00000e0000 */
.L_x_1774:
[----:B------:R-:W-:Y:S01]  /*8dd0*/  UIADD3 UR7, -UR6, UR8, UR11 ;  /* 0x0000000806077290 */ /* 0x000fe2000fffe10b */
[----:B------:R-:W-:Y:S01]  /*8de0*/  ISETP.LE.AND P0, PT, RZ, UR14, PT ;  /* 0x0000000eff007c0c */ /* 0x000fe2000bf03270 */
[----:B------:R-:W-:Y:S02]  /*8df0*/  ULDC UR9, c[0x0][0x74c] ;  /* 0x0001d30000097ab9 */ /* 0x000fe40000000800 */
[----:B------:R-:W-:Y:S02]  /*8e00*/  UIADD3 UR9, UR7, -UR9, URZ ;  /* 0x8000000907097290 */ /* 0x000fe4000fffe03f */
[----:B------:R-:W-:Y:S02]  /*8e10*/  UIADD3 UR7, UR8, 0x3f, URZ ;  /* 0x0000003f08077890 */ /* 0x000fe4000fffe03f */
[----:B------:R-:W-:-:S04]  /*8e20*/  USHF.R.S32.HI UR10, URZ, 0x1f, UR9 ;  /* 0x0000001f3f0a7899 */ /* 0x000fc80008011409 */
[----:B------:R-:W-:Y:S02]  /*8e30*/  ULEA.HI UR10, UR10, UR9, URZ, 0x6 ;  /* 0x000000090a0a7291 */ /* 0x000fe4000f8f303f */
[----:B------:R-:W-:Y:S02]  /*8e40*/  USHF.R.S32.HI UR9, URZ, 0x1f, UR7 ;  /* 0x0000001f3f097899 */ /* 0x000fe40008011407 */
[----:B------:R-:W-:Y:S02]  /*8e50*/  USHF.R.S32.HI UR10, URZ, 0x6, UR10 ;  /* 0x000000063f0a7899 */ /* 0x000fe4000801140a */
[----:B------:R-:W-:Y:S02]  /*8e60*/  ULEA.HI UR9, UR9, UR7, URZ, 0x6 ;  /* 0x0000000709097291 */ /* 0x000fe4000f8f303f */
[----:B------:R-:W-:Y:S02]  /*8e70*/  UISETP.LT.AND UP1, UPT, URZ, UR10, UPT ;  /* 0x0000000a3f00728c */ /* 0x000fe4000bf21270 */
[----:B------:R-:W-:-:S02]  /*8e80*/  USHF.R.S32.HI UR9, URZ, 0x6, UR9 ;  /* 0x000000063f097899 */ /* 0x000fc40008011409 */
[----:B------:R-:W-:-:S04]  /*8e90*/  USEL UR7, URZ, UR10, !UP1 ;  /* 0x0000000a3f077287 */ /* 0x000fc8000c800000 */
[----:B------:R-:W-:Y:S01]  /*8ea0*/  IMAD.U32 R2, RZ, RZ, UR9 ;  /* 0x00000009ff027e24 */ /* 0x000fe2000f8e00ff */
[----:B------:R-:W-:Y:S07]  /*8eb0*/  @!P0 BRA `(.L_x_1775) ;  /* 0x00000000001c8947 */ /* 0x000fee0003800000 */
[----:B------:R-:W-:Y:S01]  /*8ec0*/  UIADD3 UR8, UR11, 0xbf, UR8 ;  /* 0x000000bf0b087890 */ /* 0x000fe2000fffe008 */
[----:B------:R-:W-:-:S03]  /*8ed0*/  ULDC UR9, c[0x0][0x748] ;  /* 0x0001d20000097ab9 */ /* 0x000fc60000000800 */
[----:B------:R-:W-:-:S04]  /*8ee0*/  UIADD3 UR8, UR8, UR9, -UR6 ;  /* 0x0000000908087290 */ /* 0x000fc8000fffe806 */
[----:B------:R-:W-:-:S04]  /*8ef0*/  USHF.R.S32.HI UR6, URZ, 0x1f, UR8 ;  /* 0x0000001f3f067899 */ /* 0x000fc80008011408 */
[----:B------:R-:W-:-:S04]  /*8f00*/  ULEA.HI UR6, UR6, UR8, URZ, 0x6 ;  /* 0x0000000806067291 */ /* 0x000fc8000f8f303f */
[----:B------:R-:W-:-:S06]  /*8f10*/  USHF.R.S32.HI UR6, URZ, 0x6, UR6 ;  /* 0x000000063f067899 */ /* 0x000fcc0008011406 */
[----:B------:R-:W-:-:S07]  /*8f20*/  VIMNMX R2, R2, UR6, PT ;  /* 0x0000000602027c48 */ /* 0x000fce000bfe0100 */
.L_x_1775:
[----:B------:R-:W-:-:S13]  /*8f30*/  ISETP.GT.AND P0, PT, R2, UR7, PT ;  /* 0x0000000702007c0c */ /* 0x000fda000bf04270 */
[----:B------:R-:W-:Y:S05]  /*8f40*/  @!P0 BRA `(.L_x_1680) ;  /* 0x0000003000d88947 */ /* 0x000fea0003800000 */
[----:B------:R-:W-:Y:S01]  /*8f50*/  ULDC.64 UR14, c[0x0][0x2d8] ;  /* 0x0000b600000e7ab9 */ /* 0x000fe20000000a00 */
[----:B------:R-:W-:Y:S01]  /*8f60*/  VIADD R0, R2, -UR7 ;  /* 0x8000000702007c36 */ /* 0x000fe20008000000 */
[----:B------:R-:W-:Y:S02]  /*8f70*/  UIMAD UR10, UR16, UR14, URZ ;  /* 0x0000000e100a72a4 */ /* 0x000fe4000f8e023f */
[----:B------:R-:W-:Y:S02]  /*8f80*/  UIMAD.WIDE.U32 UR8, UR13, UR14, URZ ;  /* 0x0000000e0d0872a5 */ /* 0x000fe4000f8e003f */
[----:B------:R-:W-:Y:S01]  /*8f90*/  USHF.R.S32.HI UR6, URZ, 0x1f, UR12 ;  /* 0x0000001f3f067899 */ /* 0x000fe2000801140c */
[----:B------:R-:W-:Y:S01]  /*8fa0*/  LOP3.LUT R0, R0, 0x1, RZ, 0xc0, !PT ;  /* 0x0000000100007812 */ /* 0x000fe200078ec0ff */
[----:B------:R-:W-:Y:S02]  /*8fb0*/  UIMAD UR13, UR13, UR15, UR10 ;  /* 0x0000000f0d0d72a4 */ /* 0x000fe4000f8e020a */
[----:B------:R-:W-:Y:S01]  /*8fc0*/  UIADD3 UR10, UP1, UR4, UR8, URZ ;  /* 0x00000008040a7290 */ /* 0x000fe2000ff3e03f */
[----:B------:R-:W-:Y:S01]  /*8fd0*/  ISETP.NE.U32.AND P1, PT, R0, 0x1, PT ;  /* 0x000000010000780c */ /* 0x000fe20003f25070 */
[----:B------:R-:W-:-:S02]  /*8fe0*/  UIADD3 UR13, UR9, UR13, URZ ;  /* 0x0000000d090d7290 */ /* 0x000fc4000fffe03f */
[----:B------:R-:W-:Y:S01]  /*8ff0*/  USEL UR6, UR6, URZ, !UP0 ;  /* 0x0000003f06067287 */ /* 0x000fe2000c000000 */
[----:B------:R-:W-:Y:S01]  /*9000*/  ULDC.64 UR26, c[0x0][0x2e0] ;  /* 0x0000b800001a7ab9 */ /* 0x000fe20000000a00 */
[----:B------:R-:W-:Y:S02]  /*9010*/  USEL UR12, UR12, URZ, !UP0 ;  /* 0x0000003f0c0c7287 */ /* 0x000fe4000c000000 */
[----:B------:R-:W-:Y:S02]  /*9020*/  UIADD3.X UR11, UR5, UR13, URZ, UP1, !UPT ;  /* 0x0000000d050b7290 */ /* 0x000fe40008ffe43f */
[----:B------:R-:W-:Y:S02]  /*9030*/  UIMAD UR14, UR6, UR26, URZ ;  /* 0x0000001a060e72a4 */ /* 0x000fe4000f8e023f */
[----:B------:R-:W-:Y:S02]  /*9040*/  UIMAD.WIDE.U32 UR10, UR12, UR26, UR10 ;  /* 0x0000001a0c0a72a5 */ /* 0x000fe4000f8e000a */
[----:B------:R-:W-:Y:S01]  /*9050*/  UIMAD UR14, UR12, UR27, UR14 ;  /* 0x0000001b0c0e72a4 */ /* 0x000fe2000f8e020e */
[----:B------:R-:W-:-:S03]  /*9060*/  ELECT P0, URZ, PT ;  /* 0x00000000003f782f */ /* 0x000fc60003800000 */
        /* <DEDUP_REMOVED lines=20> */
.L_x_1778:
[----:B------:R-:W-:Y:S05]  /*91b0*/  BSYNC B0 ;  /* 0x0000000000007941 */ /* 0x000fea0003800000 */
.L_x_1777:
        /* <DEDUP_REMOVED lines=19> */
.L_x_1780:
[----:B------:R-:W-:Y:S05]  /*92f0*/  BSYNC B0 ;  /* 0x0000000000007941 */ /* 0x000fea0003800000 */
.L_x_1779:
[----:B------:R-:W-:Y:S06]  /*9300*/  BAR.ARV 0xa, 0xa0 ;  /* 0x0282800000007b1d */ /* 0x000fec0000002000 */
[----:B------:R-:W-:Y:S04]  /*9310*/  BSSY B0, `(.L_x_1781) ;  /* 0x0000003000007945 */ /* 0x000fe80003800000 */
[----:B------:R-:W-:Y:S05]  /*9320*/  @!P0 BRA `(.L_x_1782) ;  /* 0x0000000000048947 */ /* 0x000fea0003800000 */
[----:B------:R-:W-:-:S04]  /*9330*/  DEPBAR.LE SB0, 0x0 ;  /* 0x000080000000791a */ /* 0x000fc80000000000 */
.L_x_1782:
[----:B------:R-:W-:Y:S05]  /*9340*/  BSYNC B0 ;  /* 0x0000000000007941 */ /* 0x000fea0003800000 */
.L_x_1781:
[----:B------:R-:W-:Y:S06]  /*9350*/  BAR.ARV 0xb, 0xa0 ;  /* 0x02c2800000007b1d */ /* 0x000fec0000002000 */
[----:B------:R-:W-:Y:S01]  /*9360*/  UIADD3 UR15, UR7, 0x1, URZ ;  /* 0x00000001070f7890 */ /* 0x000fe2000fffe03f */
[----:B------:R-:W-:Y:S11]  /*9370*/  BRA `(.L_x_1783) ;  /* 0x0000000000047947 */ /* 0x000ff60003800000 */
.L_x_1776:
[----:B------:R-:W-:-:S05]  /*9380*/  UMOV UR15, UR7 ;  /* 0x00000007000f7c82 */ /* 0x000fca0008000000 */
.L_x_1783:
[----:B------:R-:W-:-:S06]  /*9390*/  UIADD3 UR6, UR7, 0x1, URZ ;  /* 0x0000000107067890 */ /* 0x000fcc000fffe03f */
[----:B------:R-:W-:-:S13]  /*93a0*/  ISETP.NE.AND P1, PT, R2, UR6, PT ;  /* 0x0000000602007c0c */ /* 0x000fda000bf25270 */
[----:B------:R-:W-:Y:S05]  /*93b0*/  @!P1 BRA `(.L_x_1680) ;  /* 0x0000002c00bc9947 */ /* 0x000fea0003800000 */
[----:B------:R-:W-:Y:S01]  /*93c0*/  UMOV UR16, UR8 ;  /* 0x0000000800107c82 */ /* 0x000fe20008000000 */
[----:B------:R-:W-:Y:S01]  /*93d0*/  UMOV UR17, UR13 ;  /* 0x0000000d00117c82 */ /* 0x000fe20008000000 */
[----:B------:R-:W-:Y:S01]  /*93e0*/  ULDC.64 UR18, c[0x0][0x2c0] ;  /* 0x0000b00000127ab9 */ /* 0x000fe20000000a00 */
[----:B------:R-:W-:Y:S01]  /*93f0*/  UIMAD.WIDE.U32 UR16, UR12, UR26, UR16 ;  /* 0x0000001a0c1072a5 */ /* 0x000fe2000f8e0010 */
[----:B------:R-:W-:Y:S01]  /*9400*/  UMOV UR6, URZ ;  /* 0x0000003f00067c82 */ /* 0x000fe20008000000 */
[----:B------:R-:W-:Y:S02]  /*9410*/  ULDC.64 UR30, c[0x0][0x2c0] ;  /* 0x0000b000001e7ab9 */ /* 0x000fe40000000a00 */
[----:B------:R-:W-:-:S04]  /*9420*/  UIADD3 UR25, UP0, UR4, UR16, URZ ;  /* 0x0000001004197290 */ /* 0x000fc8000ff1e03f */
[----:B------:R-:W-:Y:S02]  /*9430*/  UIADD3.X UR16, UR5, UR14, UR17, UP0, !UPT ;  /* 0x0000000e05107290 */ /* 0x000fe400087fe411 */
[----:B------:R-:W-:Y:S02]  /*9440*/  ULEA UR24, UP0, UR25, UR18, 0x2 ;  /* 0x0000001219187291 */ /* 0x000fe4000f80103f */
[----:B------:R-:W-:Y:S02]  /*9450*/  USHF.L.U32 UR18, UR15, 0xd, URZ ;  /* 0x0000000d0f127899 */ /* 0x000fe4000800063f */
        /* <DEDUP_REMOVED lines=8> */
.L_x_1796:
        /* <DEDUP_REMOVED lines=11> */
[----:B------:R-:W-:Y:S02]  /*9590*/  ULEA.HI.X.SX32 UR39, UR19, UR27, 0x1, UP0 ;  /* 0x0000001b13277291 */ /* 0x000fe400080f0e3f */
[----:B------:R-:W-:Y:S01]  /*95a0*/  ULEA UR36, UP0, UR37, UR30, 0x2 ;  /* 0x0000001e25247291 */ /* 0x000fe2000f80103f */
[----:B------:R-:W-:-:S03]  /*95b0*/  UMOV UR41, 0x14f00000 ;  /* 0x14f0000000297882 */ /* 0x000fc60000000000 */
[----:B------:R-:W-:Y:S02]  /*95c0*/  ULEA.HI.X UR37, UR37, UR31, UR39, 0x2, UP0 ;  /* 0x0000001f25257291 */ /* 0x000fe400080f1427 */
[----:B-1----:R-:W-:-:S03]  /*95d0*/  ULEA UR28, UR29, UR28, 0x18 ;  /* 0x0000001c1d1c7291 */ /* 0x002fc6000f8ec03f */
[----:B------:R-:W-:Y:S01]  /*95e0*/  UMOV UR29, 0x400 ;  /* 0x00000400001d7882 */ /* 0x000fe20000000000 */
[----:B------:R-:W-:-:S09]  /*95f0*/  UIADD3 UR28, UR28, 0x10000, URZ ;  /* 0x000100001c1c7890 */ /* 0x000fd2000fffe03f */
[----:B------:R1:W-:Y:S02]  /*9600*/  UBLKRED.G.S.ADD.F32.RN [UR36], [UR28], UR29, desc[UR40] ;  /* 0x000028241c0073bb */ /* 0x0003e400080a141d */
[----:B-1----:R0:W-:Y:S02]  /*9610*/  UTMACMDFLUSH ;  /* 0x00000000000079b7 */ /* 0x0021e40000000000 */
.L_x_1785:
[----:B------:R-:W-:Y:S05]  /*9620*/  BSYNC B0 ;  /* 0x0000000000007941 */ /* 0x000fea0003800000 */
.L_x_1784:
        /* <DEDUP_REMOVED lines=13> */
.L_x_1787:
[----:B------:R-:W-:Y:S05]  /*9700*/  BSYNC B0 ;  /* 0x0000000000007941 */ /* 0x000fea0003800000 */
.L_x_1786:
[----:B------:R-:W-:Y:S06]  /*9710*/  BAR.ARV 0xa, 0xa0 ;  /* 0x0282800000007b1d */ /* 0x000fec0000002000 */
[----:B------:R-:W-:Y:S04]  /*9720*/  BSSY B0, `(.L_x_1788) ;  /* 0x0000003000007945 */ /* 0x000fe80003800000 */
[----:B------:R-:W-:Y:S05]  /*9730*/  @!P0 BRA `(.L_x_1789) ;  /* 0x0000000000048947 */ /* 0x000fea0003800000 */
[----:B------:R-:W-:-:S04]  /*9740*/  DEPBAR.LE SB0, 0x0 ;  /* 0x000080000000791a */ /* 0x000fc80000000000 */
.L_x_1789:
[----:B------:R-:W-:Y:S05]  /*9750*/  BSYNC B0 ;  /* 0x0000000000007941 */ /* 0x000fea0003800000 */
.L_x_1788:
        /* <DEDUP_REMOVED lines=13> */
.L_x_1791:
[----:B------:R-:W-:Y:S05]  /*9830*/  BSYNC B0 ;  /* 0x0000000000007941 */ /* 0x000fea0003800000 */
.L_x_1790:
        /* <DEDUP_REMOVED lines=13> */
.L_x_1793:
[----:B------:R-:W-:Y:S05]  /*9910*/  BSYNC B0 ;  /* 0x0000000000007941 */ /* 0x000fea0003800000 */
.L_x_1792:
[----:B------:R-:W-:Y:S01]  /*9920*/  UIADD3 UR15, UR15, 0x2, URZ ;  /* 0x000000020f0f7890 */ /* 0x000fe2000fffe03f */
[----:B------:R-:W-:Y:S06]  /*9930*/  BAR.ARV 0xa, 0xa0 ;  /* 0x0282800000007b1d */ /* 0x000fec0000002000 */
[----:B------:R-:W-:Y:S01]  /*9940*/  BSSY B0, `(.L_x_1794) ;  /* 0x0000004000007945 */ /* 0x000fe20003800000 */
[----:B------:R-:W-:-:S03]  /*9950*/  ISETP.LE.AND P1, PT, R2, UR15, PT ;  /* 0x0000000f02007c0c */ /* 0x000fc6000bf23270 */
[----:B------:R-:W-:Y:S10]  /*9960*/  @!P0 BRA `(.L_x_1795) ;  /* 0x0000000000048947 */ /* 0x000ff40003800000 */
[----:B------:R-:W-:-:S04]  /*9970*/  DEPBAR.LE SB0, 0x0 ;  /* 0x000080000000791a */ /* 0x000fc80000000000 */
.L_x_1795:
[----:B------:R-:W-:Y:S05]  /*9980*/  BSYNC B0 ;  /* 0x0000000000007941 */ /* 0x000fea0003800000 */
.L_x_1794:
[----:B------:R-:W-:Y:S06]  /*9990*/  BAR.ARV 0xb, 0xa0 ;  /* 0x02c2800000007b1d */ /* 0x000fec0000002000 */
[----:B------:R-:W-:Y:S02]  /*99a0*/  UIADD3 UR19, UR19, 0x4000, URZ ;  /* 0x0000400013137890 */ /* 0x000fe4000fffe03f */
[----:B------:R-:W-:Y:S01]  /*99b0*/  UIADD3 UR6, UR6, 0x4000, URZ ;  /* 0x0000400006067890 */ /* 0x000fe2000fffe03f */
[----:B------:R-:W-:Y:S11]  /*99c0*/  @!P1 BRA `(.L_x_1796) ;  /* 0xfffffff800c49947 */ /* 0x000ff6000383ffff */
[----:B------:R-:W-:Y:S05]  /*99d0*/  BRA `(.L_x_1680) ;  /* 0x0000002800347947 */ /* 0x000fea0003800000 */
.L_x_1768:
[----:B------:R-:W-:Y:S01]  /*99e0*/  ULDC.64 UR4, c[0x0][0x8d8] ;  /* 0x0002360000047ab9 */ /* 0x000fe20000000a00 */
[----:B------:R-:W1:Y:S01]  /*99f0*/  S2UR UR21, SR_CTAID.X ;  /* 0x00000000001579c3 */ /* 0x000e620000002500 */
[----:B------:R-:W-:-:S04]  /*9a00*/  ISETP.NE.U32.AND P0, PT, RZ, UR4, PT ;  /* 0x00000004ff007c0c */ /* 0x000fc8000bf05070 */
[----:B------:R-:W-:-:S03]  /*9a10*/  ISETP.NE.AND.EX P0, PT, RZ, UR5, PT, P0 ;  /* 0x00000005ff007c0c */ /* 0x000fc6000bf05300 */
[----:B------:R-:W2:Y:S08]  /*9a20*/  S2UR UR13, SR_CTAID.Z ;  /* 0x00000000000d79c3 */ /* 0x000eb00000002700 */
[----:B------:R-:W3:Y:S02]  /*9a30*/  S2UR UR20, SR_CTAID.Y ;  /* 0x00000000001479c3 */ /* 0x000ee40000002600 */
        /* <DEDUP_REMOVED lines=8> */
.L_x_1797:
        /* <DEDUP_REMOVED lines=9> */
[----:B------:R-:W4:Y:S01]  /*9b50*/  LDG.E R4, desc[UR46][R2.64+0x4] ;  /* 0x0000042e02047981 */ /* 0x000f22000c1e1900 */
[----:B--2---:R-:W-:Y:S02]  /*9b60*/  R2UR UR4, R0 ;  /* 0x00000000000472ca */ /* 0x004fe400000e0000 */
[----:B----4-:R-:W-:-:S13]  /*9b70*/  R2UR UR5, R4 ;  /* 0x00000000040572ca */ /* 0x010fda00000e0000 */
[----:B------:R-:W-:Y:S01]  /*9b80*/  UIADD3 UR4, -UR4, UR5, URZ ;  /* 0x0000000504047290 */ /* 0x000fe2000fffe13f */
[----:B------:R-:W-:Y:S11]  /*9b90*/  BRA `(.L_x_1798) ;  /* 0x0000000000047947 */ /* 0x000ff60003800000 */
.L_x_1799:
[----:B------:R-:W-:-:S05]  /*9ba0*/  ULDC UR4, c[0x0][0x8bc] ;  /* 0x00022f0000047ab9 */ /* 0x000fca0000000800 */
.L_x_1798:
[----:B-1----:R-:W-:Y:S01]  /*9bb0*/  USHF.L.U32 UR8, UR21, 0x7, URZ ;  /* 0x0000000715087899 */ /* 0x002fe2000800063f */
[----:B------:R-:W-:Y:S02]  /*9bc0*/  IMAD.MOV.U32 R10, RZ, RZ, 0x1 ;  /* 0x00000001ff0a7424 */ /* 0x000fe400078e00ff */
[----:B------:R-:W-:Y:S01]  /*9bd0*/  IMAD.MOV.U32 R0, RZ, RZ, RZ ;  /* 0x000000ffff007224 */ /* 0x000fe200078e00ff */
[----:B------:R-:W-:-:S04]  /*9be0*/  UISETP.GE.AND UP0, UPT, UR8, UR4, UPT ;  /* 0x000000040800728c */ /* 0x000fc8000bf06270 */
[----:B--2---:R-:W-:-:S06]  /*9bf0*/  USEL UR13, UR13, 0xffffffff, !UP0 ;  /* 0xffffffff0d0d7887 */ /* 0x004fcc000c000000 */
[----:B------:R-:W-:-:S13]  /*9c00*/  ISETP.LE.AND P0, PT, RZ, UR13, PT ;  /* 0x0000000dff007c0c */ /* 0x000fda000bf03270 */
[----:B------:R-:W-:Y:S05]  /*9c10*/  @!P0 BRA `(.L_x_1800) ;  /* 0x0000002400108947 */ /* 0x000fea0003800000 */
[----:B------:R-:W-:Y:S01]  /*9c20*/  ULDC.64 UR18, c[0x0][0x770] ;  /* 0x0001dc0000127ab9 */ /* 0x000fe20000000a00 */
[----:B------:R-:W-:Y:S01]  /*9c30*/  ULDC.64 UR14, c[0x0][0x770] ;  /* 0x0001dc00000e7ab9 */ /* 0x000fe20000000a00 */
[----:B------:R-:W-:Y:S02]  /*9c40*/  UISETP.NE.U32.AND UP1, UPT, UR18, URZ, UPT ;  /* 0x0000003f1200728c */ /* 0x000fe4000bf25070 */
[----:B------:R-:W-:Y:S02]  /*9c50*/  UIMAD.WIDE UR14, UR13, 0x4, UR14 ;  /* 0x000000040d0e78a5 */ /* 0x000fe4000f8e020e */
[----:B------:R-:W-:Y:S01]  /*9c60*/  UISETP.NE.AND.EX UP1, UPT, UR19, URZ, UPT, UP1 ;  /* 0x0000003f1300728c */ /* 0x000fe2000bf25310 */
[----:B------:R-:W-:Y:S01]  /*9c70*/  ULDC.64 UR4, c[0x0][0x778] ;  /* 0x0001de0000047ab9 */ /* 0x000fe20000000a00 */
[----:B------:R-:W-:Y:S02]  /*9c80*/  ULDC.64 UR6, c[0x0][0x780] ;  /* 0x0001e00000067ab9 */ /* 0x000fe40000000a00 */
[----:B------:R-:W-:Y:S01]  /*9c90*/  IMAD.U32 R2, RZ, RZ, UR14 ;  /* 0x0000000eff027e24 */ /* 0x000fe2000f8e00ff */
[----:B------:R-:W-:Y:S01]  /*9ca0*/  ULDC.64 UR16, c[0x0][0x778] ;  /* 0x0001de0000107ab9 */ /* 0x000fe20000000a00 */
[----:B------:R-:W-:Y:S01]  /*9cb0*/  PLOP3.LUT P1, PT, PT, PT, UP1, 0x80, 0x0 ;  /* 0x000000000000781c */ /* 0x000fe20003f2f018 */
[----:B------:R-:W-:Y:S01]  /*9cc0*/  IMAD.U32 R3, RZ, RZ, UR15 ;  /* 0x0000000fff037e24 */ /* 0x000fe2000f8e00ff */
[----:B------:R-:W-:-:S02]  /*9cd0*/  UISETP.NE.U32.AND UP0, UPT, UR4, URZ, UPT ;  /* 0x0000003f0400728c */ /* 0x000fc4000bf05070 */
[----:B------:R-:W-:Y:S02]  /*9ce0*/  UISETP.NE.U32.AND UP2, UPT, UR6, URZ, UPT ;  /* 0x0000003f0600728c */ /* 0x000fe4000bf45070 */
[----:B------:R-:W-:Y:S02]  /*9cf0*/  UISETP.NE.AND.EX UP0, UPT, UR5, URZ, UPT, UP0 ;  /* 0x0000003f0500728c */ /* 0x000fe4000bf05300 */
[----:B------:R-:W-:Y:S01]  /*9d00*/  UISETP.NE.AND.EX UP2, UPT, UR7, URZ, UPT, UP2 ;  /* 0x0000003f0700728c */ /* 0x000fe2000bf45320 */
[----:B------:R-:W-:-:S04]  /*9d10*/  ULDC.64 UR22, c[0x0][0x788] ;  /* 0x0001e20000167ab9 */ /* 0x000fc80000000a00 */
[----:B------:R-:W2:Y:S01]  /*9d20*/  @P1 LDG.E R6, desc[UR46][R2.64] ;  /* 0x0000002e02061981 */ /* 0x000ea2000c1e1900 */
[----:B------:R-:W-:Y:S01]  /*9d30*/  PLOP3.LUT P2, PT, PT, PT, UP0, 0x80, 0x0 ;  /* 0x000000000000781c */ /* 0x000fe20003f4f008 */
[----:B------:R-:W-:Y:S01]  /*9d40*/  UIMAD.WIDE UR16, UR13, 0x4, UR16 ;  /* 0x000000040d1078a5 */ /* 0x000fe2000f8e0210 */
[----:B------:R-:W-:Y:S01]  /*9d50*/  PLOP3.LUT P3, PT, PT, PT, UP2, 0x80, 0x0 ;  /* 0x000000000000781c */ /* 0x000fe20003f6f028 */
[----:B------:R1:W4:Y:S02]  /*9d60*/  @P1 LDG.E R0, desc[UR46][R2.64] ;  /* 0x0000002e02001981 */ /* 0x000324000c1e1900 */
[----:B------:R-:W-:Y:S02]  /*9d70*/  @UP2 ULDC.64 UR4, c[0x0][0x780] ;  /* 0x0001e00000042ab9 */ /* 0x000fe40000000a00 */
[----:B------:R-:W-:Y:S01]  /*9d80*/  @UP2 UIMAD.WIDE UR4, UR13, 0x4, UR4 ;  /* 0x000000040d0428a5 */ /* 0x000fe2000f8e0204 */
[----:B-1----:R-:W-:Y:S02]  /*9d90*/  IMAD.U32 R2, RZ, RZ, UR16 ;  /* 0x00000010ff027e24 */ /* 0x002fe4000f8e00ff */
[----:B------:R-:W-:-:S05]  /*9da0*/  IMAD.U32 R3, RZ, RZ, UR17 ;  /* 0x00000011ff037e24 */ /* 0x000fca000f8e00ff */
[----:B------:R1:W5:Y:S02]  /*9db0*/  @P2 LDG.E R4, desc[UR46][R2.64] ;  /* 0x0000002e02042981 */ /* 0x000364000c1e1900 */
[----:B-1----:R-:W-:Y:S02]  /*9dc0*/  IMAD.U32 R2, RZ, RZ, UR4 ;  /* 0x00000004ff027e24 */ /* 0x002fe4000f8e00ff */
[----:B------:R-:W-:-:S05]  /*9dd0*/  IMAD.U32 R3, RZ, RZ, UR5 ;  /* 0x00000005ff037e24 */ /* 0x000fca000f8e00ff */
[----:B------:R-:W3:Y:S01]  /*9de0*/  @P3 LDG.E R5, desc[UR46][R2.64] ;  /* 0x0000002e02053981 */ /* 0x000ee2000c1e1900 */
[----:B------:R-:W-:Y:S01]  /*9df0*/  ISETP.NE.U32.AND P0, PT, RZ, UR22, PT ;  /* 0x00000016ff007c0c */ /* 0x000fe2000bf05070 */
[----:B------:R-:W-:Y:S01]  /*9e00*/  UMOV UR7, URZ ;  /* 0x0000003f00077c82 */ /* 0x000fe20008000000 */
[----:B------:R-:W-:Y:S01]  /*9e10*/  UMOV UR11, URZ ;  /* 0x0000003f000b7c82 */ /* 0x000fe20008000000 */
[----:B------:R-:W-:Y:S01]  /*9e20*/  ULDC UR9, c[0x0][0x280] ;  /* 0x0000a00000097ab9 */ /* 0x000fe20000000800 */
[----:B------:R-:W-:Y:S02]  /*9e30*/  ISETP.NE.AND.EX P0, PT, RZ, UR23, PT, P0 ;  /* 0x00000017ff007c0c */ /* 0x000fe4000bf05300 */
[----:B--2---:R-:W-:Y:S02]  /*9e40*/  @P1 R2UR UR4, R6 ;  /* 0x00000000060412ca */ /* 0x004fe400000e0000 */
[----:B----4-:R-:W-:-:S11]  /*9e50*/  @P1 R2UR UR7, R0 ;  /* 0x00000000000712ca */ /* 0x010fd600000e0000 */
[----:B------:R-:W-:-:S04]  /*9e60*/  @UP1 ULEA UR4, UR13, UR4, 0x6 ;  /* 0x000000040d041291 */ /* 0x000fc8000f8e303f */
[----:B------:R-:W-:-:S04]  /*9e70*/  @UP1 USHF.R.S32.HI UR5, URZ, 0x1f, UR4 ;  /* 0x0000001f3f051899 */ /* 0x000fc80008011404 */
[----:B------:R-:W-:Y:S01]  /*9e80*/  @UP1 ULEA.HI UR5, UR5, UR4, URZ, 0x6 ;  /* 0x0000000405051291 */ /* 0x000fe2000f8f303f */
[----:B-----5:R-:W-:-:S03]  /*9e90*/  @P2 R2UR UR11, R4 ;  /* 0x00000000040b22ca */ /* 0x020fc600000e0000 */
[----:B------:R-:W-:-:S04]  /*9ea0*/  @UP1 ULOP3.LUT UR6, UR5, 0xffffffc0, URZ, 0xc0, !UPT ;  /* 0xffffffc005061892 */ /* 0x000fc8000f8ec03f */
[----:B------:R-:W-:Y:S01]  /*9eb0*/  @UP1 USHF.R.S32.HI UR12, URZ, 0x1f, UR6 ;  /* 0x0000001f3f0c1899 */ /* 0x000fe20008011406 */
[----:B---3--:R-:W-:Y:S01]  /*9ec0*/  @P3 R2UR UR9, R5 ;  /* 0x00000000050932ca */ /* 0x008fe200000e0000 */
[----:B------:R-:W-:-:S14]  /*9ed0*/  @P3 BRA `(.L_x_1801) ;  /* 0x0000000000203947 */ /* 0x000fdc0003800000 */
[----:B------:R-:W-:Y:S05]  /*9ee0*/  @!P1 BRA `(.L_x_1801) ;  /* 0x00000000001c9947 */ /* 0x000fea0003800000 */
[----:B------:R-:W-:Y:S02]  /*9ef0*/  IMAD.U32 R2, RZ, RZ, UR14 ;  /* 0x0000000eff027e24 */ /* 0x000fe4000f8e00ff */
[----:B------:R-:W-:-:S05]  /*9f00*/  IMAD.U32 R3, RZ, RZ, UR15 ;  /* 0x0000000fff037e24 */ /* 0x000fca000f8e00ff */
[----:B------:R-:W2:Y:S04]  /*9f10*/  LDG.E R0, desc[UR46][R2.64] ;  /* 0x0000002e02007981 */ /* 0x000ea8000c1e1900 */
[----:B------:R-:W3:Y:S01]  /*9f20*/  LDG.E R4, desc[UR46][R2.64+0x4] ;  /* 0x0000042e02047981 */ /* 0x000ee2000c1e1900 */
[----:B--2---:R-:W-:Y:S02]  /*9f30*/  R2UR UR4, R0 ;  /* 0x00000000000472ca */ /* 0x004fe400000e0000 */
[----:B---3--:R-:W-:-:S13]  /*9f40*/  R2UR UR9, R4 ;  /* 0x00000000040972ca */ /* 0x008fda00000e0000 */
[----:B------:R-:W-:-:S12]  /*9f50*/  UIADD3 UR9, -UR4, UR9, URZ ;  /* 0x0000000904097290 */ /* 0x000fd8000fffe13f */
.L_x_1801:
        /* <DEDUP_REMOVED lines=13> */
.L_x_1802:
        /* <DEDUP_REMOVED lines=8> */
.L_x_1803:
        /* <DEDUP_REMOVED lines=9> */
[----:B------:R-:W-:-:S04]  /*a140*/  ULEA.HI UR6, UR12, UR6, URZ, 0x6 ;  /* 0x000000060c067291 */ /* 0x000fc8000f8f303f */
[----:B------:R-:W-:Y:S01]  /*a150*/  VIMNMX R4, RZ, UR14, !PT ;  /* 0x0000000eff047c48 */ /* 0x000fe2000ffe0100 */
[----:B------:R-:W-:Y:S01]  /*a160*/  USHF.R.S32.HI UR6, URZ, 0x6, UR6 ;  /* 0x000000063f067899 */ /* 0x000fe20008011406 */
[----:B------:R-:W-:Y:S11]  /*a170*/  @!P0 BRA `(.L_x_1804) ;  /* 0x0000000000208947 */ /* 0x000ff60003800000 */
[----:B------:R-:W-:Y:S01]  /*a180*/  UIADD3 UR9, UR8, 0xbf, UR9 ;  /* 0x000000bf08097890 */ /* 0x000fe2000fffe009 */
[----:B------:R-:W-:-:S03]  /*a190*/  ULDC UR12, c[0x0][0x748] ;  /* 0x0001d200000c7ab9 */ /* 0x000fc60000000800 */
[----:B------:R-:W-:-:S04]  /*a1a0*/  UIADD3 UR9, UR9, UR12, -UR10 ;  /* 0x0000000c09097290 */ /* 0x000fc8000fffe80a */
[----:B------:R-:W-:-:S04]  /*a1b0*/  USHF.R.S32.HI UR10, URZ, 0x1f, UR9 ;  /* 0x0000001f3f0a7899 */ /* 0x000fc80008011409 */
[----:B------:R-:W-:-:S04]  /*a1c0*/  ULEA.HI UR10, UR10, UR9, URZ, 0x6 ;  /* 0x000000090a0a7291 */ /* 0x000fc8000f8f303f */
[----:B------:R-:W-:-:S04]  /*a1d0*/  USHF.R.S32.HI UR10, URZ, 0x6, UR10 ;  /* 0x000000063f0a7899 */ /* 0x000fc8000801140a */
[----:B------:R-:W-:-:S04]  /*a1e0*/  UISETP.LT.AND UP1, UPT, UR6, UR10, UPT ;  /* 0x0000000a0600728c */ /* 0x000fc8000bf21270 */
[----:B------:R-:W-:-:S12]  /*a1f0*/  USEL UR6, UR6, UR10, UP1 ;  /* 0x0000000a06067287 */ /* 0x000fd80008800000 */
.L_x_1804:
[----:B------:R-:W-:Y:S01]  /*a200*/  ISETP.LT.AND P0, PT, R4, UR6, PT ;  /* 0x0000000604007c0c */ /* 0x000fe2000bf01270 */
[----:B------:R-:W-:-:S12]  /*a210*/  IMAD.MOV.U32 R0, RZ, RZ, RZ ;  /* 0x000000ffff007224 */ /* 0x000fd800078e00ff */
[----:B------:R-:W-:Y:S05]  /*a220*/  @!P0 BRA `(.L_x_1800) ;  /* 0x0000001c008c8947 */ /* 0x000fea0003800000 */
[----:B------:R-:W-:Y:S01]  /*a230*/  USHF.R.S32.HI UR10, URZ, 0x1f, UR20 ;  /* 0x0000001f3f0a7899 */ /* 0x000fe20008011414 */
[----:B------:R-:W-:Y:S01]  /*a240*/  BSSY B0, `(.L_x_1800) ;  /* 0x00001e1000007945 */ /* 0x000fe20003800000 */
[----:B------:R-:W-:Y:S01]  /*a250*/  ULDC.64 UR16, c[0x0][0x718] ;  /* 0x0001c60000107ab9 */ /* 0x000fe20000000a00 */
[----:B------:R-:W-:Y:S01]  /*a260*/  UISETP.NE.U32.AND UP1, UPT, UR18, URZ, UPT ;  /* 0x0000003f1200728c */ /* 0x000fe2000bf25070 */
[----:B------:R-:W-:Y:S01]  /*a270*/  IMAD.MOV.U32 R0, RZ, RZ, RZ ;  /* 0x000000ffff007224 */ /* 0x000fe200078e00ff */
[----:B------:R-:W-:Y:S01]  /*a280*/  UIMAD UR9, UR10, UR16, URZ ;  /* 0x000000100a0972a4 */ /* 0x000fe2000f8e023f */
[----:B------:R-:W-:Y:S01]  /*a290*/  ULDC UR12, c[0x0][0x2e8] ;  /* 0x0000ba00000c7ab9 */ /* 0x000fe20000000800 */
[----:B------:R-:W-:Y:S01]  /*a2a0*/  UMOV UR14, UR4 ;  /* 0x00000004000e7c82 */ /* 0x000fe20008000000 */
[----:B------:R-:W-:Y:S01]  /*a2b0*/  UMOV UR15, UR5 ;  /* 0x00000005000f7c82 */ /* 0x000fe20008000000 */
[----:B------:R-:W-:Y:S02]  /*a2c0*/  UIMAD UR22, UR20, UR17, UR9 ;  /* 0x00000011141672a4 */ /* 0x000fe4000f8e0209 */
[----:B------:R-:W-:-:S02]  /*a2d0*/  UISETP.NE.AND.EX UP1, UPT, UR19, URZ, UPT, UP1 ;  /* 0x0000003f1300728c */ /* 0x000fc4000bf25310 */
[----:B------:R-:W-:Y:S02]  /*a2e0*/  USHF.R.S32.HI UR9, URZ, 0x1f, UR13 ;  /* 0x0000001f3f097899 */ /* 0x000fe4000801140d */
[----:B------:R-:W-:Y:S02]  /*a2f0*/  UISETP.NE.AND UP2, UPT, UR12, 0x1, UPT ;  /* 0x000000010c00788c */ /* 0x000fe4000bf45270 */
[----:B------:R-:W-:Y:S01]  /*a300*/  UIMAD.WIDE.U32 UR4, UR20, UR16, UR14 ;  /* 0x00000010140472a5 */ /* 0x000fe2000f8e000e */
[----:B------:R-:W-:Y:S01]  /*a310*/  ULDC.64 UR18, c[0x0][0x730] ;  /* 0x0001cc0000127ab9 */ /* 0x000fe20000000a00 */
[----:B------:R-:W-:Y:S02]  /*a320*/  USEL UR9, UR9, URZ, !UP1 ;  /* 0x0000003f09097287 */ /* 0x000fe4000c800000 */
[----:B------:R-:W-:Y:S01]  /*a330*/  UIMAD UR10, UR10, UR18, URZ ;  /* 0x000000120a0a72a4 */ /* 0x000fe2000f8e023f */
[----:B------:R-:W-:Y:S01]  /*a340*/  ELECT P0, URZ, PT ;  /* 0x00000000003f782f */ /* 0x000fe20003800000 */
[----:B------:R-:W-:Y:S01]  /*a350*/  ULDC.64 UR16, c[0x0][0x720] ;  /* 0x0001c80000107ab9 */ /* 0x000fe20000000a00 */
[----:B------:R-:W-:-:S02]  /*a360*/  USEL UR21, UR13, URZ, !UP1 ;  /* 0x0000003f0d157287 */ /* 0x000fc4000c800000 */
[----:B------:R-:W-:Y:S02]  /*a370*/  UIADD3 UR23, UR5, UR22, URZ ;  /* 0x0000001605177290 */ /* 0x000fe4000fffe03f */
[----:B------:R-:W-:Y:S01]  /*a380*/  UIMAD UR5, UR9, UR16, URZ ;  /* 0x00000010090572a4 */ /* 0x000fe2000f8e023f */
[----:B------:R-:W-:Y:S01]  /*a390*/  UMOV UR22, UR4 ;  /* 0x0000000400167c82 */ /* 0x000fe20008000000 */
[----:B------:R-:W-:Y:S02]  /*a3a0*/  UIMAD.WIDE.U32 UR14, UR20, UR18, UR14 ;  /* 0x00000012140e72a5 */ /* 0x000fe4000f8e000e */
[----:B------:R-:W-:Y:S02]  /*a3b0*/  UIMAD UR10, UR20, UR19, UR10 ;  /* 0x00000013140a72a4 */ /* 0x000fe4000f8e020a */
[----:B------:R-:W-:Y:S01]  /*a3c0*/  UIMAD.WIDE.U32 UR22, UR16, UR21, UR22 ;  /* 0x00000015101672a5 */ /* 0x000fe2000f8e0016 */
[----:B------:R-:W-:Y:S02]  /*a3d0*/  ULDC.64 UR18, c[0x0][0x738] ;  /* 0x0001ce0000127ab9 */ /* 0x000fe40000000a00 */
[----:B------:R-:W-:Y:S01]  /*a3e0*/  @UP2 ULDC UR16, c[0x0][0x2ec] ;  /* 0x0000bb0000102ab9 */ /* 0x000fe20000000800 */
[----:B------:R-:W-:-:S02]  /*a3f0*/  UIMAD UR5, UR17, UR21, UR5 ;  /* 0x00000015110572a4 */ /* 0x000fc4000f8e0205 */
[----:B------:R-:W-:Y:S02]  /*a400*/  UIADD3 UR15, UR15, UR10, URZ ;  /* 0x0000000a0f0f7290 */ /* 0x000fe4000fffe03f */
[----:B------:R-:W-:Y:S02]  /*a410*/  UIMAD UR9, UR9, UR18, URZ ;  /* 0x00000012090972a4 */ /* 0x000fe4000f8e023f */
[----:B------:R-:W-:Y:S02]  /*a420*/  UIMAD.WIDE.U32 UR16, UR20, UR16, URZ ;  /* 0x00000010141072a5 */ /* 0x000fe4000f8e003f */
[----:B------:R-:W-:Y:S01]  /*a430*/  UIADD3 UR11, UR8, UR11, URZ ;  /* 0x0000000b080b7290 */ /* 0x000fe2000fffe03f */
[----:B------:R-:W-:Y:S02]  /*a440*/  UMOV UR12, UR20 ;  /* 0x00000014000c7c82 */ /* 0x000fe40008000000 */
[----:B------:R-:W-:Y:S01]  /*a450*/  @UP2 ULDC UR8, c[0x0][0x2f0] ;  /* 0x0000bc0000082ab9 */ /* 0x000fe20000000800 */
[----:B------:R-:W-:-:S02]  /*a460*/  UIMAD UR4, UR19, UR21, UR9 ;  /* 0x00000015130472a4 */ /* 0x000fc4000f8e0209 */
[----:B------:R-:W-:Y:S02]  /*a470*/  UIMAD.WIDE.U32 UR14, UR18, UR21, UR14 ;  /* 0x00000015120e72a5 */ /* 0x000fe4000f8e000e */
[----:B------:R-:W-:Y:S02]  /*a480*/  USEL UR13, UR13, URZ, !UP0 ;  /* 0x0000003f0d0d7287 */ /* 0x000fe4000c000000 */
        /* <DEDUP_REMOVED lines=9> */
.L_x_1834:
        /* <DEDUP_REMOVED lines=15> */
.L_x_1807:
[----:B------:R-:W-:Y:S01]  /*a610*/  R2UR UR19, R4 ;  /* 0x00000000041372ca */ /* 0x000fe200000e0000 */
[----:B------:R-:W2:Y:S01]  /*a620*/  LDC.64 R12, c[0x0][0x198] ;  /* 0x00006600ff0c7b82 */ /* 0x000ea20000000a00 */
        /* <DEDUP_REMOVED lines=9> */
[----:B------:R-:W-:Y:S01]  /*a6c0*/  UMOV UR10, 0x10 ;  /* 0x00000010000a7882 */ /* 0x000fe20000000000 */
[----:B------:R-:W-:Y:S01]  /*a6d0*/  UMOV UR50, 0x0 ;  /* 0x0000000000327882 */ /* 0x000fe20000000000 */
[----:B------:R-:W-:Y:S01]  /*a6e0*/  USHF.L.U32 UR19, UR19, 0x6, URZ ;  /* 0x0000000613137899 */ /* 0x000fe2000800063f */
[----:B------:R-:W-:Y:S01]  /*a6f0*/  IMAD.MOV.U32 R16, RZ, RZ, RZ ;  /* 0x000000ffff107224 */ /* 0x000fe200078e00ff */
[----:B------:R-:W-:Y:S01]  /*a700*/  UMOV UR51, 0x10000000 ;  /* 0x1000000000337882 */ /* 0x000fe20000000000 */
[----:B------:R-:W-:Y:S01]  /*a710*/  UMOV UR42, 0x40 ;  /* 0x00000040002a7882 */ /* 0x000fe20000000000 */
[----:B------:R-:W-:-:S02]  /*a720*/  UIADD3 UR8, UP0, UR19, UR22, URZ ;  /* 0x0000001613087290 */ /* 0x000fc4000ff1e03f */
[----:B------:R-:W-:Y:S01]  /*a730*/  IMAD.U32 R3, RZ, RZ, UR19 ;  /* 0x00000013ff037e24 */ /* 0x000fe2000f8e00ff */
[----:B------:R-:W-:Y:S01]  /*a740*/  UIADD3 UR19, UR19, UR7, URZ ;  /* 0x0000000713137290 */ /* 0x000fe2000fffe03f */
[----:B------:R-:W-:Y:S02]  /*a750*/  UMOV UR43, UR11 ;  /* 0x0000000b002b7c82 */ /* 0x000fe40008000000 */
[----:B------:R-:W-:Y:S01]  /*a760*/  PLOP3.LUT P1, PT, PT, PT, UP0, 0x80, 0x0 ;  /* 0x000000000000781c */ /* 0x000fe20003f2f008 */
[----:B-1----:R-:W-:Y:S01]  /*a770*/  IMAD.U32 R0, RZ, RZ, UR8 ;  /* 0x00000008ff007e24 */ /* 0x002fe2000f8e00ff */
[----:B------:R-:W-:Y:S01]  /*a780*/  R2UR UR8, R15 ;  /* 0x000000000f0872ca */ /* 0x000fe200000e0000 */
[----:B--2---:R-:W-:Y:S01]  /*a790*/  IMAD.MOV.U32 R7, RZ, RZ, R12 ;  /* 0x000000ffff077224 */ /* 0x004fe200078e000c */
[----:B------:R-:W-:Y:S01]  /*a7a0*/  LEA.HI.X.SX32 R3, R3, R14, 0x1, P1 ;  /* 0x0000000e03037211 */ /* 0x000fe200008f0eff */
[----:B------:R-:W-:Y:S01]  /*a7b0*/  IMAD.MOV.U32 R6, RZ, RZ, R13 ;  /* 0x000000ffff067224 */ /* 0x000fe200078e000d */
[C---:B------:R-:W-:Y:S01]  /*a7c0*/  LEA R2, P1, R0.reuse, R9, 0x2 ;  /* 0x0000000900027211 */ /* 0x040fe200078210ff */
[----:B------:R-:W-:Y:S01]  /*a7d0*/  UMOV UR27, UR19 ;  /* 0x00000013001b7c82 */ /* 0x000fe20008000000 */
[----:B------:R-:W-:Y:S01]  /*a7e0*/  UMOV UR44, UR12 ;  /* 0x0000000c002c7c82 */ /* 0x000fe20008000000 */
[----:B------:R-:W-:Y:S01]  /*a7f0*/  UMOV UR45, UR13 ;  /* 0x0000000d002d7c82 */ /* 0x000fe20008000000 */
[----:B------:R-:W-:-:S02]  /*a800*/  LEA.HI.X R0, R0, R8, R3, 0x2, P1 ;  /* 0x0000000800007211 */ /* 0x000fc400008f1403 */
[----:B------:R-:W-:Y:S02]  /*a810*/  R2UR UR32, R2 ;  /* 0x00000000022072ca */ /* 0x000fe400000e0000 */
[----:B------:R-:W-:Y:S01]  /*a820*/  R2UR UR33, R0 ;  /* 0x00000000002172ca */ /* 0x000fe200000e0000 */
[----:B------:R-:W-:Y:S01]  /*a830*/  UIADD3 UR16, UR8, 0x18000, URZ ;  /* 0x0001800008107890 */ /* 0x000fe2000fffe03f */
[C---:B------:R-:W-:Y:S01]  /*a840*/  IADD3 R0, P1, R7.reuse, 0x2f0, RZ ;  /* 0x000002f007007810 */ /* 0x040fe20007f3e0ff */
[----:B------:R-:W-:Y:S02]  /*a850*/  UIADD3 UR17, UR8, 0x30810, URZ ;  /* 0x0003081008117890 */ /* 0x000fe4000fffe03f */
[----:B------:R-:W-:Y:S01]  /*a860*/  UIADD3 UR24, UR8, 0x1a000, URZ ;  /* 0x0001a00008187890 */ /* 0x000fe2000fffe03f */
[----:B------:R-:W-:Y:S01]  /*a870*/  R2UR UR30, R0 ;  /* 0x00000000001e72ca */ /* 0x000fe200000e0000 */
[----:B------:R-:W-:Y:S01]  /*a880*/  UIADD3 UR52, UR8, 0x28000, URZ ;  /* 0x0002800008347890 */ /* 0x000fe2000fffe03f */
[----:B------:R-:W-:Y:S01]  /*a890*/  IADD3 R0, P2, R7, 0x3f0, RZ ;  /* 0x000003f007007810 */ /* 0x000fe20007f5e0ff */
[----:B------:R-:W-:Y:S01]  /*a8a0*/  UIADD3 UR9, UR8, 0x30800, URZ ;  /* 0x0003080008097890 */ /* 0x000fe2000fffe03f */
[----:B------:R-:W-:-:S02]  /*a8b0*/  UMOV UR25, UR17 ;  /* 0x0000001100197c82 */ /* 0x000fc40008000000 */
[----:B------:R-:W-:Y:S01]  /*a8c0*/  R2UR UR48, R0 ;  /* 0x00000000003072ca */ /* 0x000fe200000e0000 */
[--C-:B------:R-:W-:Y:S01]  /*a8d0*/  IMAD.X R0, RZ, RZ, R6.reuse, P1 ;  /* 0x000000ffff007224 */ /* 0x100fe200008e0606 */
[----:B------:R-:W-:Y:S01]  /*a8e0*/  IADD3 R2, P1, R7, 0xf0, RZ ;  /* 0x000000f007027810 */ /* 0x000fe20007f3e0ff */
[----:B------:R-:W-:Y:S01]  /*a8f0*/  UMOV UR53, UR17 ;  /* 0x0000001100357c82 */ /* 0x000fe20008000000 */
[----:B------:R-:W-:Y:S02]  /*a900*/  UIADD3 UR40, UR8, 0x4000, URZ ;  /* 0x0000400008287890 */ /* 0x000fe4000fffe03f */
[----:B------:R-:W-:Y:S01]  /*a910*/  R2UR UR34, R2 ;  /* 0x00000000022272ca */ /* 0x000fe200000e0000 */
[--C-:B------:R-:W-:Y:S01]  /*a920*/  IMAD.X R3, RZ, RZ, R6.reuse, P1 ;  /* 0x000000ffff037224 */ /* 0x100fe200008e0606 */
[----:B------:R-:W-:Y:S01]  /*a930*/  R2UR UR31, R0 ;  /* 0x00000000001f72ca */ /* 0x000fe200000e0000 */
[----:B------:R-:W-:Y:S01]  /*a940*/  IMAD.X R0, RZ, RZ, R6, P2 ;  /* 0x000000ffff007224 */ /* 0x000fe200010e0606 */
[----:B------:R-:W-:-:S02]  /*a950*/  UMOV UR41, UR9 ;  /* 0x0000000900297c82 */ /* 0x000fc40008000000 */
[----:B------:R-:W-:Y:S02]  /*a960*/  R2UR UR35, R3 ;  /* 0x00000000032372ca */ /* 0x000fe400000e0000 */
[----:B------:R-:W-:Y:S01]  /*a970*/  R2UR UR49, R0 ;  /* 0x00000000003172ca */ /* 0x000fe200000e0000 */
[----:B------:R-:W-:-:S10]  /*a980*/  IMAD.MOV.U32 R0, RZ, RZ, 0x10000 ;  /* 0x00010000ff007424 */ /* 0x000fd400078e00ff */
[----:B------:R-:W-:Y:S01]  /*a990*/  UTMALDG.4D [UR16], [UR34], desc[UR36] ;  /* 0x00002410220075b4 */ /* 0x000fe20008019000 */
[----:B------:R-:W-:Y:S01]  /*a9a0*/  UTMALDG.4D [UR24], [UR34], desc[UR36] ;  /* 0x00002418220075b4 */ /* 0x000fe20008019000 */
[----:B------:R1:W-:Y:S01]  /*a9b0*/  UBLKCP.S.G [UR52], [UR32], UR10 ;  /* 0x00000034200073ba */ /* 0x0003e2000800020a */
[----:B------:R2:W-:Y:S02]  /*a9c0*/  SYNCS.ARRIVE.TRANS64 RZ, [R15+URZ+0x30800], R0 ;  /* 0x030800000fff79a7 */ /* 0x0005e4000800003f */
[----:B--2---:R-:W-:-:S04]  /*a9d0*/  IMAD.U32 R0, RZ, RZ, UR6 ;  /* 0x00000006ff007e24 */ /* 0x004fc8000f8e00ff */
[----:B------:R-:W-:Y:S01]  /*a9e0*/  VIADD R5, R0, 0xffffffff ;  /* 0xffffffff00057836 */ /* 0x000fe20000000000 */
[----:B-1----:R-:W-:Y:S02]  /*a9f0*/  UIADD3 UR32, UR8, 0x8000, URZ ;  /* 0x0000800008207890 */ /* 0x002fe4000fffe03f */
[----:B------:R-:W-:Y:S02]  /*aa00*/  UIADD3 UR24, UR8, 0xc000, URZ ;  /* 0x0000c00008187890 */ /* 0x000fe4000fffe03f */
[----:B------:R1:W-:Y:S01]  /*aa10*/  STL [R1], R5 ;  /* 0x0000000501007387 */ /* 0x0003e20000100800 */
[----:B------:R-:W-:Y:S01]  /*aa20*/  ISETP.GE.AND P1, PT, R4, R5, PT ;  /* 0x000000050400720c */ /* 0x000fe20003f26270 */
[----:B------:R-:W-:Y:S01]  /*aa30*/  UMOV UR10, UR18 ;  /* 0x00000012000a7c82 */ /* 0x000fe20008000000 */
[----:B------:R-:W-:Y:S01]  /*aa40*/  UMOV UR35, UR11 ;  /* 0x0000000b00237c82 */ /* 0x000fe20008000000 */
[----:B------:R-:W-:Y:S01]  /*aa50*/  UMOV UR36, UR12 ;  /* 0x0000000c00247c82 */ /* 0x000fe20008000000 */
[----:B------:R-:W-:Y:S01]  /*aa60*/  UMOV UR37, UR13 ;  /* 0x0000000d00257c82 */ /* 0x000fe20008000000 */
[----:B------:R1:W-:Y:S01]  /*aa70*/  UTMALDG.4D [UR8], [UR30], desc[UR50] ;  /* 0x000032081e0075b4 */ /* 0x0003e20008019000 */
[----:B------:R-:W-:Y:S01]  /*aa80*/  UMOV UR34, UR18 ;  /* 0x0000001200227c82 */ /* 0x000fe20008000000 */
[----:B------:R-:W-:Y:S01]  /*aa90*/  UMOV UR33, UR9 ;  /* 0x0000000900217c82 */ /* 0x000fe20008000000 */
[----:B------:R-:W-:Y:S01]  /*aaa0*/  UMOV UR27, UR11 ;  /* 0x0000000b001b7c82 */ /* 0x000fe20008000000 */
[----:B------:R-:W-:Y:S01]  /*aab0*/  UMOV UR28, UR12 ;  /* 0x0000000c001c7c82 */ /* 0x000fe20008000000 */
[----:B------:R-:W-:Y:S01]  /*aac0*/  UMOV UR29, UR13 ;  /* 0x0000000d001d7c82 */ /* 0x000fe20008000000 */
[----:B------:R-:W-:Y:S01]  /*aad0*/  UMOV UR25, UR9 ;  /* 0x0000000900197c82 */ /* 0x000fe20008000000 */
[----:B------:R1:W-:Y:S01]  /*aae0*/  UTMALDG.4D [UR40], [UR30], desc[UR50] ;  /* 0x000032281e0075b4 */ /* 0x0003e20008019000 */
[----:B------:R1:W-:Y:S01]  /*aaf0*/  UTMALDG.4D [UR32], [UR48], desc[UR50] ;  /* 0x00003220300075b4 */ /* 0x0003e20008019000 */
[----:B------:R1:W-:Y:S02]  /*ab00*/  UTMALDG.4D [UR24], [UR48], desc[UR50] ;  /* 0x00003218300075b4 */ /* 0x0003e40008019000 */
[----:B-1----:R-:W-:Y:S05]  /*ab10*/  @P1 BRA `(.L_x_1808) ;  /* 0x0000001000701947 */ /* 0x002fea0003800000 */
[----:B------:R-:W-:Y:S01]  /*ab20*/  R2UR UR8, R4 ;  /* 0x00000000040872ca */ /* 0x000fe200000e0000 */
[----:B------:R-:W-:Y:S01]  /*ab30*/  UIADD3 UR9, UR6, -0x2, URZ ;  /* 0xfffffffe06097890 */ /* 0x000fe2000fffe03f */
[----:B------:R-:W-:-:S05]  /*ab40*/  IMAD.MOV.U32 R10, RZ, RZ, 0x1 ;  /* 0x00000001ff0a7424 */ /* 0x000fca00078e00ff */
[----:B------:R-:W-:-:S06]  /*ab50*/  ISETP.NE.AND P1, PT, R4, UR9, PT ;  /* 0x0000000904007c0c */ /* 0x000fcc000bf25270 */
[----:B------:R-:W-:-:S04]  /*ab60*/  ULOP3.LUT UR8, URZ, UR8, URZ, 0x33, !UPT ;  /* 0x000000083f087292 */ /* 0x000fc8000f8e333f */
[----:B------:R-:W-:-:S06]  /*ab70*/  UIADD3 UR8, UR8, UR6, URZ ;  /* 0x0000000608087290 */ /* 0x000fcc000fffe03f */
[----:B------:R-:W-:-:S05]  /*ab80*/  IMAD.U32 R0, RZ, RZ, UR8 ;  /* 0x00000008ff007e24 */ /* 0x000fca000f8e00ff */
[----:B------:R-:W-:Y:S01]  /*ab90*/  LOP3.LUT R5, R0, 0x1, RZ, 0xc0, !PT ;  /* 0x0000000100057812 */ /* 0x000fe200078ec0ff */
[----:B------:R-:W-:-:S04]  /*aba0*/  IMAD.MOV.U32 R0, RZ, RZ, R4 ;  /* 0x000000ffff007224 */ /* 0x000fc800078e0004 */
[----:B------:R1:W-:Y:S01]  /*abb0*/  STL [R1+0x4], R5 ;  /* 0x0000040501007387 */ /* 0x0003e20000100800 */
[----:B------:R-:W-:Y:S05]  /*abc0*/  @!P1 BRA `(.L_x_1809) ;  /* 0x0000000800d89947 */ /* 0x000fea0003800000 */
[----:B------:R-:W-:Y:S01]  /*abd0*/  R2UR UR9, R5 ;  /* 0x00000000050972ca */ /* 0x000fe200000e0000 */
[----:B------:R-:W-:Y:S02]  /*abe0*/  IMAD.MOV.U32 R0, RZ, RZ, R4 ;  /* 0x000000ffff007224 */ /* 0x000fe400078e0004 */
[----:B------:R-:W-:-:S10]  /*abf0*/  IMAD.MOV.U32 R10, RZ, RZ, 0x1 ;  /* 0x00000001ff0a7424 */ /* 0x000fd400078e00ff */
[----:B------:R-:W-:-:S06]  /*ac00*/  UIADD3 UR8, UR8, -UR9, URZ ;  /* 0x8000000908087290 */ /* 0x000fcc000fffe03f */
[----:B------:R-:W-:-:S07]  /*ac10*/  IMAD.U32 R17, RZ, RZ, UR8 ;  /* 0x00000008ff117e24 */ /* 0x000fce000f8e00ff */
.L_x_1818:
[----:B-123--:R-:W-:-:S04]  /*ac20*/  SHF.L.U32 R18, R10, 0x1f, RZ ;  /* 0x0000001f0a127819 */ /* 0x00efc800000006ff */
[----:B------:R-:W2:Y:S02]  /*ac30*/  SYNCS.PHASECHK.TRANS64.TRYWAIT P1, [R15+URZ+0x30840], R18 ;  /* 0x030840120f0075a7 */ /* 0x000ea4000802017f */
[----:B--2---:R-:W-:Y:S05]  /*ac40*/  @!P1 BRA `(.L_x_1810) ;  /* 0x0000001800189947 */ /* 0x004fea0003800000 */
.L_x_1835:
[----:B------:R-:W-:Y:S05]  /*ac50*/  @P0 BRA `(.L_x_1811) ;  /* 0x00000000001c0947 */ /* 0x000fea0003800000 */
[----:B------:R-:W3:Y:S02]  /*ac60*/  S2R R2, SR_TID.X ;  /* 0x0000000000027919 */ /* 0x000ee40000002100 */
[----:B---3--:R-:W-:Y:S01]  /*ac70*/  LOP3.LUT R3, R2, 0x1f, RZ, 0xc0, !PT ;  /* 0x0000001f02037812 */ /* 0x008fe200078ec0ff */
[----:B------:R-:W-:-:S03]  /*ac80*/  IMAD.MOV.U32 R2, RZ, RZ, 0x4100 ;  /* 0x00004100ff027424 */ /* 0x000fc600078e00ff */
[----:B------:R-:W-:Y:S01]  /*ac90*/  ISETP.NE.AND P1, PT, R3, RZ, PT ;  /* 0x000000ff0300720c */ /* 0x000fe20003f25270 */
[----:B------:R3:W-:-:S12]  /*aca0*/  SYNCS.ARRIVE.TRANS64 RZ, [R15+URZ+0x30830], R2 ;  /* 0x030830020fff79a7 */ /* 0x0007d8000800003f */
[----:B---3--:R-:W-:Y:S05]  /*acb0*/  @!P1 BRA `(.L_x_1811) ;  /* 0x0000000000049947 */ /* 0x008fea0003800000 */
[----:B------:R-:W-:Y:S01]  /*acc0*/  BPT.TRAP 0x1 ;  /* 0x000000040000795c */ /* 0x000fe20000300000 */
.L_x_1811:
        /* <DEDUP_REMOVED lines=8> */
[----:B-1----:R-:W1:Y:S01]  /*ad50*/  LDC.64 R4, c[0x0][0x198] ;  /* 0x00006600ff047b82 */ /* 0x002e620000000a00 */
        /* <DEDUP_REMOVED lines=9> */
[----:B---3--:R-:W-:Y:S01]  /*adf0*/  LEA R3, P2, R2, R12, 0x2 ;  /* 0x0000000c02037211 */ /* 0x008fe200078410ff */
[----:B------:R-:W-:Y:S01]  /*ae00*/  UMOV UR25, UR17 ;  /* 0x0000001100197c82 */ /* 0x000fe20008000000 */
[----:B------:R-:W-:-:S02]  /*ae10*/  UMOV UR33, UR17 ;  /* 0x0000001100217c82 */ /* 0x000fc40008000000 */
[----:B------:R-:W-:Y:S02]  /*ae20*/  R2UR UR34, R3 ;  /* 0x00000000032272ca */ /* 0x000fe400000e0000 */
[----:B------:R-:W-:Y:S01]  /*ae30*/  LEA.HI.X.SX32 R3, R19, R11, 0x1, P1 ;  /* 0x0000000b13037211 */ /* 0x000fe200008f0eff */
[----:B------:R-:W-:Y:S01]  /*ae40*/  UMOV UR27, UR19 ;  /* 0x00000013001b7c82 */ /* 0x000fe20008000000 */
[----:B-1----:R-:W-:Y:S02]  /*ae50*/  IMAD.MOV.U32 R7, RZ, RZ, R4 ;  /* 0x000000ffff077224 */ /* 0x002fe400078e0004 */
        /* <DEDUP_REMOVED lines=11> */
[----:B-1-3--:R-:W-:Y:S05]  /*af10*/  @!P1 BRA `(.L_x_1812) ;  /* 0x0000001400789947 */ /* 0x00afea0003800000 */
.L_x_1836:
        /* <DEDUP_REMOVED lines=8> */
.L_x_1813:
[----:B------:R-:W-:Y:S01]  /*afa0*/  VIADD R19, R19, 0x40 ;  /* 0x0000004013137836 */ /* 0x000fe20000000000 */
[----:B------:R-:W-:Y:S01]  /*afb0*/  ULDC.64 UR8, c[0x0][0x700] ;  /* 0x0001c00000087ab9 */ /* 0x000fe20000000a00 */
[----:B------:R-:W-:Y:S01]  /*afc0*/  R2UR UR32, R15 ;  /* 0x000000000f2072ca */ /* 0x000fe200000e0000 */
[----:B------:R-:W-:Y:S01]  /*afd0*/  IMAD.U32 R9, RZ, RZ, UR8 ;  /* 0x00000008ff097e24 */ /* 0x000fe2000f8e00ff */
[----:B------:R-:W-:Y:S01]  /*afe0*/  UMOV UR30, 0x0 ;  /* 0x00000000001e7882 */ /* 0x000fe20000000000 */
[C---:B------:R-:W-:Y:S01]  /*aff0*/  IADD3 R2, P1, R19.reuse, UR22, RZ ;  /* 0x0000001613027c10 */ /* 0x040fe2000ff3e0ff */
[----:B------:R-:W-:Y:S01]  /*b000*/  IMAD.U32 R8, RZ, RZ, UR9 ;  /* 0x00000009ff087e24 */ /* 0x000fe2000f8e00ff */
[----:B------:R-:W-:Y:S01]  /*b010*/  SHF.R.S32.HI R20, RZ, 0x1f, R19 ;  /* 0x0000001fff147819 */ /* 0x000fe20000011413 */
[----:B------:R-:W-:Y:S01]  /*b020*/  VIADD R21, R19, UR7 ;  /* 0x0000000713157c36 */ /* 0x000fe20008000000 */
[----:B------:R-:W-:Y:S01]  /*b030*/  LEA R3, P2, R2, R9, 0x2 ;  /* 0x0000000902037211 */ /* 0x000fe200078410ff */
[----:B------:R-:W-:Y:S01]  /*b040*/  UMOV UR31, 0x14f00000 ;  /* 0x14f00000001f7882 */ /* 0x000fe20000000000 */
[----:B------:R-:W-:Y:S01]  /*b050*/  UMOV UR26, URZ ;  /* 0x0000003f001a7c82 */ /* 0x000fe20008000000 */
[----:B------:R-:W-:Y:S01]  /*b060*/  UMOV UR28, UR20 ;  /* 0x00000014001c7c82 */ /* 0x000fe20008000000 */
[----:B------:R-:W-:Y:S01]  /*b070*/  R2UR UR34, R3 ;  /* 0x00000000032272ca */ /* 0x000fe200000e0000 */
[----:B------:R-:W-:Y:S01]  /*b080*/  IMAD.X R3, R20, 0x1, R14, P1 ;  /* 0x0000000114037824 */ /* 0x000fe200008e060e */
[----:B------:R-:W-:Y:S01]  /*b090*/  R2UR UR27, R21 ;  /* 0x00000000151b72ca */ /* 0x000fe200000e0000 */
[----:B------:R-:W-:-:S02]  /*b0a0*/  UIADD3 UR24, UR32, 0x1c000, URZ ;  /* 0x0001c00020187890 */ /* 0x000fc4000fffe03f */
[----:B------:R-:W-:Y:S01]  /*b0b0*/  UIADD3 UR25, UR32, 0x30818, URZ ;  /* 0x0003081820197890 */ /* 0x000fe2000fffe03f */
        /* <DEDUP_REMOVED lines=19> */
.L_x_1837:
[----:B------:R-:W-:Y:S05]  /*b1f0*/  @P0 BRA `(.L_x_1815) ;  /* 0x00000000001c0947 */ /* 0x000fea0003800000 */
[----:B-123--:R-:W-:-:S04]  /*b200*/  IMAD.MOV.U32 R18, RZ, RZ, 0x4100 ;  /* 0x00004100ff127424 */ /* 0x00efc800078e00ff */
[----:B------:R1:W-:Y:S02]  /*b210*/  SYNCS.ARRIVE.TRANS64 RZ, [R15+URZ+0x30838], R18 ;  /* 0x030838120fff79a7 */ /* 0x0003e4000800003f */
[----:B-1----:R-:W1:Y:S02]  /*b220*/  S2R R18, SR_TID.X ;  /* 0x0000000000127919 */ /* 0x002e640000002100 */
[----:B-1----:R-:W-:-:S04]  /*b230*/  LOP3.LUT R18, R18, 0x1f, RZ, 0xc0, !PT ;  /* 0x0000001f12127812 */ /* 0x002fc800078ec0ff */
[----:B------:R-:W-:-:S13]  /*b240*/  ISETP.NE.AND P1, PT, R18, RZ, PT ;  /* 0x000000ff1200720c */ /* 0x000fda0003f25270 */
[----:B------:R-:W-:Y:S05]  /*b250*/  @!P1 BRA `(.L_x_1815) ;  /* 0x0000000000049947 */ /* 0x000fea0003800000 */
[----:B------:R-:W-:Y:S01]  /*b260*/  BPT.TRAP 0x1 ;  /* 0x000000040000795c */ /* 0x000fe20000300000 */
.L_x_1815:
[----:B------:R-:W-:Y:S01]  /*b270*/  IADD3 R19, P1, R19, UR14, RZ ;  /* 0x0000000e13137c10 */ /* 0x000fe2000ff3e0ff */
[----:B------:R-:W-:Y:S01]  /*b280*/  UMOV UR30, 0x0 ;  /* 0x00000000001e7882 */ /* 0x000fe20000000000 */
[----:B------:R-:W-:Y:S01]  /*b290*/  R2UR UR32, R15 ;  /* 0x000000000f2072ca */ /* 0x000fe200000e0000 */
[----:B------:R-:W-:Y:S01]  /*b2a0*/  UMOV UR31, 0x14f00000 ;  /* 0x14f00000001f7882 */ /* 0x000fe20000000000 */
[----:B------:R-:W-:Y:S01]  /*b2b0*/  R2UR UR27, R21 ;  /* 0x00000000151b72ca */ /* 0x000fe200000e0000 */
[----:B------:R-:W-:Y:S01]  /*b2c0*/  IMAD.X R20, R20, 0x1, R11, P1 ;  /* 0x0000000114147824 */ /* 0x000fe200008e060b */
[C---:B------:R-:W-:Y:S01]  /*b2d0*/  LEA R12, P1, R19.reuse, R12, 0x2 ;  /* 0x0000000c130c7211 */ /* 0x040fe200078210ff */
        /* <DEDUP_REMOVED lines=22> */
[----:B------:R-:W5:Y:S02]  /*b440*/  SYNCS.PHASECHK.TRANS64.TRYWAIT P1, [R15+URZ+0x30820], R4 ;  /* 0x030820040f0075a7 */ /* 0x000f64000802017f */
[----:B----45:R-:W-:Y:S05]  /*b450*/  @!P1 BRA `(.L_x_1816) ;  /* 0x0000001000509947 */ /* 0x030fea0003800000 */
.L_x_1839:
[----:B------:R-:W-:Y:S05]  /*b460*/  @P0 BRA `(.L_x_1817) ;  /* 0x00000000001c0947 */ /* 0x000fea0003800000 */
[----:B------:R-:W5:Y:S01]  /*b470*/  S2R R5, SR_TID.X ;  /* 0x0000000000057919 */ /* 0x000f620000002100 */
[----:B----4-:R-:W-:-:S04]  /*b480*/  IMAD.MOV.U32 R4, RZ, RZ, 0x4100 ;  /* 0x00004100ff047424 */ /* 0x010fc800078e00ff */
[----:B------:R4:W-:Y:S01]  /*b490*/  SYNCS.ARRIVE.TRANS64 RZ, [R15+URZ+0x30810], R4 ;  /* 0x030810040fff79a7 */ /* 0x0009e2000800003f */
[----:B-----5:R-:W-:-:S04]  /*b4a0*/  LOP3.LUT R5, R5, 0x1f, RZ, 0xc0, !PT ;  /* 0x0000001f05057812 */ /* 0x020fc800078ec0ff */
[----:B------:R-:W-:-:S13]  /*b4b0*/  ISETP.NE.AND P1, PT, R5, RZ, PT ;  /* 0x000000ff0500720c */ /* 0x000fda0003f25270 */
[----:B----4-:R-:W-:Y:S05]  /*b4c0*/  @!P1 BRA `(.L_x_1817) ;  /* 0x0000000000049947 */ /* 0x010fea0003800000 */
[----:B------:R-:W-:Y:S01]  /*b4d0*/  BPT.TRAP 0x1 ;  /* 0x000000040000795c */ /* 0x000fe20000300000 */
.L_x_1817:
        /* <DEDUP_REMOVED lines=11> */
[----:B------:R-:W-:Y:S02]  /*b590*/  UIADD3 UR10, UR10, 0x2, URZ ;  /* 0x000000020a0a7890 */ /* 0x000fe4000fffe03f */
[----:B------:R-:W-:Y:S02]  /*b5a0*/  UIADD3 UR24, UR32, 0x18000, URZ ;  /* 0x0001800020187890 */ /* 0x000fe4000fffe03f */
[----:B------:R-:W-:Y:S02]  /*b5b0*/  USHF.L.U32 UR27, UR10, 0x6, URZ ;  /* 0x000000060a1b7899 */ /* 0x000fe4000800063f */
[----:B------:R-:W-:Y:S02]  /*b5c0*/  UIADD3 UR25, UR32, 0x30810, URZ ;  /* 0x0003081020197890 */ /* 0x000fe4000fffe03f */
[----:B------:R-:W-:Y:S02]  /*b5d0*/  UIADD3 UR8, UP0, UR27, UR22, URZ ;  /* 0x000000161b087290 */ /* 0x000fe4000ff1e03f */
[----:B------:R-:W-:Y:S01]  /*b5e0*/  IMAD.U32 R5, RZ, RZ, UR27 ;  /* 0x0000001bff057e24 */ /* 0x000fe2000f8e00ff */
[----:B------:R-:W-:-:S02]  /*b5f0*/  UIADD3 UR27, UR27, UR7, URZ ;  /* 0x000000071b1b7290 */ /* 0x000fc4000fffe03f */
[----:B------:R-:W-:Y:S01]  /*b600*/  UIADD3 UR16, UR32, 0x1a000, URZ ;  /* 0x0001a00020107890 */ /* 0x000fe2000fffe03f */
[----:B------:R-:W-:Y:S01]  /*b610*/  IMAD.U32 R0, RZ, RZ, UR8 ;  /* 0x00000008ff007e24 */ /* 0x000fe2000f8e00ff */
[----:B------:R-:W-:Y:S01]  /*b620*/  PLOP3.LUT P2, PT, PT, PT, UP0, 0x80, 0x0 ;  /* 0x000000000000781c */ /* 0x000fe20003f4f008 */
[----:B------:R-:W-:Y:S01]  /*b630*/  UIADD3 UR32, UR32, 0x28000, URZ ;  /* 0x0002800020207890 */ /* 0x000fe2000fffe03f */
[----:B------:R-:W-:Y:S01]  /*b640*/  R2UR UR8, R2 ;  /* 0x00000000020872ca */ /* 0x000fe200000e0000 */
[----:B------:R-:W-:Y:S01]  /*b650*/  UMOV UR17, UR25 ;  /* 0x0000001900117c82 */ /* 0x000fe20008000000 */
[----:B----4-:R-:W-:Y:S01]  /*b660*/  LEA R4, P1, R0, R9, 0x2 ;  /* 0x0000000900047211 */ /* 0x010fe200078210ff */
[----:B------:R-:W-:Y:S01]  /*b670*/  UMOV UR19, UR27 ;  /* 0x0000001b00137c82 */ /* 0x000fe20008000000 */
[----:B------:R-:W-:Y:S01]  /*b680*/  LEA.HI.X.SX32 R5, R5, R14, 0x1, P2 ;  /* 0x0000000e05057211 */ /* 0x000fe200010f0eff */
[----:B------:R-:W-:Y:S01]  /*b690*/  UMOV UR33, UR25 ;  /* 0x0000001900217c82 */ /* 0x000fe20008000000 */
[----:B------:R-:W-:-:S02]  /*b6a0*/  R2UR UR36, R4 ;  /* 0x00000000042472ca */ /* 0x000fc400000e0000 */
[----:B------:R-:W-:Y:S02]  /*b6b0*/  LEA.HI.X R0, R0, R8, R5, 0x2, P1 ;  /* 0x0000000800007211 */ /* 0x000fe400008f1405 */
[----:B------:R-:W-:Y:S02]  /*b6c0*/  ISETP.NE.AND P1, PT, R17, RZ, PT ;  /* 0x000000ff1100720c */ /* 0x000fe40003f25270 */
[----:B------:R-:W-:Y:S01]  /*b6d0*/  R2UR UR37, R0 ;  /* 0x00000000002572ca */ /* 0x000fe200000e0000 */
[----:B------:R4:W-:Y:S01]  /*b6e0*/  UTMALDG.4D [UR24], [UR8], desc[UR30] ;  /* 0x00001e18080075b4 */ /* 0x0009e20008019000 */
[----:B------:R-:W-:Y:S01]  /*b6f0*/  IMAD.U32 R0, RZ, RZ, UR10 ;  /* 0x0000000aff007e24 */ /* 0x000fe2000f8e00ff */
[----:B------:R4:W-:Y:S10]  /*b700*/  UTMALDG.4D [UR16], [UR8], desc[UR30] ;  /* 0x00001e10080075b4 */ /* 0x0009f40008019000 */
[----:B------:R4:W-:Y:S02]  /*b710*/  UBLKCP.S.G [UR32], [UR36], UR34 ;  /* 0x00000020240073ba */ /* 0x0009e40008000222 */
[----:B----4-:R-:W-:Y:S05]  /*b720*/  @P1 BRA `(.L_x_1818) ;  /* 0xfffffff4003c1947 */ /* 0x010fea000383ffff */
.L_x_1809:
[----:B------:R-:W4:Y:S02]  /*b730*/  LDL.LU R4, [R1+0x4] ;  /* 0x0000040001047983 */ /* 0x000f240000300800 */
[----:B----4-:R-:W-:Y:S02]  /*b740*/  ISETP.NE.AND P1, PT, R4, RZ, PT ;  /* 0x000000ff0400720c */ /* 0x010fe40003f25270 */
[----:B------:R4:W5:Y:S11]  /*b750*/  LDL R4, [R1] ;  /* 0x0000000001047983 */ /* 0x0009760000100800 */
[----:B----4-:R-:W-:Y:S05]  /*b760*/  @!P1 BRA `(.L_x_1808) ;  /* 0x00000004005c9947 */ /* 0x010fea0003800000 */
[----:B------:R-:W-:-:S04]  /*b770*/  SHF.L.U32 R12, R10, 0x1f, RZ ;  /* 0x0000001f0a0c7819 */ /* 0x000fc800000006ff */
[----:B------:R-:W4:Y:S02]  /*b780*/  SYNCS.PHASECHK.TRANS64.TRYWAIT P1, [R15+URZ+0x30840], R12 ;  /* 0x0308400c0f0075a7 */ /* 0x000f24000802017f */
[----:B----4-:R-:W-:Y:S05]  /*b790*/  @!P1 BRA `(.L_x_1819) ;  /* 0x0000000c00989947 */ /* 0x010fea0003800000 */
.L_x_1840:
[----:B------:R-:W-:Y:S05]  /*b7a0*/  @P0 BRA `(.L_x_1820) ;  /* 0x00000000001c0947 */ /* 0x000fea0003800000 */
[----:B-----5:R-:W1:Y:S02]  /*b7b0*/  S2R R4, SR_TID.X ;  /* 0x0000000000047919 */ /* 0x020e640000002100 */
[----:B-1----:R-:W-:Y:S01]  /*b7c0*/  LOP3.LUT R5, R4, 0x1f, RZ, 0xc0, !PT ;  /* 0x0000001f04057812 */ /* 0x002fe200078ec0ff */
[----:B------:R-:W-:-:S03]  /*b7d0*/  IMAD.MOV.U32 R4, RZ, RZ, 0x4100 ;  /* 0x00004100ff047424 */ /* 0x000fc600078e00ff */
[----:B------:R-:W-:Y:S01]  /*b7e0*/  ISETP.NE.AND P1, PT, R5, RZ, PT ;  /* 0x000000ff0500720c */ /* 0x000fe20003f25270 */
[----:B------:R1:W-:-:S12]  /*b7f0*/  SYNCS.ARRIVE.TRANS64 RZ, [R15+URZ+0x30830], R4 ;  /* 0x030830040fff79a7 */ /* 0x0003d8000800003f */
[----:B-1----:R-:W-:Y:S05]  /*b800*/  @!P1 BRA `(.L_x_1820) ;  /* 0x0000000000049947 */ /* 0x002fea0003800000 */
[----:B------:R-:W-:Y:S01]  /*b810*/  BPT.TRAP 0x1 ;  /* 0x000000040000795c */ /* 0x000fe20000300000 */
.L_x_1820:
[----:B-1---5:R-:W1:Y:S01]  /*b820*/  LDC.64 R4, c[0x0][0x728] ;  /* 0x0001ca00ff047b82 */ /* 0x022e620000000a00 */
        /* <DEDUP_REMOVED lines=16> */
[----:B-1----:R-:W-:Y:S01]  /*b930*/  LEA R4, P2, R13, R4, 0x2 ;  /* 0x000000040d047211 */ /* 0x002fe200078410ff */
        /* <DEDUP_REMOVED lines=16> */
.L_x_1841:
[----:B------:R-:W-:Y:S05]  /*ba40*/  @P0 BRA `(.L_x_1822) ;  /* 0x00000000001c0947 */ /* 0x000fea0003800000 */
[----:B------:R-:W2:Y:S02]  /*ba50*/  S2R R4, SR_TID.X ;  /* 0x0000000000047919 */ /* 0x000ea40000002100 */
[----:B--2---:R-:W-:Y:S01]  /*ba60*/  LOP3.LUT R5, R4, 0x1f, RZ, 0xc0, !PT ;  /* 0x0000001f04057812 */ /* 0x004fe200078ec0ff */
[----:B------:R-:W-:-:S03]  /*ba70*/  IMAD.MOV.U32 R4, RZ, RZ, 0x4100 ;  /* 0x00004100ff047424 */ /* 0x000fc600078e00ff */
[----:B------:R-:W-:Y:S01]  /*ba80*/  ISETP.NE.AND P0, PT, R5, RZ, PT ;  /* 0x000000ff0500720c */ /* 0x000fe20003f05270 */
[----:B------:R2:W-:-:S12]  /*ba90*/  SYNCS.ARRIVE.TRANS64 RZ, [R15+URZ+0x30818], R4 ;  /* 0x030818040fff79a7 */ /* 0x0005d8000800003f */
[----:B--2---:R-:W-:Y:S05]  /*baa0*/  @!P0 BRA `(.L_x_1822) ;  /* 0x0000000000048947 */ /* 0x004fea0003800000 */
[----:B------:R-:W-:Y:S01]  /*bab0*/  BPT.TRAP 0x1 ;  /* 0x000000040000795c */ /* 0x000fe20000300000 */
.L_x_1822:
[----:B------:R2:W5:Y:S01]  /*bac0*/  LDL.LU R4, [R1] ;  /* 0x0000000001047983 */ /* 0x0005620000300800 */
[----:B------:R-:W-:Y:S01]  /*bad0*/  R2UR UR27, R0 ;  /* 0x00000000001b72ca */ /* 0x000fe200000e0000 */
[----:B------:R-:W-:Y:S01]  /*bae0*/  UMOV UR30, 0x0 ;  /* 0x00000000001e7882 */ /* 0x000fe20000000000 */
[----:B------:R-:W-:Y:S01]  /*baf0*/  R2UR UR32, R15 ;  /* 0x000000000f2072ca */ /* 0x000fe200000e0000 */
[----:B------:R-:W-:Y:S01]  /*bb00*/  UMOV UR31, 0x14f00000 ;  /* 0x14f00000001f7882 */ /* 0x000fe20000000000 */
[----:B------:R-:W-:Y:S01]  /*bb10*/  R2UR UR9, R3 ;  /* 0x00000000030972ca */ /* 0x000fe200000e0000 */
[----:B------:R-:W-:Y:S01]  /*bb20*/  UMOV UR26, URZ ;  /* 0x0000003f001a7c82 */ /* 0x000fe20008000000 */
[----:B------:R-:W-:Y:S01]  /*bb30*/  UMOV UR28, UR20 ;  /* 0x00000014001c7c82 */ /* 0x000fe20008000000 */
[----:B------:R-:W-:Y:S01]  /*bb40*/  UMOV UR29, UR21 ;  /* 0x00000015001d7c82 */ /* 0x000fe20008000000 */
[----:B------:R-:W-:Y:S01]  /*bb50*/  UMOV UR18, 0x40 ;  /* 0x0000004000127882 */ /* 0x000fe20000000000 */
[----:B------:R-:W-:-:S04]  /*bb60*/  UMOV UR10, 0x10 ;  /* 0x00000010000a7882 */ /* 0x000fc80000000000 */
[----:B------:R-:W-:Y:S02]  /*bb70*/  UIADD3 UR27, UR27, 0x40, URZ ;  /* 0x000000401b1b7890 */ /* 0x000fe4000fffe03f */
[----:B------:R-:W-:Y:S02]  /*bb80*/  UIADD3 UR24, UR32, 0x1c000, URZ ;  /* 0x0001c00020187890 */ /* 0x000fe4000fffe03f */
[----:B------:R-:W-:Y:S02]  /*bb90*/  UIADD3 UR8, UP0, UR27, UR22, URZ ;  /* 0x000000161b087290 */ /* 0x000fe4000ff1e03f */
[----:B------:R-:W-:Y:S01]  /*bba0*/  IMAD.U32 R5, RZ, RZ, UR27 ;  /* 0x0000001bff057e24 */ /* 0x000fe2000f8e00ff */
[----:B------:R-:W-:Y:S02]  /*bbb0*/  UIADD3 UR25, UR32, 0x30818, URZ ;  /* 0x0003081820197890 */ /* 0x000fe4000fffe03f */
[----:B------:R-:W-:Y:S01]  /*bbc0*/  UIADD3 UR27, UR27, UR7, URZ ;  /* 0x000000071b1b7290 */ /* 0x000fe2000fffe03f */
[----:B------:R-:W-:Y:S01]  /*bbd0*/  PLOP3.LUT P0, PT, PT, PT, UP0, 0x80, 0x0 ;  /* 0x000000000000781c */ /* 0x000fe20003f0f008 */
[----:B------:R-:W-:Y:S01]  /*bbe0*/  IMAD.U32 R0, RZ, RZ, UR8 ;  /* 0x00000008ff007e24 */ /* 0x000fe2000f8e00ff */
[----:B------:R-:W-:Y:S01]  /*bbf0*/  R2UR UR8, R2 ;  /* 0x00000000020872ca */ /* 0x000fe200000e0000 */
[----:B------:R-:W-:Y:S01]  /*bc00*/  UIADD3 UR16, UR32, 0x1e000, URZ ;  /* 0x0001e00020107890 */ /* 0x000fe2000fffe03f */
[----:B------:R-:W-:Y:S01]  /*bc10*/  LEA.HI.X.SX32 R5, R5, R14, 0x1, P0 ;  /* 0x0000000e05057211 */ /* 0x000fe200000f0eff */
[----:B------:R-:W-:Y:S01]  /*bc20*/  UIADD3 UR32, UR32, 0x28100, URZ ;  /* 0x0002810020207890 */ /* 0x000fe2000fffe03f */
[C---:B------:R-:W-:Y:S01]  /*bc30*/  LEA R9, P0, R0.reuse, R9, 0x2 ;  /* 0x0000000900097211 */ /* 0x040fe200078010ff */
[----:B------:R-:W-:Y:S01]  /*bc40*/  UMOV UR17, UR25 ;  /* 0x0000001900117c82 */ /* 0x000fe20008000000 */
[----:B------:R-:W-:Y:S01]  /*bc50*/  UMOV UR19, UR27 ;  /* 0x0000001b00137c82 */ /* 0x000fe20008000000 */
[----:B------:R-:W-:Y:S01]  /*bc60*/  UMOV UR33, UR25 ;  /* 0x0000001900217c82 */ /* 0x000fe20008000000 */
[----:B------:R-:W-:-:S02]  /*bc70*/  LEA.HI.X R8, R0, R8, R5, 0x2, P0 ;  /* 0x0000000800087211 */ /* 0x000fc400000f1405 */
[----:B------:R-:W-:Y:S02]  /*bc80*/  R2UR UR34, R9 ;  /* 0x00000000092272ca */ /* 0x000fe400000e0000 */
[----:B------:R-:W-:Y:S01]  /*bc90*/  R2UR UR35, R8 ;  /* 0x00000000082372ca */ /* 0x000fe200000e0000 */
[----:B------:R2:W-:Y:S01]  /*bca0*/  UTMALDG.4D [UR24], [UR8], desc[UR30] ;  /* 0x00001e18080075b4 */ /* 0x0005e20008019000 */
[----:B------:R2:W-:Y:S11]  /*bcb0*/  UTMALDG.4D [UR16], [UR8], desc[UR30] ;  /* 0x00001e10080075b4 */ /* 0x0005f60008019000 */
[----:B------:R2:W-:Y:S02]  /*bcc0*/  UBLKCP.S.G [UR32], [UR34], UR10 ;  /* 0x00000020220073ba */ /* 0x0005e4000800020a */
[----:B--2---:R-:W-:-:S07]  /*bcd0*/  IMAD.MOV.U32 R16, RZ, RZ, 0x1 ;  /* 0x00000001ff107424 */ /* 0x004fce00078e00ff */
.L_x_1808:
[----:B------:R-:W1:Y:S01]  /*bce0*/  S2R R0, SR_TID.X ;  /* 0x0000000000007919 */ /* 0x000e620000002100 */
[----:B------:R-:W-:Y:S01]  /*bcf0*/  IMAD R3, R16, 0x8, R15 ;  /* 0x0000000810037824 */ /* 0x000fe200078e020f */
[----:B-1----:R-:W-:Y:S02]  /*bd00*/  LOP3.LUT R2, R0, 0x7f, RZ, 0xc0, !PT ;  /* 0x0000007f00027812 */ /* 0x002fe400078ec0ff */
[----:B------:R-:W-:Y:S02]  /*bd10*/  SHF.L.U32 R0, R10, 0x1f, RZ ;  /* 0x0000001f0a007819 */ /* 0x000fe400000006ff */
[----:B------:R-:W-:Y:S02]  /*bd20*/  ISETP.NE.AND P1, PT, R2, RZ, PT ;  /* 0x000000ff0200720c */ /* 0x000fe40003f25270 */
[----:B------:R-:W1:Y:S02]  /*bd30*/  SYNCS.PHASECHK.TRANS64.TRYWAIT P0, [R3+URZ+0x30840], R0 ;  /* 0x03084000030075a7 */ /* 0x000e64000800017f */
[----:B-1----:R-:W-:Y:S09]  /*bd40*/  @!P0 BRA `(.L_x_1823) ;  /* 0x0000000800548947 */ /* 0x002ff20003800000 */
.L_x_1842:
[----:B------:R-:W-:Y:S05]  /*bd50*/  @P1 BRA `(.L_x_1824) ;  /* 0x0000000000181947 */ /* 0x000fea0003800000 */
[----:B------:R-:W1:Y:S01]  /*bd60*/  S2R R2, SR_TID.X ;  /* 0x0000000000027919 */ /* 0x000e620000002100 */
[----:B------:R-:W-:-:S04]  /*bd70*/  IMAD.MOV.U32 R0, RZ, RZ, 0x4100 ;  /* 0x00004100ff007424 */ /* 0x000fc800078e00ff */
[----:B------:R1:W-:Y:S02]  /*bd80*/  SYNCS.ARRIVE.TRANS64 RZ, [R3+URZ+0x30830], R0 ;  /* 0x0308300003ff79a7 */ /* 0x0003e4000800003f */
[----:B-1----:R-:W-:-:S13]  /*bd90*/  LOP3.LUT P0, RZ, R2, 0x1f, RZ, 0xc0, !PT ;  /* 0x0000001f02ff7812 */ /* 0x002fda000780c0ff */
[----:B------:R-:W-:Y:S05]  /*bda0*/  @!P0 BRA `(.L_x_1824) ;  /* 0x0000000000048947 */ /* 0x000fea0003800000 */
[----:B------:R-:W-:Y:S01]  /*bdb0*/  BPT.TRAP 0x1 ;  /* 0x000000040000795c */ /* 0x000fe20000300000 */
.L_x_1824:
[----:B-----5:R-:W-:Y:S01]  /*bdc0*/  R2UR UR27, R4 ;  /* 0x00000000041b72ca */ /* 0x020fe200000e0000 */
[C-C-:B------:R-:W-:Y:S01]  /*bdd0*/  IMAD R0, R16.reuse, 0x4000, R15.reuse ;  /* 0x0000400010007824 */ /* 0x140fe200078e020f */
[----:B------:R-:W-:Y:S01]  /*bde0*/  R2UR UR17, R11 ;  /* 0x000000000b1172ca */ /* 0x000fe200000e0000 */
[----:B--234-:R-:W-:Y:S01]  /*bdf0*/  IMAD R15, R16, 0x100, R15 ;  /* 0x00000100100f7824 */ /* 0x01cfe200078e020f */
        /* <DEDUP_REMOVED lines=16> */
[----:B------:R-:W-:Y:S02]  /*bf00*/  ULEA.HI.X.SX32 UR17, UR27, UR17, 0x1, UP0 ;  /* 0x000000111b117291 */ /* 0x000fe400080f0e3f */
[----:B------:R-:W-:Y:S01]  /*bf10*/  ULEA UR30, UP0, UR18, UR30, 0x2 ;  /* 0x0000001e121e7291 */ /* 0x000fe2000f80103f */
[C---:B------:R-:W-:Y:S01]  /*bf20*/  ISETP.NE.AND P0, PT, R0.reuse, 0x2, PT ;  /* 0x000000020000780c */ /* 0x040fe20003f05270 */
[----:B------:R-:W-:Y:S02]  /*bf30*/  UIADD3 UR27, UR27, UR7, URZ ;  /* 0x000000071b1b7290 */ /* 0x000fe4000fffe03f */
[----:B------:R-:W-:Y:S01]  /*bf40*/  UIADD3 UR24, UR16, 0x20000, URZ ;  /* 0x0002000010187890 */ /* 0x000fe2000fffe03f */
[----:B------:R-:W-:Y:S01]  /*bf50*/  SEL R3, RZ, 0x1, P0 ;  /* 0x00000001ff037807 */ /* 0x000fe20000000000 */
[----:B------:R-:W-:Y:S01]  /*bf60*/  UIADD3 UR16, UR16, 0x22000, URZ ;  /* 0x0002200010107890 */ /* 0x000fe2000fffe03f */
[----:B------:R-:W-:Y:S01]  /*bf70*/  SEL R0, R0, RZ, P0 ;  /* 0x000000ff00007207 */ /* 0x000fe20000000000 */
[----:B------:R-:W-:Y:S01]  /*bf80*/  ULEA.HI.X UR31, UR18, UR31, UR17, 0x2, UP0 ;  /* 0x0000001f121f7291 */ /* 0x000fe200080f1411 */
[----:B------:R-:W-:Y:S01]  /*bf90*/  LOP3.LUT R10, R10, R3, RZ, 0x3c, !PT ;  /* 0x000000030a0a7212 */ /* 0x000fe200078e3cff */
[----:B------:R-:W-:Y:S01]  /*bfa0*/  UIADD3 UR34, UR10, 0x28200, URZ ;  /* 0x000282000a227890 */ /* 0x000fe2000fffe03f */
        /* <DEDUP_REMOVED lines=10> */
.L_x_1805:
[----:B------:R-:W-:Y:S05]  /*c050*/  BSYNC B0 ;  /* 0x0000000000007941 */ /* 0x000fea0003800000 */
.L_x_1800:
[----:B------:R-:W-:-:S03]  /*c060*/  UMOV UR8, 0xffffffff ;  /* 0xffffffff00087882 */ /* 0x000fc60000000000 */
[----:B------:R-:W-:Y:S05]  /*c070*/  BRA.DIV UR8, `(.L_x_1825) ;  /* 0x00000006089c7947 */ /* 0x000fea000b800000 */
[----:B------:R-:W-:-:S13]  /*c080*/  ELECT P6, URZ, PT ;  /* 0x00000000003f782f */ /* 0x000fda00038c0000 */
.L_x_1845:
[----:B------:R-:W-:Y:S05]  /*c090*/  @!P6 BRA `(.L_x_1680) ;  /* 0x000000000084e947 */ /* 0x000fea0003800000 */
[----:B------:R-:W-:-:S06]  /*c0a0*/  ULOP3.LUT UR8, UR38, 0x2, URZ, 0xfc, !UPT ;  /* 0x0000000226087892 */ /* 0x000fcc000f8efc3f */
[----:B------:R-:W-:-:S05]  /*c0b0*/  IMAD.U32 R2, RZ, RZ, UR8 ;  /* 0x00000008ff027e24 */ /* 0x000fca000f8e00ff */
[----:B------:R-:W-:-:S13]  /*c0c0*/  ISETP.NE.AND P2, PT, R2, 0x3, PT ;  /* 0x000000030200780c */ /* 0x000fda0003f45270 */
[----:B------:R-:W-:Y:S05]  /*c0d0*/  @!P2 BRA `(.L_x_1826) ;  /* 0x000000000004a947 */ /* 0x000fea0003800000 */
[----:B---3--:R-:W-:Y:S01]  /*c0e0*/  BPT.TRAP 0x1 ;  /* 0x000000040000795c */ /* 0x008fe20000300000 */
.L_x_1826:
        /* <DEDUP_REMOVED lines=15> */
.L_x_1846:
[----:B------:R-:W2:Y:S02]  /*c1e0*/  SYNCS.PHASECHK.TRANS64.TRYWAIT P0, [R3+URZ], R2 ;  /* 0x00000002030075a7 */ /* 0x000ea4000800017f */
[----:B--2---:R-:W-:Y:S05]  /*c1f0*/  @!P0 BRA `(.L_x_1828) ;  /* 0x0000000400708947 */ /* 0x004fea0003800000 */
.L_x_1847:
[----:B------:R-:W-:Y:S05]  /*c200*/  @!P2 BRA `(.L_x_1829) ;  /* 0x000000000004a947 */ /* 0x000fea0003800000 */
[----:B---3--:R-:W-:Y:S01]  /*c210*/  BPT.TRAP 0x1 ;  /* 0x000000040000795c */ /* 0x008fe20000300000 */
.L_x_1829:
[----:B--2---:R-:W-:-:S04]  /*c220*/  VIADD R3, R8, 0x30840 ;  /* 0x0003084008037836 */ /* 0x004fc80000000000 */
[----:B------:R-:W-:-:S04]  /*c230*/  IMAD R5, R0, 0x8, R3 ;  /* 0x0000000800057824 */ /* 0x000fc800078e0203 */
[----:B------:R-:W2:Y:S02]  /*c240*/  SYNCS.PHASECHK.TRANS64.TRYWAIT P0, [R5+URZ], R4 ;  /* 0x00000004050075a7 */ /* 0x000ea4000800017f */
[----:B--2---:R-:W-:Y:S05]  /*c250*/  @!P0 BRA `(.L_x_1830) ;  /* 0x00000004006c8947 */ /* 0x004fea0003800000 */
.L_x_1848:
[----:B------:R-:W-:-:S07]  /*c260*/  IMAD R3, R6, 0x8, R3 ;  /* 0x0000000806037824 */ /* 0x000fce00078e0203 */
.L_x_1831:
[----:B----4-:R4:W1:Y:S02]  /*c270*/  SYNCS.PHASECHK.TRANS64.TRYWAIT P0, [R3+URZ], R2 ;  /* 0x00000002030075a7 */ /* 0x010864000800017f */
[----:B-1----:R-:W-:Y:S05]  /*c280*/  @!P0 NANOSLEEP.SYNCS 0x989680 ;  /* 0x009896800000895d */ /* 0x002fea0003900000 */
[----:B------:R-:W1:Y:S02]  /*c290*/  @!P0 SYNCS.PHASECHK.TRANS64 P0, [R3+URZ], R2 ;  /* 0x00000002030085a7 */ /* 0x000e64000800007f */
[----:B-1----:R-:W-:Y:S05]  /*c2a0*/  @!P0 BRA `(.L_x_1831) ;  /* 0xfffffffc00f08947 */ /* 0x002fea000383ffff */
.L_x_1680:
[----:B---3--:R-:W-:Y:S05]  /*c2b0*/  BSYNC B6 ;  /* 0x0000000000067941 */ /* 0x008fea0003800000 */
.L_x_1674:
[----:B------:R-:W-:Y:S05]  /*c2c0*/  EXIT ;  /* 0x000000000000794d */ /* 0x000fea0003800000 */
.L_x_1691:
[----:B------:R-:W-:Y:S02]  /*c2d0*/  IMAD.MOV.U32 R12, RZ, RZ, RZ ;  /* 0x000000ffff0c7224 */ /* 0x000fe400078e00ff */
[----:B------:R-:W-:Y:S02]  /*c2e0*/  IMAD.MOV.U32 R11, RZ, RZ, 0x1f ;  /* 0x0000001fff0b7424 */ /* 0x000fe400078e00ff */
[----:B------:R-:W-:-:S07]  /*c2f0*/  IMAD.MOV.U32 R15, RZ, RZ, -0x1 ;  /* 0xffffffffff0f7424 */ /* 0x000fce00078e00ff */
[----:B------:R-:W-:Y:S05]  /*c300*/  WARPSYNC.COLLECTIVE R15, `(.L_x_1832) ;  /* 0x000000000f087348 */ /* 0x000fea0003c00000 */
[----:B------:R1:W2:Y:S02]  /*c310*/  SHFL.IDX P6, R14, R13, R12, R11 ;  /* 0x0000000c0d0e7389 */ /* 0x0002a400000c000b */
[----:B-12---:R-:W-:Y:S01]  /*c320*/  ENDCOLLECTIVE ;  /* 0x000000000000791b */ /* 0x006fe20003800000 */
.L_x_1832:
[----:B------:R-:W-:Y:S05]  /*c330*/  BRA `(.L_x_1833) ;  /* 0xffffff5000c87947 */ /* 0x000fea000383ffff */
.L_x_1693:
        /* <DEDUP_REMOVED lines=8> */
.L_x_1697:
[----:B---3--:R3:W4:Y:S02]  /*c3c0*/  SYNCS.PHASECHK.TRANS64.TRYWAIT P0, [R0+URZ+0x30810], R191 ;  /* 0x030810bf000075a7 */ /* 0x008724000800017f */
[----:B----4-:R-:W-:Y:S05]  /*c3d0*/  @!P0 NANOSLEEP.SYNCS 0x989680 ;  /* 0x009896800000895d */ /* 0x010fea0003900000 */
[----:B------:R-:W4:Y:S02]  /*c3e0*/  @!P0 SYNCS.PHASECHK.TRANS64 P0, [R0+URZ+0x30810], R191 ;  /* 0x030810bf000085a7 */ /* 0x000f24000800007f */
[----:B----4-:R-:W-:Y:S05]  /*c3f0*/  @!P0 BRA `(.L_x_1697) ;  /* 0xfffffffc00f08947 */ /* 0x010fea000383ffff */
[----:B------:R-:W-:Y:S05]  /*c400*/  BRA `(.L_x_1696) ;  /* 0xffffff5800b07947 */ /* 0x000fea000383ffff */
.L_x_1701:
[----:B--2---:R2:W1:Y:S02]  /*c410*/  SYNCS.PHASECHK.TRANS64.TRYWAIT P0, [R0+URZ+0x30830], R191 ;  /* 0x030830bf000075a7 */ /* 0x004464000800017f */
[----:B-1----:R-:W-:Y:S05]  /*c420*/  @!P0 NANOSLEEP.SYNCS 0x989680 ;  /* 0x009896800000895d */ /* 0x002fea0003900000 */
[----:B------:R-:W1:Y:S02]  /*c430*/  @!P0 SYNCS.PHASECHK.TRANS64 P0, [R0+URZ+0x30830], R191 ;  /* 0x030830bf000085a7 */ /* 0x000e64000800007f */
[----:B-1----:R-:W-:Y:S05]  /*c440*/  @!P0 BRA `(.L_x_1701) ;  /* 0xfffffffc00f08947 */ /* 0x002fea000383ffff */
[----:B------:R-:W-:Y:S05]  /*c450*/  BRA `(.L_x_1700) ;  /* 0xffffff6000c87947 */ /* 0x000fea000383ffff */
.L_x_1806:
[----:B-1----:R1:W2:Y:S02]  /*c460*/  SYNCS.PHASECHK.TRANS64.TRYWAIT P0, [R15+URZ+0x30820], R0 ;  /* 0x030820000f0075a7 */ /* 0x0022a4000800017f */
[----:B--2---:R-:W-:Y:S05]  /*c470*/  @!P0 NANOSLEEP.SYNCS 0x989680 ;  /* 0x009896800000895d */ /* 0x004fea0003900000 */
[----:B------:R-:W2:Y:S02]  /*c480*/  @!P0 SYNCS.PHASECHK.TRANS64 P0, [R15+URZ+0x30820], R0 ;  /* 0x030820000f0085a7 */ /* 0x000ea4000800007f */
[----:B--2---:R-:W-:Y:S05]  /*c490*/  @!P0 BRA `(.L_x_1806) ;  /* 0xfffffffc00f08947 */ /* 0x004fea000383ffff */
[----:B------:R-:W-:Y:S05]  /*c4a0*/  BRA `(.L_x_1834) ;  /* 0xffffffe0001c7947 */ /* 0x000fea000383ffff */
.L_x_1810:
[----:B--2---:R2:W3:Y:S02]  /*c4b0*/  SYNCS.PHASECHK.TRANS64.TRYWAIT P1, [R15+URZ+0x30840], R18 ;  /* 0x030840120f0075a7 */ /* 0x0044e4000802017f */
[----:B---3--:R-:W-:Y:S05]  /*c4c0*/  @!P1 NANOSLEEP.SYNCS 0x989680 ;  /* 0x009896800000995d */ /* 0x008fea0003900000 */
[----:B------:R-:W3:Y:S02]  /*c4d0*/  @!P1 SYNCS.PHASECHK.TRANS64 P1, [R15+URZ+0x30840], R18 ;  /* 0x030840120f0095a7 */ /* 0x000ee4000802007f */
[----:B---3--:R-:W-:Y:S05]  /*c4e0*/  @!P1 BRA `(.L_x_1810) ;  /* 0xfffffffc00f09947 */ /* 0x008fea000383ffff */
[----:B------:R-:W-:Y:S05]  /*c4f0*/  BRA `(.L_x_1835) ;  /* 0xffffffe400d47947 */ /* 0x000fea000383ffff */
.L_x_1812:
[----:B-1----:R1:W3:Y:S02]  /*c500*/  SYNCS.PHASECHK.TRANS64.TRYWAIT P1, [R15+URZ+0x30828], R18 ;  /* 0x030828120f0075a7 */ /* 0x0022e4000802017f */
[----:B---3--:R-:W-:Y:S05]  /*c510*/  @!P1 NANOSLEEP.SYNCS 0x989680 ;  /* 0x009896800000995d */ /* 0x008fea0003900000 */
[----:B------:R-:W3:Y:S02]  /*c520*/  @!P1 SYNCS.PHASECHK.TRANS64 P1, [R15+URZ+0x30828], R18 ;  /* 0x030828120f0095a7 */ /* 0x000ee4000802007f */
[----:B---3--:R-:W-:Y:S05]  /*c530*/  @!P1 BRA `(.L_x_1812) ;  /* 0xfffffffc00f09947 */ /* 0x008fea000383ffff */
[----:B------:R-:W-:Y:S05]  /*c540*/  BRA `(.L_x_1836) ;  /* 0xffffffe800747947 */ /* 0x000fea000383ffff */
.L_x_1814:
[----:B---3--:R3:W4:Y:S02]  /*c550*/  SYNCS.PHASECHK.TRANS64.TRYWAIT P1, [R15+URZ+0x30848], R18 ;  /* 0x030848120f0075a7 */ /* 0x008724000802017f */
[----:B----4-:R-:W-:Y:S05]  /*c560*/  @!P1 NANOSLEEP.SYNCS 0x989680 ;  /* 0x009896800000995d */ /* 0x010fea0003900000 */
[----:B------:R-:W4:Y:S02]  /*c570*/  @!P1 SYNCS.PHASECHK.TRANS64 P1, [R15+URZ+0x30848], R18 ;  /* 0x030848120f0095a7 */ /* 0x000f24000802007f */
[----:B----4-:R-:W-:Y:S05]  /*c580*/  @!P1 BRA `(.L_x_1814) ;  /* 0xfffffffc00f09947 */ /* 0x010fea000383ffff */
[----:B------:R-:W-:Y:S05]  /*c590*/  BRA `(.L_x_1837) ;  /* 0xffffffec00147947 */ /* 0x000fea000383ffff */
.L_x_1816:
[----:B------:R-:W-:-:S07]  /*c5a0*/  SHF.L.U32 R4, R10, 0x1f, RZ ;  /* 0x0000001f0a047819 */ /* 0x000fce00000006ff */
.L_x_1838:
[----:B----4-:R4:W1:Y:S02]  /*c5b0*/  SYNCS.PHASECHK.TRANS64.TRYWAIT P1, [R15+URZ+0x30820], R4 ;  /* 0x030820040f0075a7 */ /* 0x010864000802017f */
[----:B-1----:R-:W-:Y:S05]  /*c5c0*/  @!P1 NANOSLEEP.SYNCS 0x989680 ;  /* 0x009896800000995d */ /* 0x002fea0003900000 */
[----:B------:R-:W1:Y:S02]  /*c5d0*/  @!P1 SYNCS.PHASECHK.TRANS64 P1, [R15+URZ+0x30820], R4 ;  /* 0x030820040f0095a7 */ /* 0x000e64000802007f */
[----:B-1----:R-:W-:Y:S05]  /*c5e0*/  @!P1 BRA `(.L_x_1838) ;  /* 0xfffffffc00f09947 */ /* 0x002fea000383ffff */
[----:B------:R-:W-:Y:S05]  /*c5f0*/  BRA `(.L_x_1839) ;  /* 0xffffffec00987947 */ /* 0x000fea000383ffff */
.L_x_1819:
[----:B----4-:R4:W1:Y:S02]  /*c600*/  SYNCS.PHASECHK.TRANS64.TRYWAIT P1, [R15+URZ+0x30840], R12 ;  /* 0x0308400c0f0075a7 */ /* 0x010864000802017f */
[----:B-1----:R-:W-:Y:S05]  /*c610*/  @!P1 NANOSLEEP.SYNCS 0x989680 ;  /* 0x009896800000995d */ /* 0x002fea0003900000 */
[----:B------:R-:W1:Y:S02]  /*c620*/  @!P1 SYNCS.PHASECHK.TRANS64 P1, [R15+URZ+0x30840], R12 ;  /* 0x0308400c0f0095a7 */ /* 0x000e64000802007f */
[----:B-1----:R-:W-:Y:S05]  /*c630*/  @!P1 BRA `(.L_x_1819) ;  /* 0xfffffffc00f09947 */ /* 0x002fea000383ffff */
[----:B------:R-:W-:Y:S05]  /*c640*/  BRA `(.L_x_1840) ;  /* 0xfffffff000547947 */ /* 0x000fea000383ffff */
.L_x_1821:
[----:B-1----:R1:W2:Y:S02]  /*c650*/  SYNCS.PHASECHK.TRANS64.TRYWAIT P1, [R15+URZ+0x30828], R12 ;  /* 0x0308280c0f0075a7 */ /* 0x0022a4000802017f */
[----:B--2---:R-:W-:Y:S05]  /*c660*/  @!P1 NANOSLEEP.SYNCS 0x989680 ;  /* 0x009896800000995d */ /* 0x004fea0003900000 */
[----:B------:R-:W2:Y:S02]  /*c670*/  @!P1 SYNCS.PHASECHK.TRANS64 P1, [R15+URZ+0x30828], R12 ;  /* 0x0308280c0f0095a7 */ /* 0x000ea4000802007f */
[----:B--2---:R-:W-:Y:S05]  /*c680*/  @!P1 BRA `(.L_x_1821) ;  /* 0xfffffffc00f09947 */ /* 0x004fea000383ffff */
[----:B------:R-:W-:Y:S05]  /*c690*/  BRA `(.L_x_1841) ;  /* 0xfffffff000e87947 */ /* 0x000fea000383ffff */
.L_x_1823:
[----:B------:R1:W1:Y:S02]  /*c6a0*/  SYNCS.PHASECHK.TRANS64.TRYWAIT P0, [R3+URZ+0x30840], R0 ;  /* 0x03084000030075a7 */ /* 0x000264000800017f */
[----:B-1----:R-:W-:Y:S05]  /*c6b0*/  @!P0 NANOSLEEP.SYNCS 0x989680 ;  /* 0x009896800000895d */ /* 0x002fea0003900000 */
[----:B------:R-:W1:Y:S02]  /*c6c0*/  @!P0 SYNCS.PHASECHK.TRANS64 P0, [R3+URZ+0x30840], R0 ;  /* 0x03084000030085a7 */ /* 0x000e64000800007f */
[----:B-1----:R-:W-:Y:S05]  /*c6d0*/  @!P0 BRA `(.L_x_1823) ;  /* 0xfffffffc00f08947 */ /* 0x002fea000383ffff */
[----:B------:R-:W-:Y:S05]  /*c6e0*/  BRA `(.L_x_1842) ;  /* 0xfffffff400987947 */ /* 0x000fea000383ffff */
.L_x_1825:
[----:B------:R-:W-:Y:S01]  /*c6f0*/  BSSY B0, `(.L_x_1843) ;  /* 0x0000006000007945 */ /* 0x000fe20003800000 */
[----:B------:R-:W-:-:S07]  /*c700*/  IMAD.MOV.U32 R15, RZ, RZ, -0x1 ;  /* 0xffffffffff0f7424 */ /* 0x000fce00078e00ff */
[----:B---3--:R-:W-:Y:S05]  /*c710*/  WARPSYNC.COLLECTIVE R15, `(.L_x_1844) ;  /* 0x000000000f0c7348 */ /* 0x008fea0003c00000 */
[----:B------:R-:W-:Y:S02]  /*c720*/  ELECT P6, UR62, PT ;  /* 0x00000000003e782f */ /* 0x000fe400038c0000 */
[----:B------:R-:W-:Y:S01]  /*c730*/  MOV R14, UR62 ;  /* 0x0000003e000e7c02 */ /* 0x000fe20008000f00 */
[----:B---3--:R-:W-:Y:S10]  /*c740*/  ENDCOLLECTIVE ;  /* 0x000000000000791b */ /* 0x008ff40003800000 */
.L_x_1844:
[----:B------:R-:W-:Y:S05]  /*c750*/  BSYNC B0 ;  /* 0x0000000000007941 */ /* 0x000fea0003800000 */
.L_x_1843:
[----:B------:R-:W-:Y:S05]  /*c760*/  BRA `(.L_x_1845) ;  /* 0xfffffff800487947 */ /* 0x000fea000383ffff */
.L_x_1827:
[----:B-1----:R1:W2:Y:S02]  /*c770*/  SYNCS.PHASECHK.TRANS64.TRYWAIT P0, [R7+URZ], R4 ;  /* 0x00000004070075a7 */ /* 0x0022a4000800017f */
[----:B--2---:R-:W-:Y:S05]  /*c780*/  @!P0 NANOSLEEP.SYNCS 0x989680 ;  /* 0x009896800000895d */ /* 0x004fea0003900000 */
[----:B------:R-:W2:Y:S02]  /*c790*/  @!P0 SYNCS.PHASECHK.TRANS64 P0, [R7+URZ], R4 ;  /* 0x00000004070085a7 */ /* 0x000ea4000800007f */
[----:B--2---:R-:W-:Y:S05]  /*c7a0*/  @!P0 BRA `(.L_x_1827) ;  /* 0xfffffffc00f08947 */ /* 0x004fea000383ffff */
[----:B------:R-:W-:Y:S05]  /*c7b0*/  BRA `(.L_x_1846) ;  /* 0xfffffff800887947 */ /* 0x000fea000383ffff */
.L_x_1828:
[----:B--2---:R2:W4:Y:S02]  /*c7c0*/  SYNCS.PHASECHK.TRANS64.TRYWAIT P0, [R3+URZ], R2 ;  /* 0x00000002030075a7 */ /* 0x004524000800017f */
[----:B----4-:R-:W-:Y:S05]  /*c7d0*/  @!P0 NANOSLEEP.SYNCS 0x989680 ;  /* 0x009896800000895d */ /* 0x010fea0003900000 */
[----:B------:R-:W4:Y:S02]  /*c7e0*/  @!P0 SYNCS.PHASECHK.TRANS64 P0, [R3+URZ], R2 ;  /* 0x00000002030085a7 */ /* 0x000f24000800007f */
[----:B----4-:R-:W-:Y:S05]  /*c7f0*/  @!P0 BRA `(.L_x_1828) ;  /* 0xfffffffc00f08947 */ /* 0x010fea000383ffff */
[----:B------:R-:W-:Y:S05]  /*c800*/  BRA `(.L_x_1847) ;  /* 0xfffffff8007c7947 */ /* 0x000fea000383ffff */
.L_x_1830:
[----:B--2---:R2:W4:Y:S02]  /*c810*/  SYNCS.PHASECHK.TRANS64.TRYWAIT P0, [R5+URZ], R4 ;  /* 0x00000004050075a7 */ /* 0x004524000800017f */
[----:B----4-:R-:W-:Y:S05]  /*c820*/  @!P0 NANOSLEEP.SYNCS 0x989680 ;  /* 0x009896800000895d */ /* 0x010fea0003900000 */
[----:B------:R-:W4:Y:S02]  /*c830*/  @!P0 SYNCS.PHASECHK.TRANS64 P0, [R5+URZ], R4 ;  /* 0x00000004050085a7 */ /* 0x000f24000800007f */
[----:B----4-:R-:W-:Y:S05]  /*c840*/  @!P0 BRA `(.L_x_1830) ;  /* 0xfffffffc00f08947 */ /* 0x010fea000383ffff */
[----:B------:R-:W-:Y:S05]  /*c850*/  BRA `(.L_x_1848) ;  /* 0xfffffff800807947 */ /* 0x000fea000383ffff */
.L_x_1849:
        /* <DEDUP_REMOVED lines=10> */
.L_x_7302:


//--------------------- .text._ZN7cutlass13device_kernelIN5flash11enable_sm90INS1_16FlashAttnBwdSm90INS1_25CollectiveMainloopBwdSm90ILi2ELi2ELi2EN4cute5tupleIJNS5_1CILi1EEES8_S8_EEENS6_IJNS7_ILi64EEENS7_ILi128EEESB_EEENS_6half_tEfNS_4arch4Sm90ELb0ELb1ELb1ELb1ELb1ELb1ELb0ELb0ELi2ELi1ELi2ELi1ELb0EEENS1_21CollectiveEpilogueBwdISC_SD_SF_Li256ELb1ELb0ELi1EEENS1_19SingleTileSchedulerILb1ELb0ELb0ELi128EEEEEEEEEvNT_6ParamsE --------------------------
	.section	.text._ZN7cutlass13device_kernelIN5flash11enable_sm90INS1_16FlashAttnBwdSm90INS1_25CollectiveMainloopBwdSm90ILi2ELi2ELi2EN4cute5tupleIJNS5_1CILi1EEES8_S8_EEENS6_IJNS7_ILi64EEENS7_ILi128EEESB_EEENS_6half_tEfNS_4arch4Sm90ELb0ELb1ELb1ELb1ELb1ELb1ELb0ELb0ELi2ELi1ELi2ELi1ELb0EEENS1_21CollectiveEpilogueBwdISC_SD_SF_Li256ELb1ELb0ELi1EEENS1_19SingleTileSchedulerILb1ELb0ELb0ELi128EEEEEEEEEvNT_6ParamsE,"ax",@progbits
	.align	128
.text._ZN7cutlass13device_kernelIN5flash11enable_sm90INS1_16FlashAttnBwdSm90INS1_25CollectiveMainloopBwdSm90ILi2ELi2ELi2EN4cute5tupleIJNS5_1CILi1EEES8_S8_EEENS6_IJNS7_ILi64EEENS7_ILi128EEESB_EEENS_6half_tEfNS_4arch4Sm90ELb0ELb1ELb1ELb1ELb1ELb1ELb0ELb0ELi2ELi1ELi2ELi1ELb0EEENS1_21CollectiveEpilogueBwdISC_SD_SF_Li256ELb1ELb0ELi1EEENS1_19SingleTileSchedulerILb1ELb0ELb0ELi128EEEEEEEEEvNT_6ParamsE:
        .type           _ZN7cutlass13device_kernelIN5flash11enable_sm90INS1_16FlashAttnBwdSm90INS1_25CollectiveMainloopBwdSm90ILi2ELi2ELi2EN4cute5tupleIJNS5_1CILi1EEES8_S8_EEENS6_IJNS7_ILi64EEENS7_ILi128EEESB_EEENS_6half_tEfNS_4arch4Sm90ELb0ELb1ELb1ELb1ELb1ELb1ELb0ELb0ELi2ELi1ELi2ELi1ELb0EEENS1_21CollectiveEpilogueBwdISC_SD_SF_Li256ELb1ELb0ELi1EEENS1_19SingleTileSchedulerILb1ELb0ELb0ELi128EEEEEEEEEvNT_6ParamsE,@function
        .size           _ZN7cutlass13device_kernelIN5flash11enable_sm90INS1_16FlashAttnBwdSm90INS1_25CollectiveMainloopBwdSm90ILi2ELi2ELi2EN4cute5tupleIJNS5_1CILi1EEES8_S8_EEENS6_IJNS7_ILi64EEENS7_ILi128EEESB_EEENS_6half_tEfNS_4arch4Sm90ELb0ELb1ELb1ELb1ELb1ELb1ELb0ELb0ELi2ELi1ELi2ELi1ELb0EEENS1_21CollectiveEpilogueBwdISC_SD_SF_Li256ELb1ELb0ELi1EEENS1_19SingleTileSchedulerILb1ELb0ELb0ELi128EEEEEEEEEvNT_6ParamsE,(.L_x_7303 - _ZN7cutlass13device_kernelIN5flash11enable_sm90INS1_16FlashAttnBwdSm90INS1_25CollectiveMainloopBwdSm90ILi2ELi2ELi2EN4cute5tupleIJNS5_1CILi1EEES8_S8_EEENS6_IJNS7_ILi64EEENS7_ILi128EEESB_EEENS_6half_tEfNS_4arch4Sm90ELb0ELb1ELb1ELb1ELb1ELb1ELb0ELb0ELi2ELi1ELi2ELi1ELb0EEENS1_21CollectiveEpilogueBwdISC_SD_SF_Li256ELb1ELb0ELi1EEENS1_19SingleTileSchedulerILb1ELb0ELb0ELi128EEEEEEEEEvNT_6ParamsE)
        .other          _ZN7cutlass13device_kernelIN5flash11enable_sm90INS1_16FlashAttnBwdSm90INS1_25CollectiveMainloopBwdSm90ILi2ELi2ELi2EN4cute5tupleIJNS5_1CILi1EEES8_S8_EEENS6_IJNS7_ILi64EEENS7_ILi128EEESB_EEENS_6half_tEfNS_4arch4Sm90ELb0ELb1ELb1ELb1ELb1ELb1ELb0ELb0ELi2ELi1ELi2ELi1ELb0EEENS1_21CollectiveEpilogueBwdISC_SD_SF_Li256ELb1ELb0ELi1EEENS1_19SingleTileSchedulerILb1ELb0ELb0ELi128EEEEEEEEEvNT_6ParamsE,@"STO_CUDA_ENTRY STV_DEFAULT"
_ZN7cutlass13device_kernelIN5flash11enable_sm90INS1_16FlashAttnBwdSm90INS1_25CollectiveMainloopBwdSm90ILi2ELi2ELi2EN4cute5tupleIJNS5_1CILi1EEES8_S8_EEENS6_IJNS7_ILi64EEENS7_ILi128EEESB_EEENS_6half_tEfNS_4arch4Sm90ELb0ELb1ELb1ELb1ELb1ELb1ELb0ELb0ELi2ELi1ELi2ELi1ELb0EEENS1_21CollectiveEpilogueBwdISC_SD_SF_Li256ELb1ELb0ELi1EEENS1_19SingleTileSchedulerILb1ELb0ELb0ELi128EEEEEEEEEvNT_6ParamsE:
        /* <DEDUP_REMOVED lines=24> */
.L_x_1851:
[----:B------:R-:W-:Y:S05]  /*0180*/  BSYNC B0 ;  /* 0x0000000000007941 */ /* 0x000fea0003800000 */
.L_x_1850:
        /* <DEDUP_REMOVED lines=37> */
.L_x_1852:
        /* <DEDUP_REMOVED lines=22> */
.L_x_1853:
[----:B------:R-:W-:Y:S01]  /*0540*/  PLOP3.LUT P0, PT, PT, PT, UP0, 0x80, 0x0 ;  /* 0x000000000000781c */ /* 0x000fe20003f0f008 */
[----:B------:R-:W-:Y:S01]  /*0550*/  NOP ;  /* 0x0000000000007918 */ /* 0x000fe20000000000 */
[----:B------:R-:W-:Y:S01]  /*0560*/  ULDC.64 UR46, c[0x0][0x208] ;  /* 0x00008200002e7ab9 */ /* 0x000fe20000000a00 */
[----:B------:R-:W-:Y:S01]  /*0570*/  BSSY B6, `(.L_x_1854) ;  /* 0x0000cc5000067945 */ /* 0x000fe20003800000 */
[----:B-12-4-:R-:W-:Y:S09]  /*0580*/  BAR.SYNC.DEFER_BLOCKING 0x0 ;  /* 0x0000000000007b1d */ /* 0x016ff20000010000 */
[----:B------:R-:W-:Y:S05]  /*0590*/  @!P0 BRA `(.L_x_1855) ;  /* 0x00000080006c8947 */ /* 0x000fea0003800000 */
.L_x_1856:
        /* <DEDUP_REMOVED lines=24> */
.L_x_1857:
        /* <DEDUP_REMOVED lines=14> */
.L_x_1859:
[----:B------:R-:W-:-:S05]  /*0800*/  ULDC UR4, c[0x0][0x8bc] ;  /* 0x00022f0000047ab9 */ /* 0x000fca0000000800 */
.L_x_1858:
        /* <DEDUP_REMOVED lines=17> */
.L_x_1861:
        /* <DEDUP_REMOVED lines=14> */
.L_x_1862:
        /* <DEDUP_REMOVED lines=11> */
.L_x_1863:
        /* <DEDUP_REMOVED lines=13> */
.L_x_1864:
        /* <DEDUP_REMOVED lines=84> */
.L_x_1865:
        /* <DEDUP_REMOVED lines=30> */
.L_x_1868:
        /* <DEDUP_REMOVED lines=15> */
.L_x_1867:
        /* <DEDUP_REMOVED lines=22> */
.L_x_1870:
        /* <DEDUP_REMOVED lines=15> */
.L_x_1869:
        /* <DEDUP_REMOVED lines=8> */
.L_x_2041:
        /* <DEDUP_REMOVED lines=23> */
.L_x_1872:
        /* <DEDUP_REMOVED lines=96> */
.L_x_1884:
[----:B------:R-:W-:-:S05]  /*1dd0*/  IMAD.U32 R0, RZ, RZ, UR38 ;  /* 0x00000026ff007e24 */ /* 0x000fca000f8e00ff */
[----:B------:R-:W-:-:S04]  /*1de0*/  LOP3.LUT R0, R0, 0x1, RZ, 0xfc, !PT ;  /* 0x0000000100007812 */ /* 0x000fc800078efcff */
[----:B------:R-:W-:-:S13]  /*1df0*/  ISETP.NE.AND P6, PT, R0, 0x3, PT ;  /* 0x000000030000780c */ /* 0x000fda0003fc5270 */
[----:B-1----:R-:W-:Y:S05]  /*1e00*/  @!P6 BRA `(.L_x_1874) ;  /* 0x000000000004e947 */ /* 0x002fea0003800000 */
[----:B------:R-:W-:Y:S01]  /*1e10*/  BPT.TRAP 0x1 ;  /* 0x000000040000795c */ /* 0x000fe20000300000 */
.L_x_1874:
        /* <DEDUP_REMOVED lines=8> */
.L_x_1875:
[----:B---3--:R-:W-:Y:S05]  /*1ea0*/  @P0 BRA `(.L_x_1876) ;  /* 0x0000000000080947 */ /* 0x008fea0003800000 */
[----:B------:R-:W3:Y:S02]  /*1eb0*/  SYNCS.PHASECHK.TRANS64.TRYWAIT P0, [R0+URZ+0x30810], R191 ;  /* 0x030810bf000075a7 */ /* 0x000ee4000800017f */
[----:B---3--:R-:W-:Y:S05]  /*1ec0*/  @!P0 BRA `(.L_x_1877) ;  /* 0x000000b400008947 */ /* 0x008fea0003800000 */
.L_x_1876:
        /* <DEDUP_REMOVED lines=84> */
.L_x_1878:
[----:B------:R1:W1:Y:S01]  /*2410*/  SYNCS.PHASECHK.TRANS64.TRYWAIT P0, [R0+URZ+0x30830], R191 ;  /* 0x030830bf000075a7 */ /* 0x000262000800017f */
[----:B------:R-:W-:Y:S05]  /*2420*/  @!P6 BRA `(.L_x_1879) ;  /* 0x000000000004e947 */ /* 0x000fea0003800000 */
[----:B------:R-:W-:Y:S01]  /*2430*/  BPT.TRAP 0x1 ;  /* 0x000000040000795c */ /* 0x000fe20000300000 */
.L_x_1879:
        /* <DEDUP_REMOVED lines=52> */
.L_x_1880:
        /* <DEDUP_REMOVED lines=539> */
.L_x_1882:
        /* <DEDUP_REMOVED lines=49> */
.L_x_1883:
        /* <DEDUP_REMOVED lines=78> */
.L_x_1866:
        /* <DEDUP_REMOVED lines=164> */
.L_x_1886:
        /* <DEDUP_REMOVED lines=57> */
.L_x_1888:
[----:B------:R-:W-:Y:S05]  /*5ef0*/  BSYNC B0 ;  /* 0x0000000000007941 */ /* 0x000fea0003800000 */
.L_x_1887:
        /* <DEDUP_REMOVED lines=15> */
.L_x_1890:
[----:B------:R-:W-:Y:S05]  /*5ff0*/  BSYNC B0 ;  /* 0x0000000000007941 */ /* 0x000fea0003800000 */
.L_x_1889:
        /* <DEDUP_REMOVED lines=18> */
.L_x_1892:
[----:B------:R-:W-:Y:S05]  /*6120*/  BSYNC B0 ;  /* 0x0000000000007941 */ /* 0x000fea0003800000 */
.L_x_1891:
        /* <DEDUP_REMOVED lines=17> */
.L_x_1894:
[----:B------:R-:W-:Y:S05]  /*6240*/  BSYNC B0 ;  /* 0x0000000000007941 */ /* 0x000fea0003800000 */
.L_x_1893:
        /* <DEDUP_REMOVED lines=18> */
.L_x_1896:
[----:B------:R-:W-:Y:S05]  /*6370*/  BSYNC B0 ;  /* 0x0000000000007941 */ /* 0x000fea0003800000 */
.L_x_1895:
        /* <DEDUP_REMOVED lines=18> */
.L_x_1898:
[----:B------:R-:W-:Y:S05]  /*64a0*/  BSYNC B0 ;  /* 0x0000000000007941 */ /* 0x000fea0003800000 */
.L_x_1897:
        /* <DEDUP_REMOVED lines=19> */
.L_x_1900:
[----:B------:R-:W-:Y:S05]  /*65e0*/  BSYNC B0 ;  /* 0x0000000000007941 */ /* 0x000fea0003800000 */
.L_x_1899:
        /* <DEDUP_REMOVED lines=21> */
.L_x_1902:
[----:B------:R-:W-:Y:S05]  /*6740*/  BSYNC B0 ;  /* 0x0000000000007941 */ /* 0x000fea0003800000 */
.L_x_1901:
        /* <DEDUP_REMOVED lines=34> */
.L_x_1904:
[----:B------:R-:W-:Y:S05]  /*6970*/  BSYNC B0 ;  /* 0x0000000000007941 */ /* 0x000fea0003800000 */
.L_x_1903:
        /* <DEDUP_REMOVED lines=17> */
.L_x_1906:
[----:B------:R-:W-:Y:S05]  /*6a90*/  BSYNC B0 ;  /* 0x0000000000007941 */ /* 0x000fea0003800000 */
.L_x_1905:
        /* <DEDUP_REMOVED lines=15> */
.L_x_1908:
[----:B------:R-:W-:Y:S05]  /*6b90*/  BSYNC B0 ;  /* 0x0000000000007941 */ /* 0x000fea0003800000 */
.L_x_1907:
        /* <DEDUP_REMOVED lines=15> */
.L_x_1910:
[----:B------:R-:W-:Y:S05]  /*6c90*/  BSYNC B0 ;  /* 0x0000000000007941 */ /* 0x000fea0003800000 */
.L_x_1909:
        /* <DEDUP_REMOVED lines=15> */
.L_x_1912:
[----:B------:R-:W-:Y:S05]  /*6d90*/  BSYNC B0 ;  /* 0x0000000000007941 */ /* 0x000fea0003800000 */
.L_x_1911:
        /* <DEDUP_REMOVED lines=15> */
.L_x_1914:
[----:B------:R-:W-:Y:S05]  /*6e90*/  BSYNC B0 ;  /* 0x0000000000007941 */ /* 0x000fea0003800000 */
.L_x_1913:
        /* <DEDUP_REMOVED lines=15> */
.L_x_1916:
[----:B------:R-:W-:Y:S05]  /*6f90*/  BSYNC B0 ;  /* 0x0000000000007941 */ /* 0x000fea0003800000 */
.L_x_1915:
        /* <DEDUP_REMOVED lines=15> */
.L_x_1885:
        /* <DEDUP_REMOVED lines=45> */
.L_x_1917:
        /* <DEDUP_REMOVED lines=43> */
.L_x_1919:
[----:B------:R-:W-:Y:S05]  /*7610*/  BSYNC B0 ;  /* 0x0000000000007941 */ /* 0x000fea0003800000 */
.L_x_1918:
        /* <DEDUP_REMOVED lines=16> */
.L_x_1921:
[----:B------:R-:W-:Y:S05]  /*7720*/  BSYNC B0 ;  /* 0x0000000000007941 */ /* 0x000fea0003800000 */
.L_x_1920:
        /* <DEDUP_REMOVED lines=16> */
.L_x_1923:
[----:B------:R-:W-:Y:S05]  /*7830*/  BSYNC B0 ;  /* 0x0000000000007941 */ /* 0x000fea0003800000 */
.L_x_1922:
        /* <DEDUP_REMOVED lines=17> */
.L_x_1925:
[----:B------:R-:W-:Y:S05]  /*7950*/  BSYNC B0 ;  /* 0x0000000000007941 */ /* 0x000fea0003800000 */
.L_x_1924:
        /* <DEDUP_REMOVED lines=16> */
.L_x_1927:
[----:B------:R-:W-:Y:S05]  /*7a60*/  BSYNC B0 ;  /* 0x0000000000007941 */ /* 0x000fea0003800000 */
.L_x_1926:
        /* <DEDUP_REMOVED lines=20> */
.L_x_1929:
[----:B------:R-:W-:Y:S05]  /*7bb0*/  BSYNC B0 ;  /* 0x0000000000007941 */ /* 0x000fea0003800000 */
.L_x_1928:
        /* <DEDUP_REMOVED lines=22> */
.L_x_1931:
[----:B------:R-:W-:Y:S05]  /*7d20*/  BSYNC B0 ;  /* 0x0000000000007941 */ /* 0x000fea0003800000 */
.L_x_1930:
        /* <DEDUP_REMOVED lines=17> */
.L_x_1933:
[----:B------:R-:W-:Y:S05]  /*7e40*/  BSYNC B0 ;  /* 0x0000000000007941 */ /* 0x000fea0003800000 */
.L_x_1932:
        /* <DEDUP_REMOVED lines=31> */
.L_x_1935:
[----:B------:R-:W-:Y:S05]  /*8040*/  BSYNC B0 ;  /* 0x0000000000007941 */ /* 0x000fea0003800000 */
.L_x_1934:
        /* <DEDUP_REMOVED lines=16> */
.L_x_1937:
[----:B------:R-:W-:Y:S05]  /*8150*/  BSYNC B0 ;  /* 0x0000000000007941 */ /* 0x000fea0003800000 */
.L_x_1936:
        /* <DEDUP_REMOVED lines=15> */
.L_x_1939:
[----:B------:R-:W-:Y:S05]  /*8250*/  BSYNC B0 ;  /* 0x0000000000007941 */ /* 0x000fea0003800000 */
.L_x_1938:
        /* <DEDUP_REMOVED lines=15> */
.L_x_1941:
[----:B------:R-:W-:Y:S05]  /*8350*/  BSYNC B0 ;  /* 0x0000000000007941 */ /* 0x000fea0003800000 */
.L_x_1940:
        /* <DEDUP_REMOVED lines=15> */
.L_x_1943:
[----:B------:R-:W-:Y:S05]  /*8450*/  BSYNC B0 ;  /* 0x0000000000007941 */ /* 0x000fea0003800000 */
.L_x_1942:
        /* <DEDUP_REMOVED lines=15> */
.L_x_1945:
[----:B------:R-:W-:Y:S05]  /*8550*/  BSYNC B0 ;  /* 0x0000000000007941 */ /* 0x000fea0003800000 */
.L_x_1944:
        /* <DEDUP_REMOVED lines=15> */
.L_x_1947:
[----:B------:R-:W-:Y:S05]  /*8650*/  BSYNC B0 ;  /* 0x0000000000007941 */ /* 0x000fea0003800000 */
.L_x_1946:
        /* <DEDUP_REMOVED lines=15> */
.L_x_1855:
        /* <DEDUP_REMOVED lines=21> */
.L_x_1949:
        /* <DEDUP_REMOVED lines=13> */
.L_x_1951:
[----:B------:R-:W-:-:S05]  /*8970*/  ULDC UR4, c[0x0][0x8bc] ;  /* 0x00022f0000047ab9 */ /* 0x000fca0000000800 */
.L_x_1950:
        /* <DEDUP_REMOVED lines=26> */
[----:B------:R-:W-:Y:S01]  /*8b20*/  ULDC UR10, c[0x0][0x280] ;  /* 0x0000a000000a7ab9 */ /* 0x000fe20000000800 */
[----:B-1----:R-:W-:-:S11]  /*8b30*/  USHF.R.S32.HI UR17, URZ, 0x1f, UR7 ;  /* 0x0000001f3f117899 */ /* 0x002fd60008011407 */
[----:B--2---:R-:W-:Y:S02]  /*8b40*/  @P0 R2UR UR4, R0 ;  /* 0x00000000000402ca */ /* 0x004fe400000e0000 */
[----:B------:R-:W-:-:S04]  /*8b50*/  ISETP.NE.U32.AND P0, PT, RZ, UR8, PT ;  /* 0x00000008ff007c0c */ /* 0x000fc8000bf05070 */
        /* <DEDUP_REMOVED lines=14> */
.L_x_1952:
        /* <DEDUP_REMOVED lines=13> */
.L_x_1953:
        /* <DEDUP_REMOVED lines=12> */
.L_x_1954:
[----:B------:R-:W-:Y:S01]  /*8dd0*/  UIADD3 UR8, -UR11, UR10, UR6 ;  /* 0x0000000a0b087290 */ /* 0x000fe2000fffe106 */
[----:B------:R-:W-:Y:S01]  /*8de0*/  ISETP.LE.AND P0, PT, RZ, UR22, PT ;  /* 0x00000016ff007c0c */ /* 0x000fe2000bf03270 */
[----:B------:R-:W-:Y:S01]  /*8df0*/  ULDC UR9, c[0x0][0x74c] ;  /* 0x0001d30000097ab9 */ /* 0x000fe20000000800 */
[----:B------:R-:W-:Y:S02]  /*8e00*/  USHF.R.S32.HI UR13, URZ, 0x1f, UR16 ;  /* 0x0000001f3f0d7899 */ /* 0x000fe40008011410 */
[----:B------:R-:W-:Y:S02]  /*8e10*/  UIADD3 UR9, UR8, -UR9, URZ ;  /* 0x8000000908097290 */ /* 0x000fe4000fffe03f */
[----:B------:R-:W-:Y:S02]  /*8e20*/  UIADD3 UR8, UR10, 0x3f, URZ ;  /* 0x0000003f0a087890 */ /* 0x000fe4000fffe03f */
[----:B------:R-:W-:Y:S01]  /*8e30*/  USHF.R.S32.HI UR12, URZ, 0x1f, UR9 ;  /* 0x0000001f3f0c7899 */ /* 0x000fe20008011409 */
[----:B------:R-:W-:Y:S01]  /*8e40*/  ULDC UR15, c[0x0][0x288] ;  /* 0x0000a200000f7ab9 */ /* 0x000fe20000000800 */
[----:B------:R-:W-:-:S02]  /*8e50*/  USEL UR20, UR13, URZ, !UP0 ;  /* 0x0000003f0d147287 */ /* 0x000fc4000c000000 */
[----:B------:R-:W-:Y:S02]  /*8e60*/  ULEA.HI UR12, UR12, UR9, URZ, 0x6 ;  /* 0x000000090c0c7291 */ /* 0x000fe4000f8f303f */
[----:B------:R-:W-:Y:S02]  /*8e70*/  USHF.R.S32.HI UR9, URZ, 0x1f, UR8 ;  /* 0x0000001f3f097899 */ /* 0x000fe40008011408 */
[----:B------:R-:W-:Y:S02]  /*8e80*/  USHF.R.S32.HI UR12, URZ, 0x6, UR12 ;  /* 0x000000063f0c7899 */ /* 0x000fe4000801140c */
[----:B------:R-:W-:Y:S02]  /*8e90*/  ULEA.HI UR8, UR9, UR8, URZ, 0x6 ;  /* 0x0000000809087291 */ /* 0x000fe4000f8f303f */
[----:B------:R-:W-:Y:S02]  /*8ea0*/  UIMAD UR13, UR16, UR15, URZ ;  /* 0x0000000f100d72a4 */ /* 0x000fe4000f8e023f */
[----:B------:R-:W-:-:S02]  /*8eb0*/  UISETP.LT.AND UP1, UPT, URZ, UR12, UPT ;  /* 0x0000000c3f00728c */ /* 0x000fc4000bf21270 */
[----:B------:R-:W-:Y:S02]  /*8ec0*/  USHF.R.S32.HI UR8, URZ, 0x6, UR8 ;  /* 0x000000063f087899 */ /* 0x000fe40008011408 */
[----:B------:R-:W-:Y:S02]  /*8ed0*/  USEL UR14, UR16, URZ, !UP0 ;  /* 0x0000003f100e7287 */ /* 0x000fe4000c000000 */
[----:B------:R-:W-:Y:S02]  /*8ee0*/  UIADD3 UR23, UP0, UR13, UR7, URZ ;  /* 0x000000070d177290 */ /* 0x000fe4000ff1e03f */
[----:B------:R-:W-:Y:S01]  /*8ef0*/  USEL UR9, URZ, UR12, !UP1 ;  /* 0x0000000c3f097287 */ /* 0x000fe2000c800000 */
[----:B------:R-:W-:Y:S01]  /*8f00*/  IMAD.U32 R9, RZ, RZ, UR8 ;  /* 0x00000008ff097e24 */ /* 0x000fe2000f8e00ff */
[----:B------:R-:W-:Y:S10]  /*8f10*/  @!P0 BRA `(.L_x_1955) ;  /* 0x0000000000248947 */ /* 0x000ff40003800000 */
[----:B------:R-:W-:-:S03]  /*8f20*/  UIADD3 UR6, UR6, 0xbf, UR10 ;  /* 0x000000bf06067890 */ /* 0x000fc6000fffe00a */
[----:B------:R-:W-:Y:S02]  /*8f30*/  ULDC UR10, c[0x0][0x748] ;  /* 0x0001d200000a7ab9 */ /* 0x000fe40000000800 */
[----:B------:R-:W-:-:S04]  /*8f40*/  UIADD3 UR6, UR6, UR10, -UR11 ;  /* 0x0000000a06067290 */ /* 0x000fc8000fffe80b */
[----:B------:R-:W-:-:S04]  /*8f50*/  USHF.R.S32.HI UR10, URZ, 0x1f, UR6 ;  /* 0x0000001f3f0a7899 */ /* 0x000fc80008011406 */
[----:B------:R-:W-:-:S04]  /*8f60*/  ULEA.HI UR10, UR10, UR6, URZ, 0x6 ;  /* 0x000000060a0a7291 */ /* 0x000fc8000f8f303f */
[----:B------:R-:W-:-:S04]  /*8f70*/  USHF.R.S32.HI UR10, URZ, 0x6, UR10 ;  /* 0x000000063f0a7899 */ /* 0x000fc8000801140a */
[----:B------:R-:W-:-:S04]  /*8f80*/  UISETP.LT.AND UP1, UPT, UR8, UR10, UPT ;  /* 0x0000000a0800728c */ /* 0x000fc8000bf21270 */
[----:B------:R-:W-:-:S06]  /*8f90*/  USEL UR10, UR8, UR10, UP1 ;  /* 0x0000000a080a7287 */ /* 0x000fcc0008800000 */
[----:B------:R-:W-:-:S07]  /*8fa0*/  IMAD.U32 R9, RZ, RZ, UR10 ;  /* 0x0000000aff097e24 */ /* 0x000fce000f8e00ff */
.L_x_1955:
[----:B------:R-:W-:Y:S02]  /*8fb0*/  ISETP.GT.AND P1, PT, R9, UR9, PT ;  /* 0x0000000909007c0c */ /* 0x000fe4000bf24270 */
[----:B------:R-:W-:Y:S01]  /*8fc0*/  ELECT P0, URZ, PT ;  /* 0x00000000003f782f */ /* 0x000fe20003800000 */
[----:B------:R-:W-:-:S10]  /*8fd0*/  ULEA.HI.X.SX32 UR10, UR13, UR17, 0x1, UP0 ;  /* 0x000000110d0a7291 */ /* 0x000fd400080f0e3f */
[----:B------:R-:W-:Y:S05]  /*8fe0*/  @!P1 BRA `(.L_x_1956) ;  /* 0x0000001000849947 */ /* 0x000fea0003800000 */
[----:B------:R-:W1:Y:S01]  /*8ff0*/  S2R R2, SR_TID.X ;  /* 0x0000000000027919 */ /* 0x000e620000002100 */
[----:B------:R-:W-:Y:S01]  /*9000*/  ULDC.64 UR18, c[0x0][0x2d8] ;  /* 0x0000b60000127ab9 */ /* 0x000fe20000000a00 */
[----:B------:R-:W-:Y:S01]  /*9010*/  VIADD R0, R9, -UR9 ;  /* 0x8000000909007c36 */ /* 0x000fe20008000000 */
[----:B------:R-:W-:Y:S02]  /*9020*/  UIMAD UR6, UR17, UR18, URZ ;  /* 0x00000012110672a4 */ /* 0x000fe4000f8e023f */
[----:B------:R-:W-:Y:S02]  /*9030*/  UIMAD.WIDE.U32 UR12, UR7, UR18, URZ ;  /* 0x00000012070c72a5 */ /* 0x000fe4000f8e003f */
[----:B------:R-:W-:Y:S01]  /*9040*/  UIMAD UR19, UR7, UR19, UR6 ;  /* 0x00000013071372a4 */ /* 0x000fe2000f8e0206 */
[----:B------:R-:W-:Y:S01]  /*9050*/  LOP3.LUT R0, R0, 0x1, RZ, 0xc0, !PT ;  /* 0x0000000100007812 */ /* 0x000fe200078ec0ff */
[----:B------:R-:W-:Y:S02]  /*9060*/  UIADD3 UR6, UP0, UR4, UR12, URZ ;  /* 0x0000000c04067290 */ /* 0x000fe4000ff1e03f */
[----:B------:R-:W-:Y:S01]  /*9070*/  UIADD3 UR19, UR13, UR19, URZ ;  /* 0x000000130d137290 */ /* 0x000fe2000fffe03f */
[----:B------:R-:W-:Y:S01]  /*9080*/  ISETP.NE.U32.AND P1, PT, R0, 0x1, PT ;  /* 0x000000010000780c */ /* 0x000fe20003f25070 */
[----:B------:R-:W-:Y:S01]  /*9090*/  ULDC.64 UR16, c[0x0][0x2e0] ;  /* 0x0000b80000107ab9 */ /* 0x000fe20000000a00 */
[----:B------:R-:W-:Y:S01]  /*90a0*/  ULDC UR18, c[0x0][0x760] ;  /* 0x0001d80000127ab9 */ /* 0x000fe20000000800 */
[----:B------:R-:W-:-:S02]  /*90b0*/  UIADD3.X UR7, UR5, UR19, URZ, UP0, !UPT ;  /* 0x0000001305077290 */ /* 0x000fc400087fe43f */
[----:B------:R-:W-:Y:S02]  /*90c0*/  UIMAD UR11, UR20, UR16, URZ ;  /* 0x00000010140b72a4 */ /* 0x000fe4000f8e023f */
[----:B------:R-:W-:Y:S02]  /*90d0*/  UIMAD.WIDE.U32 UR6, UR14, UR16, UR6 ;  /* 0x000000100e0672a5 */ /* 0x000fe4000f8e0006 */
[----:B------:R-:W-:Y:S02]  /*90e0*/  UIMAD UR17, UR14, UR17, UR11 ;  /* 0x000000110e1172a4 */ /* 0x000fe4000f8e020b */
[----:B------:R-:W-:Y:S02]  /*90f0*/  UIMAD UR11, UR15, UR18, URZ ;  /* 0x000000120f0b72a4 */ /* 0x000fe4000f8e023f */
[----:B------:R-:W-:Y:S01]  /*9100*/  UIADD3 UR24, UR7, UR17, URZ ;  /* 0x0000001107187290 */ /* 0x000fe2000fffe03f */
[----:B-1----:R-:W-:Y:S01]  /*9110*/  LOP3.LUT R10, R2, 0x1f, RZ, 0xc0, !PT ;  /* 0x0000001f020a7812 */ /* 0x002fe200078ec0ff */
[----:B------:R-:W-:Y:S10]  /*9120*/  @P1 BRA `(.L_x_1957) ;  /* 0x00000004006c1947 */ /* 0x000ff40003800000 */
        /* <DEDUP_REMOVED lines=11> */
.L_x_1960:
[----:B------:R-:W2:Y:S04]  /*91e0*/  LDG.E.STRONG.GPU R0, desc[UR46][R2.64] ;  /* 0x0000002e02007981 */ /* 0x000ea8000c1ef900 */
[----:B--2---:R-:W-:Y:S01]  /*91f0*/  CCTL.IVALL ;  /* 0x00000000ff00798f */ /* 0x004fe20002000000 */
[----:B------:R-:W-:Y:S05]  /*9200*/  YIELD ;  /* 0x0000000000007946 */ /* 0x000fea0003800000 */
[----:B------:R-:W-:-:S13]  /*9210*/  ISETP.NE.AND P1, PT, R0, UR22, PT ;  /* 0x0000001600007c0c */ /* 0x000fda000bf25270 */
[----:B------:R-:W-:Y:S05]  /*9220*/  @P1 BRA `(.L_x_1960) ;  /* 0xfffffffc00ec1947 */ /* 0x000fea000383ffff */
.L_x_1959:
[----:B------:R-:W-:Y:S05]  /*9230*/  BSYNC B0 ;  /* 0x0000000000007941 */ /* 0x000fea0003800000 */
.L_x_1958:
[----:B------:R-:W-:-:S03]  /*9240*/  UMOV UR15, 0xffffffff ;  /* 0xffffffff000f7882 */ /* 0x000fc60000000000 */
[----:B------:R-:W-:Y:S05]  /*9250*/  BRA.DIV UR15, `(.L_x_1961) ;  /* 0x000000420f447947 */ /* 0x000fea000b800000 */
[----:B------:R-:W-:Y:S01]  /*9260*/  NOP ;  /* 0x0000000000007918 */ /* 0x000fe20000000000 */
.L_x_2044:
        /* <DEDUP_REMOVED lines=22> */
.L_x_1963:
[----:B------:R-:W-:Y:S05]  /*93d0*/  BSYNC B0 ;  /* 0x0000000000007941 */ /* 0x000fea0003800000 */
.L_x_1962:
        /* <DEDUP_REMOVED lines=20> */
.L_x_1965:
[----:B------:R-:W-:Y:S05]  /*9520*/  BSYNC B0 ;  /* 0x0000000000007941 */ /* 0x000fea0003800000 */
.L_x_1964:
[----:B------:R-:W-:Y:S06]  /*9530*/  BAR.ARV 0xa, 0xa0 ;  /* 0x0282800000007b1d */ /* 0x000fec0000002000 */
[----:B------:R-:W-:Y:S04]  /*9540*/  BSSY B0, `(.L_x_1966) ;  /* 0x0000003000007945 */ /* 0x000fe80003800000 */
[----:B------:R-:W-:Y:S05]  /*9550*/  @!P0 BRA `(.L_x_1967) ;  /* 0x0000000000048947 */ /* 0x000fea0003800000 */
[----:B------:R-:W-:-:S04]  /*9560*/  DEPBAR.LE SB0, 0x0 ;  /* 0x000080000000791a */ /* 0x000fc80000000000 */
.L_x_1967:
[----:B------:R-:W-:Y:S05]  /*9570*/  BSYNC B0 ;  /* 0x0000000000007941 */ /* 0x000fea0003800000 */
.L_x_1966:
        /* <DEDUP_REMOVED lines=19> */
.L_x_1969:
[----:B------:R-:W-:Y:S05]  /*96b0*/  BSYNC B0 ;  /* 0x0000000000007941 */ /* 0x000fea0003800000 */
.L_x_1968:
[----:B------:R-:W-:Y:S01]  /*96c0*/  UIADD3 UR15, UR9, 0x1, URZ ;  /* 0x00000001090f7890 */ /* 0x000fe2000fffe03f */
[----:B------:R-:W-:Y:S11]  /*96d0*/  BRA `(.L_x_1970) ;  /* 0x0000000000047947 */ /* 0x000ff60003800000 */
.L_x_1957:
[----:B------:R-:W-:-:S05]  /*96e0*/  UMOV UR15, UR9 ;  /* 0x00000009000f7c82 */ /* 0x000fca0008000000 */
.L_x_1970:
[----:B------:R-:W-:-:S06]  /*96f0*/  UIADD3 UR9, UR9, 0x1, URZ ;  /* 0x0000000109097890 */ /* 0x000fcc000fffe03f */
[----:B------:R-:W-:Y:S01]  /*9700*/  ISETP.NE.AND P1, PT, R9, UR9, PT ;  /* 0x0000000909007c0c */ /* 0x000fe2000bf25270 */
[----:B------:R-:W-:-:S12]  /*9710*/  UMOV UR9, UR15 ;  /* 0x0000000f00097c82 */ /* 0x000fd80008000000 */
[----:B------:R-:W-:Y:S05]  /*9720*/  @!P1 BRA `(.L_x_1956) ;  /* 0x0000000800b49947 */ /* 0x000fea0003800000 */
[----:B------:R-:W-:Y:S01]  /*9730*/  UMOV UR18, UR12 ;  /* 0x0000000c00127c82 */ /* 0x000fe20008000000 */
[----:B------:R-:W-:Y:S01]  /*9740*/  UMOV UR9, UR15 ;  /* 0x0000000f00097c82 */ /* 0x000fe20008000000 */
[----:B------:R-:W-:-:S03]  /*9750*/  UIMAD.WIDE.U32 UR12, UR14, UR16, UR18 ;  /* 0x000000100e0c72a5 */ /* 0x000fc6000f8e0012 */
[----:B------:R-:W-:Y:S01]  /*9760*/  ULDC.64 UR18, c[0x0][0x2c0] ;  /* 0x0000b00000127ab9 */ /* 0x000fe20000000a00 */
[----:B------:R-:W-:-:S04]  /*9770*/  UIADD3 UR4, UP0, UR4, UR12, URZ ;  /* 0x0000000c04047290 */ /* 0x000fc8000ff1e03f */
[----:B------:R-:W-:Y:S02]  /*9780*/  UIADD3.X UR5, UR5, UR17, UR13, UP0, !UPT ;  /* 0x0000001105057290 */ /* 0x000fe400087fe40d */
[----:B------:R-:W-:-:S04]  /*9790*/  ULEA UR14, UP0, UR4, UR18, 0x2 ;  /* 0x00000012040e7291 */ /* 0x000fc8000f80103f */
[----:B------:R-:W-:Y:S02]  /*97a0*/  ULEA.HI.X UR5, UR4, UR19, UR5, 0x2, UP0 ;  /* 0x0000001304057291 */ /* 0x000fe400080f1405 */
[----:B------:R-:W-:Y:S01]  /*97b0*/  UIADD3 UR14, UP0, UR14, 0x4000, URZ ;  /* 0x000040000e0e7890 */ /* 0x000fe2000ff1e03f */
[----:B------:R-:W-:-:S03]  /*97c0*/  UMOV UR4, URZ ;  /* 0x0000003f00047c82 */ /* 0x000fc60008000000 */
[----:B------:R-:W-:-:S12]  /*97d0*/  UIADD3.X UR5, URZ, UR5, URZ, UP0, !UPT ;  /* 0x000000053f057290 */ /* 0x000fd800087fe43f */
.L_x_1995:
        /* <DEDUP_REMOVED lines=11> */
.L_x_1973:
[----:B------:R-:W2:Y:S04]  /*9890*/  LDG.E.STRONG.GPU R0, desc[UR46][R2.64] ;  /* 0x0000002e02007981 */ /* 0x000ea8000c1ef900 */
[----:B--2---:R-:W-:Y:S01]  /*98a0*/  CCTL.IVALL ;  /* 0x00000000ff00798f */ /* 0x004fe20002000000 */
[----:B------:R-:W-:Y:S05]  /*98b0*/  YIELD ;  /* 0x0000000000007946 */ /* 0x000fea0003800000 */
[----:B------:R-:W-:-:S13]  /*98c0*/  ISETP.NE.AND P1, PT, R0, UR22, PT ;  /* 0x0000001600007c0c */ /* 0x000fda000bf25270 */
[----:B------:R-:W-:Y:S05]  /*98d0*/  @P1 BRA `(.L_x_1973) ;  /* 0xfffffffc00ec1947 */ /* 0x000fea000383ffff */
.L_x_1972:
[----:B------:R-:W-:Y:S05]  /*98e0*/  BSYNC B0 ;  /* 0x0000000000007941 */ /* 0x000fea0003800000 */
.L_x_1971:
[----:B------:R-:W-:-:S03]  /*98f0*/  UMOV UR16, 0xffffffff ;  /* 0xffffffff00107882 */ /* 0x000fc60000000000 */
[----:B------:R-:W-:Y:S05]  /*9900*/  BRA.DIV UR16, `(.L_x_1974) ;  /* 0x0000003a10b47947 */ /* 0x000fea000b800000 */
[----:B------:R-:W-:Y:S01]  /*9910*/  NOP ;  /* 0x0000000000007918 */ /* 0x000fe20000000000 */
.L_x_2047:
        /* <DEDUP_REMOVED lines=10> */
[----:B------:R-:W-:Y:S01]  /*99c0*/  UMOV UR27, 0x14f00000 ;  /* 0x14f00000001b7882 */ /* 0x000fe20000000000 */
[----:B-1----:R-:W-:Y:S02]  /*99d0*/  ULEA UR18, UR18, UR17, 0x18 ;  /* 0x0000001112127291 */ /* 0x002fe4000f8ec03f */
[----:B------:R-:W-:-:S02]  /*99e0*/  ULEA.HI.X.SX32 UR17, UR16, UR24, 0x1, UP0 ;  /* 0x0000001810117291 */ /* 0x000fc400080f0e3f */
[----:B------:R-:W-:Y:S02]  /*99f0*/  ULEA UR16, UP0, UR25, UR20, 0x2 ;  /* 0x0000001419107291 */ /* 0x000fe4000f80103f */
[----:B------:R-:W-:Y:S02]  /*9a00*/  UIADD3 UR18, UR18, 0x10000, URZ ;  /* 0x0001000012127890 */ /* 0x000fe4000fffe03f */
[----:B------:R-:W-:Y:S01]  /*9a10*/  ULEA.HI.X UR17, UR25, UR21, UR17, 0x2, UP0 ;  /* 0x0000001519117291 */ /* 0x000fe200080f1411 */
[----:B------:R-:W-:-:S08]  /*9a20*/  UMOV UR20, 0x400 ;  /* 0x0000040000147882 */ /* 0x000fd00000000000 */
[----:B------:R1:W-:Y:S02]  /*9a30*/  UBLKRED.G.S.ADD.F32.RN [UR16], [UR18], UR20, desc[UR26] ;  /* 0x00001a10120073bb */ /* 0x0003e400080a1414 */
[----:B-1----:R0:W-:Y:S02]  /*9a40*/  UTMACMDFLUSH ;  /* 0x00000000000079b7 */ /* 0x0021e40000000000 */
.L_x_1976:
[----:B------:R-:W-:Y:S05]  /*9a50*/  BSYNC B0 ;  /* 0x0000000000007941 */ /* 0x000fea0003800000 */
.L_x_1975:
[----:B------:R-:W-:Y:S01]  /*9a60*/  ULEA UR18, UR15, UR4, 0xd ;  /* 0x000000040f127291 */ /* 0x000fe2000f8e683f */
[----:B------:R-:W-:Y:S06]  /*9a70*/  BAR.SYNC.DEFER_BLOCKING 0xe, 0xa0 ;  /* 0x0382800000007b1d */ /* 0x000fec0000010000 */
[----:B------:R-:W-:Y:S01]  /*9a80*/  UMOV UR16, UR14 ;  /* 0x0000000e00107c82 */ /* 0x000fe20008000000 */
[----:B------:R-:W-:Y:S01]  /*9a90*/  UMOV UR17, UR5 ;  /* 0x0000000500117c82 */ /* 0x000fe20008000000 */
[----:B------:R-:W-:Y:S01]  /*9aa0*/  BSSY B0, `(.L_x_1977) ;  /* 0x000000d000007945 */ /* 0x000fe20003800000 */
[----:B------:R-:W-:-:S03]  /*9ab0*/  UIMAD.WIDE UR16, UR18, 0x4, UR16 ;  /* 0x00000004121078a5 */ /* 0x000fc6000f8e0210 */
[----:B------:R-:W-:Y:S09]  /*9ac0*/  @!P0 BRA `(.L_x_1978) ;  /* 0x0000000000288947 */ /* 0x000ff20003800000 */
        /* <DEDUP_REMOVED lines=10> */
.L_x_1978:
[----:B------:R-:W-:Y:S05]  /*9b70*/  BSYNC B0 ;  /* 0x0000000000007941 */ /* 0x000fea0003800000 */
.L_x_1977:
[----:B------:R-:W-:Y:S06]  /*9b80*/  BAR.ARV 0xa, 0xa0 ;  /* 0x0282800000007b1d */ /* 0x000fec0000002000 */
[----:B------:R-:W-:Y:S04]  /*9b90*/  BSSY B0, `(.L_x_1979) ;  /* 0x0000003000007945 */ /* 0x000fe80003800000 */
[----:B------:R-:W-:Y:S05]  /*9ba0*/  @!P0 BRA `(.L_x_1980) ;  /* 0x0000000000048947 */ /* 0x000fea0003800000 */
[----:B------:R-:W-:-:S04]  /*9bb0*/  DEPBAR.LE SB0, 0x0 ;  /* 0x000080000000791a */ /* 0x000fc80000000000 */
.L_x_1980:
[----:B------:R-:W-:Y:S05]  /*9bc0*/  BSYNC B0 ;  /* 0x0000000000007941 */ /* 0x000fea0003800000 */
.L_x_1979:
        /* <DEDUP_REMOVED lines=19> */
.L_x_1982:
[----:B------:R-:W-:Y:S05]  /*9d00*/  BSYNC B0 ;  /* 0x0000000000007941 */ /* 0x000fea0003800000 */
.L_x_1981:
        /* <DEDUP_REMOVED lines=9> */
.L_x_1985:
[----:B------:R-:W2:Y:S04]  /*9da0*/  LDG.E.STRONG.GPU R0, desc[UR46][R2.64] ;  /* 0x0000002e02007981 */ /* 0x000ea8000c1ef900 */
[----:B--2---:R-:W-:Y:S01]  /*9db0*/  CCTL.IVALL ;  /* 0x00000000ff00798f */ /* 0x004fe20002000000 */
[----:B------:R-:W-:Y:S05]  /*9dc0*/  YIELD ;  /* 0x0000000000007946 */ /* 0x000fea0003800000 */
[----:B------:R-:W-:-:S13]  /*9dd0*/  ISETP.NE.AND P1, PT, R0, UR22, PT ;  /* 0x0000001600007c0c */ /* 0x000fda000bf25270 */
[----:B------:R-:W-:Y:S05]  /*9de0*/  @P1 BRA `(.L_x_1985) ;  /* 0xfffffffc00ec1947 */ /* 0x000fea000383ffff */
.L_x_1984:
[----:B------:R-:W-:Y:S05]  /*9df0*/  BSYNC B0 ;  /* 0x0000000000007941 */ /* 0x000fea0003800000 */
.L_x_1983:
[----:B------:R-:W-:-:S03]  /*9e00*/  UMOV UR12, 0xffffffff ;  /* 0xffffffff000c7882 */ /* 0x000fc60000000000 */
[----:B------:R-:W-:Y:S05]  /*9e10*/  BRA.DIV UR12, `(.L_x_1986) ;  /* 0x000000360c8c7947 */ /* 0x000fea000b800000 */
[----:B------:R-:W-:Y:S01]  /*9e20*/  NOP ;  /* 0x0000000000007918 */ /* 0x000fe20000000000 */
.L_x_2050:
        /* <DEDUP_REMOVED lines=15> */
.L_x_1988:
[----:B------:R-:W-:Y:S05]  /*9f20*/  BSYNC B0 ;  /* 0x0000000000007941 */ /* 0x000fea0003800000 */
.L_x_1987:
        /* <DEDUP_REMOVED lines=15> */
.L_x_1990:
[----:B------:R-:W-:Y:S05]  /*a020*/  BSYNC B0 ;  /* 0x0000000000007941 */ /* 0x000fea0003800000 */
.L_x_1989:
[----:B------:R-:W-:Y:S06]  /*a030*/  BAR.ARV 0xa, 0xa0 ;  /* 0x0282800000007b1d */ /* 0x000fec0000002000 */
[----:B------:R-:W-:Y:S04]  /*a040*/  BSSY B0, `(.L_x_1991) ;  /* 0x0000003000007945 */ /* 0x000fe80003800000 */
[----:B------:R-:W-:Y:S05]  /*a050*/  @!P0 BRA `(.L_x_1992) ;  /* 0x0000000000048947 */ /* 0x000fea0003800000 */
[----:B------:R-:W-:-:S04]  /*a060*/  DEPBAR.LE SB0, 0x0 ;  /* 0x000080000000791a */ /* 0x000fc80000000000 */
.L_x_1992:
[----:B------:R-:W-:Y:S05]  /*a070*/  BSYNC B0 ;  /* 0x0000000000007941 */ /* 0x000fea0003800000 */
.L_x_1991:
        /* <DEDUP_REMOVED lines=19> */
.L_x_1994:
[----:B------:R-:W-:Y:S05]  /*a1b0*/  BSYNC B0 ;  /* 0x0000000000007941 */ /* 0x000fea0003800000 */
.L_x_1993:
[----:B------:R-:W-:Y:S02]  /*a1c0*/  UIADD3 UR9, UR9, 0x2, URZ ;  /* 0x0000000209097890 */ /* 0x000fe4000fffe03f */
[----:B------:R-:W-:-:S04]  /*a1d0*/  UIADD3 UR4, UR4, 0x4000, URZ ;  /* 0x0000400004047890 */ /* 0x000fc8000fffe03f */
[----:B------:R-:W-:-:S13]  /*a1e0*/  ISETP.LE.AND P1, PT, R9, UR9, PT ;  /* 0x0000000909007c0c */ /* 0x000fda000bf23270 */
[----:B------:R-:W-:Y:S05]  /*a1f0*/  @!P1 BRA `(.L_x_1995) ;  /* 0xfffffff400789947 */ /* 0x000fea000383ffff */
.L_x_1956:
        /* <DEDUP_REMOVED lines=41> */
.L_x_1998:
[----:B------:R-:W-:Y:S05]  /*a490*/  BSYNC B0 ;  /* 0x0000000000007941 */ /* 0x000fea0003800000 */
.L_x_1997:
[----:B------:R-:W-:Y:S05]  /*a4a0*/  BRA `(.L_x_1999) ;  /* 0x0000000000047947 */ /* 0x000fea0003800000 */
.L_x_1996:
[----:B------:R-:W-:-:S05]  /*a4b0*/  UMOV UR4, UR9 ;  /* 0x0000000900047c82 */ /* 0x000fca0008000000 */
.L_x_1999:
        /* <DEDUP_REMOVED lines=11> */
.L_x_2004:
        /* <DEDUP_REMOVED lines=24> */
.L_x_2001:
[----:B------:R-:W-:Y:S05]  /*a6f0*/  BSYNC B0 ;  /* 0x0000000000007941 */ /* 0x000fea0003800000 */
.L_x_2000:
        /* <DEDUP_REMOVED lines=24> */
.L_x_2003:
[----:B------:R-:W-:Y:S05]  /*a880*/  BSYNC B0 ;  /* 0x0000000000007941 */ /* 0x000fea0003800000 */
.L_x_2002:
[----:B------:R-:W-:Y:S02]  /*a890*/  UIADD3 UR7, UR7, 0x2, URZ ;  /* 0x0000000207077890 */ /* 0x000fe4000fffe03f */
[----:B------:R-:W-:Y:S02]  /*a8a0*/  ULEA UR5, UR19, UR5, 0x1 ;  /* 0x0000000513057291 */ /* 0x000fe4000f8e083f */
[----:B------:R-:W-:Y:S02]  /*a8b0*/  ULEA UR6, UR19, UR6, 0x1 ;  /* 0x0000000613067291 */ /* 0x000fe4000f8e083f */
[----:B------:R-:W-:-:S13]  /*a8c0*/  ISETP.NE.AND P0, PT, RZ, UR7, PT ;  /* 0x00000007ff007c0c */ /* 0x000fda000bf05270 */
[----:B------:R-:W-:Y:S05]  /*a8d0*/  @!P0 BRA `(.L_x_1860) ;  /* 0x0000002800388947 */ /* 0x000fea0003800000 */
[----:B------:R-:W-:Y:S05]  /*a8e0*/  BRA `(.L_x_2004) ;  /* 0xfffffffc00207947 */ /* 0x000fea000383ffff */
.L_x_1948:
        /* <DEDUP_REMOVED lines=14> */
.L_x_2005:
        /* <DEDUP_REMOVED lines=14> */
.L_x_2007:
[----:B------:R-:W-:-:S05]  /*aab0*/  ULDC UR4, c[0x0][0x8bc] ;  /* 0x00022f0000047ab9 */ /* 0x000fca0000000800 */
.L_x_2006:
        /* <DEDUP_REMOVED lines=59> */
.L_x_2009:
        /* <DEDUP_REMOVED lines=13> */
.L_x_2010:
        /* <DEDUP_REMOVED lines=8> */
.L_x_2011:
        /* <DEDUP_REMOVED lines=21> */
.L_x_2012:
        /* <DEDUP_REMOVED lines=50> */
.L_x_2051:
        /* <DEDUP_REMOVED lines=15> */
.L_x_2015:
        /* <DEDUP_REMOVED lines=97> */
.L_x_2026:
[----:B-123--:R-:W-:-:S04]  /*bb30*/  SHF.L.U32 R18, R10, 0x1f, RZ ;  /* 0x0000001f0a127819 */ /* 0x00efc800000006ff */
[----:B------:R-:W2:Y:S02]  /*bb40*/  SYNCS.PHASECHK.TRANS64.TRYWAIT P1, [R15+URZ+0x30840], R18 ;  /* 0x030840120f0075a7 */ /* 0x000ea4000802017f */
[----:B--2---:R-:W-:Y:S05]  /*bb50*/  @!P1 BRA `(.L_x_2018) ;  /* 0x00000018006c9947 */ /* 0x004fea0003800000 */
.L_x_2052:
        /* <DEDUP_REMOVED lines=8> */
.L_x_2019:
        /* <DEDUP_REMOVED lines=37> */
.L_x_2053:
        /* <DEDUP_REMOVED lines=8> */
.L_x_2021:
        /* <DEDUP_REMOVED lines=37> */
.L_x_2054:
        /* <DEDUP_REMOVED lines=8> */
.L_x_2023:
        /* <DEDUP_REMOVED lines=31> */
.L_x_2056:
        /* <DEDUP_REMOVED lines=8> */
.L_x_2025:
        /* <DEDUP_REMOVED lines=37> */
.L_x_2017:
[----:B------:R-:W4:Y:S02]  /*c640*/  LDL.LU R4, [R1+0x4] ;  /* 0x0000040001047983 */ /* 0x000f240000300800 */
[----:B----4-:R-:W-:Y:S02]  /*c650*/  ISETP.NE.AND P1, PT, R4, RZ, PT ;  /* 0x000000ff0400720c */ /* 0x010fe40003f25270 */
[----:B------:R4:W5:Y:S11]  /*c660*/  LDL R4, [R1] ;  /* 0x0000000001047983 */ /* 0x0009760000100800 */
[----:B----4-:R-:W-:Y:S05]  /*c670*/  @!P1 BRA `(.L_x_2016) ;  /* 0x00000004005c9947 */ /* 0x010fea0003800000 */
[----:B------:R-:W-:-:S04]  /*c680*/  SHF.L.U32 R12, R10, 0x1f, RZ ;  /* 0x0000001f0a0c7819 */ /* 0x000fc800000006ff */
[----:B------:R-:W4:Y:S02]  /*c690*/  SYNCS.PHASECHK.TRANS64.TRYWAIT P1, [R15+URZ+0x30840], R12 ;  /* 0x0308400c0f0075a7 */ /* 0x000f24000802017f */
[----:B----4-:R-:W-:Y:S05]  /*c6a0*/  @!P1 BRA `(.L_x_2027) ;  /* 0x0000000c00ec9947 */ /* 0x010fea0003800000 */
.L_x_2057:
        /* <DEDUP_REMOVED lines=8> */
.L_x_2028:
        /* <DEDUP_REMOVED lines=34> */
.L_x_2058:
        /* <DEDUP_REMOVED lines=8> */
.L_x_2030:
        /* <DEDUP_REMOVED lines=34> */
.L_x_2016:
[----:B------:R-:W1:Y:S01]  /*cbf0*/  S2R R0, SR_TID.X ;  /* 0x0000000000007919 */ /* 0x000e620000002100 */
[----:B------:R-:W-:Y:S01]  /*cc00*/  IMAD R3, R16, 0x8, R15 ;  /* 0x0000000810037824 */ /* 0x000fe200078e020f */
[----:B-1----:R-:W-:Y:S02]  /*cc10*/  LOP3.LUT R2, R0, 0x7f, RZ, 0xc0, !PT ;  /* 0x0000007f00027812 */ /* 0x002fe400078ec0ff */
[----:B------:R-:W-:Y:S02]  /*cc20*/  SHF.L.U32 R0, R10, 0x1f, RZ ;  /* 0x0000001f0a007819 */ /* 0x000fe400000006ff */
[----:B------:R-:W-:Y:S02]  /*cc30*/  ISETP.NE.AND P1, PT, R2, RZ, PT ;  /* 0x000000ff0200720c */ /* 0x000fe40003f25270 */
[----:B------:R-:W1:Y:S02]  /*cc40*/  SYNCS.PHASECHK.TRANS64.TRYWAIT P0, [R3+URZ+0x30840], R0 ;  /* 0x03084000030075a7 */ /* 0x000e64000800017f */
[----:B-1----:R-:W-:Y:S09]  /*cc50*/  @!P0 BRA `(.L_x_2031) ;  /* 0x0000000800a88947 */ /* 0x002ff20003800000 */
.L_x_2059:
[----:B------:R-:W-:Y:S05]  /*cc60*/  @P1 BRA `(.L_x_2032) ;  /* 0x0000000000181947 */ /* 0x000fea0003800000 */
[----:B------:R-:W1:Y:S01]  /*cc70*/  S2R R2, SR_TID.X ;  /* 0x0000000000027919 */ /* 0x000e620000002100 */
[----:B------:R-:W-:-:S04]  /*cc80*/  IMAD.MOV.U32 R0, RZ, RZ, 0x4100 ;  /* 0x00004100ff007424 */ /* 0x000fc800078e00ff */
[----:B------:R1:W-:Y:S02]  /*cc90*/  SYNCS.ARRIVE.TRANS64 RZ, [R3+URZ+0x30830], R0 ;  /* 0x0308300003ff79a7 */ /* 0x0003e4000800003f */
[----:B-1----:R-:W-:-:S13]  /*cca0*/  LOP3.LUT P0, RZ, R2, 0x1f, RZ, 0xc0, !PT ;  /* 0x0000001f02ff7812 */ /* 0x002fda000780c0ff */
[----:B------:R-:W-:Y:S05]  /*ccb0*/  @!P0 BRA `(.L_x_2032) ;  /* 0x0000000000048947 */ /* 0x000fea0003800000 */
[----:B------:R-:W-:Y:S01]  /*ccc0*/  BPT.TRAP 0x1 ;  /* 0x000000040000795c */ /* 0x000fe20000300000 */
.L_x_2032:
        /* <DEDUP_REMOVED lines=41> */
.L_x_2013:
[----:B------:R-:W-:Y:S05]  /*cf60*/  BSYNC B0 ;  /* 0x0000000000007941 */ /* 0x000fea0003800000 */
.L_x_2008:
[----:B------:R-:W-:-:S03]  /*cf70*/  UMOV UR8, 0xffffffff ;  /* 0xffffffff00087882 */ /* 0x000fc60000000000 */
[----:B------:R-:W-:Y:S05]  /*cf80*/  BRA.DIV UR8, `(.L_x_2033) ;  /* 0x0000000608f07947 */ /* 0x000fea000b800000 */
[----:B------:R-:W-:-:S13]  /*cf90*/  ELECT P6, URZ, PT ;  /* 0x00000000003f782f */ /* 0x000fda00038c0000 */
.L_x_2062:
[----:B------:R-:W-:Y:S05]  /*cfa0*/  @!P6 BRA `(.L_x_1860) ;  /* 0x000000000084e947 */ /* 0x000fea0003800000 */
[----:B------:R-:W-:-:S06]  /*cfb0*/  ULOP3.LUT UR8, UR38, 0x2, URZ, 0xfc, !UPT ;  /* 0x0000000226087892 */ /* 0x000fcc000f8efc3f */
[----:B------:R-:W-:-:S05]  /*cfc0*/  IMAD.U32 R2, RZ, RZ, UR8 ;  /* 0x00000008ff027e24 */ /* 0x000fca000f8e00ff */
[----:B------:R-:W-:-:S13]  /*cfd0*/  ISETP.NE.AND P2, PT, R2, 0x3, PT ;  /* 0x000000030200780c */ /* 0x000fda0003f45270 */
[----:B------:R-:W-:Y:S05]  /*cfe0*/  @!P2 BRA `(.L_x_2034) ;  /* 0x000000000004a947 */ /* 0x000fea0003800000 */
[----:B---3--:R-:W-:Y:S01]  /*cff0*/  BPT.TRAP 0x1 ;  /* 0x000000040000795c */ /* 0x008fe20000300000 */
.L_x_2034:
        /* <DEDUP_REMOVED lines=15> */
.L_x_2063:
[----:B------:R-:W2:Y:S02]  /*d0f0*/  SYNCS.PHASECHK.TRANS64.TRYWAIT P0, [R3+URZ], R2 ;  /* 0x00000002030075a7 */ /* 0x000ea4000800017f */
[----:B--2---:R-:W-:Y:S05]  /*d100*/  @!P0 BRA `(.L_x_2036) ;  /* 0x0000000400c48947 */ /* 0x004fea0003800000 */
.L_x_2064:
[----:B------:R-:W-:Y:S05]  /*d110*/  @!P2 BRA `(.L_x_2037) ;  /* 0x000000000004a947 */ /* 0x000fea0003800000 */
[----:B---3--:R-:W-:Y:S01]  /*d120*/  BPT.TRAP 0x1 ;  /* 0x000000040000795c */ /* 0x008fe20000300000 */
.L_x_2037:
[----:B--2---:R-:W-:-:S04]  /*d130*/  VIADD R3, R8, 0x30840 ;  /* 0x0003084008037836 */ /* 0x004fc80000000000 */
[----:B------:R-:W-:-:S04]  /*d140*/  IMAD R5, R0, 0x8, R3 ;  /* 0x0000000800057824 */ /* 0x000fc800078e0203 */
[----:B------:R-:W2:Y:S02]  /*d150*/  SYNCS.PHASECHK.TRANS64.TRYWAIT P0, [R5+URZ], R4 ;  /* 0x00000004050075a7 */ /* 0x000ea4000800017f */
[----:B--2---:R-:W-:Y:S05]  /*d160*/  @!P0 BRA `(.L_x_2038) ;  /* 0x0000000400c08947 */ /* 0x004fea0003800000 */
.L_x_2065:
[----:B------:R-:W-:-:S07]  /*d170*/  IMAD R3, R6, 0x8, R3 ;  /* 0x0000000806037824 */ /* 0x000fce00078e0203 */
.L_x_2039:
[----:B----4-:R4:W1:Y:S02]  /*d180*/  SYNCS.PHASECHK.TRANS64.TRYWAIT P0, [R3+URZ], R2 ;  /* 0x00000002030075a7 */ /* 0x010864000800017f */
[----:B-1----:R-:W-:Y:S05]  /*d190*/  @!P0 NANOSLEEP.SYNCS 0x989680 ;  /* 0x009896800000895d */ /* 0x002fea0003900000 */
[----:B------:R-:W1:Y:S02]  /*d1a0*/  @!P0 SYNCS.PHASECHK.TRANS64 P0, [R3+URZ], R2 ;  /* 0x00000002030085a7 */ /* 0x000e64000800007f */
[----:B-1----:R-:W-:Y:S05]  /*d1b0*/  @!P0 BRA `(.L_x_2039) ;  /* 0xfffffffc00f08947 */ /* 0x002fea000383ffff */
.L_x_1860:
[----:B---3--:R-:W-:Y:S05]  /*d1c0*/  BSYNC B6 ;  /* 0x0000000000067941 */ /* 0x008fea0003800000 */
.L_x_1854:
[----:B------:R-:W-:Y:S05]  /*d1d0*/  EXIT ;  /* 0x000000000000794d */ /* 0x000fea0003800000 */
.L_x_1871:
[----:B------:R-:W-:Y:S02]  /*d1e0*/  IMAD.MOV.U32 R12, RZ, RZ, RZ ;  /* 0x000000ffff0c7224 */ /* 0x000fe400078e00ff */
[----:B------:R-:W-:Y:S02]  /*d1f0*/  IMAD.MOV.U32 R11, RZ, RZ, 0x1f ;  /* 0x0000001fff0b7424 */ /* 0x000fe400078e00ff */
[----:B------:R-:W-:-:S07]  /*d200*/  IMAD.MOV.U32 R15, RZ, RZ, -0x1 ;  /* 0xffffffffff0f7424 */ /* 0x000fce00078e00ff */
[----:B------:R-:W-:Y:S05]  /*d210*/  WARPSYNC.COLLECTIVE R15, `(.L_x_2040) ;  /* 0x000000000f087348 */ /* 0x000fea0003c00000 */
[----:B------:R1:W2:Y:S02]  /*d220*/  SHFL.IDX P6, R14, R13, R12, R11 ;  /* 0x0000000c0d0e7389 */ /* 0x0002a400000c000b */
[----:B-12---:R-:W-:Y:S01]  /*d230*/  ENDCOLLECTIVE ;  /* 0x000000000000791b */ /* 0x006fe20003800000 */
.L_x_2040:
[----:B------:R-:W-:Y:S05]  /*d240*/  BRA `(.L_x_2041) ;  /* 0xffffff4400047947 */ /* 0x000fea000383ffff */
.L_x_1873:
        /* <DEDUP_REMOVED lines=8> */
.L_x_1877:
[----:B---3--:R3:W4:Y:S02]  /*d2d0*/  SYNCS.PHASECHK.TRANS64.TRYWAIT P0, [R0+URZ+0x30810], R191 ;  /* 0x030810bf000075a7 */ /* 0x008724000800017f */
[----:B----4-:R-:W-:Y:S05]  /*d2e0*/  @!P0 NANOSLEEP.SYNCS 0x989680 ;  /* 0x009896800000895d */ /* 0x010fea0003900000 */
[----:B------:R-:W4:Y:S02]  /*d2f0*/  @!P0 SYNCS.PHASECHK.TRANS64 P0, [R0+URZ+0x30810], R191 ;  /* 0x030810bf000085a7 */ /* 0x000f24000800007f */
[----:B----4-:R-:W-:Y:S05]  /*d300*/  @!P0 BRA `(.L_x_1877) ;  /* 0xfffffffc00f08947 */ /* 0x010fea000383ffff */
[----:B------:R-:W-:Y:S05]  /*d310*/  BRA `(.L_x_1876) ;  /* 0xffffff4800ec7947 */ /* 0x000fea000383ffff */
.L_x_1881:
[----:B--2---:R2:W1:Y:S02]  /*d320*/  SYNCS.PHASECHK.TRANS64.TRYWAIT P0, [R0+URZ+0x30830], R191 ;  /* 0x030830bf000075a7 */ /* 0x004464000800017f */
[----:B-1----:R-:W-:Y:S05]  /*d330*/  @!P0 NANOSLEEP.SYNCS 0x989680 ;  /* 0x009896800000895d */ /* 0x002fea0003900000 */
[----:B------:R-:W1:Y:S02]  /*d340*/  @!P0 SYNCS.PHASECHK.TRANS64 P0, [R0+URZ+0x30830], R191 ;  /* 0x030830bf000085a7 */ /* 0x000e64000800007f */
[----:B-1----:R-:W-:Y:S05]  /*d350*/  @!P0 BRA `(.L_x_1881) ;  /* 0xfffffffc00f08947 */ /* 0x002fea000383ffff */
[----:B------:R-:W-:Y:S05]  /*d360*/  BRA `(.L_x_1880) ;  /* 0xffffff5400047947 */ /* 0x000fea000383ffff */
.L_x_1961:
[----:B------:R-:W-:Y:S01]  /*d370*/  BSSY B0, `(.L_x_2042) ;  /* 0x0000005000007945 */ /* 0x000fe20003800000 */
[----:B------:R-:W-:-:S07]  /*d380*/  IMAD.MOV.U32 R15, RZ, RZ, -0x1 ;  /* 0xffffffffff0f7424 */ /* 0x000fce00078e00ff */
[----:B------:R-:W-:Y:S05]  /*d390*/  WARPSYNC.COLLECTIVE R15, `(.L_x_2043) ;  /* 0x000000000f087348 */ /* 0x000fea0003c00000 */
[----:B------:R-:W-:Y:S01]  /*d3a0*/  NOP ;  /* 0x0000000000007918 */ /* 0x000fe20000000000 */
[----:B------:R-:W-:Y:S01]  /*d3b0*/  ENDCOLLECTIVE ;  /* 0x000000000000791b */ /* 0x000fe20003800000 */
.L_x_2043:
[----:B------:R-:W-:Y:S05]  /*d3c0*/  BSYNC B0 ;  /* 0x0000000000007941 */ /* 0x000fea0003800000 */
.L_x_2042:
[----:B------:R-:W-:Y:S05]  /*d3d0*/  BRA `(.L_x_2044) ;  /* 0xffffffbc00a47947 */ /* 0x000fea000383ffff */
.L_x_1974:
[----:B------:R-:W-:Y:S01]  /*d3e0*/  BSSY B0, `(.L_x_2045) ;  /* 0x0000005000007945 */ /* 0x000fe20003800000 */
[----:B------:R-:W-:-:S07]  /*d3f0*/  IMAD.MOV.U32 R15, RZ, RZ, -0x1 ;  /* 0xffffffffff0f7424 */ /* 0x000fce00078e00ff */
[----:B------:R-:W-:Y:S05]  /*d400*/  WARPSYNC.COLLECTIVE R15, `(.L_x_2046) ;  /* 0x000000000f087348 */ /* 0x000fea0003c00000 */
[----:B------:R-:W-:Y:S01]  /*d410*/  NOP ;  /* 0x0000000000007918 */ /* 0x000fe20000000000 */
[----:B------:R-:W-:Y:S01]  /*d420*/  ENDCOLLECTIVE ;  /* 0x000000000000791b */ /* 0x000fe20003800000 */
.L_x_2046:
[----:B------:R-:W-:Y:S05]  /*d430*/  BSYNC B0 ;  /* 0x0000000000007941 */ /* 0x000fea0003800000 */
.L_x_2045:
[----:B------:R-:W-:Y:S05]  /*d440*/  BRA `(.L_x_2047) ;  /* 0xffffffc400347947 */ /* 0x000fea000383ffff */
.L_x_1986:
[----:B------:R-:W-:Y:S01]  /*d450*/  BSSY B0, `(.L_x_2048) ;  /* 0x0000005000007945 */ /* 0x000fe20003800000 */
[----:B------:R-:W-:-:S07]  /*d460*/  IMAD.MOV.U32 R15, RZ, RZ, -0x1 ;  /* 0xffffffffff0f7424 */ /* 0x000fce00078e00ff */
[----:B------:R-:W-:Y:S05]  /*d470*/  WARPSYNC.COLLECTIVE R15, `(.L_x_2049) ;  /* 0x000000000f087348 */ /* 0x000fea0003c00000 */
[----:B------:R-:W-:Y:S01]  /*d480*/  NOP ;  /* 0x0000000000007918 */ /* 0x000fe20000000000 */
[----:B------:R-:W-:Y:S01]  /*d490*/  ENDCOLLECTIVE ;  /* 0x000000000000791b */ /* 0x000fe20003800000 */
.L_x_2049:
[----:B------:R-:W-:Y:S05]  /*d4a0*/  BSYNC B0 ;  /* 0x0000000000007941 */ /* 0x000fea0003800000 */
.L_x_2048:
[----:B------:R-:W-:Y:S05]  /*d4b0*/  BRA `(.L_x_2050) ;  /* 0xffffffc8005c7947 */ /* 0x000fea000383ffff */
.L_x_2014:
[----:B-1----:R1:W2:Y:S02]  /*d4c0*/  SYNCS.PHASECHK.TRANS64.TRYWAIT P0, [R15+URZ+0x30820], R0 ;  /* 0x030820000f0075a7 */ /* 0x0022a4000800017f */
[----:B--2---:R-:W-:Y:S05]  /*d4d0*/  @!P0 NANOSLEEP.SYNCS 0x989680 ;  /* 0x009896800000895d */ /* 0x004fea0003900000 */
[----:B------:R-:W2:Y:S02]  /*d4e0*/  @!P0 SYNCS.PHASECHK.TRANS64 P0, [R15+URZ+0x30820], R0 ;  /* 0x030820000f0085a7 */ /* 0x000ea4000800007f */
[----:B--2---:R-:W-:Y:S05]  /*d4f0*/  @!P0 BRA `(.L_x_2014) ;  /* 0xfffffffc00f08947 */ /* 0x004fea000383ffff */
[----:B------:R-:W-:Y:S05]  /*d500*/  BRA `(.L_x_2051) ;  /* 0xffffffdc00c87947 */ /* 0x000fea000383ffff */
.L_x_2018:
[----:B--2---:R2:W3:Y:S02]  /*d510*/  SYNCS.PHASECHK.TRANS64.TRYWAIT P1, [R15+URZ+0x30840], R18 ;  /* 0x030840120f0075a7 */ /* 0x0044e4000802017f */
[----:B---3--:R-:W-:Y:S05]  /*d520*/  @!P1 NANOSLEEP.SYNCS 0x989680 ;  /* 0x009896800000995d */ /* 0x008fea0003900000 */
[----:B------:R-:W3:Y:S02]  /*d530*/  @!P1 SYNCS.PHASECHK.TRANS64 P1, [R15+URZ+0x30840], R18 ;  /* 0x030840120f0095a7 */ /* 0x000ee4000802007f */
[----:B---3--:R-:W-:Y:S05]  /*d540*/  @!P1 BRA `(.L_x_2018) ;  /* 0xfffffffc00f09947 */ /* 0x008fea000383ffff */
[----:B------:R-:W-:Y:S05]  /*d550*/  BRA `(.L_x_2052) ;  /* 0xffffffe400807947 */ /* 0x000fea000383ffff */
.L_x_2020:
[----:B-1----:R1:W3:Y:S02]  /*d560*/  SYNCS.PHASECHK.TRANS64.TRYWAIT P1, [R15+URZ+0x30828], R18 ;  /* 0x030828120f0075a7 */ /* 0x0022e4000802017f */
[----:B---3--:R-:W-:Y:S05]  /*d570*/  @!P1 NANOSLEEP.SYNCS 0x989680 ;  /* 0x009896800000995d */ /* 0x008fea0003900000 */
[----:B------:R-:W3:Y:S02]  /*d580*/  @!P1 SYNCS.PHASECHK.TRANS64 P1, [R15+URZ+0x30828], R18 ;  /* 0x030828120f0095a7 */ /* 0x000ee4000802007f */
[----:B---3--:R-:W-:Y:S05]  /*d590*/  @!P1 BRA `(.L_x_2020) ;  /* 0xfffffffc00f09947 */ /* 0x008fea000383ffff */
[----:B------:R-:W-:Y:S05]  /*d5a0*/  BRA `(.L_x_2053) ;  /* 0xffffffe800207947 */ /* 0x000fea000383ffff */
.L_x_2022:
[----:B---3--:R3:W4:Y:S02]  /*d5b0*/  SYNCS.PHASECHK.TRANS64.TRYWAIT P1, [R15+URZ+0x30848], R18 ;  /* 0x030848120f0075a7 */ /* 0x008724000802017f */
[----:B----4-:R-:W-:Y:S05]  /*d5c0*/  @!P1 NANOSLEEP.SYNCS 0x989680 ;  /* 0x009896800000995d */ /* 0x010fea0003900000 */
[----:B------:R-:W4:Y:S02]  /*d5d0*/  @!P1 SYNCS.PHASECHK.TRANS64 P1, [R15+URZ+0x30848], R18 ;  /* 0x030848120f0095a7 */ /* 0x000f24000802007f */
[----:B----4-:R-:W-:Y:S05]  /*d5e0*/  @!P1 BRA `(.L_x_2022) ;  /* 0xfffffffc00f09947 */ /* 0x010fea000383ffff */
[----:B------:R-:W-:Y:S05]  /*d5f0*/  BRA `(.L_x_2054) ;  /* 0xffffffe800c07947 */ /* 0x000fea000383ffff */
.L_x_2024:
[----:B------:R-:W-:-:S07]  /*d600*/  SHF.L.U32 R4, R10, 0x1f, RZ ;  /* 0x0000001f0a047819 */ /* 0x000fce00000006ff */
.L_x_2055:
[----:B----4-:R4:W1:Y:S02]  /*d610*/  SYNCS.PHASECHK.TRANS64.TRYWAIT P1, [R15+URZ+0x30820], R4 ;  /* 0x030820040f0075a7 */ /* 0x010864000802017f */
[----:B-1----:R-:W-:Y:S05]  /*d620*/  @!P1 NANOSLEEP.SYNCS 0x989680 ;  /* 0x009896800000995d */ /* 0x002fea0003900000 */
[----:B------:R-:W1:Y:S02]  /*d630*/  @!P1 SYNCS.PHASECHK.TRANS64 P1, [R15+URZ+0x30820], R4 ;  /* 0x030820040f0095a7 */ /* 0x000e64000802007f */
[----:B-1----:R-:W-:Y:S05]  /*d640*/  @!P1 BRA `(.L_x_2055) ;  /* 0xfffffffc00f09947 */ /* 0x002fea000383ffff */
[----:B------:R-:W-:Y:S05]  /*d650*/  BRA `(.L_x_2056) ;  /* 0xffffffec00447947 */ /* 0x000fea000383ffff */
.L_x_2027:
[----:B----4-:R4:W1:Y:S02]  /*d660*/  SYNCS.PHASECHK.TRANS64.TRYWAIT P1, [R15+URZ+0x30840], R12 ;  /* 0x0308400c0f0075a7 */ /* 0x010864000802017f */
[----:B-1----:R-:W-:Y:S05]  /*d670*/  @!P1 NANOSLEEP.SYNCS 0x989680 ;  /* 0x009896800000995d */ /* 0x002fea0003900000 */
[----:B------:R-:W1:Y:S02]  /*d680*/  @!P1 SYNCS.PHASECHK.TRANS64 P1, [R15+URZ+0x30840], R12 ;  /* 0x0308400c0f0095a7 */ /* 0x000e64000802007f */
[----:B-1----:R-:W-:Y:S05]  /*d690*/  @!P1 BRA `(.L_x_2027) ;  /* 0xfffffffc00f09947 */ /* 0x002fea000383ffff */
[----:B------:R-:W-:Y:S05]  /*d6a0*/  BRA `(.L_x_2057) ;  /* 0xfffffff000007947 */ /* 0x000fea000383ffff */
.L_x_2029:
[----:B-1----:R1:W2:Y:S02]  /*d6b0*/  SYNCS.PHASECHK.TRANS64.TRYWAIT P1, [R15+URZ+0x30828], R12 ;  /* 0x0308280c0f0075a7 */ /* 0x0022a4000802017f */
[----:B--2---:R-:W-:Y:S05]  /*d6c0*/  @!P1 NANOSLEEP.SYNCS 0x989680 ;  /* 0x009896800000995d */ /* 0x004fea0003900000 */
[----:B------:R-:W2:Y:S02]  /*d6d0*/  @!P1 SYNCS.PHASECHK.TRANS64 P1, [R15+URZ+0x30828], R12 ;  /* 0x0308280c0f0095a7 */ /* 0x000ea4000802007f */
[----:B--2---:R-:W-:Y:S05]  /*d6e0*/  @!P1 BRA `(.L_x_2029) ;  /* 0xfffffffc00f09947 */ /* 0x004fea000383ffff */
[----:B------:R-:W-:Y:S05]  /*d6f0*/  BRA `(.L_x_2058) ;  /* 0xfffffff000947947 */ /* 0x000fea000383ffff */
.L_x_2031:
[----:B------:R1:W1:Y:S02]  /*d700*/  SYNCS.PHASECHK.TRANS64.TRYWAIT P0, [R3+URZ+0x30840], R0 ;  /* 0x03084000030075a7 */ /* 0x000264000800017f */
[----:B-1----:R-:W-:Y:S05]  /*d710*/  @!P0 NANOSLEEP.SYNCS 0x989680 ;  /* 0x009896800000895d */ /* 0x002fea0003900000 */
[----:B------:R-:W1:Y:S02]  /*d720*/  @!P0 SYNCS.PHASECHK.TRANS64 P0, [R3+URZ+0x30840], R0 ;  /* 0x03084000030085a7 */ /* 0x000e64000800007f */
[----:B-1----:R-:W-:Y:S05]  /*d730*/  @!P0 BRA `(.L_x_2031) ;  /* 0xfffffffc00f08947 */ /* 0x002fea000383ffff */
[----:B------:R-:W-:Y:S05]  /*d740*/  BRA `(.L_x_2059) ;  /* 0xfffffff400447947 */ /* 0x000fea000383ffff */
.L_x_2033:
[----:B------:R-:W-:Y:S01]  /*d750*/  BSSY B0, `(.L_x_2060) ;  /* 0x0000006000007945 */ /* 0x000fe20003800000 */
[----:B------:R-:W-:-:S07]  /*d760*/  IMAD.MOV.U32 R15, RZ, RZ, -0x1 ;  /* 0xffffffffff0f7424 */ /* 0x000fce00078e00ff */
[----:B---3--:R-:W-:Y:S05]  /*d770*/  WARPSYNC.COLLECTIVE R15, `(.L_x_2061) ;  /* 0x000000000f0c7348 */ /* 0x008fea0003c00000 */
[----:B------:R-:W-:Y:S02]  /*d780*/  ELECT P6, UR62, PT ;  /* 0x00000000003e782f */ /* 0x000fe400038c0000 */
[----:B------:R-:W-:Y:S01]  /*d790*/  MOV R14, UR62 ;  /* 0x0000003e000e7c02 */ /* 0x000fe20008000f00 */
[----:B---3--:R-:W-:Y:S10]  /*d7a0*/  ENDCOLLECTIVE ;  /* 0x000000000000791b */ /* 0x008ff40003800000 */
.L_x_2061:
[----:B------:R-:W-:Y:S05]  /*d7b0*/  BSYNC B0 ;  /* 0x0000000000007941 */ /* 0x000fea0003800000 */
.L_x_2060:
[----:B------:R-:W-:Y:S05]  /*d7c0*/  BRA `(.L_x_2062) ;  /* 0xfffffff400f47947 */ /* 0x000fea000383ffff */
.L_x_2035:
[----:B-1----:R1:W2:Y:S02]  /*d7d0*/  SYNCS.PHASECHK.TRANS64.TRYWAIT P0, [R7+URZ], R4 ;  /* 0x00000004070075a7 */ /* 0x0022a4000800017f */
[----:B--2---:R-:W-:Y:S05]  /*d7e0*/  @!P0 NANOSLEEP.SYNCS 0x989680 ;  /* 0x009896800000895d */ /* 0x004fea0003900000 */
[----:B------:R-:W2:Y:S02]  /*d7f0*/  @!P0 SYNCS.PHASECHK.TRANS64 P0, [R7+URZ], R4 ;  /* 0x00000004070085a7 */ /* 0x000ea4000800007f */
[----:B--2---:R-:W-:Y:S05]  /*d800*/  @!P0 BRA `(.L_x_2035) ;  /* 0xfffffffc00f08947 */ /* 0x004fea000383ffff */
[----:B------:R-:W-:Y:S05]  /*d810*/  BRA `(.L_x_2063) ;  /* 0xfffffff800347947 */ /* 0x000fea000383ffff */
.L_x_2036:
[----:B--2---:R2:W4:Y:S02]  /*d820*/  SYNCS.PHASECHK.TRANS64.TRYWAIT P0, [R3+URZ], R2 ;  /* 0x00000002030075a7 */ /* 0x004524000800017f */
[----:B----4-:R-:W-:Y:S05]  /*d830*/  @!P0 NANOSLEEP.SYNCS 0x989680 ;  /* 0x009896800000895d */ /* 0x010fea0003900000 */
[----:B------:R-:W4:Y:S02]  /*d840*/  @!P0 SYNCS.PHASECHK.TRANS64 P0, [R3+URZ], R2 ;  /* 0x00000002030085a7 */ /* 0x000f24000800007f */
[----:B----4-:R-:W-:Y:S05]  /*d850*/  @!P0 BRA `(.L_x_2036) ;  /* 0xfffffffc00f08947 */ /* 0x010fea000383ffff */
[----:B------:R-:W-:Y:S05]  /*d860*/  BRA `(.L_x_2064) ;  /* 0xfffffff800287947 */ /* 0x000fea000383ffff */
.L_x_2038:
[----:B--2---:R2:W4:Y:S02]  /*d870*/  SYNCS.PHASECHK.TRANS64.TRYWAIT P0, [R5+URZ], R4 ;  /* 0x00000004050075a7 */ /* 0x004524000800017f */
[----:B----4-:R-:W-:Y:S05]  /*d880*/  @!P0 NANOSLEEP.SYNCS 0x989680 ;  /* 0x009896800000895d */ /* 0x010fea0003900000 */
[----:B------:R-:W4:Y:S02]  /*d890*/  @!P0 SYNCS.PHASECHK.TRANS64 P0, [R5+URZ], R4 ;  /* 0x00000004050085a7 */ /* 0x000f24000800007f */
[----:B----4-:R-:W-:Y:S05]  /*d8a0*/  @!P0 BRA `(.L_x_2038) ;  /* 0xfffffffc00f08947 */ /* 0x010fea000383ffff */
[----:B------:R-:W-:Y:S05]  /*d8b0*/  BRA `(.L_x_2065) ;  /* 0xfffffff8002c7947 */ /* 0x000fea000383ffff */
.L_x_2066:
        /* <DEDUP_REMOVED lines=12> */
.L_x_7303:


//--------------------- .text._ZN7cutlass13device_kernelIN5flash11enable_sm90INS1_16FlashAttnBwdSm90INS1_25CollectiveMainloopBwdSm90ILi2ELi2ELi2EN4cute5tupleIJNS5_1CILi1EEES8_S8_EEENS6_IJNS7_ILi64EEENS7_ILi128EEESB_EEENS_6half_tEfNS_4arch4Sm90ELb0ELb1ELb1ELb1ELb0ELb1ELb0ELb0ELi2ELi1ELi2ELi1ELb0EEENS1_24CollectiveEpilogueBwdGQAISC_fSF_Li256ELb1ELb0EEENS1_19SingleTileSchedulerILb1ELb0ELb0ELi128EEEEEEEEEvNT_6ParamsE --------------------------
	.section	.text._ZN7cutlass13device_kernelIN5flash11enable_sm90INS1_16FlashAttnBwdSm90INS1_25CollectiveMainloopBwdSm90ILi2ELi2ELi2EN4cute5tupleIJNS5_1CILi1EEES8_S8_EEENS6_IJNS7_ILi64EEENS7_ILi128EEESB_EEENS_6half_tEfNS_4arch4Sm90ELb0ELb1ELb1ELb1ELb0ELb1ELb0ELb0ELi2ELi1ELi2ELi1ELb0EEENS1_24CollectiveEpilogueBwdGQAISC_fSF_Li256ELb1ELb0EEENS1_19SingleTileSchedulerILb1ELb0ELb0ELi128EEEEEEEEEvNT_6ParamsE,"ax",@progbits
	.align	128
.text._ZN7cutlass13device_kernelIN5flash11enable_sm90INS1_16FlashAttnBwdSm90INS1_25CollectiveMainloopBwdSm90ILi2ELi2ELi2EN4cute5tupleIJNS5_1CILi1EEES8_S8_EEENS6_IJNS7_ILi64EEENS7_ILi128EEESB_EEENS_6half_tEfNS_4arch4Sm90ELb0ELb1ELb1ELb1ELb0ELb1ELb0ELb0ELi2ELi1ELi2ELi1ELb0EEENS1_24CollectiveEpilogueBwdGQAISC_fSF_Li256ELb1ELb0EEENS1_19SingleTileSchedulerILb1ELb0ELb0ELi128EEEEEEEEEvNT_6ParamsE:
        .type           _ZN7cutlass13device_kernelIN5flash11enable_sm90INS1_16FlashAttnBwdSm90INS1_25CollectiveMainloopBwdSm90ILi2ELi2ELi2EN4cute5tupleIJNS5_1CILi1EEES8_S8_EEENS6_IJNS7_ILi64EEENS7_ILi128EEESB_EEENS_6half_tEfNS_4arch4Sm90ELb0ELb1ELb1ELb1ELb0ELb1ELb0ELb0ELi2ELi1ELi2ELi1ELb0EEENS1_24CollectiveEpilogueBwdGQAISC_fSF_Li256ELb1ELb0EEENS1_19SingleTileSchedulerILb1ELb0ELb0ELi128EEEEEEEEEvNT_6ParamsE,@function
        .size           _ZN7cutlass13device_kernelIN5flash11enable_sm90INS1_16FlashAttnBwdSm90INS1_25CollectiveMainloopBwdSm90ILi2ELi2ELi2EN4cute5tupleIJNS5_1CILi1EEES8_S8_EEENS6_IJNS7_ILi64EEENS7_ILi128EEESB_EEENS_6half_tEfNS_4arch4Sm90ELb0ELb1ELb1ELb1ELb0ELb1ELb0ELb0ELi2ELi1ELi2ELi1ELb0EEENS1_24CollectiveEpilogueBwdGQAISC_fSF_Li256ELb1ELb0EEENS1_19SingleTileSchedulerILb1ELb0ELb0ELi128EEEEEEEEEvNT_6ParamsE,(.L_x_7304 - _ZN7cutlass13device_kernelIN5flash11enable_sm90INS1_16FlashAttnBwdSm90INS1_25CollectiveMainloopBwdSm90ILi2ELi2ELi2EN4cute5tupleIJNS5_1CILi1EEES8_S8_EEENS6_IJNS7_ILi64EEENS7_ILi128EEESB_EEENS_6half_tEfNS_4arch4Sm90ELb0ELb1ELb1ELb1ELb0ELb1ELb0ELb0ELi2ELi1ELi2ELi1ELb0EEENS1_24CollectiveEpilogueBwdGQAISC_fSF_Li256ELb1ELb0EEENS1_19SingleTileSchedulerILb1ELb0ELb0ELi128EEEEEEEEEvNT_6ParamsE)
        .other          _ZN7cutlass13device_kernelIN5flash11enable_sm90INS1_16FlashAttnBwdSm90INS1_25CollectiveMainloopBwdSm90ILi2ELi2ELi2EN4cute5tupleIJNS5_1CILi1EEES8_S8_EEENS6_IJNS7_ILi64EEENS7_ILi128EEESB_EEENS_6half_tEfNS_4arch4Sm90ELb0ELb1ELb1ELb1ELb0ELb1ELb0ELb0ELi2ELi1ELi2ELi1ELb0EEENS1_24CollectiveEpilogueBwdGQAISC_fSF_Li256ELb1ELb0EEENS1_19SingleTileSchedulerILb1ELb0ELb0ELi128EEEEEEEEEvNT_6ParamsE,@"STO_CUDA_ENTRY STV_DEFAULT"
_ZN7cutlass13device_kernelIN5flash11enable_sm90INS1_16FlashAttnBwdSm90INS1_25CollectiveMainloopBwdSm90ILi2ELi2ELi2EN4cute5tupleIJNS5_1CILi1EEES8_S8_EEENS6_IJNS7_ILi64EEENS7_ILi128EEESB_EEENS_6half_tEfNS_4arch4Sm90ELb0ELb1ELb1ELb1ELb0ELb1ELb0ELb0ELi2ELi1ELi2ELi1ELb0EEENS1_24CollectiveEpilogueBwdGQAISC_fSF_Li256ELb1ELb0EEENS1_19SingleTileSchedulerILb1ELb0ELb0ELi128EEEEEEEEEvNT_6ParamsE:
        /* <DEDUP_REMOVED lines=24> */
.L_x_2068:
[----:B------:R-:W-:Y:S05]  /*0180*/  BSYNC B0 ;  /* 0x0000000000007941 */ /* 0x000fea0003800000 */
.L_x_2067:
        /* <DEDUP_REMOVED lines=37> */
.L_x_2069:
        /* <DEDUP_REMOVED lines=22> */
.L_x_2070:
[----:B------:R-:W-:Y:S01]  /*0540*/  PLOP3.LUT P0, PT, PT, PT, UP0, 0x80, 0x0 ;  /* 0x000000000000781c */ /* 0x000fe20003f0f008 */
[----:B------:R-:W-:Y:S01]  /*0550*/  NOP ;  /* 0x0000000000007918 */ /* 0x000fe20000000000 */
[----:B------:R-:W-:Y:S01]  /*0560*/  ULDC.64 UR46, c[0x0][0x208] ;  /* 0x00008200002e7ab9 */ /* 0x000fe20000000a00 */
[----:B------:R-:W-:Y:S01]  /*0570*/  BSSY B6, `(.L_x_2071) ;  /* 0x0000908000067945 */ /* 0x000fe20003800000 */
[----:B-12-4-:R-:W-:Y:S09]  /*0580*/  BAR.SYNC.DEFER_BLOCKING 0x0 ;  /* 0x0000000000007b1d */ /* 0x016ff20000010000 */
[----:B------:R-:W-:Y:S05]  /*0590*/  @!P0 BRA `(.L_x_2072) ;  /* 0x00000054003c8947 */ /* 0x000fea0003800000 */
.L_x_2073:
        /* <DEDUP_REMOVED lines=24> */
.L_x_2074:
        /* <DEDUP_REMOVED lines=14> */
.L_x_2076:
[----:B------:R-:W-:-:S05]  /*0800*/  ULDC UR4, c[0x0][0x8c4] ;  /* 0x0002310000047ab9 */ /* 0x000fca0000000800 */
.L_x_2075:
        /* <DEDUP_REMOVED lines=17> */
.L_x_2078:
        /* <DEDUP_REMOVED lines=14> */
.L_x_2079:
        /* <DEDUP_REMOVED lines=11> */
.L_x_2080:
        /* <DEDUP_REMOVED lines=13> */
.L_x_2081:
        /* <DEDUP_REMOVED lines=82> */
.L_x_2082:
        /* <DEDUP_REMOVED lines=30> */
.L_x_2085:
        /* <DEDUP_REMOVED lines=15> */
.L_x_2084:
        /* <DEDUP_REMOVED lines=22> */
.L_x_2087:
        /* <DEDUP_REMOVED lines=15> */
.L_x_2086:
        /* <DEDUP_REMOVED lines=8> */
.L_x_2171:
        /* <DEDUP_REMOVED lines=23> */
.L_x_2089:
        /* <DEDUP_REMOVED lines=96> */
.L_x_2101:
[----:B------:R-:W-:-:S05]  /*1db0*/  IMAD.U32 R0, RZ, RZ, UR38 ;  /* 0x00000026ff007e24 */ /* 0x000fca000f8e00ff */
[----:B------:R-:W-:-:S04]  /*1dc0*/  LOP3.LUT R0, R0, 0x1, RZ, 0xfc, !PT ;  /* 0x0000000100007812 */ /* 0x000fc800078efcff */
[----:B------:R-:W-:-:S13]  /*1dd0*/  ISETP.NE.AND P6, PT, R0, 0x3, PT ;  /* 0x000000030000780c */ /* 0x000fda0003fc5270 */
[----:B-1----:R-:W-:Y:S05]  /*1de0*/  @!P6 BRA `(.L_x_2091) ;  /* 0x000000000004e947 */ /* 0x002fea0003800000 */
[----:B------:R-:W-:Y:S01]  /*1df0*/  BPT.TRAP 0x1 ;  /* 0x000000040000795c */ /* 0x000fe20000300000 */
.L_x_2091:
        /* <DEDUP_REMOVED lines=8> */
.L_x_2092:
[----:B---3--:R-:W-:Y:S05]  /*1e80*/  @P0 BRA `(.L_x_2093) ;  /* 0x0000000000080947 */ /* 0x008fea0003800000 */
[----:B------:R-:W3:Y:S02]  /*1e90*/  SYNCS.PHASECHK.TRANS64.TRYWAIT P0, [R0+URZ+0x30810], R191 ;  /* 0x030810bf000075a7 */ /* 0x000ee4000800017f */
[----:B---3--:R-:W-:Y:S05]  /*1ea0*/  @!P0 BRA `(.L_x_2094) ;  /* 0x0000007800148947 */ /* 0x008fea0003800000 */
.L_x_2093:
        /* <DEDUP_REMOVED lines=84> */
.L_x_2095:
[----:B------:R1:W1:Y:S01]  /*23f0*/  SYNCS.PHASECHK.TRANS64.TRYWAIT P0, [R0+URZ+0x30830], R191 ;  /* 0x030830bf000075a7 */ /* 0x000262000800017f */
[----:B------:R-:W-:Y:S05]  /*2400*/  @!P6 BRA `(.L_x_2096) ;  /* 0x000000000004e947 */ /* 0x000fea0003800000 */
[----:B------:R-:W-:Y:S01]  /*2410*/  BPT.TRAP 0x1 ;  /* 0x000000040000795c */ /* 0x000fe20000300000 */
.L_x_2096:
        /* <DEDUP_REMOVED lines=52> */
.L_x_2097:
        /* <DEDUP_REMOVED lines=539> */
.L_x_2099:
        /* <DEDUP_REMOVED lines=49> */
.L_x_2100:
        /* <DEDUP_REMOVED lines=78> */
.L_x_2083:
[----:B------:R-:W-:Y:S05]  /*5100*/  @P0 BRA `(.L_x_2077) ;  /* 0x0000004400380947 */ /* 0x000fea0003800000 */
[----:B------:R-:W-:Y:S01]  /*5110*/  ULDC.64 UR4, c[0x0][0x878] ;  /* 0x00021e0000047ab9 */ /* 0x000fe20000000a00 */
[----:B------:R-:W2:Y:S01]  /*5120*/  S2R R4, SR_TID.X ;  /* 0x0000000000047919 */ /* 0x000ea20000002100 */
[----:B------:R-:W-:Y:S01]  /*5130*/  UISETP.NE.U32.AND UP0, UPT, UR4, URZ, UPT ;  /* 0x0000003f0400728c */ /* 0x000fe2000bf05070 */
[----:B------:R-:W-:Y:S01]  /*5140*/  S2UR UR8, SR_CgaCtaId ;  /* 0x00000000000879c3 */ /* 0x000fe20000008800 */
[----:B------:R-:W-:-:S07]  /*5150*/  ULDC UR6, c[0x0][0x850] ;  /* 0x0002140000067ab9 */ /* 0x000fce0000000800 */
[----:B------:R-:W3:Y:S01]  /*5160*/  S2UR UR10, SR_CTAID.X ;  /* 0x00000000000a79c3 */ /* 0x000ee20000002500 */
[----:B------:R-:W-:Y:S01]  /*5170*/  UISETP.NE.AND.EX UP0, UPT, UR5, URZ, UPT, UP0 ;  /* 0x0000003f0500728c */ /* 0x000fe2000bf05300 */
[----:B------:R-:W-:Y:S01]  /*5180*/  UMOV UR7, 0x400 ;  /* 0x0000040000077882 */ /* 0x000fe20000000000 */
[----:B------:R-:W-:Y:S01]  /*5190*/  ULDC.64 UR12, c[0x0][0x818] ;  /* 0x00020600000c7ab9 */ /* 0x000fe20000000a00 */
[----:B------:R-:W-:Y:S01]  /*51a0*/  ULDC.64 UR14, c[0x0][0x840] ;  /* 0x00021000000e7ab9 */ /* 0x000fe20000000a00 */
[----:B------:R-:W-:Y:S02]  /*51b0*/  ULDC.64 UR16, c[0x0][0x848] ;  /* 0x0002120000107ab9 */ /* 0x000fe40000000a00 */
[----:B------:R-:W-:-:S05]  /*51c0*/  PLOP3.LUT P0, PT, PT, PT, UP0, 0x80, 0x0 ;  /* 0x000000000000781c */ /* 0x000fca0003f0f008 */
[----:B------:R-:W-:Y:S02]  /*51d0*/  @UP0 ULDC.64 UR4, c[0x0][0x878] ;  /* 0x00021e0000040ab9 */ /* 0x000fe40000000a00 */
[----:B------:R-:W-:-:S06]  /*51e0*/  @UP0 UIMAD.WIDE UR4, UR36, 0x4, UR4 ;  /* 0x00000004240408a5 */ /* 0x000fcc000f8e0204 */
[----:B------:R-:W-:Y:S02]  /*51f0*/  IMAD.U32 R2, RZ, RZ, UR4 ;  /* 0x00000004ff027e24 */ /* 0x000fe4000f8e00ff */
[----:B-1----:R-:W-:-:S05]  /*5200*/  IMAD.U32 R3, RZ, RZ, UR5 ;  /* 0x00000005ff037e24 */ /* 0x002fca000f8e00ff */
[----:B------:R-:W4:Y:S01]  /*5210*/  @P0 LDG.E R2, desc[UR46][R2.64] ;  /* 0x0000002e02020981 */ /* 0x000f22000c1e1900 */
[----:B------:R-:W1:Y:S01]  /*5220*/  S2UR UR5, SR_CTAID.Y ;  /* 0x00000000000579c3 */ /* 0x000e620000002600 */
[----:B--2---:R-:W-:Y:S01]  /*5230*/  VIADD R5, R4, 0xffffff80 ;  /* 0xffffff8004057836 */ /* 0x004fe20000000000 */
[----:B------:R-:W-:Y:S01]  /*5240*/  UISETP.NE.AND UP1, UPT, UR6, 0x1, UPT ;  /* 0x000000010600788c */ /* 0x000fe2000bf25270 */
[----:B------:R-:W-:Y:S01]  /*5250*/  BSSY B0, `(.L_x_2102) ;  /* 0x000005b000007945 */ /* 0x000fe20003800000 */
[----:B---3--:R-:W-:Y:S02]  /*5260*/  USHF.L.U32 UR10, UR10, 0xe, URZ ;  /* 0x0000000e0a0a7899 */ /* 0x008fe4000800063f */
[----:B------:R-:W-:-:S07]  /*5270*/  SHF.R.S32.HI R0, RZ, 0x1f, R5 ;  /* 0x0000001fff007819 */ /* 0x000fce0000011405 */
[----:B------:R-:W-:Y:S01]  /*5280*/  @UP1 ULDC UR11, c[0x0][0x858] ;  /* 0x00021600000b1ab9 */ /* 0x000fe20000000800 */
[----:B------:R-:W-:Y:S01]  /*5290*/  BAR.SYNC.DEFER_BLOCKING 0x1, 0x100 ;  /* 0x0044000000007b1d */ /* 0x000fe20000010000 */
[----:B----4-:R-:W-:Y:S02]  /*52a0*/  @P0 R2UR UR4, R2 ;  /* 0x00000000020402ca */ /* 0x010fe400000e0000 */
[----:B------:R-:W-:Y:S02]  /*52b0*/  LEA.HI R2, R0, R5, RZ, 0x7 ;  /* 0x0000000500027211 */ /* 0x000fe400078f38ff */
[----:B------:R-:W-:Y:S02]  /*52c0*/  ISETP.NE.AND P0, PT, R5, RZ, PT ;  /* 0x000000ff0500720c */ /* 0x000fe40003f05270 */
[C---:B------:R-:W-:Y:S01]  /*52d0*/  LOP3.LUT R0, R2.reuse, 0xfffff80, RZ, 0xc0, !PT ;  /* 0x0fffff8002007812 */ /* 0x040fe200078ec0ff */
[----:B------:R-:W-:-:S04]  /*52e0*/  IMAD.SHL.U32 R2, R2, 0x40, RZ ;  /* 0x0000004002027824 */ /* 0x000fc800078e00ff */
[----:B------:R-:W-:Y:S01]  /*52f0*/  IMAD.IADD R0, R5, 0x1, -R0 ;  /* 0x0000000105007824 */ /* 0x000fe200078e0a00 */
[----:B------:R-:W-:Y:S01]  /*5300*/  LOP3.LUT R3, R2, 0x3fffe000, RZ, 0xc0, !PT ;  /* 0x3fffe00002037812 */ /* 0x000fe200078ec0ff */
[----:B------:R-:W-:-:S04]  /*5310*/  @UP0 ULEA UR4, UR36, UR4, 0x7 ;  /* 0x0000000424040291 */ /* 0x000fc8000f8e383f */
[----:B------:R-:W-:Y:S01]  /*5320*/  @UP0 USHF.R.S32.HI UR6, URZ, 0x1f, UR4 ;  /* 0x0000001f3f060899 */ /* 0x000fe20008011404 */
[----:B------:R-:W-:-:S03]  /*5330*/  IMAD R0, R0, 0x4, R3 ;  /* 0x0000000400007824 */ /* 0x000fc600078e0203 */
[----:B------:R-:W-:Y:S02]  /*5340*/  @UP0 ULEA.HI UR6, UR6, UR4, URZ, 0x7 ;  /* 0x0000000406060291 */ /* 0x000fe4000f8f383f */
[----:B------:R-:W-:Y:S02]  /*5350*/  ULEA UR4, UR8, UR7, 0x18 ;  /* 0x0000000708047291 */ /* 0x000fe4000f8ec03f */
[----:B------:R-:W-:Y:S01]  /*5360*/  @UP0 USHF.L.U32 UR6, UR6, 0x7, URZ ;  /* 0x0000000706060899 */ /* 0x000fe2000800063f */
[----:B------:R-:W-:-:S03]  /*5370*/  @UP1 ULDC UR8, c[0x0][0x854] ;  /* 0x0002150000081ab9 */ /* 0x000fc60000000800 */
[----:B------:R-:W-:Y:S01]  /*5380*/  @UP0 ULOP3.LUT UR6, UR6, 0xffffc000, URZ, 0xc0, !UPT ;  /* 0xffffc00006060892 */ /* 0x000fe2000f8ec03f */
[----:B------:R-:W-:Y:S01]  /*5390*/  LEA R0, R0, UR4, 0x2 ;  /* 0x0000000400007c11 */ /* 0x000fe2000f8e10ff */
[----:B-1----:R-:W-:Y:S02]  /*53a0*/  UIMAD.WIDE.U32 UR8, UR5, UR8, URZ ;  /* 0x00000008050872a5 */ /* 0x002fe4000f8e003f */
[----:B------:R-:W-:Y:S02]  /*53b0*/  @UP0 USHF.R.S32.HI UR7, URZ, 0x1f, UR6 ;  /* 0x0000001f3f070899 */ /* 0x000fe40008011406 */
[----:B------:R-:W-:Y:S01]  /*53c0*/  @UP1 USHF.R.U32.HI UR5, URZ, UR11, UR9 ;  /* 0x0000000b3f051299 */ /* 0x000fe20008011609 */
[----:B------:R1:W-:Y:S01]  /*53d0*/  STS.128 [R0], R24 ;  /* 0x0000001800007388 */ /* 0x0003e20000000c00 */
[----:B------:R-:W-:Y:S02]  /*53e0*/  @!UP0 UMOV UR6, URZ ;  /* 0x0000003f00068c82 */ /* 0x000fe40008000000 */
[----:B------:R-:W-:Y:S01]  /*53f0*/  UIADD3 UR8, UP1, UR10, UR6, URZ ;  /* 0x000000060a087290 */ /* 0x000fe2000ff3e03f */
[----:B------:R1:W-:Y:S01]  /*5400*/  STS.128 [R0+0x800], R28 ;  /* 0x0008001c00007388 */ /* 0x0003e20000000c00 */
[----:B------:R-:W-:Y:S01]  /*5410*/  USHF.R.S32.HI UR6, URZ, 0x1f, UR5 ;  /* 0x0000001f3f067899 */ /* 0x000fe20008011405 */
[----:B------:R-:W-:-:S02]  /*5420*/  @!UP0 UMOV UR7, URZ ;  /* 0x0000003f00078c82 */ /* 0x000fc40008000000 */
[----:B------:R1:W-:Y:S01]  /*5430*/  STS.128 [R0+0x1000], R32 ;  /* 0x0010002000007388 */ /* 0x0003e20000000c00 */
[----:B------:R-:W-:Y:S02]  /*5440*/  ULEA.HI.X.SX32 UR9, UR10, UR7, 0x1, UP1 ;  /* 0x000000070a097291 */ /* 0x000fe400088f0e3f */
[----:B------:R-:W-:Y:S01]  /*5450*/  UIMAD UR7, UR6, UR12, URZ ;  /* 0x0000000c060772a4 */ /* 0x000fe2000f8e023f */
[----:B------:R1:W-:Y:S01]  /*5460*/  STS.128 [R0+0x1800], R36 ;  /* 0x0018002400007388 */ /* 0x0003e20000000c00 */
[----:B------:R-:W-:Y:S02]  /*5470*/  UIMAD UR11, UR6, UR14, URZ ;  /* 0x0000000e060b72a4 */ /* 0x000fe4000f8e023f */
[----:B------:R-:W-:Y:S01]  /*5480*/  UIMAD UR10, UR5, UR13, UR7 ;  /* 0x0000000d050a72a4 */ /* 0x000fe2000f8e0207 */
[----:B------:R1:W-:Y:S01]  /*5490*/  STS.128 [R0+0x2000], R40 ;  /* 0x0020002800007388 */ /* 0x0003e20000000c00 */
[----:B------:R-:W-:Y:S02]  /*54a0*/  UIMAD.WIDE.U32 UR6, UR5, UR12, UR8 ;  /* 0x0000000c050672a5 */ /* 0x000fe4000f8e0008 */
[----:B------:R-:W-:Y:S01]  /*54b0*/  UIMAD UR12, UR5, UR15, UR11 ;  /* 0x0000000f050c72a4 */ /* 0x000fe2000f8e020b */
[----:B------:R1:W-:Y:S01]  /*54c0*/  STS.128 [R0+0x2800], R44 ;  /* 0x0028002c00007388 */ /* 0x0003e20000000c00 */
[----:B------:R-:W-:-:S02]  /*54d0*/  UIMAD.WIDE.U32 UR8, UR5, UR14, UR8 ;  /* 0x0000000e050872a5 */ /* 0x000fc4000f8e0008 */
[----:B------:R-:W-:Y:S01]  /*54e0*/  USHF.R.S32.HI UR5, URZ, 0x1f, UR36 ;  /* 0x0000001f3f057899 */ /* 0x000fe20008011424 */
[----:B------:R1:W-:Y:S01]  /*54f0*/  STS.128 [R0+0x3000], R48 ;  /* 0x0030003000007388 */ /* 0x0003e20000000c00 */
[----:B------:R-:W-:Y:S01]  /*5500*/  ULDC.64 UR14, c[0x0][0x820] ;  /* 0x00020800000e7ab9 */ /* 0x000fe20000000a00 */
[----:B------:R-:W-:Y:S02]  /*5510*/  USEL UR36, UR36, URZ, !UP0 ;  /* 0x0000003f24247287 */ /* 0x000fe4000c000000 */
[----:B------:R1:W-:Y:S01]  /*5520*/  STS.128 [R0+0x3800], R52 ;  /* 0x0038003400007388 */ /* 0x0003e20000000c00 */
[----:B------:R-:W-:Y:S02]  /*5530*/  USEL UR5, UR5, URZ, !UP0 ;  /* 0x0000003f05057287 */ /* 0x000fe4000c000000 */
[----:B------:R-:W-:Y:S01]  /*5540*/  UIADD3 UR7, UR7, UR10, URZ ;  /* 0x0000000a07077290 */ /* 0x000fe2000fffe03f */
[----:B------:R1:W-:Y:S01]  /*5550*/  STS.128 [R0+0x4000], R56 ;  /* 0x0040003800007388 */ /* 0x0003e20000000c00 */
[----:B------:R-:W-:-:S02]  /*5560*/  UIMAD UR11, UR5, UR14, URZ ;  /* 0x0000000e050b72a4 */ /* 0x000fc4000f8e023f */
[----:B------:R-:W-:Y:S01]  /*5570*/  UIMAD UR5, UR5, UR16, URZ ;  /* 0x00000010050572a4 */ /* 0x000fe2000f8e023f */
[----:B------:R1:W-:Y:S01]  /*5580*/  STS.128 [R0+0x4800], R60 ;  /* 0x0048003c00007388 */ /* 0x0003e20000000c00 */
[----:B------:R-:W-:Y:S02]  /*5590*/  UIADD3 UR9, UR9, UR12, URZ ;  /* 0x0000000c09097290 */ /* 0x000fe4000fffe03f */
[----:B------:R-:W-:Y:S01]  /*55a0*/  UIMAD UR11, UR36, UR15, UR11 ;  /* 0x0000000f240b72a4 */ /* 0x000fe2000f8e020b */
[----:B------:R1:W-:Y:S01]  /*55b0*/  STS.128 [R0+0x5000], R64 ;  /* 0x0050004000007388 */ /* 0x0003e20000000c00 */
[----:B------:R-:W-:Y:S02]  /*55c0*/  UIMAD.WIDE.U32 UR6, UR36, UR14, UR6 ;  /* 0x0000000e240672a5 */ /* 0x000fe4000f8e0006 */
[----:B------:R-:W-:Y:S01]  /*55d0*/  UIMAD UR5, UR36, UR17, UR5 ;  /* 0x00000011240572a4 */ /* 0x000fe2000f8e0205 */
[----:B------:R1:W-:Y:S01]  /*55e0*/  STS.128 [R0+0x5800], R68 ;  /* 0x0058004400007388 */ /* 0x0003e20000000c00 */
[----:B------:R-:W-:Y:S01]  /*55f0*/  UIMAD.WIDE.U32 UR8, UR36, UR16, UR8 ;  /* 0x00000010240872a5 */ /* 0x000fe2000f8e0008 */
[----:B------:R-:W-:-:S02]  /*5600*/  ULDC.64 UR12, c[0x0][0x800] ;  /* 0x00020000000c7ab9 */ /* 0x000fc40000000a00 */
[----:B------:R1:W-:Y:S01]  /*5610*/  STS.128 [R0+0x6000], R72 ;  /* 0x0060004800007388 */ /* 0x0003e20000000c00 */
[----:B------:R-:W-:Y:S01]  /*5620*/  ULDC.64 UR14, c[0x0][0x828] ;  /* 0x00020a00000e7ab9 */ /* 0x000fe20000000a00 */
[----:B------:R-:W-:Y:S02]  /*5630*/  UIADD3 UR7, UR7, UR11, URZ ;  /* 0x0000000b07077290 */ /* 0x000fe4000fffe03f */
[----:B------:R1:W-:Y:S01]  /*5640*/  STS.128 [R0+0x6800], R76 ;  /* 0x0068004c00007388 */ /* 0x0003e20000000c00 */
[----:B------:R-:W-:Y:S02]  /*5650*/  ULEA UR12, UP0, UR6, UR12, 0x2 ;  /* 0x0000000c060c7291 */ /* 0x000fe4000f80103f */
[----:B------:R-:W-:Y:S01]  /*5660*/  UIADD3 UR5, UR9, UR5, URZ ;  /* 0x0000000509057290 */ /* 0x000fe2000fffe03f */
[----:B------:R1:W-:Y:S01]  /*5670*/  STS.128 [R0+0x7000], R80 ;  /* 0x0070005000007388 */ /* 0x0003e20000000c00 */
[----:B------:R-:W-:Y:S02]  /*5680*/  ULEA UR14, UP1, UR8, UR14, 0x2 ;  /* 0x0000000e080e7291 */ /* 0x000fe4000f82103f */
[----:B------:R-:W-:Y:S01]  /*5690*/  ULEA.HI.X UR13, UR6, UR13, UR7, 0x2, UP0 ;  /* 0x0000000d060d7291 */ /* 0x000fe200080f1407 */
[----:B------:R1:W-:Y:S01]  /*56a0*/  STS.128 [R0+0x7800], R84 ;  /* 0x0078005400007388 */ /* 0x0003e20000000c00 */
[----:B------:R-:W-:Y:S01]  /*56b0*/  ULEA.HI.X UR7, UR8, UR15, UR5, 0x2, UP1 ;  /* 0x0000000f08077291 */ /* 0x000fe200088f1405 */
        /* <DEDUP_REMOVED lines=13> */
.L_x_2104:
[----:B------:R-:W-:Y:S01]  /*5790*/  @P0 ELECT P1, URZ, PT ;  /* 0x00000000003f082f */ /* 0x000fe20003820000 */
[----:B------:R2:W-:-:S12]  /*57a0*/  UBLKRED.G.S.ADD.F32.RN [UR6], [UR4], UR5, desc[UR8] ;  /* 0x00000806040073bb */ /* 0x0005d800080a1405 */
[----:B------:R-:W-:Y:S02]  /*57b0*/  @P1 PLOP3.LUT P0, PT, P1, PT, PT, 0x8, 0x0 ;  /* 0x000000000000181c */ /* 0x000fe40000f0e170 */
[----:B------:R-:W-:-:S11]  /*57c0*/  PLOP3.LUT P1, PT, PT, PT, PT, 0x8, 0x0 ;  /* 0x000000000000781c */ /* 0x000fd60003f2e170 */
[----:B--2---:R-:W-:Y:S05]  /*57d0*/  @P0 BRA.U.ANY `(.L_x_2104) ;  /* 0xfffffffd00ec0947 */ /* 0x004fea000393ffff */
[----:B------:R0:W-:Y:S01]  /*57e0*/  UTMACMDFLUSH ;  /* 0x00000000000079b7 */ /* 0x0001e20000000000 */
[----:B------:R-:W-:-:S04]  /*57f0*/  DEPBAR.LE SB0, 0x0 ;  /* 0x000080000000791a */ /* 0x000fc80000000000 */
.L_x_2103:
[----:B------:R-:W-:Y:S05]  /*5800*/  BSYNC B0 ;  /* 0x0000000000007941 */ /* 0x000fea0003800000 */
.L_x_2102:
        /* <DEDUP_REMOVED lines=32> */
.L_x_2105:
        /* <DEDUP_REMOVED lines=8> */
.L_x_2072:
        /* <DEDUP_REMOVED lines=21> */
.L_x_2107:
        /* <DEDUP_REMOVED lines=13> */
.L_x_2109:
[----:B------:R-:W-:-:S05]  /*5cb0*/  ULDC UR4, c[0x0][0x8c4] ;  /* 0x0002310000047ab9 */ /* 0x000fca0000000800 */
.L_x_2108:
        /* <DEDUP_REMOVED lines=44> */
.L_x_2110:
        /* <DEDUP_REMOVED lines=13> */
.L_x_2111:
        /* <DEDUP_REMOVED lines=12> */
.L_x_2112:
        /* <DEDUP_REMOVED lines=22> */
.L_x_2113:
[----:B------:R-:W-:-:S13]  /*6270*/  ISETP.GT.AND P0, PT, R2, UR7, PT ;  /* 0x0000000702007c0c */ /* 0x000fda000bf04270 */
[----:B------:R-:W-:Y:S05]  /*6280*/  @!P0 BRA `(.L_x_2077) ;  /* 0x0000003000d88947 */ /* 0x000fea0003800000 */
[----:B------:R-:W-:Y:S01]  /*6290*/  ULDC.64 UR14, c[0x0][0x2d8] ;  /* 0x0000b600000e7ab9 */ /* 0x000fe20000000a00 */
[----:B------:R-:W-:Y:S01]  /*62a0*/  VIADD R0, R2, -UR7 ;  /* 0x8000000702007c36 */ /* 0x000fe20008000000 */
[----:B------:R-:W-:Y:S02]  /*62b0*/  UIMAD UR11, UR11, UR14, URZ ;  /* 0x0000000e0b0b72a4 */ /* 0x000fe4000f8e023f */
[----:B------:R-:W-:Y:S02]  /*62c0*/  USHF.R.S32.HI UR6, URZ, 0x1f, UR12 ;  /* 0x0000001f3f067899 */ /* 0x000fe4000801140c */
[----:B------:R-:W-:Y:S01]  /*62d0*/  UIMAD.WIDE.U32 UR8, UR16, UR14, URZ ;  /* 0x0000000e100872a5 */ /* 0x000fe2000f8e003f */
        /* <DEDUP_REMOVED lines=33> */
.L_x_2116:
[----:B------:R-:W-:Y:S05]  /*64f0*/  BSYNC B0 ;  /* 0x0000000000007941 */ /* 0x000fea0003800000 */
.L_x_2115:
        /* <DEDUP_REMOVED lines=19> */
.L_x_2118:
[----:B------:R-:W-:Y:S05]  /*6630*/  BSYNC B0 ;  /* 0x0000000000007941 */ /* 0x000fea0003800000 */
.L_x_2117:
[----:B------:R-:W-:Y:S06]  /*6640*/  BAR.ARV 0xa, 0xa0 ;  /* 0x0282800000007b1d */ /* 0x000fec0000002000 */
[----:B------:R-:W-:Y:S04]  /*6650*/  BSSY B0, `(.L_x_2119) ;  /* 0x0000003000007945 */ /* 0x000fe80003800000 */
[----:B------:R-:W-:Y:S05]  /*6660*/  @!P0 BRA `(.L_x_2120) ;  /* 0x0000000000048947 */ /* 0x000fea0003800000 */
[----:B------:R-:W-:-:S04]  /*6670*/  DEPBAR.LE SB0, 0x0 ;  /* 0x000080000000791a */ /* 0x000fc80000000000 */
.L_x_2120:
[----:B------:R-:W-:Y:S05]  /*6680*/  BSYNC B0 ;  /* 0x0000000000007941 */ /* 0x000fea0003800000 */
.L_x_2119:
[----:B------:R-:W-:Y:S06]  /*6690*/  BAR.ARV 0xb, 0xa0 ;  /* 0x02c2800000007b1d */ /* 0x000fec0000002000 */
[----:B------:R-:W-:Y:S01]  /*66a0*/  UIADD3 UR15, UR7, 0x1, URZ ;  /* 0x00000001070f7890 */ /* 0x000fe2000fffe03f */
[----:B------:R-:W-:Y:S11]  /*66b0*/  BRA `(.L_x_2121) ;  /* 0x0000000000047947 */ /* 0x000ff60003800000 */
.L_x_2114:
[----:B------:R-:W-:-:S05]  /*66c0*/  UMOV UR15, UR7 ;  /* 0x00000007000f7c82 */ /* 0x000fca0008000000 */
.L_x_2121:
        /* <DEDUP_REMOVED lines=21> */
.L_x_2134:
        /* <DEDUP_REMOVED lines=20> */
.L_x_2123:
[----:B------:R-:W-:Y:S05]  /*6960*/  BSYNC B0 ;  /* 0x0000000000007941 */ /* 0x000fea0003800000 */
.L_x_2122:
        /* <DEDUP_REMOVED lines=13> */
.L_x_2125:
[----:B------:R-:W-:Y:S05]  /*6a40*/  BSYNC B0 ;  /* 0x0000000000007941 */ /* 0x000fea0003800000 */
.L_x_2124:
[----:B------:R-:W-:Y:S06]  /*6a50*/  BAR.ARV 0xa, 0xa0 ;  /* 0x0282800000007b1d */ /* 0x000fec0000002000 */
[----:B------:R-:W-:Y:S04]  /*6a60*/  BSSY B0, `(.L_x_2126) ;  /* 0x0000003000007945 */ /* 0x000fe80003800000 */
[----:B------:R-:W-:Y:S05]  /*6a70*/  @!P0 BRA `(.L_x_2127) ;  /* 0x0000000000048947 */ /* 0x000fea0003800000 */
[----:B------:R-:W-:-:S04]  /*6a80*/  DEPBAR.LE SB0, 0x0 ;  /* 0x000080000000791a */ /* 0x000fc80000000000 */
.L_x_2127:
[----:B------:R-:W-:Y:S05]  /*6a90*/  BSYNC B0 ;  /* 0x0000000000007941 */ /* 0x000fea0003800000 */
.L_x_2126:
        /* <DEDUP_REMOVED lines=13> */
.L_x_2129:
[----:B------:R-:W-:Y:S05]  /*6b70*/  BSYNC B0 ;  /* 0x0000000000007941 */ /* 0x000fea0003800000 */
.L_x_2128:
        /* <DEDUP_REMOVED lines=13> */
.L_x_2131:
[----:B------:R-:W-:Y:S05]  /*6c50*/  BSYNC B0 ;  /* 0x0000000000007941 */ /* 0x000fea0003800000 */
.L_x_2130:
[----:B------:R-:W-:Y:S01]  /*6c60*/  UIADD3 UR15, UR15, 0x2, URZ ;  /* 0x000000020f0f7890 */ /* 0x000fe2000fffe03f */
[----:B------:R-:W-:Y:S06]  /*6c70*/  BAR.ARV 0xa, 0xa0 ;  /* 0x0282800000007b1d */ /* 0x000fec0000002000 */
[----:B------:R-:W-:Y:S01]  /*6c80*/  BSSY B0, `(.L_x_2132) ;  /* 0x0000004000007945 */ /* 0x000fe20003800000 */
[----:B------:R-:W-:-:S03]  /*6c90*/  ISETP.LE.AND P1, PT, R2, UR15, PT ;  /* 0x0000000f02007c0c */ /* 0x000fc6000bf23270 */
[----:B------:R-:W-:Y:S10]  /*6ca0*/  @!P0 BRA `(.L_x_2133) ;  /* 0x0000000000048947 */ /* 0x000ff40003800000 */
[----:B------:R-:W-:-:S04]  /*6cb0*/  DEPBAR.LE SB0, 0x0 ;  /* 0x000080000000791a */ /* 0x000fc80000000000 */
.L_x_2133:
[----:B------:R-:W-:Y:S05]  /*6cc0*/  BSYNC B0 ;  /* 0x0000000000007941 */ /* 0x000fea0003800000 */
.L_x_2132:
[----:B------:R-:W-:Y:S06]  /*6cd0*/  BAR.ARV 0xb, 0xa0 ;  /* 0x02c2800000007b1d */ /* 0x000fec0000002000 */
[----:B------:R-:W-:Y:S02]  /*6ce0*/  UIADD3 UR19, UR19, 0x4000, URZ ;  /* 0x0000400013137890 */ /* 0x000fe4000fffe03f */
[----:B------:R-:W-:Y:S01]  /*6cf0*/  UIADD3 UR6, UR6, 0x4000, URZ ;  /* 0x0000400006067890 */ /* 0x000fe2000fffe03f */
[----:B------:R-:W-:Y:S11]  /*6d00*/  @!P1 BRA `(.L_x_2134) ;  /* 0xfffffff800c49947 */ /* 0x000ff6000383ffff */
[----:B------:R-:W-:Y:S05]  /*6d10*/  BRA `(.L_x_2077) ;  /* 0x0000002800347947 */ /* 0x000fea0003800000 */
.L_x_2106:
        /* <DEDUP_REMOVED lines=14> */
.L_x_2135:
        /* <DEDUP_REMOVED lines=14> */
.L_x_2137:
[----:B------:R-:W-:-:S05]  /*6ee0*/  ULDC UR4, c[0x0][0x8c4] ;  /* 0x0002310000047ab9 */ /* 0x000fca0000000800 */
.L_x_2136:
        /* <DEDUP_REMOVED lines=59> */
.L_x_2139:
        /* <DEDUP_REMOVED lines=13> */
.L_x_2140:
        /* <DEDUP_REMOVED lines=8> */
.L_x_2141:
        /* <DEDUP_REMOVED lines=21> */
.L_x_2142:
        /* <DEDUP_REMOVED lines=50> */
.L_x_2172:
        /* <DEDUP_REMOVED lines=15> */
.L_x_2145:
        /* <DEDUP_REMOVED lines=97> */
.L_x_2156:
[----:B-123--:R-:W-:-:S04]  /*7f60*/  SHF.L.U32 R18, R10, 0x1f, RZ ;  /* 0x0000001f0a127819 */ /* 0x00efc800000006ff */
[----:B------:R-:W2:Y:S02]  /*7f70*/  SYNCS.PHASECHK.TRANS64.TRYWAIT P1, [R15+URZ+0x30840], R18 ;  /* 0x030840120f0075a7 */ /* 0x000ea4000802017f */
[----:B--2---:R-:W-:Y:S05]  /*7f80*/  @!P1 BRA `(.L_x_2148) ;  /* 0x0000001800189947 */ /* 0x004fea0003800000 */
.L_x_2173:
        /* <DEDUP_REMOVED lines=8> */
.L_x_2149:
        /* <DEDUP_REMOVED lines=37> */
.L_x_2174:
        /* <DEDUP_REMOVED lines=8> */
.L_x_2151:
        /* <DEDUP_REMOVED lines=37> */
.L_x_2175:
        /* <DEDUP_REMOVED lines=8> */
.L_x_2153:
        /* <DEDUP_REMOVED lines=31> */
.L_x_2177:
        /* <DEDUP_REMOVED lines=8> */
.L_x_2155:
        /* <DEDUP_REMOVED lines=37> */
.L_x_2147:
[----:B------:R-:W4:Y:S02]  /*8a70*/  LDL.LU R4, [R1+0x4] ;  /* 0x0000040001047983 */ /* 0x000f240000300800 */
[----:B----4-:R-:W-:Y:S02]  /*8a80*/  ISETP.NE.AND P1, PT, R4, RZ, PT ;  /* 0x000000ff0400720c */ /* 0x010fe40003f25270 */
[----:B------:R4:W5:Y:S11]  /*8a90*/  LDL R4, [R1] ;  /* 0x0000000001047983 */ /* 0x0009760000100800 */
[----:B----4-:R-:W-:Y:S05]  /*8aa0*/  @!P1 BRA `(.L_x_2146) ;  /* 0x00000004005c9947 */ /* 0x010fea0003800000 */
[----:B------:R-:W-:-:S04]  /*8ab0*/  SHF.L.U32 R12, R10, 0x1f, RZ ;  /* 0x0000001f0a0c7819 */ /* 0x000fc800000006ff */
[----:B------:R-:W4:Y:S02]  /*8ac0*/  SYNCS.PHASECHK.TRANS64.TRYWAIT P1, [R15+URZ+0x30840], R12 ;  /* 0x0308400c0f0075a7 */ /* 0x000f24000802017f */
[----:B----4-:R-:W-:Y:S05]  /*8ad0*/  @!P1 BRA `(.L_x_2157) ;  /* 0x0000000c00989947 */ /* 0x010fea0003800000 */
.L_x_2178:
        /* <DEDUP_REMOVED lines=8> */
.L_x_2158:
        /* <DEDUP_REMOVED lines=34> */
.L_x_2179:
        /* <DEDUP_REMOVED lines=8> */
.L_x_2160:
        /* <DEDUP_REMOVED lines=34> */
.L_x_2146:
[----:B------:R-:W1:Y:S01]  /*9020*/  S2R R0, SR_TID.X ;  /* 0x0000000000007919 */ /* 0x000e620000002100 */
[----:B------:R-:W-:Y:S01]  /*9030*/  IMAD R3, R16, 0x8, R15 ;  /* 0x0000000810037824 */ /* 0x000fe200078e020f */
[----:B-1----:R-:W-:Y:S02]  /*9040*/  LOP3.LUT R2, R0, 0x7f, RZ, 0xc0, !PT ;  /* 0x0000007f00027812 */ /* 0x002fe400078ec0ff */
[----:B------:R-:W-:Y:S02]  /*9050*/  SHF.L.U32 R0, R10, 0x1f, RZ ;  /* 0x0000001f0a007819 */ /* 0x000fe400000006ff */
[----:B------:R-:W-:Y:S02]  /*9060*/  ISETP.NE.AND P1, PT, R2, RZ, PT ;  /* 0x000000ff0200720c */ /* 0x000fe40003f25270 */
[----:B------:R-:W1:Y:S02]  /*9070*/  SYNCS.PHASECHK.TRANS64.TRYWAIT P0, [R3+URZ+0x30840], R0 ;  /* 0x03084000030075a7 */ /* 0x000e64000800017f */
[----:B-1----:R-:W-:Y:S09]  /*9080*/  @!P0 BRA `(.L_x_2161) ;  /* 0x0000000800548947 */ /* 0x002ff20003800000 */
.L_x_2180:
[----:B------:R-:W-:Y:S05]  /*9090*/  @P1 BRA `(.L_x_2162) ;  /* 0x0000000000181947 */ /* 0x000fea0003800000 */
[----:B------:R-:W1:Y:S01]  /*90a0*/  S2R R2, SR_TID.X ;  /* 0x0000000000027919 */ /* 0x000e620000002100 */
[----:B------:R-:W-:-:S04]  /*90b0*/  IMAD.MOV.U32 R0, RZ, RZ, 0x4100 ;  /* 0x00004100ff007424 */ /* 0x000fc800078e00ff */
[----:B------:R1:W-:Y:S02]  /*90c0*/  SYNCS.ARRIVE.TRANS64 RZ, [R3+URZ+0x30830], R0 ;  /* 0x0308300003ff79a7 */ /* 0x0003e4000800003f */
[----:B-1----:R-:W-:-:S13]  /*90d0*/  LOP3.LUT P0, RZ, R2, 0x1f, RZ, 0xc0, !PT ;  /* 0x0000001f02ff7812 */ /* 0x002fda000780c0ff */
[----:B------:R-:W-:Y:S05]  /*90e0*/  @!P0 BRA `(.L_x_2162) ;  /* 0x0000000000048947 */ /* 0x000fea0003800000 */
[----:B------:R-:W-:Y:S01]  /*90f0*/  BPT.TRAP 0x1 ;  /* 0x000000040000795c */ /* 0x000fe20000300000 */
.L_x_2162:
        /* <DEDUP_REMOVED lines=41> */
.L_x_2143:
[----:B------:R-:W-:Y:S05]  /*9390*/  BSYNC B0 ;  /* 0x0000000000007941 */ /* 0x000fea0003800000 */
.L_x_2138:
[----:B------:R-:W-:-:S03]  /*93a0*/  UMOV UR8, 0xffffffff ;  /* 0xffffffff00087882 */ /* 0x000fc60000000000 */
[----:B------:R-:W-:Y:S05]  /*93b0*/  BRA.DIV UR8, `(.L_x_2163) ;  /* 0x00000006089c7947 */ /* 0x000fea000b800000 */
[----:B------:R-:W-:-:S13]  /*93c0*/  ELECT P6, URZ, PT ;  /* 0x00000000003f782f */ /* 0x000fda00038c0000 */
.L_x_2183:
[----:B------:R-:W-:Y:S05]  /*93d0*/  @!P6 BRA `(.L_x_2077) ;  /* 0x000000000084e947 */ /* 0x000fea0003800000 */
[----:B------:R-:W-:-:S06]  /*93e0*/  ULOP3.LUT UR8, UR38, 0x2, URZ, 0xfc, !UPT ;  /* 0x0000000226087892 */ /* 0x000fcc000f8efc3f */
[----:B------:R-:W-:-:S05]  /*93f0*/  IMAD.U32 R2, RZ, RZ, UR8 ;  /* 0x00000008ff027e24 */ /* 0x000fca000f8e00ff */
[----:B------:R-:W-:-:S13]  /*9400*/  ISETP.NE.AND P2, PT, R2, 0x3, PT ;  /* 0x000000030200780c */ /* 0x000fda0003f45270 */
[----:B------:R-:W-:Y:S05]  /*9410*/  @!P2 BRA `(.L_x_2164) ;  /* 0x000000000004a947 */ /* 0x000fea0003800000 */
[----:B---3--:R-:W-:Y:S01]  /*9420*/  BPT.TRAP 0x1 ;  /* 0x000000040000795c */ /* 0x008fe20000300000 */
.L_x_2164:
        /* <DEDUP_REMOVED lines=15> */
.L_x_2184:
[----:B------:R-:W2:Y:S02]  /*9520*/  SYNCS.PHASECHK.TRANS64.TRYWAIT P0, [R3+URZ], R2 ;  /* 0x00000002030075a7 */ /* 0x000ea4000800017f */
[----:B--2---:R-:W-:Y:S05]  /*9530*/  @!P0 BRA `(.L_x_2166) ;  /* 0x0000000400708947 */ /* 0x004fea0003800000 */
.L_x_2185:
[----:B------:R-:W-:Y:S05]  /*9540*/  @!P2 BRA `(.L_x_2167) ;  /* 0x000000000004a947 */ /* 0x000fea0003800000 */
[----:B---3--:R-:W-:Y:S01]  /*9550*/  BPT.TRAP 0x1 ;  /* 0x000000040000795c */ /* 0x008fe20000300000 */
.L_x_2167:
[----:B--2---:R-:W-:-:S04]  /*9560*/  VIADD R3, R8, 0x30840 ;  /* 0x0003084008037836 */ /* 0x004fc80000000000 */
[----:B------:R-:W-:-:S04]  /*9570*/  IMAD R5, R0, 0x8, R3 ;  /* 0x0000000800057824 */ /* 0x000fc800078e0203 */
[----:B------:R-:W2:Y:S02]  /*9580*/  SYNCS.PHASECHK.TRANS64.TRYWAIT P0, [R5+URZ], R4 ;  /* 0x00000004050075a7 */ /* 0x000ea4000800017f */
[----:B--2---:R-:W-:Y:S05]  /*9590*/  @!P0 BRA `(.L_x_2168) ;  /* 0x00000004006c8947 */ /* 0x004fea0003800000 */
.L_x_2186:
[----:B------:R-:W-:-:S07]  /*95a0*/  IMAD R3, R6, 0x8, R3 ;  /* 0x0000000806037824 */ /* 0x000fce00078e0203 */
.L_x_2169:
[----:B----4-:R4:W1:Y:S02]  /*95b0*/  SYNCS.PHASECHK.TRANS64.TRYWAIT P0, [R3+URZ], R2 ;  /* 0x00000002030075a7 */ /* 0x010864000800017f */
[----:B-1----:R-:W-:Y:S05]  /*95c0*/  @!P0 NANOSLEEP.SYNCS 0x989680 ;  /* 0x009896800000895d */ /* 0x002fea0003900000 */
[----:B------:R-:W1:Y:S02]  /*95d0*/  @!P0 SYNCS.PHASECHK.TRANS64 P0, [R3+URZ], R2 ;  /* 0x00000002030085a7 */ /* 0x000e64000800007f */
[----:B-1----:R-:W-:Y:S05]  /*95e0*/  @!P0 BRA `(.L_x_2169) ;  /* 0xfffffffc00f08947 */ /* 0x002fea000383ffff */
.L_x_2077:
[----:B---3--:R-:W-:Y:S05]  /*95f0*/  BSYNC B6 ;  /* 0x0000000000067941 */ /* 0x008fea0003800000 */
.L_x_2071:
[----:B------:R-:W-:Y:S05]  /*9600*/  EXIT ;  /* 0x000000000000794d */ /* 0x000fea0003800000 */
.L_x_2088:
[----:B------:R-:W-:Y:S02]  /*9610*/  IMAD.MOV.U32 R12, RZ, RZ, RZ ;  /* 0x000000ffff0c7224 */ /* 0x000fe400078e00ff */
[----:B------:R-:W-:Y:S02]  /*9620*/  IMAD.MOV.U32 R11, RZ, RZ, 0x1f ;  /* 0x0000001fff0b7424 */ /* 0x000fe400078e00ff */
[----:B------:R-:W-:-:S07]  /*9630*/  IMAD.MOV.U32 R15, RZ, RZ, -0x1 ;  /* 0xffffffffff0f7424 */ /* 0x000fce00078e00ff */
[----:B------:R-:W-:Y:S05]  /*9640*/  WARPSYNC.COLLECTIVE R15, `(.L_x_2170) ;  /* 0x000000000f087348 */ /* 0x000fea0003c00000 */
[----:B------:R1:W2:Y:S02]  /*9650*/  SHFL.IDX P6, R14, R13, R12, R11 ;  /* 0x0000000c0d0e7389 */ /* 0x0002a400000c000b */
[----:B-12---:R-:W-:Y:S01]  /*9660*/  ENDCOLLECTIVE ;  /* 0x000000000000791b */ /* 0x006fe20003800000 */
.L_x_2170:
[----:B------:R-:W-:Y:S05]  /*9670*/  BRA `(.L_x_2171) ;  /* 0xffffff7c00f07947 */ /* 0x000fea000383ffff */
.L_x_2090:
        /* <DEDUP_REMOVED lines=8> */
.L_x_2094:
[----:B---3--:R3:W4:Y:S02]  /*9700*/  SYNCS.PHASECHK.TRANS64.TRYWAIT P0, [R0+URZ+0x30810], R191 ;  /* 0x030810bf000075a7 */ /* 0x008724000800017f */
[----:B----4-:R-:W-:Y:S05]  /*9710*/  @!P0 NANOSLEEP.SYNCS 0x989680 ;  /* 0x009896800000895d */ /* 0x010fea0003900000 */
[----:B------:R-:W4:Y:S02]  /*9720*/  @!P0 SYNCS.PHASECHK.TRANS64 P0, [R0+URZ+0x30810], R191 ;  /* 0x030810bf000085a7 */ /* 0x000f24000800007f */
[----:B----4-:R-:W-:Y:S05]  /*9730*/  @!P0 BRA `(.L_x_2094) ;  /* 0xfffffffc00f08947 */ /* 0x010fea000383ffff */
[----:B------:R-:W-:Y:S05]  /*9740*/  BRA `(.L_x_2093) ;  /* 0xffffff8400d87947 */ /* 0x000fea000383ffff */
.L_x_2098:
[----:B--2---:R2:W1:Y:S02]  /*9750*/  SYNCS.PHASECHK.TRANS64.TRYWAIT P0, [R0+URZ+0x30830], R191 ;  /* 0x030830bf000075a7 */ /* 0x004464000800017f */
[----:B-1----:R-:W-:Y:S05]  /*9760*/  @!P0 NANOSLEEP.SYNCS 0x989680 ;  /* 0x009896800000895d */ /* 0x002fea0003900000 */
[----:B------:R-:W1:Y:S02]  /*9770*/  @!P0 SYNCS.PHASECHK.TRANS64 P0, [R0+URZ+0x30830], R191 ;  /* 0x030830bf000085a7 */ /* 0x000e64000800007f */
[----:B-1----:R-:W-:Y:S05]  /*9780*/  @!P0 BRA `(.L_x_2098) ;  /* 0xfffffffc00f08947 */ /* 0x002fea000383ffff */
[----:B------:R-:W-:Y:S05]  /*9790*/  BRA `(.L_x_2097) ;  /* 0xffffff8c00f07947 */ /* 0x000fea000383ffff */
.L_x_2144:
[----:B-1----:R1:W2:Y:S02]  /*97a0*/  SYNCS.PHASECHK.TRANS64.TRYWAIT P0, [R15+URZ+0x30820], R0 ;  /* 0x030820000f0075a7 */ /* 0x0022a4000800017f */
[----:B--2---:R-:W-:Y:S05]  /*97b0*/  @!P0 NANOSLEEP.SYNCS 0x989680 ;  /* 0x009896800000895d */ /* 0x004fea0003900000 */
[----:B------:R-:W2:Y:S02]  /*97c0*/  @!P0 SYNCS.PHASECHK.TRANS64 P0, [R15+URZ+0x30820], R0 ;  /* 0x030820000f0085a7 */ /* 0x000ea4000800007f */
[----:B--2---:R-:W-:Y:S05]  /*97d0*/  @!P0 BRA `(.L_x_2144) ;  /* 0xfffffffc00f08947 */ /* 0x004fea000383ffff */
[----:B------:R-:W-:Y:S05]  /*97e0*/  BRA `(.L_x_2172) ;  /* 0xffffffe0001c7947 */ /* 0x000fea000383ffff */
.L_x_2148:
[----:B--2---:R2:W3:Y:S02]  /*97f0*/  SYNCS.PHASECHK.TRANS64.TRYWAIT P1, [R15+URZ+0x30840], R18 ;  /* 0x030840120f0075a7 */ /* 0x0044e4000802017f */
[----:B---3--:R-:W-:Y:S05]  /*9800*/  @!P1 NANOSLEEP.SYNCS 0x989680 ;  /* 0x009896800000995d */ /* 0x008fea0003900000 */
[----:B------:R-:W3:Y:S02]  /*9810*/  @!P1 SYNCS.PHASECHK.TRANS64 P1, [R15+URZ+0x30840], R18 ;  /* 0x030840120f0095a7 */ /* 0x000ee4000802007f */
[----:B---3--:R-:W-:Y:S05]  /*9820*/  @!P1 BRA `(.L_x_2148) ;  /* 0xfffffffc00f09947 */ /* 0x008fea000383ffff */
[----:B------:R-:W-:Y:S05]  /*9830*/  BRA `(.L_x_2173) ;  /* 0xffffffe400d47947 */ /* 0x000fea000383ffff */
.L_x_2150:
[----:B-1----:R1:W3:Y:S02]  /*9840*/  SYNCS.PHASECHK.TRANS64.TRYWAIT P1, [R15+URZ+0x30828], R18 ;  /* 0x030828120f0075a7 */ /* 0x0022e4000802017f */
[----:B---3--:R-:W-:Y:S05]  /*9850*/  @!P1 NANOSLEEP.SYNCS 0x989680 ;  /* 0x009896800000995d */ /* 0x008fea0003900000 */
[----:B------:R-:W3:Y:S02]  /*9860*/  @!P1 SYNCS.PHASECHK.TRANS64 P1, [R15+URZ+0x30828], R18 ;  /* 0x030828120f0095a7 */ /* 0x000ee4000802007f */
[----:B---3--:R-:W-:Y:S05]  /*9870*/  @!P1 BRA `(.L_x_2150) ;  /* 0xfffffffc00f09947 */ /* 0x008fea000383ffff */
[----:B------:R-:W-:Y:S05]  /*9880*/  BRA `(.L_x_2174) ;  /* 0xffffffe800747947 */ /* 0x000fea000383ffff */
.L_x_2152:
[----:B---3--:R3:W4:Y:S02]  /*9890*/  SYNCS.PHASECHK.TRANS64.TRYWAIT P1, [R15+URZ+0x30848], R18 ;  /* 0x030848120f0075a7 */ /* 0x008724000802017f */
[----:B----4-:R-:W-:Y:S05]  /*98a0*/  @!P1 NANOSLEEP.SYNCS 0x989680 ;  /* 0x009896800000995d */ /* 0x010fea0003900000 */
[----:B------:R-:W4:Y:S02]  /*98b0*/  @!P1 SYNCS.PHASECHK.TRANS64 P1, [R15+URZ+0x30848], R18 ;  /* 0x030848120f0095a7 */ /* 0x000f24000802007f */
[----:B----4-:R-:W-:Y:S05]  /*98c0*/  @!P1 BRA `(.L_x_2152) ;  /* 0xfffffffc00f09947 */ /* 0x010fea000383ffff */
[----:B------:R-:W-:Y:S05]  /*98d0*/  BRA `(.L_x_2175) ;  /* 0xffffffec00147947 */ /* 0x000fea000383ffff */
.L_x_2154:
[----:B------:R-:W-:-:S07]  /*98e0*/  SHF.L.U32 R4, R10, 0x1f, RZ ;  /* 0x0000001f0a047819 */ /* 0x000fce00000006ff */
.L_x_2176:
[----:B----4-:R4:W1:Y:S02]  /*98f0*/  SYNCS.PHASECHK.TRANS64.TRYWAIT P1, [R15+URZ+0x30820], R4 ;  /* 0x030820040f0075a7 */ /* 0x010864000802017f */
[----:B-1----:R-:W-:Y:S05]  /*9900*/  @!P1 NANOSLEEP.SYNCS 0x989680 ;  /* 0x009896800000995d */ /* 0x002fea0003900000 */
[----:B------:R-:W1:Y:S02]  /*9910*/  @!P1 SYNCS.PHASECHK.TRANS64 P1, [R15+URZ+0x30820], R4 ;  /* 0x030820040f0095a7 */ /* 0x000e64000802007f */
[----:B-1----:R-:W-:Y:S05]  /*9920*/  @!P1 BRA `(.L_x_2176) ;  /* 0xfffffffc00f09947 */ /* 0x002fea000383ffff */
[----:B------:R-:W-:Y:S05]  /*9930*/  BRA `(.L_x_2177) ;  /* 0xffffffec00987947 */ /* 0x000fea000383ffff */
.L_x_2157:
[----:B----4-:R4:W1:Y:S02]  /*9940*/  SYNCS.PHASECHK.TRANS64.TRYWAIT P1, [R15+URZ+0x30840], R12 ;  /* 0x0308400c0f0075a7 */ /* 0x010864000802017f */
[----:B-1----:R-:W-:Y:S05]  /*9950*/  @!P1 NANOSLEEP.SYNCS 0x989680 ;  /* 0x009896800000995d */ /* 0x002fea0003900000 */
[----:B------:R-:W1:Y:S02]  /*9960*/  @!P1 SYNCS.PHASECHK.TRANS64 P1, [R15+URZ+0x30840], R12 ;  /* 0x0308400c0f0095a7 */ /* 0x000e64000802007f */
[----:B-1----:R-:W-:Y:S05]  /*9970*/  @!P1 BRA `(.L_x_2157) ;  /* 0xfffffffc00f09947 */ /* 0x002fea000383ffff */
[----:B------:R-:W-:Y:S05]  /*9980*/  BRA `(.L_x_2178) ;  /* 0xfffffff000547947 */ /* 0x000fea000383ffff */
.L_x_2159:
[----:B-1----:R1:W2:Y:S02]  /*9990*/  SYNCS.PHASECHK.TRANS64.TRYWAIT P1, [R15+URZ+0x30828], R12 ;  /* 0x0308280c0f0075a7 */ /* 0x0022a4000802017f */
[----:B--2---:R-:W-:Y:S05]  /*99a0*/  @!P1 NANOSLEEP.SYNCS 0x989680 ;  /* 0x009896800000995d */ /* 0x004fea0003900000 */
[----:B------:R-:W2:Y:S02]  /*99b0*/  @!P1 SYNCS.PHASECHK.TRANS64 P1, [R15+URZ+0x30828], R12 ;  /* 0x0308280c0f0095a7 */ /* 0x000ea4000802007f */
[----:B--2---:R-:W-:Y:S05]  /*99c0*/  @!P1 BRA `(.L_x_2159) ;  /* 0xfffffffc00f09947 */ /* 0x004fea000383ffff */
[----:B------:R-:W-:Y:S05]  /*99d0*/  BRA `(.L_x_2179) ;  /* 0xfffffff000e87947 */ /* 0x000fea000383ffff */
.L_x_2161:
[----:B------:R1:W1:Y:S02]  /*99e0*/  SYNCS.PHASECHK.TRANS64.TRYWAIT P0, [R3+URZ+0x30840], R0 ;  /* 0x03084000030075a7 */ /* 0x000264000800017f */
[----:B-1----:R-:W-:Y:S05]  /*99f0*/  @!P0 NANOSLEEP.SYNCS 0x989680 ;  /* 0x009896800000895d */ /* 0x002fea0003900000 */
[----:B------:R-:W1:Y:S02]  /*9a00*/  @!P0 SYNCS.PHASECHK.TRANS64 P0, [R3+URZ+0x30840], R0 ;  /* 0x03084000030085a7 */ /* 0x000e64000800007f */
[----:B-1----:R-:W-:Y:S05]  /*9a10*/  @!P0 BRA `(.L_x_2161) ;  /* 0xfffffffc00f08947 */ /* 0x002fea000383ffff */
[----:B------:R-:W-:Y:S05]  /*9a20*/  BRA `(.L_x_2180) ;  /* 0xfffffff400987947 */ /* 0x000fea000383ffff */
.L_x_2163:
[----:B------:R-:W-:Y:S01]  /*9a30*/  BSSY B0, `(.L_x_2181) ;  /* 0x0000006000007945 */ /* 0x000fe20003800000 */
[----:B------:R-:W-:-:S07]  /*9a40*/  IMAD.MOV.U32 R15, RZ, RZ, -0x1 ;  /* 0xffffffffff0f7424 */ /* 0x000fce00078e00ff */
[----:B---3--:R-:W-:Y:S05]  /*9a50*/  WARPSYNC.COLLECTIVE R15, `(.L_x_2182) ;  /* 0x000000000f0c7348 */ /* 0x008fea0003c00000 */
[----:B------:R-:W-:Y:S02]  /*9a60*/  ELECT P6, UR62, PT ;  /* 0x00000000003e782f */ /* 0x000fe400038c0000 */
[----:B------:R-:W-:Y:S01]  /*9a70*/  MOV R14, UR62 ;  /* 0x0000003e000e7c02 */ /* 0x000fe20008000f00 */
[----:B---3--:R-:W-:Y:S10]  /*9a80*/  ENDCOLLECTIVE ;  /* 0x000000000000791b */ /* 0x008ff40003800000 */
.L_x_2182:
[----:B------:R-:W-:Y:S05]  /*9a90*/  BSYNC B0 ;  /* 0x0000000000007941 */ /* 0x000fea0003800000 */
.L_x_2181:
[----:B------:R-:W-:Y:S05]  /*9aa0*/  BRA `(.L_x_2183) ;  /* 0xfffffff800487947 */ /* 0x000fea000383ffff */
.L_x_2165:
[----:B-1----:R1:W2:Y:S02]  /*9ab0*/  SYNCS.PHASECHK.TRANS64.TRYWAIT P0, [R7+URZ], R4 ;  /* 0x00000004070075a7 */ /* 0x0022a4000800017f */
[----:B--2---:R-:W-:Y:S05]  /*9ac0*/  @!P0 NANOSLEEP.SYNCS 0x989680 ;  /* 0x009896800000895d */ /* 0x004fea0003900000 */
[----:B------:R-:W2:Y:S02]  /*9ad0*/  @!P0 SYNCS.PHASECHK.TRANS64 P0, [R7+URZ], R4 ;  /* 0x00000004070085a7 */ /* 0x000ea4000800007f */
[----:B--2---:R-:W-:Y:S05]  /*9ae0*/  @!P0 BRA `(.L_x_2165) ;  /* 0xfffffffc00f08947 */ /* 0x004fea000383ffff */
[----:B------:R-:W-:Y:S05]  /*9af0*/  BRA `(.L_x_2184) ;  /* 0xfffffff800887947 */ /* 0x000fea000383ffff */
.L_x_2166:
[----:B--2---:R2:W4:Y:S02]  /*9b00*/  SYNCS.PHASECHK.TRANS64.TRYWAIT P0, [R3+URZ], R2 ;  /* 0x00000002030075a7 */ /* 0x004524000800017f */
[----:B----4-:R-:W-:Y:S05]  /*9b10*/  @!P0 NANOSLEEP.SYNCS 0x989680 ;  /* 0x009896800000895d */ /* 0x010fea0003900000 */
[----:B------:R-:W4:Y:S02]  /*9b20*/  @!P0 SYNCS.PHASECHK.TRANS64 P0, [R3+URZ], R2 ;  /* 0x00000002030085a7 */ /* 0x000f24000800007f */
[----:B----4-:R-:W-:Y:S05]  /*9b30*/  @!P0 BRA `(.L_x_2166) ;  /* 0xfffffffc00f08947 */ /* 0x010fea000383ffff */
[----:B------:R-:W-:Y:S05]  /*9b40*/  BRA `(.L_x_2185) ;  /* 0xfffffff8007c7947 */ /* 0x000fea000383ffff */
.L_x_2168:
[----:B--2---:R2:W4:Y:S02]  /*9b50*/  SYNCS.PHASECHK.TRANS64.TRYWAIT P0, [R5+URZ], R4 ;  /* 0x00000004050075a7 */ /* 0x004524000800017f */
[----:B----4-:R-:W-:Y:S05]  /*9b60*/  @!P0 NANOSLEEP.SYNCS 0x989680 ;  /* 0x009896800000895d */ /* 0x010fea0003900000 */
[----:B------:R-:W4:Y:S02]  /*9b70*/  @!P0 SYNCS.PHASECHK.TRANS64 P0, [R5+URZ], R4 ;  /* 0x00000004050085a7 */ /* 0x000f24000800007f */
[----:B----4-:R-:W-:Y:S05]  /*9b80*/  @!P0 BRA `(.L_x_2168) ;  /* 0xfffffffc00f08947 */ /* 0x010fea000383ffff */
[----:B------:R-:W-:Y:S05]  /*9b90*/  BRA `(.L_x_2186) ;  /* 0xfffffff800807947 */ /* 0x000fea000383ffff */
.L_x_2187:
        /* <DEDUP_REMOVED lines=14> */
.L_x_7304:


//--------------------- .text._ZN7cutlass13device_kernelIN5flash11enable_sm90INS1_16FlashAttnBwdSm90INS1_25CollectiveMainloopBwdSm90ILi2ELi2ELi2EN4cute5tupleIJNS5_1CILi1EEES8_S8_EEENS6_IJNS7_ILi64EEENS7_ILi128EEESB_EEENS_6half_tEfNS_4arch4Sm90ELb0ELb1ELb1ELb1ELb1ELb1ELb0ELb0ELi2ELi1ELi2ELi1ELb0EEENS1_24CollectiveEpilogueBwdGQAISC_fSF_Li256ELb1ELb1EEENS1_19SingleTileSchedulerILb1ELb0ELb0ELi128EEEEEEEEEvNT_6ParamsE --------------------------
	.section	.text._ZN7cutlass13device_kernelIN5flash11enable_sm90INS1_16FlashAttnBwdSm90INS1_25CollectiveMainloopBwdSm90ILi2ELi2ELi2EN4cute5tupleIJNS5_1CILi1EEES8_S8_EEENS6_IJNS7_ILi64EEENS7_ILi128EEESB_EEENS_6half_tEfNS_4arch4Sm90ELb0ELb1ELb1ELb1ELb1ELb1ELb0ELb0ELi2ELi1ELi2ELi1ELb0EEENS1_24CollectiveEpilogueBwdGQAISC_fSF_Li256ELb1ELb1EEENS1_19SingleTileSchedulerILb1ELb0ELb0ELi128EEEEEEEEEvNT_6ParamsE,"ax",@progbits
	.align	128
.text._ZN7cutlass13device_kernelIN5flash11enable_sm90INS1_16FlashAttnBwdSm90INS1_25CollectiveMainloopBwdSm90ILi2ELi2ELi2EN4cute5tupleIJNS5_1CILi1EEES8_S8_EEENS6_IJNS7_ILi64EEENS7_ILi128EEESB_EEENS_6half_tEfNS_4arch4Sm90ELb0ELb1ELb1ELb1ELb1ELb1ELb0ELb0ELi2ELi1ELi2ELi1ELb0EEENS1_24CollectiveEpilogueBwdGQAISC_fSF_Li256ELb1ELb1EEENS1_19SingleTileSchedulerILb1ELb0ELb0ELi128EEEEEEEEEvNT_6ParamsE:
        .type           _ZN7cutlass13device_kernelIN5flash11enable_sm90INS1_16FlashAttnBwdSm90INS1_25CollectiveMainloopBwdSm90ILi2ELi2ELi2EN4cute5tupleIJNS5_1CILi1EEES8_S8_EEENS6_IJNS7_ILi64EEENS7_ILi128EEESB_EEENS_6half_tEfNS_4arch4Sm90ELb0ELb1ELb1ELb1ELb1ELb1ELb0ELb0ELi2ELi1ELi2ELi1ELb0EEENS1_24CollectiveEpilogueBwdGQAISC_fSF_Li256ELb1ELb1EEENS1_19SingleTileSchedulerILb1ELb0ELb0ELi128EEEEEEEEEvNT_6ParamsE,@function
        .size           _ZN7cutlass13device_kernelIN5flash11enable_sm90INS1_16FlashAttnBwdSm90INS1_25CollectiveMainloopBwdSm90ILi2ELi2ELi2EN4cute5tupleIJNS5_1CILi1EEES8_S8_EEENS6_IJNS7_ILi64EEENS7_ILi128EEESB_EEENS_6half_tEfNS_4arch4Sm90ELb0ELb1ELb1ELb1ELb1ELb1ELb0ELb0ELi2ELi1ELi2ELi1ELb0EEENS1_24CollectiveEpilogueBwdGQAISC_fSF_Li256ELb1ELb1EEENS1_19SingleTileSchedulerILb1ELb0ELb0ELi128EEEEEEEEEvNT_6ParamsE,(.L_x_7305 - _ZN7cutlass13device_kernelIN5flash11enable_sm90INS1_16FlashAttnBwdSm90INS1_25CollectiveMainloopBwdSm90ILi2ELi2ELi2EN4cute5tupleIJNS5_1CILi1EEES8_S8_EEENS6_IJNS7_ILi64EEENS7_ILi128EEESB_EEENS_6half_tEfNS_4arch4Sm90ELb0ELb1ELb1ELb1ELb1ELb1ELb0ELb0ELi2ELi1ELi2ELi1ELb0EEENS1_24CollectiveEpilogueBwdGQAISC_fSF_Li256ELb1ELb1EEENS1_19SingleTileSchedulerILb1ELb0ELb0ELi128EEEEEEEEEvNT_6ParamsE)
        .other          _ZN7cutlass13device_kernelIN5flash11enable_sm90INS1_16FlashAttnBwdSm90INS1_25CollectiveMainloopBwdSm90ILi2ELi2ELi2EN4cute5tupleIJNS5_1CILi1EEES8_S8_EEENS6_IJNS7_ILi64EEENS7_ILi128EEESB_EEENS_6half_tEfNS_4arch4Sm90ELb0ELb1ELb1ELb1ELb1ELb1ELb0ELb0ELi2ELi1ELi2ELi1ELb0EEENS1_24CollectiveEpilogueBwdGQAISC_fSF_Li256ELb1ELb1EEENS1_19SingleTileSchedulerILb1ELb0ELb0ELi128EEEEEEEEEvNT_6ParamsE,@"STO_CUDA_ENTRY STV_DEFAULT"
_ZN7cutlass13device_kernelIN5flash11enable_sm90INS1_16FlashAttnBwdSm90INS1_25CollectiveMainloopBwdSm90ILi2ELi2ELi2EN4cute5tupleIJNS5_1CILi1EEES8_S8_EEENS6_IJNS7_ILi64EEENS7_ILi128EEESB_EEENS_6half_tEfNS_4arch4Sm90ELb0ELb1ELb1ELb1ELb1ELb1ELb0ELb0ELi2ELi1ELi2ELi1ELb0EEENS1_24CollectiveEpilogueBwdGQAISC_fSF_Li256ELb1ELb1EEENS1_19SingleTileSchedulerILb1ELb0ELb0ELi128EEEEEEEEEvNT_6ParamsE:
        /* <DEDUP_REMOVED lines=24> */
.L_x_2189:
[----:B------:R-:W-:Y:S05]  /*0180*/  BSYNC B0 ;  /* 0x0000000000007941 */ /* 0x000fea0003800000 */
.L_x_2188:
        /* <DEDUP_REMOVED lines=37> */
.L_x_2190:
        /* <DEDUP_REMOVED lines=22> */
.L_x_2191:
[----:B------:R-:W-:Y:S01]  /*0540*/  PLOP3.LUT P0, PT, PT, PT, UP0, 0x80, 0x0 ;  /* 0x000000000000781c */ /* 0x000fe20003f0f008 */
[----:B------:R-:W-:Y:S01]  /*0550*/  NOP ;  /* 0x0000000000007918 */ /* 0x000fe20000000000 */
[----:B------:R-:W-:Y:S01]  /*0560*/  ULDC.64 UR46, c[0x0][0x208] ;  /* 0x00008200002e7ab9 */ /* 0x000fe20000000a00 */
[----:B------:R-:W-:Y:S01]  /*0570*/  BSSY B6, `(.L_x_2192) ;  /* 0x0000a4b000067945 */ /* 0x000fe20003800000 */
[----:B-12-4-:R-:W-:Y:S09]  /*0580*/  BAR.SYNC.DEFER_BLOCKING 0x0 ;  /* 0x0000000000007b1d */ /* 0x016ff20000010000 */
[----:B------:R-:W-:Y:S05]  /*0590*/  @!P0 BRA `(.L_x_2193) ;  /* 0x0000005800788947 */ /* 0x000fea0003800000 */
.L_x_2194:
        /* <DEDUP_REMOVED lines=24> */
.L_x_2195:
        /* <DEDUP_REMOVED lines=14> */
.L_x_2197:
[----:B------:R-:W-:-:S05]  /*0800*/  ULDC UR4, c[0x0][0x8c4] ;  /* 0x0002310000047ab9 */ /* 0x000fca0000000800 */
.L_x_2196:
        /* <DEDUP_REMOVED lines=17> */
.L_x_2199:
        /* <DEDUP_REMOVED lines=14> */
.L_x_2200:
        /* <DEDUP_REMOVED lines=11> */
.L_x_2201:
        /* <DEDUP_REMOVED lines=13> */
.L_x_2202:
        /* <DEDUP_REMOVED lines=82> */
.L_x_2203:
        /* <DEDUP_REMOVED lines=30> */
.L_x_2206:
        /* <DEDUP_REMOVED lines=15> */
.L_x_2205:
        /* <DEDUP_REMOVED lines=22> */
.L_x_2208:
        /* <DEDUP_REMOVED lines=15> */
.L_x_2207:
        /* <DEDUP_REMOVED lines=8> */
.L_x_2332:
        /* <DEDUP_REMOVED lines=23> */
.L_x_2210:
        /* <DEDUP_REMOVED lines=96> */
.L_x_2222:
[----:B------:R-:W-:-:S05]  /*1db0*/  IMAD.U32 R0, RZ, RZ, UR38 ;  /* 0x00000026ff007e24 */ /* 0x000fca000f8e00ff */
[----:B------:R-:W-:-:S04]  /*1dc0*/  LOP3.LUT R0, R0, 0x1, RZ, 0xfc, !PT ;  /* 0x0000000100007812 */ /* 0x000fc800078efcff */
[----:B------:R-:W-:-:S13]  /*1dd0*/  ISETP.NE.AND P6, PT, R0, 0x3, PT ;  /* 0x000000030000780c */ /* 0x000fda0003fc5270 */
[----:B-1----:R-:W-:Y:S05]  /*1de0*/  @!P6 BRA `(.L_x_2212) ;  /* 0x000000000004e947 */ /* 0x002fea0003800000 */
[----:B------:R-:W-:Y:S01]  /*1df0*/  BPT.TRAP 0x1 ;  /* 0x000000040000795c */ /* 0x000fe20000300000 */
.L_x_2212:
        /* <DEDUP_REMOVED lines=8> */
.L_x_2213:
[----:B---3--:R-:W-:Y:S05]  /*1e80*/  @P0 BRA `(.L_x_2214) ;  /* 0x0000000000080947 */ /* 0x008fea0003800000 */
[----:B------:R-:W3:Y:S02]  /*1e90*/  SYNCS.PHASECHK.TRANS64.TRYWAIT P0, [R0+URZ+0x30810], R191 ;  /* 0x030810bf000075a7 */ /* 0x000ee4000800017f */
[----:B---3--:R-:W-:Y:S05]  /*1ea0*/  @!P0 BRA `(.L_x_2215) ;  /* 0x0000008c00208947 */ /* 0x008fea0003800000 */
.L_x_2214:
        /* <DEDUP_REMOVED lines=84> */
.L_x_2216:
[----:B------:R1:W1:Y:S01]  /*23f0*/  SYNCS.PHASECHK.TRANS64.TRYWAIT P0, [R0+URZ+0x30830], R191 ;  /* 0x030830bf000075a7 */ /* 0x000262000800017f */
[----:B------:R-:W-:Y:S05]  /*2400*/  @!P6 BRA `(.L_x_2217) ;  /* 0x000000000004e947 */ /* 0x000fea0003800000 */
[----:B------:R-:W-:Y:S01]  /*2410*/  BPT.TRAP 0x1 ;  /* 0x000000040000795c */ /* 0x000fe20000300000 */
.L_x_2217:
        /* <DEDUP_REMOVED lines=52> */
.L_x_2218:
        /* <DEDUP_REMOVED lines=539> */
.L_x_2220:
        /* <DEDUP_REMOVED lines=49> */
.L_x_2221:
        /* <DEDUP_REMOVED lines=78> */
.L_x_2204:
[----:B------:R-:W-:Y:S05]  /*5100*/  @P0 BRA `(.L_x_2198) ;  /* 0x0000005800440947 */ /* 0x000fea0003800000 */
[----:B------:R-:W-:Y:S01]  /*5110*/  ULDC.64 UR4, c[0x0][0x878] ;  /* 0x00021e0000047ab9 */ /* 0x000fe20000000a00 */
[----:B------:R-:W2:Y:S01]  /*5120*/  S2UR UR15, SR_CTAID.X ;  /* 0x00000000000f79c3 */ /* 0x000ea20000002500 */
[----:B------:R-:W-:Y:S01]  /*5130*/  UISETP.NE.U32.AND UP0, UPT, UR4, URZ, UPT ;  /* 0x0000003f0400728c */ /* 0x000fe2000bf05070 */
[----:B------:R-:W3:Y:S01]  /*5140*/  S2R R4, SR_TID.X ;  /* 0x0000000000047919 */ /* 0x000ee20000002100 */
[----:B------:R-:W-:Y:S01]  /*5150*/  ULDC UR10, c[0x0][0x870] ;  /* 0x00021c00000a7ab9 */ /* 0x000fe20000000800 */
[----:B------:R-:W-:Y:S01]  /*5160*/  ULDC UR11, c[0x0][0x80c] ;  /* 0x00020300000b7ab9 */ /* 0x000fe20000000800 */
[----:B------:R-:W-:Y:S01]  /*5170*/  UISETP.NE.AND.EX UP0, UPT, UR5, URZ, UPT, UP0 ;  /* 0x0000003f0500728c */ /* 0x000fe2000bf05300 */
[----:B------:R-:W-:Y:S02]  /*5180*/  ULDC.64 UR18, c[0x0][0x818] ;  /* 0x0002060000127ab9 */ /* 0x000fe40000000a00 */
[----:B------:R-:W-:Y:S01]  /*5190*/  S2UR UR14, SR_CgaCtaId ;  /* 0x00000000000e79c3 */ /* 0x000fe20000008800 */
[----:B------:R-:W-:Y:S01]  /*51a0*/  ULDC.64 UR20, c[0x0][0x840] ;  /* 0x0002100000147ab9 */ /* 0x000fe20000000a00 */
[----:B------:R-:W-:Y:S01]  /*51b0*/  ULDC.64 UR22, c[0x0][0x848] ;  /* 0x0002120000167ab9 */ /* 0x000fe20000000a00 */
[----:B------:R-:W-:-:S05]  /*51c0*/  PLOP3.LUT P0, PT, PT, PT, UP0, 0x80, 0x0 ;  /* 0x000000000000781c */ /* 0x000fca0003f0f008 */
[----:B------:R-:W-:Y:S02]  /*51d0*/  @UP0 ULDC.64 UR4, c[0x0][0x878] ;  /* 0x00021e0000040ab9 */ /* 0x000fe40000000a00 */
[----:B------:R-:W-:-:S06]  /*51e0*/  @UP0 UIMAD.WIDE UR4, UR36, 0x4, UR4 ;  /* 0x00000004240408a5 */ /* 0x000fcc000f8e0204 */
[----:B------:R-:W-:Y:S02]  /*51f0*/  IMAD.U32 R2, RZ, RZ, UR4 ;  /* 0x00000004ff027e24 */ /* 0x000fe4000f8e00ff */
[----:B-1----:R-:W-:Y:S01]  /*5200*/  IMAD.U32 R3, RZ, RZ, UR5 ;  /* 0x00000005ff037e24 */ /* 0x002fe2000f8e00ff */
[----:B------:R-:W-:-:S04]  /*5210*/  ULDC UR5, c[0x0][0x850] ;  /* 0x0002140000057ab9 */ /* 0x000fc80000000800 */
[----:B------:R-:W4:Y:S01]  /*5220*/  @P0 LDG.E R2, desc[UR46][R2.64] ;  /* 0x0000002e02020981 */ /* 0x000f22000c1e1900 */
[----:B------:R-:W1:Y:S01]  /*5230*/  S2UR UR4, SR_CTAID.Y ;  /* 0x00000000000479c3 */ /* 0x000e620000002600 */
[----:B------:R-:W-:Y:S01]  /*5240*/  UISETP.NE.AND UP1, UPT, UR5, 0x1, UPT ;  /* 0x000000010500788c */ /* 0x000fe2000bf25270 */
[----:B---3--:R-:W-:Y:S01]  /*5250*/  VIADD R5, R4, 0xffffff80 ;  /* 0xffffff8004057836 */ /* 0x008fe20000000000 */
[----:B--2---:R-:W-:Y:S01]  /*5260*/  UIMAD UR10, UR15, UR10, URZ ;  /* 0x0000000a0f0a72a4 */ /* 0x004fe2000f8e023f */
[----:B------:R-:W-:Y:S01]  /*5270*/  BSSY B0, `(.L_x_2223) ;  /* 0x000005f000007945 */ /* 0x000fe20003800000 */
[----:B------:R-:W-:-:S03]  /*5280*/  UIMAD UR7, UR36, UR11, URZ ;  /* 0x0000000b240772a4 */ /* 0x000fc6000f8e023f */
[----:B------:R-:W-:Y:S01]  /*5290*/  BAR.SYNC.DEFER_BLOCKING 0x1, 0x100 ;  /* 0x0044000000007b1d */ /* 0x000fe20000010000 */
[----:B------:R-:W-:Y:S01]  /*52a0*/  UIMAD UR10, UR10, UR11, URZ ;  /* 0x0000000b0a0a72a4 */ /* 0x000fe2000f8e023f */
[----:B------:R-:W-:Y:S01]  /*52b0*/  SHF.R.S32.HI R0, RZ, 0x1f, R5 ;  /* 0x0000001fff007819 */ /* 0x000fe20000011405 */
[----:B------:R-:W-:Y:S01]  /*52c0*/  USHF.L.U32 UR15, UR15, 0xe, URZ ;  /* 0x0000000e0f0f7899 */ /* 0x000fe2000800063f */
[----:B------:R-:W-:Y:S01]  /*52d0*/  ISETP.NE.AND P1, PT, R4, 0x80, PT ;  /* 0x000000800400780c */ /* 0x000fe20003f25270 */
[----:B------:R-:W-:Y:S01]  /*52e0*/  USHF.R.S32.HI UR11, URZ, 0x1f, UR10 ;  /* 0x0000001f3f0b7899 */ /* 0x000fe2000801140a */
[----:B------:R-:W-:Y:S01]  /*52f0*/  @UP1 ULDC UR8, c[0x0][0x854] ;  /* 0x0002150000081ab9 */ /* 0x000fe20000000800 */
[----:B------:R-:W-:Y:S01]  /*5300*/  @UP1 ULDC UR12, c[0x0][0x858] ;  /* 0x00021600000c1ab9 */ /* 0x000fe20000000800 */
[----:B-1----:R-:W-:Y:S02]  /*5310*/  UIMAD.WIDE.U32 UR8, UR4, UR8, URZ ;  /* 0x00000008040872a5 */ /* 0x002fe4000f8e003f */
[----:B------:R-:W-:Y:S01]  /*5320*/  UMOV UR6, UR4 ;  /* 0x0000000400067c82 */ /* 0x000fe20008000000 */
[----:B------:R-:W-:-:S02]  /*5330*/  USHF.R.S32.HI UR8, URZ, 0x1f, UR7 ;  /* 0x0000001f3f087899 */ /* 0x000fc40008011407 */
[----:B------:R-:W-:-:S03]  /*5340*/  @UP1 USHF.R.U32.HI UR6, URZ, UR12, UR9 ;  /* 0x0000000c3f061299 */ /* 0x000fc60008011609 */
[----:B------:R-:W-:Y:S01]  /*5350*/  ULDC.64 UR12, c[0x0][0x868] ;  /* 0x00021a00000c7ab9 */ /* 0x000fe20000000a00 */
[----:B------:R-:W-:Y:S02]  /*5360*/  USHF.R.S32.HI UR16, URZ, 0x1f, UR6 ;  /* 0x0000001f3f107899 */ /* 0x000fe40008011406 */
[----:B------:R-:W-:-:S04]  /*5370*/  UIADD3 UR10, UP1, UP2, UR10, UR7, UR6 ;  /* 0x000000070a0a7290 */ /* 0x000fc8000fa3e006 */
[----:B------:R-:W-:Y:S02]  /*5380*/  UIADD3.X UR8, UR11, UR8, UR16, UP1, UP2 ;  /* 0x000000080b087290 */ /* 0x000fe40008fe4410 */
[----:B------:R-:W-:Y:S02]  /*5390*/  USHF.L.U32 UR7, UR10, 0x2, URZ ;  /* 0x000000020a077899 */ /* 0x000fe4000800063f */
[----:B------:R-:W-:Y:S02]  /*53a0*/  USHF.L.U64.HI UR8, UR10, 0x2, UR8 ;  /* 0x000000020a087899 */ /* 0x000fe40008010208 */
[----:B------:R-:W-:-:S04]  /*53b0*/  UIADD3 UR10, UP1, UR7, UR12, URZ ;  /* 0x0000000c070a7290 */ /* 0x000fc8000ff3e03f */
[----:B------:R-:W-:Y:S01]  /*53c0*/  UIADD3.X UR11, UR8, UR13, URZ, UP1, !UPT ;  /* 0x0000000d080b7290 */ /* 0x000fe20008ffe43f */
[----:B----4-:R-:W-:Y:S02]  /*53d0*/  @P0 R2UR UR9, R2 ;  /* 0x00000000020902ca */ /* 0x010fe400000e0000 */
[----:B------:R-:W-:Y:S02]  /*53e0*/  LEA.HI R2, R0, R5, RZ, 0x7 ;  /* 0x0000000500027211 */ /* 0x000fe400078f38ff */
[----:B------:R-:W-:Y:S02]  /*53f0*/  ISETP.NE.AND P0, PT, R5, RZ, PT ;  /* 0x000000ff0500720c */ /* 0x000fe40003f05270 */
[C---:B------:R-:W-:Y:S01]  /*5400*/  LOP3.LUT R0, R2.reuse, 0xfffff80, RZ, 0xc0, !PT ;  /* 0x0fffff8002007812 */ /* 0x040fe200078ec0ff */
[----:B------:R-:W-:-:S04]  /*5410*/  IMAD.SHL.U32 R2, R2, 0x40, RZ ;  /* 0x0000004002027824 */ /* 0x000fc800078e00ff */
[----:B------:R-:W-:Y:S01]  /*5420*/  IMAD.IADD R0, R5, 0x1, -R0 ;  /* 0x0000000105007824 */ /* 0x000fe200078e0a00 */
[----:B------:R-:W-:Y:S01]  /*5430*/  LOP3.LUT R3, R2, 0x3fffe000, RZ, 0xc0, !PT ;  /* 0x3fffe00002037812 */ /* 0x000fe200078ec0ff */
[----:B------:R-:W-:Y:S01]  /*5440*/  @UP0 ULEA UR9, UR36, UR9, 0x7 ;  /* 0x0000000924090291 */ /* 0x000fe2000f8e383f */
[----:B------:R-:W-:-:S03]  /*5450*/  IMAD.U32 R2, RZ, RZ, UR10 ;  /* 0x0000000aff027e24 */ /* 0x000fc6000f8e00ff */
[----:B------:R-:W-:Y:S01]  /*5460*/  @UP0 USHF.R.S32.HI UR12, URZ, 0x1f, UR9 ;  /* 0x0000001f3f0c0899 */ /* 0x000fe20008011409 */
[----:B------:R-:W-:Y:S02]  /*5470*/  IMAD R0, R0, 0x4, R3 ;  /* 0x0000000400007824 */ /* 0x000fe400078e0203 */
[----:B------:R-:W-:Y:S01]  /*5480*/  IMAD.U32 R3, RZ, RZ, UR11 ;  /* 0x0000000bff037e24 */ /* 0x000fe2000f8e00ff */
[----:B------:R-:W-:-:S03]  /*5490*/  @UP0 ULEA.HI UR12, UR12, UR9, URZ, 0x7 ;  /* 0x000000090c0c0291 */ /* 0x000fc6000f8f383f */
[----:B------:R-:W-:Y:S01]  /*54a0*/  UMOV UR9, 0x400 ;  /* 0x0000040000097882 */ /* 0x000fe20000000000 */
[----:B------:R-:W-:Y:S02]  /*54b0*/  @UP0 USHF.L.U32 UR12, UR12, 0x7, URZ ;  /* 0x000000070c0c0899 */ /* 0x000fe4000800063f */
[----:B------:R-:W-:Y:S02]  /*54c0*/  ULEA UR9, UR14, UR9, 0x18 ;  /* 0x000000090e097291 */ /* 0x000fe4000f8ec03f */
[----:B------:R-:W-:-:S04]  /*54d0*/  @UP0 ULOP3.LUT UR12, UR12, 0xffffc000, URZ, 0xc0, !UPT ;  /* 0xffffc0000c0c0892 */ /* 0x000fc8000f8ec03f */
[----:B------:R-:W-:Y:S01]  /*54e0*/  @UP0 USHF.R.S32.HI UR13, URZ, 0x1f, UR12 ;  /* 0x0000001f3f0d0899 */ /* 0x000fe2000801140c */
[----:B------:R-:W-:Y:S02]  /*54f0*/  LEA R0, R0, UR9, 0x2 ;  /* 0x0000000900007c11 */ /* 0x000fe4000f8e10ff */
[----:B------:R-:W-:Y:S02]  /*5500*/  @!UP0 UMOV UR12, URZ ;  /* 0x0000003f000c8c82 */ /* 0x000fe40008000000 */
[----:B------:R-:W-:Y:S01]  /*5510*/  UIADD3 UR14, UP1, UR15, UR12, URZ ;  /* 0x0000000c0f0e7290 */ /* 0x000fe2000ff3e03f */
[----:B------:R1:W-:Y:S01]  /*5520*/  STS.128 [R0], R24 ;  /* 0x0000001800007388 */ /* 0x0003e20000000c00 */
[----:B------:R-:W-:Y:S02]  /*5530*/  UIMAD UR12, UR16, UR18, URZ ;  /* 0x00000012100c72a4 */ /* 0x000fe4000f8e023f */
[----:B------:R-:W-:Y:S01]  /*5540*/  UIMAD UR16, UR16, UR20, URZ ;  /* 0x00000014101072a4 */ /* 0x000fe2000f8e023f */
[----:B------:R1:W-:Y:S01]  /*5550*/  STS.128 [R0+0x800], R28 ;  /* 0x0008001c00007388 */ /* 0x0003e20000000c00 */
[----:B------:R-:W-:Y:S01]  /*5560*/  @!UP0 UMOV UR13, URZ ;  /* 0x0000003f000d8c82 */ /* 0x000fe20008000000 */
[----:B------:R-:W-:-:S02]  /*5570*/  UIMAD UR17, UR6, UR19, UR12 ;  /* 0x00000013061172a4 */ /* 0x000fc4000f8e020c */
[----:B------:R-:W-:Y:S01]  /*5580*/  UIMAD UR19, UR6, UR21, UR16 ;  /* 0x00000015061372a4 */ /* 0x000fe2000f8e0210 */
[----:B------:R1:W-:Y:S01]  /*5590*/  STS.128 [R0+0x1000], R32 ;  /* 0x0010002000007388 */ /* 0x0003e20000000c00 */
[----:B------:R-:W-:Y:S02]  /*55a0*/  ULEA.HI.X.SX32 UR15, UR15, UR13, 0x1, UP1 ;  /* 0x0000000d0f0f7291 */ /* 0x000fe400088f0e3f */
[----:B------:R-:W-:Y:S01]  /*55b0*/  USHF.R.S32.HI UR16, URZ, 0x1f, UR36 ;  /* 0x0000001f3f107899 */ /* 0x000fe20008011424 */
[----:B------:R1:W-:Y:S01]  /*55c0*/  STS.128 [R0+0x1800], R36 ;  /* 0x0018002400007388 */ /* 0x0003e20000000c00 */
[----:B------:R-:W-:Y:S02]  /*55d0*/  UIMAD.WIDE.U32 UR12, UR6, UR18, UR14 ;  /* 0x00000012060c72a5 */ /* 0x000fe4000f8e000e */
[----:B------:R-:W-:Y:S01]  /*55e0*/  USEL UR16, UR16, URZ, !UP0 ;  /* 0x0000003f10107287 */ /* 0x000fe2000c000000 */
[----:B------:R1:W-:Y:S01]  /*55f0*/  STS.128 [R0+0x2000], R40 ;  /* 0x0020002800007388 */ /* 0x0003e20000000c00 */
[----:B------:R-:W-:-:S02]  /*5600*/  UIMAD.WIDE.U32 UR14, UR6, UR20, UR14 ;  /* 0x00000014060e72a5 */ /* 0x000fc4000f8e000e */
[----:B------:R-:W-:Y:S01]  /*5610*/  USEL UR36, UR36, URZ, !UP0 ;  /* 0x0000003f24247287 */ /* 0x000fe2000c000000 */
[----:B------:R1:W-:Y:S01]  /*5620*/  STS.128 [R0+0x2800], R44 ;  /* 0x0028002c00007388 */ /* 0x0003e20000000c00 */
[----:B------:R-:W-:Y:S01]  /*5630*/  ULDC.64 UR20, c[0x0][0x820] ;  /* 0x0002080000147ab9 */ /* 0x000fe20000000a00 */
[----:B------:R-:W-:Y:S02]  /*5640*/  UIADD3 UR13, UR13, UR17, URZ ;  /* 0x000000110d0d7290 */ /* 0x000fe4000fffe03f */
[----:B------:R1:W-:Y:S01]  /*5650*/  STS.128 [R0+0x3000], R48 ;  /* 0x0030003000007388 */ /* 0x0003e20000000c00 */
[----:B------:R-:W-:Y:S02]  /*5660*/  UIMAD UR18, UR16, UR20, URZ ;  /* 0x00000014101272a4 */ /* 0x000fe4000f8e023f */
[----:B------:R-:W-:Y:S01]  /*5670*/  UIMAD UR16, UR16, UR22, URZ ;  /* 0x00000016101072a4 */ /* 0x000fe2000f8e023f */
[----:B------:R1:W-:Y:S01]  /*5680*/  STS.128 [R0+0x3800], R52 ;  /* 0x0038003400007388 */ /* 0x0003e20000000c00 */
[----:B------:R-:W-:-:S02]  /*5690*/  UIADD3 UR15, UR15, UR19, URZ ;  /* 0x000000130f0f7290 */ /* 0x000fc4000fffe03f */
[----:B------:R-:W-:Y:S01]  /*56a0*/  UIMAD UR18, UR36, UR21, UR18 ;  /* 0x00000015241272a4 */ /* 0x000fe2000f8e0212 */
[----:B------:R1:W-:Y:S01]  /*56b0*/  STS.128 [R0+0x4000], R56 ;  /* 0x0040003800007388 */ /* 0x0003e20000000c00 */
[----:B------:R-:W-:Y:S02]  /*56c0*/  UIMAD.WIDE.U32 UR12, UR36, UR20, UR12 ;  /* 0x00000014240c72a5 */ /* 0x000fe4000f8e000c */
[----:B------:R-:W-:Y:S01]  /*56d0*/  UIMAD UR16, UR36, UR23, UR16 ;  /* 0x00000017241072a4 */ /* 0x000fe2000f8e0210 */
[----:B------:R1:W-:Y:S01]  /*56e0*/  STS.128 [R0+0x4800], R60 ;  /* 0x0048003c00007388 */ /* 0x0003e20000000c00 */
[----:B------:R-:W-:Y:S01]  /*56f0*/  UIMAD.WIDE.U32 UR14, UR36, UR22, UR14 ;  /* 0x00000016240e72a5 */ /* 0x000fe2000f8e000e */
[----:B------:R-:W-:Y:S02]  /*5700*/  ULDC.64 UR20, c[0x0][0x800] ;  /* 0x0002000000147ab9 */ /* 0x000fe40000000a00 */
[----:B------:R1:W-:Y:S01]  /*5710*/  STS.128 [R0+0x5000], R64 ;  /* 0x0050004000007388 */ /* 0x0003e20000000c00 */
[----:B------:R-:W-:Y:S01]  /*5720*/  ULDC.64 UR22, c[0x0][0x828] ;  /* 0x00020a0000167ab9 */ /* 0x000fe20000000a00 */
[----:B------:R-:W-:-:S02]  /*5730*/  UIADD3 UR17, -UR6, URZ, URZ ;  /* 0x0000003f06117290 */ /* 0x000fc4000fffe13f */
[----:B------:R1:W-:Y:S01]  /*5740*/  STS.128 [R0+0x5800], R68 ;  /* 0x0058004400007388 */ /* 0x0003e20000000c00 */
[----:B------:R-:W-:Y:S02]  /*5750*/  UIADD3 UR13, UR13, UR18, URZ ;  /* 0x000000120d0d7290 */ /* 0x000fe4000fffe03f */
[----:B------:R-:W-:Y:S01]  /*5760*/  UIADD3 UR6, UR15, UR16, URZ ;  /* 0x000000100f067290 */ /* 0x000fe2000fffe03f */
[----:B------:R1:W-:Y:S01]  /*5770*/  STS.128 [R0+0x6000], R72 ;  /* 0x0060004800007388 */ /* 0x0003e20000000c00 */
[----:B------:R-:W-:Y:S02]  /*5780*/  ULEA UR20, UP0, UR12, UR20, 0x2 ;  /* 0x000000140c147291 */ /* 0x000fe4000f80103f */
[----:B------:R-:W-:Y:S01]  /*5790*/  ULEA UR22, UP1, UR14, UR22, 0x2 ;  /* 0x000000160e167291 */ /* 0x000fe2000f82103f */
[----:B------:R1:W-:Y:S01]  /*57a0*/  STS.128 [R0+0x6800], R76 ;  /* 0x0068004c00007388 */ /* 0x0003e20000000c00 */
[----:B------:R-:W-:Y:S02]  /*57b0*/  ULEA.HI.X UR21, UR12, UR21, UR13, 0x2, UP0 ;  /* 0x000000150c157291 */ /* 0x000fe400080f140d */
[----:B------:R-:W-:Y:S01]  /*57c0*/  ULEA.HI.X UR23, UR14, UR23, UR6, 0x2, UP1 ;  /* 0x000000170e177291 */ /* 0x000fe200088f1406 */
[----:B------:R1:W-:Y:S01]  /*57d0*/  STS.128 [R0+0x7000], R80 ;  /* 0x0070005000007388 */ /* 0x0003e20000000c00 */
[----:B------:R-:W-:-:S03]  /*57e0*/  UIMAD UR17, UR5, UR17, UR4 ;  /* 0x00000011051172a4 */ /* 0x000fc6000f8e0204 */
[----:B------:R1:W-:Y:S01]  /*57f0*/  STS.128 [R0+0x7800], R84 ;  /* 0x0078005400007388 */ /* 0x0003e20000000c00 */
[----:B------:R-:W-:Y:S08]  /*5800*/  @P0 BRA `(.L_x_2224) ;  /* 0x0000000000140947 */ /* 0x000ff00003800000 */
.L_x_2225:
[----:B------:R-:W2:Y:S04]  /*5810*/  LDG.E.STRONG.GPU R4, desc[UR46][R2.64] ;  /* 0x0000002e02047981 */ /* 0x000ea8000c1ef900 */
[----:B--2---:R-:W-:Y:S01]  /*5820*/  CCTL.IVALL ;  /* 0x00000000ff00798f */ /* 0x004fe20002000000 */
[----:B------:R-:W-:Y:S05]  /*5830*/  YIELD ;  /* 0x0000000000007946 */ /* 0x000fea0003800000 */
[----:B------:R-:W-:-:S13]  /*5840*/  ISETP.NE.AND P0, PT, R4, UR17, PT ;  /* 0x0000001104007c0c */ /* 0x000fda000bf05270 */
[----:B------:R-:W-:Y:S05]  /*5850*/  @P0 BRA `(.L_x_2225) ;  /* 0xfffffffc00ec0947 */ /* 0x000fea000383ffff */
.L_x_2224:
[----:B------:R-:W-:Y:S05]  /*5860*/  BSYNC B0 ;  /* 0x0000000000007941 */ /* 0x000fea0003800000 */
.L_x_2223:
[----:B------:R-:W-:-:S03]  /*5870*/  UMOV UR4, 0xffffffff ;  /* 0xffffffff00047882 */ /* 0x000fc60000000000 */
[----:B------:R-:W-:Y:S05]  /*5880*/  BRA.DIV UR4, `(.L_x_2226) ;  /* 0x0000005204d07947 */ /* 0x000fea000b800000 */
[----:B------:R-:W-:Y:S01]  /*5890*/  NOP ;  /* 0x0000000000007918 */ /* 0x000fe20000000000 */
.L_x_2335:
        /* <DEDUP_REMOVED lines=14> */
[----:B------:R-:W-:Y:S01]  /*5980*/  UMOV UR4, UR22 ;  /* 0x0000001600047c82 */ /* 0x000fe20008000000 */
[----:B------:R-:W-:-:S08]  /*5990*/  UMOV UR5, UR23 ;  /* 0x0000001700057c82 */ /* 0x000fd00008000000 */
.L_x_2229:
[----:B------:R-:W-:Y:S01]  /*59a0*/  @P0 ELECT P2, URZ, PT ;  /* 0x00000000003f082f */ /* 0x000fe20003840000 */
[----:B------:R2:W-:-:S12]  /*59b0*/  UBLKRED.G.S.ADD.F32.RN [UR4], [UR9], UR6, desc[UR10] ;  /* 0x00000a04090073bb */ /* 0x0005d800080a1406 */
[----:B------:R-:W-:Y:S02]  /*59c0*/  @P2 PLOP3.LUT P0, PT, P2, PT, PT, 0x8, 0x0 ;  /* 0x000000000000281c */ /* 0x000fe4000170e170 */
[----:B------:R-:W-:-:S11]  /*59d0*/  PLOP3.LUT P2, PT, PT, PT, PT, 0x8, 0x0 ;  /* 0x000000000000781c */ /* 0x000fd60003f4e170 */
[----:B--2---:R-:W-:Y:S05]  /*59e0*/  @P0 BRA.U.ANY `(.L_x_2229) ;  /* 0xfffffffd00ec0947 */ /* 0x004fea000393ffff */
[----:B------:R0:W-:Y:S01]  /*59f0*/  UTMACMDFLUSH ;  /* 0x00000000000079b7 */ /* 0x0001e20000000000 */
[----:B------:R-:W-:-:S04]  /*5a00*/  DEPBAR.LE SB0, 0x0 ;  /* 0x000080000000791a */ /* 0x000fc80000000000 */
.L_x_2228:
[----:B------:R-:W-:Y:S05]  /*5a10*/  BSYNC B0 ;  /* 0x0000000000007941 */ /* 0x000fea0003800000 */
.L_x_2227:
        /* <DEDUP_REMOVED lines=14> */
.L_x_2231:
[----:B------:R-:W-:Y:S05]  /*5b00*/  BSYNC B0 ;  /* 0x0000000000007941 */ /* 0x000fea0003800000 */
.L_x_2230:
        /* <DEDUP_REMOVED lines=24> */
.L_x_2234:
[----:B-12---:R-:W2:Y:S04]  /*5c90*/  LDG.E.STRONG.GPU R0, desc[UR46][R2.64] ;  /* 0x0000002e02007981 */ /* 0x006ea8000c1ef900 */
[----:B--2---:R-:W-:Y:S01]  /*5ca0*/  CCTL.IVALL ;  /* 0x00000000ff00798f */ /* 0x004fe20002000000 */
[----:B------:R-:W-:Y:S05]  /*5cb0*/  YIELD ;  /* 0x0000000000007946 */ /* 0x000fea0003800000 */
[----:B------:R-:W-:-:S13]  /*5cc0*/  ISETP.NE.AND P0, PT, R0, UR17, PT ;  /* 0x0000001100007c0c */ /* 0x000fda000bf05270 */
[----:B------:R-:W-:Y:S05]  /*5cd0*/  @P0 BRA `(.L_x_2234) ;  /* 0xfffffffc00ec0947 */ /* 0x000fea000383ffff */
.L_x_2233:
[----:B------:R-:W-:Y:S05]  /*5ce0*/  BSYNC B0 ;  /* 0x0000000000007941 */ /* 0x000fea0003800000 */
.L_x_2232:
[----:B------:R-:W-:-:S03]  /*5cf0*/  UMOV UR4, 0xffffffff ;  /* 0xffffffff00047882 */ /* 0x000fc60000000000 */
[----:B------:R-:W-:Y:S05]  /*5d00*/  BRA.DIV UR4, `(.L_x_2235) ;  /* 0x0000004e04cc7947 */ /* 0x000fea000b800000 */
[----:B------:R-:W-:Y:S01]  /*5d10*/  NOP ;  /* 0x0000000000007918 */ /* 0x000fe20000000000 */
.L_x_2338:
        /* <DEDUP_REMOVED lines=16> */
.L_x_2238:
[----:B------:R-:W-:Y:S01]  /*5e20*/  @P0 ELECT P2, URZ, PT ;  /* 0x00000000003f082f */ /* 0x000fe20003840000 */
[----:B------:R3:W-:-:S12]  /*5e30*/  UBLKRED.G.S.ADD.F32.RN [UR4], [UR9], UR6, desc[UR10] ;  /* 0x00000a04090073bb */ /* 0x0007d800080a1406 */
[----:B------:R-:W-:Y:S02]  /*5e40*/  @P2 PLOP3.LUT P0, PT, P2, PT, PT, 0x8, 0x0 ;  /* 0x000000000000281c */ /* 0x000fe4000170e170 */
[----:B------:R-:W-:-:S11]  /*5e50*/  PLOP3.LUT P2, PT, PT, PT, PT, 0x8, 0x0 ;  /* 0x000000000000781c */ /* 0x000fd60003f4e170 */
[----:B---3--:R-:W-:Y:S05]  /*5e60*/  @P0 BRA.U.ANY `(.L_x_2238) ;  /* 0xfffffffd00ec0947 */ /* 0x008fea000393ffff */
[----:B------:R0:W-:Y:S01]  /*5e70*/  UTMACMDFLUSH ;  /* 0x00000000000079b7 */ /* 0x0001e20000000000 */
[----:B------:R-:W-:-:S04]  /*5e80*/  DEPBAR.LE SB0, 0x0 ;  /* 0x000080000000791a */ /* 0x000fc80000000000 */
.L_x_2237:
[----:B------:R-:W-:Y:S05]  /*5e90*/  BSYNC B0 ;  /* 0x0000000000007941 */ /* 0x000fea0003800000 */
.L_x_2236:
        /* <DEDUP_REMOVED lines=14> */
.L_x_2193:
        /* <DEDUP_REMOVED lines=21> */
.L_x_2240:
        /* <DEDUP_REMOVED lines=13> */
.L_x_2242:
[----:B------:R-:W-:-:S05]  /*61a0*/  ULDC UR4, c[0x0][0x8c4] ;  /* 0x0002310000047ab9 */ /* 0x000fca0000000800 */
.L_x_2241:
        /* <DEDUP_REMOVED lines=44> */
.L_x_2243:
        /* <DEDUP_REMOVED lines=13> */
.L_x_2244:
        /* <DEDUP_REMOVED lines=12> */
.L_x_2245:
[----:B------:R-:W-:Y:S01]  /*6600*/  UIADD3 UR8, -UR12, UR10, UR6 ;  /* 0x0000000a0c087290 */ /* 0x000fe2000fffe106 */
[----:B------:R-:W-:Y:S01]  /*6610*/  ISETP.LE.AND P0, PT, RZ, UR22, PT ;  /* 0x00000016ff007c0c */ /* 0x000fe2000bf03270 */
[----:B------:R-:W-:Y:S01]  /*6620*/  ULDC UR9, c[0x0][0x74c] ;  /* 0x0001d30000097ab9 */ /* 0x000fe20000000800 */
[----:B------:R-:W-:Y:S01]  /*6630*/  ULDC UR20, c[0x0][0x288] ;  /* 0x0000a20000147ab9 */ /* 0x000fe20000000800 */
[----:B------:R-:W-:Y:S02]  /*6640*/  UIADD3 UR9, UR8, -UR9, URZ ;  /* 0x8000000908097290 */ /* 0x000fe4000fffe03f */
[----:B------:R-:W-:Y:S02]  /*6650*/  UIADD3 UR8, UR10, 0x3f, URZ ;  /* 0x0000003f0a087890 */ /* 0x000fe4000fffe03f */
[----:B------:R-:W-:Y:S02]  /*6660*/  USHF.R.S32.HI UR11, URZ, 0x1f, UR9 ;  /* 0x0000001f3f0b7899 */ /* 0x000fe40008011409 */
[----:B------:R-:W-:-:S02]  /*6670*/  USHF.R.S32.HI UR15, URZ, 0x1f, UR13 ;  /* 0x0000001f3f0f7899 */ /* 0x000fc4000801140d */
[----:B------:R-:W-:Y:S02]  /*6680*/  ULEA.HI UR11, UR11, UR9, URZ, 0x6 ;  /* 0x000000090b0b7291 */ /* 0x000fe4000f8f303f */
[----:B------:R-:W-:Y:S02]  /*6690*/  USHF.R.S32.HI UR9, URZ, 0x1f, UR8 ;  /* 0x0000001f3f097899 */ /* 0x000fe40008011408 */
[----:B------:R-:W-:Y:S02]  /*66a0*/  USHF.R.S32.HI UR11, URZ, 0x6, UR11 ;  /* 0x000000063f0b7899 */ /* 0x000fe4000801140b */
[----:B------:R-:W-:Y:S02]  /*66b0*/  ULEA.HI UR8, UR9, UR8, URZ, 0x6 ;  /* 0x0000000809087291 */ /* 0x000fe4000f8f303f */
[----:B------:R-:W-:Y:S02]  /*66c0*/  UISETP.LT.AND UP1, UPT, URZ, UR11, UPT ;  /* 0x0000000b3f00728c */ /* 0x000fe4000bf21270 */
[----:B------:R-:W-:-:S02]  /*66d0*/  USHF.R.S32.HI UR8, URZ, 0x6, UR8 ;  /* 0x000000063f087899 */ /* 0x000fc40008011408 */
[----:B------:R-:W-:Y:S02]  /*66e0*/  USEL UR16, UR13, URZ, !UP0 ;  /* 0x0000003f0d107287 */ /* 0x000fe4000c000000 */
[----:B------:R-:W-:Y:S02]  /*66f0*/  USEL UR9, URZ, UR11, !UP1 ;  /* 0x0000000b3f097287 */ /* 0x000fe4000c800000 */
[----:B------:R-:W-:Y:S01]  /*6700*/  UIMAD UR13, UR13, UR20, URZ ;  /* 0x000000140d0d72a4 */ /* 0x000fe2000f8e023f */
[----:B------:R-:W-:Y:S01]  /*6710*/  UMOV UR11, UR8 ;  /* 0x00000008000b7c82 */ /* 0x000fe20008000000 */
        /* <DEDUP_REMOVED lines=8> */
[----:B------:R-:W-:-:S12]  /*67a0*/  USEL UR11, UR8, UR10, UP1 ;  /* 0x0000000a080b7287 */ /* 0x000fd80008800000 */
.L_x_2246:
[----:B------:R-:W-:Y:S02]  /*67b0*/  UISETP.GT.AND UP1, UPT, UR11, UR9, UPT ;  /* 0x000000090b00728c */ /* 0x000fe4000bf24270 */
[----:B------:R-:W-:Y:S02]  /*67c0*/  USEL UR21, UR15, URZ, !UP0 ;  /* 0x0000003f0f157287 */ /* 0x000fe4000c000000 */
[----:B------:R-:W-:Y:S02]  /*67d0*/  UIADD3 UR23, UP0, UR13, UR7, URZ ;  /* 0x000000070d177290 */ /* 0x000fe4000ff1e03f */
[----:B------:R-:W-:Y:S02]  /*67e0*/  PLOP3.LUT P1, PT, PT, PT, UP1, 0x80, 0x0 ;  /* 0x000000000000781c */ /* 0x000fe40003f2f018 */
[----:B------:R-:W-:Y:S01]  /*67f0*/  ELECT P0, URZ, PT ;  /* 0x00000000003f782f */ /* 0x000fe20003800000 */
[----:B------:R-:W-:-:S10]  /*6800*/  ULEA.HI.X.SX32 UR10, UR13, UR14, 0x1, UP0 ;  /* 0x0000000e0d0a7291 */ /* 0x000fd400080f0e3f */
[----:B------:R-:W-:Y:S05]  /*6810*/  @!P1 BRA `(.L_x_2247) ;  /* 0x0000001000909947 */ /* 0x000fea0003800000 */
[----:B------:R-:W-:Y:S01]  /*6820*/  ULDC.64 UR18, c[0x0][0x2d8] ;  /* 0x0000b60000127ab9 */ /* 0x000fe20000000a00 */
[----:B------:R-:W1:Y:S01]  /*6830*/  S2R R0, SR_TID.X ;  /* 0x0000000000007919 */ /* 0x000e620000002100 */
[----:B------:R-:W-:Y:S02]  /*6840*/  UIMAD UR14, UR14, UR18, URZ ;  /* 0x000000120e0e72a4 */ /* 0x000fe4000f8e023f */
[----:B------:R-:W-:Y:S02]  /*6850*/  UIMAD.WIDE.U32 UR12, UR7, UR18, URZ ;  /* 0x00000012070c72a5 */ /* 0x000fe4000f8e003f */
[----:B------:R-:W-:Y:S02]  /*6860*/  UIMAD UR14, UR7, UR19, UR14 ;  /* 0x00000013070e72a4 */ /* 0x000fe4000f8e020e */
[----:B------:R-:W-:Y:S02]  /*6870*/  UIADD3 UR7, -UR9, UR11, URZ ;  /* 0x0000000b09077290 */ /* 0x000fe4000fffe13f */
[----:B------:R-:W-:-:S02]  /*6880*/  UIADD3 UR6, UP0, UR4, UR12, URZ ;  /* 0x0000000c04067290 */ /* 0x000fc4000ff1e03f */
[----:B------:R-:W-:Y:S02]  /*6890*/  UIADD3 UR19, UR13, UR14, URZ ;  /* 0x0000000e0d137290 */ /* 0x000fe4000fffe03f */
[----:B------:R-:W-:Y:S02]  /*68a0*/  ULOP3.LUT UR17, UR7, 0x1, URZ, 0xc0, !UPT ;  /* 0x0000000107117892 */ /* 0x000fe4000f8ec03f */
[----:B------:R-:W-:Y:S02]  /*68b0*/  UIADD3.X UR7, UR5, UR19, URZ, UP0, !UPT ;  /* 0x0000001305077290 */ /* 0x000fe400087fe43f */
[----:B------:R-:W-:Y:S01]  /*68c0*/  UISETP.NE.U32.AND UP0, UPT, UR17, 0x1, UPT ;  /* 0x000000011100788c */ /* 0x000fe2000bf05070 */
[----:B------:R-:W-:Y:S02]  /*68d0*/  ULDC.64 UR14, c[0x0][0x2e0] ;  /* 0x0000b800000e7ab9 */ /* 0x000fe40000000a00 */
[----:B------:R-:W-:-:S03]  /*68e0*/  UIMAD UR18, UR21, UR14, URZ ;  /* 0x0000000e151272a4 */ /* 0x000fc6000f8e023f */
[----:B------:R-:W-:Y:S01]  /*68f0*/  PLOP3.LUT P1, PT, PT, PT, UP0, 0x80, 0x0 ;  /* 0x000000000000781c */ /* 0x000fe20003f2f008 */
[----:B------:R-:W-:Y:S02]  /*6900*/  UIMAD.WIDE.U32 UR6, UR16, UR14, UR6 ;  /* 0x0000000e100672a5 */ /* 0x000fe4000f8e0006 */
[----:B------:R-:W-:Y:S01]  /*6910*/  UIMAD UR18, UR16, UR15, UR18 ;  /* 0x0000000f101272a4 */ /* 0x000fe2000f8e0212 */
[----:B------:R-:W-:Y:S02]  /*6920*/  ULDC UR21, c[0x0][0x760] ;  /* 0x0001d80000157ab9 */ /* 0x000fe40000000800 */
[----:B------:R-:W-:Y:S02]  /*6930*/  UIMAD UR15, UR20, UR21, URZ ;  /* 0x00000015140f72a4 */ /* 0x000fe4000f8e023f */
[----:B------:R-:W-:Y:S01]  /*6940*/  UIADD3 UR24, UR7, UR18, URZ ;  /* 0x0000001207187290 */ /* 0x000fe2000fffe03f */
[----:B-1----:R-:W-:-:S04]  /*6950*/  LOP3.LUT R9, R0, 0x1f, RZ, 0xc0, !PT ;  /* 0x0000001f00097812 */ /* 0x002fc800078ec0ff */
[----:B------:R-:W-:Y:S07]  /*6960*/  @P1 BRA `(.L_x_2248) ;  /* 0x00000004006c1947 */ /* 0x000fee0003800000 */
        /* <DEDUP_REMOVED lines=11> */
.L_x_2251:
[----:B------:R-:W2:Y:S04]  /*6a20*/  LDG.E.STRONG.GPU R0, desc[UR46][R2.64] ;  /* 0x0000002e02007981 */ /* 0x000ea8000c1ef900 */
[----:B--2---:R-:W-:Y:S01]  /*6a30*/  CCTL.IVALL ;  /* 0x00000000ff00798f */ /* 0x004fe20002000000 */
[----:B------:R-:W-:Y:S05]  /*6a40*/  YIELD ;  /* 0x0000000000007946 */ /* 0x000fea0003800000 */
[----:B------:R-:W-:-:S13]  /*6a50*/  ISETP.NE.AND P1, PT, R0, UR22, PT ;  /* 0x0000001600007c0c */ /* 0x000fda000bf25270 */
[----:B------:R-:W-:Y:S05]  /*6a60*/  @P1 BRA `(.L_x_2251) ;  /* 0xfffffffc00ec1947 */ /* 0x000fea000383ffff */
.L_x_2250:
[----:B------:R-:W-:Y:S05]  /*6a70*/  BSYNC B0 ;  /* 0x0000000000007941 */ /* 0x000fea0003800000 */
.L_x_2249:
[----:B------:R-:W-:-:S03]  /*6a80*/  UMOV UR17, 0xffffffff ;  /* 0xffffffff00117882 */ /* 0x000fc60000000000 */
[----:B------:R-:W-:Y:S05]  /*6a90*/  BRA.DIV UR17, `(.L_x_2252) ;  /* 0x0000004211847947 */ /* 0x000fea000b800000 */
[----:B------:R-:W-:Y:S01]  /*6aa0*/  NOP ;  /* 0x0000000000007918 */ /* 0x000fe20000000000 */
.L_x_2341:
        /* <DEDUP_REMOVED lines=22> */
.L_x_2254:
[----:B------:R-:W-:Y:S05]  /*6c10*/  BSYNC B0 ;  /* 0x0000000000007941 */ /* 0x000fea0003800000 */
.L_x_2253:
        /* <DEDUP_REMOVED lines=20> */
.L_x_2256:
[----:B------:R-:W-:Y:S05]  /*6d60*/  BSYNC B0 ;  /* 0x0000000000007941 */ /* 0x000fea0003800000 */
.L_x_2255:
[----:B------:R-:W-:Y:S06]  /*6d70*/  BAR.ARV 0xa, 0xa0 ;  /* 0x0282800000007b1d */ /* 0x000fec0000002000 */
[----:B------:R-:W-:Y:S04]  /*6d80*/  BSSY B0, `(.L_x_2257) ;  /* 0x0000003000007945 */ /* 0x000fe80003800000 */
[----:B------:R-:W-:Y:S05]  /*6d90*/  @!P0 BRA `(.L_x_2258) ;  /* 0x0000000000048947 */ /* 0x000fea0003800000 */
[----:B------:R-:W-:-:S04]  /*6da0*/  DEPBAR.LE SB0, 0x0 ;  /* 0x000080000000791a */ /* 0x000fc80000000000 */
.L_x_2258:
[----:B------:R-:W-:Y:S05]  /*6db0*/  BSYNC B0 ;  /* 0x0000000000007941 */ /* 0x000fea0003800000 */
.L_x_2257:
        /* <DEDUP_REMOVED lines=19> */
.L_x_2260:
[----:B------:R-:W-:Y:S05]  /*6ef0*/  BSYNC B0 ;  /* 0x0000000000007941 */ /* 0x000fea0003800000 */
.L_x_2259:
[----:B------:R-:W-:Y:S01]  /*6f00*/  UIADD3 UR17, UR9, 0x1, URZ ;  /* 0x0000000109117890 */ /* 0x000fe2000fffe03f */
[----:B------:R-:W-:Y:S11]  /*6f10*/  BRA `(.L_x_2261) ;  /* 0x0000000000047947 */ /* 0x000ff60003800000 */
.L_x_2248:
[----:B------:R-:W-:-:S05]  /*6f20*/  UMOV UR17, UR9 ;  /* 0x0000000900117c82 */ /* 0x000fca0008000000 */
.L_x_2261:
[----:B------:R-:W-:-:S04]  /*6f30*/  UIADD3 UR9, UR9, 0x1, URZ ;  /* 0x0000000109097890 */ /* 0x000fc8000fffe03f */
[----:B------:R-:W-:-:S03]  /*6f40*/  UISETP.NE.AND UP0, UPT, UR11, UR9, UPT ;  /* 0x000000090b00728c */ /* 0x000fc6000bf05270 */
[----:B------:R-:W-:-:S03]  /*6f50*/  UMOV UR9, UR17 ;  /* 0x0000001100097c82 */ /* 0x000fc60008000000 */
[----:B------:R-:W-:-:S13]  /*6f60*/  PLOP3.LUT P1, PT, PT, PT, UP0, 0x80, 0x0 ;  /* 0x000000000000781c */ /* 0x000fda0003f2f008 */
[----:B------:R-:W-:Y:S05]  /*6f70*/  @!P1 BRA `(.L_x_2247) ;  /* 0x0000000800b89947 */ /* 0x000fea0003800000 */
[----:B------:R-:W-:Y:S01]  /*6f80*/  UMOV UR13, UR19 ;  /* 0x00000013000d7c82 */ /* 0x000fe20008000000 */
[----:B------:R-:W-:Y:S01]  /*6f90*/  ULDC.64 UR20, c[0x0][0x2c0] ;  /* 0x0000b00000147ab9 */ /* 0x000fe20000000a00 */
[----:B------:R-:W-:Y:S01]  /*6fa0*/  UIMAD.WIDE.U32 UR12, UR16, UR14, UR12 ;  /* 0x0000000e100c72a5 */ /* 0x000fe2000f8e000c */
[----:B------:R-:W-:-:S03]  /*6fb0*/  UMOV UR9, UR17 ;  /* 0x0000001100097c82 */ /* 0x000fc60008000000 */
[----:B------:R-:W-:-:S04]  /*6fc0*/  UIADD3 UR4, UP0, UR4, UR12, URZ ;  /* 0x0000000c04047290 */ /* 0x000fc8000ff1e03f */
[----:B------:R-:W-:Y:S02]  /*6fd0*/  UIADD3.X UR5, UR5, UR18, UR13, UP0, !UPT ;  /* 0x0000001205057290 */ /* 0x000fe400087fe40d */
[----:B------:R-:W-:-:S04]  /*6fe0*/  ULEA UR14, UP0, UR4, UR20, 0x2 ;  /* 0x00000014040e7291 */ /* 0x000fc8000f80103f */
[----:B------:R-:W-:Y:S02]  /*6ff0*/  ULEA.HI.X UR5, UR4, UR21, UR5, 0x2, UP0 ;  /* 0x0000001504057291 */ /* 0x000fe400080f1405 */
[----:B------:R-:W-:Y:S01]  /*7000*/  UIADD3 UR14, UP0, UR14, 0x4000, URZ ;  /* 0x000040000e0e7890 */ /* 0x000fe2000ff1e03f */
[----:B------:R-:W-:-:S03]  /*7010*/  UMOV UR4, URZ ;  /* 0x0000003f00047c82 */ /* 0x000fc60008000000 */
[----:B------:R-:W-:-:S12]  /*7020*/  UIADD3.X UR5, URZ, UR5, URZ, UP0, !UPT ;  /* 0x000000053f057290 */ /* 0x000fd800087fe43f */
.L_x_2286:
        /* <DEDUP_REMOVED lines=11> */
.L_x_2264:
[----:B------:R-:W2:Y:S04]  /*70e0*/  LDG.E.STRONG.GPU R0, desc[UR46][R2.64] ;  /* 0x0000002e02007981 */ /* 0x000ea8000c1ef900 */
[----:B--2---:R-:W-:Y:S01]  /*70f0*/  CCTL.IVALL ;  /* 0x00000000ff00798f */ /* 0x004fe20002000000 */
[----:B------:R-:W-:Y:S05]  /*7100*/  YIELD ;  /* 0x0000000000007946 */ /* 0x000fea0003800000 */
[----:B------:R-:W-:-:S13]  /*7110*/  ISETP.NE.AND P1, PT, R0, UR22, PT ;  /* 0x0000001600007c0c */ /* 0x000fda000bf25270 */
[----:B------:R-:W-:Y:S05]  /*7120*/  @P1 BRA `(.L_x_2264) ;  /* 0xfffffffc00ec1947 */ /* 0x000fea000383ffff */
.L_x_2263:
[----:B------:R-:W-:Y:S05]  /*7130*/  BSYNC B0 ;  /* 0x0000000000007941 */ /* 0x000fea0003800000 */
.L_x_2262:
[----:B------:R-:W-:-:S03]  /*7140*/  UMOV UR16, 0xffffffff ;  /* 0xffffffff00107882 */ /* 0x000fc60000000000 */
[----:B------:R-:W-:Y:S05]  /*7150*/  BRA.DIV UR16, `(.L_x_2265) ;  /* 0x0000003a10f07947 */ /* 0x000fea000b800000 */
[----:B------:R-:W-:Y:S01]  /*7160*/  NOP ;  /* 0x0000000000007918 */ /* 0x000fe20000000000 */
.L_x_2344:
        /* <DEDUP_REMOVED lines=9> */
[----:B------:R-:W-:-:S03]  /*7200*/  UMOV UR27, 0x14f00000 ;  /* 0x14f00000001b7882 */ /* 0x000fc60000000000 */
        /* <DEDUP_REMOVED lines=9> */
.L_x_2267:
[----:B------:R-:W-:Y:S05]  /*72a0*/  BSYNC B0 ;  /* 0x0000000000007941 */ /* 0x000fea0003800000 */
.L_x_2266:
        /* <DEDUP_REMOVED lines=17> */
.L_x_2269:
[----:B------:R-:W-:Y:S05]  /*73c0*/  BSYNC B0 ;  /* 0x0000000000007941 */ /* 0x000fea0003800000 */
.L_x_2268:
[----:B------:R-:W-:Y:S06]  /*73d0*/  BAR.ARV 0xa, 0xa0 ;  /* 0x0282800000007b1d */ /* 0x000fec0000002000 */
[----:B------:R-:W-:Y:S04]  /*73e0*/  BSSY B0, `(.L_x_2270) ;  /* 0x0000003000007945 */ /* 0x000fe80003800000 */
[----:B------:R-:W-:Y:S05]  /*73f0*/  @!P0 BRA `(.L_x_2271) ;  /* 0x0000000000048947 */ /* 0x000fea0003800000 */
[----:B------:R-:W-:-:S04]  /*7400*/  DEPBAR.LE SB0, 0x0 ;  /* 0x000080000000791a */ /* 0x000fc80000000000 */
.L_x_2271:
[----:B------:R-:W-:Y:S05]  /*7410*/  BSYNC B0 ;  /* 0x0000000000007941 */ /* 0x000fea0003800000 */
.L_x_2270:
        /* <DEDUP_REMOVED lines=19> */
.L_x_2273:
[----:B------:R-:W-:Y:S05]  /*7550*/  BSYNC B0 ;  /* 0x0000000000007941 */ /* 0x000fea0003800000 */
.L_x_2272:
        /* <DEDUP_REMOVED lines=9> */
.L_x_2276:
[----:B------:R-:W2:Y:S04]  /*75f0*/  LDG.E.STRONG.GPU R0, desc[UR46][R2.64] ;  /* 0x0000002e02007981 */ /* 0x000ea8000c1ef900 */
[----:B--2---:R-:W-:Y:S01]  /*7600*/  CCTL.IVALL ;  /* 0x00000000ff00798f */ /* 0x004fe20002000000 */
[----:B------:R-:W-:Y:S05]  /*7610*/  YIELD ;  /* 0x0000000000007946 */ /* 0x000fea0003800000 */
[----:B------:R-:W-:-:S13]  /*7620*/  ISETP.NE.AND P1, PT, R0, UR22, PT ;  /* 0x0000001600007c0c */ /* 0x000fda000bf25270 */
[----:B------:R-:W-:Y:S05]  /*7630*/  @P1 BRA `(.L_x_2276) ;  /* 0xfffffffc00ec1947 */ /* 0x000fea000383ffff */
.L_x_2275:
[----:B------:R-:W-:Y:S05]  /*7640*/  BSYNC B0 ;  /* 0x0000000000007941 */ /* 0x000fea0003800000 */
.L_x_2274:
[----:B------:R-:W-:-:S03]  /*7650*/  UMOV UR12, 0xffffffff ;  /* 0xffffffff000c7882 */ /* 0x000fc60000000000 */
[----:B------:R-:W-:Y:S05]  /*7660*/  BRA.DIV UR12, `(.L_x_2277) ;  /* 0x000000360cc87947 */ /* 0x000fea000b800000 */
[----:B------:R-:W-:Y:S01]  /*7670*/  NOP ;  /* 0x0000000000007918 */ /* 0x000fe20000000000 */
.L_x_2347:
        /* <DEDUP_REMOVED lines=15> */
.L_x_2279:
[----:B------:R-:W-:Y:S05]  /*7770*/  BSYNC B0 ;  /* 0x0000000000007941 */ /* 0x000fea0003800000 */
.L_x_2278:
        /* <DEDUP_REMOVED lines=15> */
.L_x_2281:
[----:B------:R-:W-:Y:S05]  /*7870*/  BSYNC B0 ;  /* 0x0000000000007941 */ /* 0x000fea0003800000 */
.L_x_2280:
[----:B------:R-:W-:Y:S06]  /*7880*/  BAR.ARV 0xa, 0xa0 ;  /* 0x0282800000007b1d */ /* 0x000fec0000002000 */
[----:B------:R-:W-:Y:S04]  /*7890*/  BSSY B0, `(.L_x_2282) ;  /* 0x0000003000007945 */ /* 0x000fe80003800000 */
[----:B------:R-:W-:Y:S05]  /*78a0*/  @!P0 BRA `(.L_x_2283) ;  /* 0x0000000000048947 */ /* 0x000fea0003800000 */
[----:B------:R-:W-:-:S04]  /*78b0*/  DEPBAR.LE SB0, 0x0 ;  /* 0x000080000000791a */ /* 0x000fc80000000000 */
.L_x_2283:
[----:B------:R-:W-:Y:S05]  /*78c0*/  BSYNC B0 ;  /* 0x0000000000007941 */ /* 0x000fea0003800000 */
.L_x_2282:
        /* <DEDUP_REMOVED lines=19> */
.L_x_2285:
[----:B------:R-:W-:Y:S05]  /*7a00*/  BSYNC B0 ;  /* 0x0000000000007941 */ /* 0x000fea0003800000 */
.L_x_2284:
[----:B------:R-:W-:Y:S02]  /*7a10*/  UIADD3 UR9, UR9, 0x2, URZ ;  /* 0x0000000209097890 */ /* 0x000fe4000fffe03f */
[----:B------:R-:W-:Y:S02]  /*7a20*/  UIADD3 UR4, UR4, 0x4000, URZ ;  /* 0x0000400004047890 */ /* 0x000fe4000fffe03f */
[----:B------:R-:W-:-:S06]  /*7a30*/  UISETP.GE.AND UP0, UPT, UR9, UR11, UPT ;  /* 0x0000000b0900728c */ /* 0x000fcc000bf06270 */
[----:B------:R-:W-:-:S13]  /*7a40*/  PLOP3.LUT P1, PT, PT, PT, UP0, 0x80, 0x0 ;  /* 0x000000000000781c */ /* 0x000fda0003f2f008 */
[----:B------:R-:W-:Y:S05]  /*7a50*/  @!P1 BRA `(.L_x_2286) ;  /* 0xfffffff400749947 */ /* 0x000fea000383ffff */
.L_x_2247:
        /* <DEDUP_REMOVED lines=41> */
.L_x_2289:
[----:B------:R-:W-:Y:S05]  /*7cf0*/  BSYNC B0 ;  /* 0x0000000000007941 */ /* 0x000fea0003800000 */
.L_x_2288:
[----:B------:R-:W-:Y:S05]  /*7d00*/  BRA `(.L_x_2290) ;  /* 0x0000000000047947 */ /* 0x000fea0003800000 */
.L_x_2287:
[----:B------:R-:W-:-:S05]  /*7d10*/  UMOV UR4, UR9 ;  /* 0x0000000900047c82 */ /* 0x000fca0008000000 */
.L_x_2290:
        /* <DEDUP_REMOVED lines=11> */
.L_x_2295:
        /* <DEDUP_REMOVED lines=24> */
.L_x_2292:
[----:B------:R-:W-:Y:S05]  /*7f50*/  BSYNC B0 ;  /* 0x0000000000007941 */ /* 0x000fea0003800000 */
.L_x_2291:
        /* <DEDUP_REMOVED lines=24> */
.L_x_2294:
[----:B------:R-:W-:Y:S05]  /*80e0*/  BSYNC B0 ;  /* 0x0000000000007941 */ /* 0x000fea0003800000 */
.L_x_2293:
[----:B------:R-:W-:Y:S02]  /*80f0*/  UIADD3 UR7, UR7, 0x2, URZ ;  /* 0x0000000207077890 */ /* 0x000fe4000fffe03f */
[----:B------:R-:W-:Y:S02]  /*8100*/  ULEA UR5, UR19, UR5, 0x1 ;  /* 0x0000000513057291 */ /* 0x000fe4000f8e083f */
[----:B------:R-:W-:Y:S02]  /*8110*/  ULEA UR6, UR19, UR6, 0x1 ;  /* 0x0000000613067291 */ /* 0x000fe4000f8e083f */
[----:B------:R-:W-:-:S13]  /*8120*/  ISETP.NE.AND P0, PT, RZ, UR7, PT ;  /* 0x00000007ff007c0c */ /* 0x000fda000bf05270 */
[----:B------:R-:W-:Y:S05]  /*8130*/  @!P0 BRA `(.L_x_2198) ;  /* 0x0000002800388947 */ /* 0x000fea0003800000 */
[----:B------:R-:W-:Y:S05]  /*8140*/  BRA `(.L_x_2295) ;  /* 0xfffffffc00207947 */ /* 0x000fea000383ffff */
.L_x_2239:
        /* <DEDUP_REMOVED lines=14> */
.L_x_2296:
        /* <DEDUP_REMOVED lines=14> */
.L_x_2298:
[----:B------:R-:W-:-:S05]  /*8310*/  ULDC UR4, c[0x0][0x8c4] ;  /* 0x0002310000047ab9 */ /* 0x000fca0000000800 */
.L_x_2297:
        /* <DEDUP_REMOVED lines=59> */
.L_x_2300:
        /* <DEDUP_REMOVED lines=13> */
.L_x_2301:
        /* <DEDUP_REMOVED lines=8> */
.L_x_2302:
        /* <DEDUP_REMOVED lines=21> */
.L_x_2303:
        /* <DEDUP_REMOVED lines=50> */
.L_x_2348:
        /* <DEDUP_REMOVED lines=15> */
.L_x_2306:
        /* <DEDUP_REMOVED lines=97> */
.L_x_2317:
[----:B-123--:R-:W-:-:S04]  /*9390*/  SHF.L.U32 R18, R10, 0x1f, RZ ;  /* 0x0000001f0a127819 */ /* 0x00efc800000006ff */
[----:B------:R-:W2:Y:S02]  /*93a0*/  SYNCS.PHASECHK.TRANS64.TRYWAIT P1, [R15+URZ+0x30840], R18 ;  /* 0x030840120f0075a7 */ /* 0x000ea4000802017f */
[----:B--2---:R-:W-:Y:S05]  /*93b0*/  @!P1 BRA `(.L_x_2309) ;  /* 0x0000001800a49947 */ /* 0x004fea0003800000 */
.L_x_2349:
        /* <DEDUP_REMOVED lines=8> */
.L_x_2310:
        /* <DEDUP_REMOVED lines=37> */
.L_x_2350:
        /* <DEDUP_REMOVED lines=8> */
.L_x_2312:
        /* <DEDUP_REMOVED lines=37> */
.L_x_2351:
        /* <DEDUP_REMOVED lines=8> */
.L_x_2314:
        /* <DEDUP_REMOVED lines=31> */
.L_x_2353:
        /* <DEDUP_REMOVED lines=8> */
.L_x_2316:
        /* <DEDUP_REMOVED lines=37> */
.L_x_2308:
[----:B------:R-:W4:Y:S02]  /*9ea0*/  LDL.LU R4, [R1+0x4] ;  /* 0x0000040001047983 */ /* 0x000f240000300800 */
[----:B----4-:R-:W-:Y:S02]  /*9eb0*/  ISETP.NE.AND P1, PT, R4, RZ, PT ;  /* 0x000000ff0400720c */ /* 0x010fe40003f25270 */
[----:B------:R4:W5:Y:S11]  /*9ec0*/  LDL R4, [R1] ;  /* 0x0000000001047983 */ /* 0x0009760000100800 */
[----:B----4-:R-:W-:Y:S05]  /*9ed0*/  @!P1 BRA `(.L_x_2307) ;  /* 0x00000004005c9947 */ /* 0x010fea0003800000 */
[----:B------:R-:W-:-:S04]  /*9ee0*/  SHF.L.U32 R12, R10, 0x1f, RZ ;  /* 0x0000001f0a0c7819 */ /* 0x000fc800000006ff */
[----:B------:R-:W4:Y:S02]  /*9ef0*/  SYNCS.PHASECHK.TRANS64.TRYWAIT P1, [R15+URZ+0x30840], R12 ;  /* 0x0308400c0f0075a7 */ /* 0x000f24000802017f */
[----:B----4-:R-:W-:Y:S05]  /*9f00*/  @!P1 BRA `(.L_x_2318) ;  /* 0x0000001000249947 */ /* 0x010fea0003800000 */
.L_x_2354:
        /* <DEDUP_REMOVED lines=8> */
.L_x_2319:
        /* <DEDUP_REMOVED lines=34> */
.L_x_2355:
        /* <DEDUP_REMOVED lines=8> */
.L_x_2321:
        /* <DEDUP_REMOVED lines=34> */
.L_x_2307:
[----:B------:R-:W1:Y:S01]  /*a450*/  S2R R0, SR_TID.X ;  /* 0x0000000000007919 */ /* 0x000e620000002100 */
[----:B------:R-:W-:Y:S01]  /*a460*/  IMAD R3, R16, 0x8, R15 ;  /* 0x0000000810037824 */ /* 0x000fe200078e020f */
[----:B-1----:R-:W-:Y:S02]  /*a470*/  LOP3.LUT R2, R0, 0x7f, RZ, 0xc0, !PT ;  /* 0x0000007f00027812 */ /* 0x002fe400078ec0ff */
[----:B------:R-:W-:Y:S02]  /*a480*/  SHF.L.U32 R0, R10, 0x1f, RZ ;  /* 0x0000001f0a007819 */ /* 0x000fe400000006ff */
[----:B------:R-:W-:Y:S02]  /*a490*/  ISETP.NE.AND P1, PT, R2, RZ, PT ;  /* 0x000000ff0200720c */ /* 0x000fe40003f25270 */
[----:B------:R-:W1:Y:S02]  /*a4a0*/  SYNCS.PHASECHK.TRANS64.TRYWAIT P0, [R3+URZ+0x30840], R0 ;  /* 0x03084000030075a7 */ /* 0x000e64000800017f */
[----:B-1----:R-:W-:Y:S09]  /*a4b0*/  @!P0 BRA `(.L_x_2322) ;  /* 0x0000000800e08947 */ /* 0x002ff20003800000 */
.L_x_2356:
[----:B------:R-:W-:Y:S05]  /*a4c0*/  @P1 BRA `(.L_x_2323) ;  /* 0x0000000000181947 */ /* 0x000fea0003800000 */
[----:B------:R-:W1:Y:S01]  /*a4d0*/  S2R R2, SR_TID.X ;  /* 0x0000000000027919 */ /* 0x000e620000002100 */
[----:B------:R-:W-:-:S04]  /*a4e0*/  IMAD.MOV.U32 R0, RZ, RZ, 0x4100 ;  /* 0x00004100ff007424 */ /* 0x000fc800078e00ff */
[----:B------:R1:W-:Y:S02]  /*a4f0*/  SYNCS.ARRIVE.TRANS64 RZ, [R3+URZ+0x30830], R0 ;  /* 0x0308300003ff79a7 */ /* 0x0003e4000800003f */
[----:B-1----:R-:W-:-:S13]  /*a500*/  LOP3.LUT P0, RZ, R2, 0x1f, RZ, 0xc0, !PT ;  /* 0x0000001f02ff7812 */ /* 0x002fda000780c0ff */
[----:B------:R-:W-:Y:S05]  /*a510*/  @!P0 BRA `(.L_x_2323) ;  /* 0x0000000000048947 */ /* 0x000fea0003800000 */
[----:B------:R-:W-:Y:S01]  /*a520*/  BPT.TRAP 0x1 ;  /* 0x000000040000795c */ /* 0x000fe20000300000 */
.L_x_2323:
        /* <DEDUP_REMOVED lines=41> */
.L_x_2304:
[----:B------:R-:W-:Y:S05]  /*a7c0*/  BSYNC B0 ;  /* 0x0000000000007941 */ /* 0x000fea0003800000 */
.L_x_2299:
[----:B------:R-:W-:-:S03]  /*a7d0*/  UMOV UR8, 0xffffffff ;  /* 0xffffffff00087882 */ /* 0x000fc60000000000 */
[----:B------:R-:W-:Y:S05]  /*a7e0*/  BRA.DIV UR8, `(.L_x_2324) ;  /* 0x0000000a08287947 */ /* 0x000fea000b800000 */
[----:B------:R-:W-:-:S13]  /*a7f0*/  ELECT P6, URZ, PT ;  /* 0x00000000003f782f */ /* 0x000fda00038c0000 */
.L_x_2359:
[----:B------:R-:W-:Y:S05]  /*a800*/  @!P6 BRA `(.L_x_2198) ;  /* 0x000000000084e947 */ /* 0x000fea0003800000 */
[----:B------:R-:W-:-:S06]  /*a810*/  ULOP3.LUT UR8, UR38, 0x2, URZ, 0xfc, !UPT ;  /* 0x0000000226087892 */ /* 0x000fcc000f8efc3f */
[----:B------:R-:W-:-:S05]  /*a820*/  IMAD.U32 R2, RZ, RZ, UR8 ;  /* 0x00000008ff027e24 */ /* 0x000fca000f8e00ff */
[----:B------:R-:W-:-:S13]  /*a830*/  ISETP.NE.AND P2, PT, R2, 0x3, PT ;  /* 0x000000030200780c */ /* 0x000fda0003f45270 */
[----:B------:R-:W-:Y:S05]  /*a840*/  @!P2 BRA `(.L_x_2325) ;  /* 0x000000000004a947 */ /* 0x000fea0003800000 */
[----:B---3--:R-:W-:Y:S01]  /*a850*/  BPT.TRAP 0x1 ;  /* 0x000000040000795c */ /* 0x008fe20000300000 */
.L_x_2325:
        /* <DEDUP_REMOVED lines=15> */
.L_x_2360:
[----:B------:R-:W2:Y:S02]  /*a950*/  SYNCS.PHASECHK.TRANS64.TRYWAIT P0, [R3+URZ], R2 ;  /* 0x00000002030075a7 */ /* 0x000ea4000800017f */
[----:B--2---:R-:W-:Y:S05]  /*a960*/  @!P0 BRA `(.L_x_2327) ;  /* 0x0000000400fc8947 */ /* 0x004fea0003800000 */
.L_x_2361:
[----:B------:R-:W-:Y:S05]  /*a970*/  @!P2 BRA `(.L_x_2328) ;  /* 0x000000000004a947 */ /* 0x000fea0003800000 */
[----:B---3--:R-:W-:Y:S01]  /*a980*/  BPT.TRAP 0x1 ;  /* 0x000000040000795c */ /* 0x008fe20000300000 */
.L_x_2328:
[----:B--2---:R-:W-:-:S04]  /*a990*/  VIADD R3, R8, 0x30840 ;  /* 0x0003084008037836 */ /* 0x004fc80000000000 */
[----:B------:R-:W-:-:S04]  /*a9a0*/  IMAD R5, R0, 0x8, R3 ;  /* 0x0000000800057824 */ /* 0x000fc800078e0203 */
[----:B------:R-:W2:Y:S02]  /*a9b0*/  SYNCS.PHASECHK.TRANS64.TRYWAIT P0, [R5+URZ], R4 ;  /* 0x00000004050075a7 */ /* 0x000ea4000800017f */
[----:B--2---:R-:W-:Y:S05]  /*a9c0*/  @!P0 BRA `(.L_x_2329) ;  /* 0x0000000400f88947 */ /* 0x004fea0003800000 */
.L_x_2362:
[----:B------:R-:W-:-:S07]  /*a9d0*/  IMAD R3, R6, 0x8, R3 ;  /* 0x0000000806037824 */ /* 0x000fce00078e0203 */
.L_x_2330:
[----:B----4-:R4:W1:Y:S02]  /*a9e0*/  SYNCS.PHASECHK.TRANS64.TRYWAIT P0, [R3+URZ], R2 ;  /* 0x00000002030075a7 */ /* 0x010864000800017f */
[----:B-1----:R-:W-:Y:S05]  /*a9f0*/  @!P0 NANOSLEEP.SYNCS 0x989680 ;  /* 0x009896800000895d */ /* 0x002fea0003900000 */
[----:B------:R-:W1:Y:S02]  /*aa00*/  @!P0 SYNCS.PHASECHK.TRANS64 P0, [R3+URZ], R2 ;  /* 0x00000002030085a7 */ /* 0x000e64000800007f */
[----:B-1----:R-:W-:Y:S05]  /*aa10*/  @!P0 BRA `(.L_x_2330) ;  /* 0xfffffffc00f08947 */ /* 0x002fea000383ffff */
.L_x_2198:
[----:B---3--:R-:W-:Y:S05]  /*aa20*/  BSYNC B6 ;  /* 0x0000000000067941 */ /* 0x008fea0003800000 */
.L_x_2192:
[----:B------:R-:W-:Y:S05]  /*aa30*/  EXIT ;  /* 0x000000000000794d */ /* 0x000fea0003800000 */
.L_x_2209:
[----:B------:R-:W-:Y:S02]  /*aa40*/  IMAD.MOV.U32 R12, RZ, RZ, RZ ;  /* 0x000000ffff0c7224 */ /* 0x000fe400078e00ff */
[----:B------:R-:W-:Y:S02]  /*aa50*/  IMAD.MOV.U32 R11, RZ, RZ, 0x1f ;  /* 0x0000001fff0b7424 */ /* 0x000fe400078e00ff */
[----:B------:R-:W-:-:S07]  /*aa60*/  IMAD.MOV.U32 R15, RZ, RZ, -0x1 ;  /* 0xffffffffff0f7424 */ /* 0x000fce00078e00ff */
[----:B------:R-:W-:Y:S05]  /*aa70*/  WARPSYNC.COLLECTIVE R15, `(.L_x_2331) ;  /* 0x000000000f087348 */ /* 0x000fea0003c00000 */
[----:B------:R1:W2:Y:S02]  /*aa80*/  SHFL.IDX P6, R14, R13, R12, R11 ;  /* 0x0000000c0d0e7389 */ /* 0x0002a400000c000b */
[----:B-12---:R-:W-:Y:S01]  /*aa90*/  ENDCOLLECTIVE ;  /* 0x000000000000791b */ /* 0x006fe20003800000 */
.L_x_2331:
[----:B------:R-:W-:Y:S05]  /*aaa0*/  BRA `(.L_x_2332) ;  /* 0xffffff6800e47947 */ /* 0x000fea000383ffff */
.L_x_2211:
        /* <DEDUP_REMOVED lines=8> */
.L_x_2215:
[----:B---3--:R3:W4:Y:S02]  /*ab30*/  SYNCS.PHASECHK.TRANS64.TRYWAIT P0, [R0+URZ+0x30810], R191 ;  /* 0x030810bf000075a7 */ /* 0x008724000800017f */
[----:B----4-:R-:W-:Y:S05]  /*ab40*/  @!P0 NANOSLEEP.SYNCS 0x989680 ;  /* 0x009896800000895d */ /* 0x010fea0003900000 */
[----:B------:R-:W4:Y:S02]  /*ab50*/  @!P0 SYNCS.PHASECHK.TRANS64 P0, [R0+URZ+0x30810], R191 ;  /* 0x030810bf000085a7 */ /* 0x000f24000800007f */
[----:B----4-:R-:W-:Y:S05]  /*ab60*/  @!P0 BRA `(.L_x_2215) ;  /* 0xfffffffc00f08947 */ /* 0x010fea000383ffff */
[----:B------:R-:W-:Y:S05]  /*ab70*/  BRA `(.L_x_2214) ;  /* 0xffffff7000cc7947 */ /* 0x000fea000383ffff */
.L_x_2219:
[----:B--2---:R2:W1:Y:S02]  /*ab80*/  SYNCS.PHASECHK.TRANS64.TRYWAIT P0, [R0+URZ+0x30830], R191 ;  /* 0x030830bf000075a7 */ /* 0x004464000800017f */
[----:B-1----:R-:W-:Y:S05]  /*ab90*/  @!P0 NANOSLEEP.SYNCS 0x989680 ;  /* 0x009896800000895d */ /* 0x002fea0003900000 */
[----:B------:R-:W1:Y:S02]  /*aba0*/  @!P0 SYNCS.PHASECHK.TRANS64 P0, [R0+URZ+0x30830], R191 ;  /* 0x030830bf000085a7 */ /* 0x000e64000800007f */
[----:B-1----:R-:W-:Y:S05]  /*abb0*/  @!P0 BRA `(.L_x_2219) ;  /* 0xfffffffc00f08947 */ /* 0x002fea000383ffff */
[----:B------:R-:W-:Y:S05]  /*abc0*/  BRA `(.L_x_2218) ;  /* 0xffffff7800e47947 */ /* 0x000fea000383ffff */
.L_x_2226:
[----:B------:R-:W-:Y:S01]  /*abd0*/  BSSY B0, `(.L_x_2333) ;  /* 0x0000005000007945 */ /* 0x000fe20003800000 */
[----:B------:R-:W-:-:S07]  /*abe0*/  IMAD.MOV.U32 R15, RZ, RZ, -0x1 ;  /* 0xffffffffff0f7424 */ /* 0x000fce00078e00ff */
[----:B-1----:R-:W-:Y:S05]  /*abf0*/  WARPSYNC.COLLECTIVE R15, `(.L_x_2334) ;  /* 0x000000000f087348 */ /* 0x002fea0003c00000 */
[----:B------:R-:W-:Y:S01]  /*ac00*/  NOP ;  /* 0x0000000000007918 */ /* 0x000fe20000000000 */
[----:B-1----:R-:W-:Y:S01]  /*ac10*/  ENDCOLLECTIVE ;  /* 0x000000000000791b */ /* 0x002fe20003800000 */
.L_x_2334:
[----:B------:R-:W-:Y:S05]  /*ac20*/  BSYNC B0 ;  /* 0x0000000000007941 */ /* 0x000fea0003800000 */
.L_x_2333:
[----:B------:R-:W-:Y:S05]  /*ac30*/  BRA `(.L_x_2335) ;  /* 0xffffffac00187947 */ /* 0x000fea000383ffff */
.L_x_2235:
[----:B------:R-:W-:Y:S01]  /*ac40*/  BSSY B0, `(.L_x_2336) ;  /* 0x0000005000007945 */ /* 0x000fe20003800000 */
[----:B------:R-:W-:-:S07]  /*ac50*/  IMAD.MOV.U32 R15, RZ, RZ, -0x1 ;  /* 0xffffffffff0f7424 */ /* 0x000fce00078e00ff */
[----:B-12---:R-:W-:Y:S05]  /*ac60*/  WARPSYNC.COLLECTIVE R15, `(.L_x_2337) ;  /* 0x000000000f087348 */ /* 0x006fea0003c00000 */
[----:B------:R-:W-:Y:S01]  /*ac70*/  NOP ;  /* 0x0000000000007918 */ /* 0x000fe20000000000 */
[----:B-12---:R-:W-:Y:S01]  /*ac80*/  ENDCOLLECTIVE ;  /* 0x000000000000791b */ /* 0x006fe20003800000 */
.L_x_2337:
[----:B------:R-:W-:Y:S05]  /*ac90*/  BSYNC B0 ;  /* 0x0000000000007941 */ /* 0x000fea0003800000 */
.L_x_2336:
[----:B------:R-:W-:Y:S05]  /*aca0*/  BRA `(.L_x_2338) ;  /* 0xffffffb0001c7947 */ /* 0x000fea000383ffff */
.L_x_2252:
[----:B------:R-:W-:Y:S01]  /*acb0*/  BSSY B0, `(.L_x_2339) ;  /* 0x0000005000007945 */ /* 0x000fe20003800000 */
[----:B------:R-:W-:-:S07]  /*acc0*/  IMAD.MOV.U32 R15, RZ, RZ, -0x1 ;  /* 0xffffffffff0f7424 */ /* 0x000fce00078e00ff */
[----:B------:R-:W-:Y:S05]  /*acd0*/  WARPSYNC.COLLECTIVE R15, `(.L_x_2340) ;  /* 0x000000000f087348 */ /* 0x000fea0003c00000 */
[----:B------:R-:W-:Y:S01]  /*ace0*/  NOP ;  /* 0x0000000000007918 */ /* 0x000fe20000000000 */
[----:B------:R-:W-:Y:S01]  /*acf0*/  ENDCOLLECTIVE ;  /* 0x000000000000791b */ /* 0x000fe20003800000 */
.L_x_2340:
[----:B------:R-:W-:Y:S05]  /*ad00*/  BSYNC B0 ;  /* 0x0000000000007941 */ /* 0x000fea0003800000 */
.L_x_2339:
[----:B------:R-:W-:Y:S05]  /*ad10*/  BRA `(.L_x_2341) ;  /* 0xffffffbc00647947 */ /* 0x000fea000383ffff */
.L_x_2265:
[----:B------:R-:W-:Y:S01]  /*ad20*/  BSSY B0, `(.L_x_2342) ;  /* 0x0000005000007945 */ /* 0x000fe20003800000 */
[----:B------:R-:W-:-:S07]  /*ad30*/  IMAD.MOV.U32 R15, RZ, RZ, -0x1 ;  /* 0xffffffffff0f7424 */ /* 0x000fce00078e00ff */
[----:B------:R-:W-:Y:S05]  /*ad40*/  WARPSYNC.COLLECTIVE R15, `(.L_x_2343) ;  /* 0x000000000f087348 */ /* 0x000fea0003c00000 */
[----:B------:R-:W-:Y:S01]  /*ad50*/  NOP ;  /* 0x0000000000007918 */ /* 0x000fe20000000000 */
[----:B------:R-:W-:Y:S01]  /*ad60*/  ENDCOLLECTIVE ;  /* 0x000000000000791b */ /* 0x000fe20003800000 */
.L_x_2343:
[----:B------:R-:W-:Y:S05]  /*ad70*/  BSYNC B0 ;  /* 0x0000000000007941 */ /* 0x000fea0003800000 */
.L_x_2342:
[----:B------:R-:W-:Y:S05]  /*ad80*/  BRA `(.L_x_2344) ;  /* 0xffffffc000f87947 */ /* 0x000fea000383ffff */
.L_x_2277:
[----:B------:R-:W-:Y:S01]  /*ad90*/  BSSY B0, `(.L_x_2345) ;  /* 0x0000005000007945 */ /* 0x000fe20003800000 */
[----:B------:R-:W-:-:S07]  /*ada0*/  IMAD.MOV.U32 R15, RZ, RZ, -0x1 ;  /* 0xffffffffff0f7424 */ /* 0x000fce00078e00ff */
[----:B------:R-:W-:Y:S05]  /*adb0*/  WARPSYNC.COLLECTIVE R15, `(.L_x_2346) ;  /* 0x000000000f087348 */ /* 0x000fea0003c00000 */
[----:B------:R-:W-:Y:S01]  /*adc0*/  NOP ;  /* 0x0000000000007918 */ /* 0x000fe20000000000 */
[----:B------:R-:W-:Y:S01]  /*add0*/  ENDCOLLECTIVE ;  /* 0x000000000000791b */ /* 0x000fe20003800000 */
.L_x_2346:
[----:B------:R-:W-:Y:S05]  /*ade0*/  BSYNC B0 ;  /* 0x0000000000007941 */ /* 0x000fea0003800000 */
.L_x_2345:
[----:B------:R-:W-:Y:S05]  /*adf0*/  BRA `(.L_x_2347) ;  /* 0xffffffc800207947 */ /* 0x000fea000383ffff */
.L_x_2305:
[----:B-1----:R1:W2:Y:S02]  /*ae00*/  SYNCS.PHASECHK.TRANS64.TRYWAIT P0, [R15+URZ+0x30820], R0 ;  /* 0x030820000f0075a7 */ /* 0x0022a4000800017f */
[----:B--2---:R-:W-:Y:S05]  /*ae10*/  @!P0 NANOSLEEP.SYNCS 0x989680 ;  /* 0x009896800000895d */ /* 0x004fea0003900000 */
[----:B------:R-:W2:Y:S02]  /*ae20*/  @!P0 SYNCS.PHASECHK.TRANS64 P0, [R15+URZ+0x30820], R0 ;  /* 0x030820000f0085a7 */ /* 0x000ea4000800007f */
[----:B--2---:R-:W-:Y:S05]  /*ae30*/  @!P0 BRA `(.L_x_2305) ;  /* 0xfffffffc00f08947 */ /* 0x004fea000383ffff */
[----:B------:R-:W-:Y:S05]  /*ae40*/  BRA `(.L_x_2348) ;  /* 0xffffffdc00907947 */ /* 0x000fea000383ffff */
.L_x_2309:
[----:B--2---:R2:W3:Y:S02]  /*ae50*/  SYNCS.PHASECHK.TRANS64.TRYWAIT P1, [R15+URZ+0x30840], R18 ;  /* 0x030840120f0075a7 */ /* 0x0044e4000802017f */
[----:B---3--:R-:W-:Y:S05]  /*ae60*/  @!P1 NANOSLEEP.SYNCS 0x989680 ;  /* 0x009896800000995d */ /* 0x008fea0003900000 */
[----:B------:R-:W3:Y:S02]  /*ae70*/  @!P1 SYNCS.PHASECHK.TRANS64 P1, [R15+URZ+0x30840], R18 ;  /* 0x030840120f0095a7 */ /* 0x000ee4000802007f */
[----:B---3--:R-:W-:Y:S05]  /*ae80*/  @!P1 BRA `(.L_x_2309) ;  /* 0xfffffffc00f09947 */ /* 0x008fea000383ffff */
[----:B------:R-:W-:Y:S05]  /*ae90*/  BRA `(.L_x_2349) ;  /* 0xffffffe400487947 */ /* 0x000fea000383ffff */
.L_x_2311:
[----:B-1----:R1:W3:Y:S02]  /*aea0*/  SYNCS.PHASECHK.TRANS64.TRYWAIT P1, [R15+URZ+0x30828], R18 ;  /* 0x030828120f0075a7 */ /* 0x0022e4000802017f */
[----:B---3--:R-:W-:Y:S05]  /*aeb0*/  @!P1 NANOSLEEP.SYNCS 0x989680 ;  /* 0x009896800000995d */ /* 0x008fea0003900000 */
[----:B------:R-:W3:Y:S02]  /*aec0*/  @!P1 SYNCS.PHASECHK.TRANS64 P1, [R15+URZ+0x30828], R18 ;  /* 0x030828120f0095a7 */ /* 0x000ee4000802007f */
[----:B---3--:R-:W-:Y:S05]  /*aed0*/  @!P1 BRA `(.L_x_2311) ;  /* 0xfffffffc00f09947 */ /* 0x008fea000383ffff */
[----:B------:R-:W-:Y:S05]  /*aee0*/  BRA `(.L_x_2350) ;  /* 0xffffffe400e87947 */ /* 0x000fea000383ffff */
.L_x_2313:
[----:B---3--:R3:W4:Y:S02]  /*aef0*/  SYNCS.PHASECHK.TRANS64.TRYWAIT P1, [R15+URZ+0x30848], R18 ;  /* 0x030848120f0075a7 */ /* 0x008724000802017f */
[----:B----4-:R-:W-:Y:S05]  /*af00*/  @!P1 NANOSLEEP.SYNCS 0x989680 ;  /* 0x009896800000995d */ /* 0x010fea0003900000 */
[----:B------:R-:W4:Y:S02]  /*af10*/  @!P1 SYNCS.PHASECHK.TRANS64 P1, [R15+URZ+0x30848], R18 ;  /* 0x030848120f0095a7 */ /* 0x000f24000802007f */
[----:B----4-:R-:W-:Y:S05]  /*af20*/  @!P1 BRA `(.L_x_2313) ;  /* 0xfffffffc00f09947 */ /* 0x010fea000383ffff */
[----:B------:R-:W-:Y:S05]  /*af30*/  BRA `(.L_x_2351) ;  /* 0xffffffe800887947 */ /* 0x000fea000383ffff */
.L_x_2315:
[----:B------:R-:W-:-:S07]  /*af40*/  SHF.L.U32 R4, R10, 0x1f, RZ ;  /* 0x0000001f0a047819 */ /* 0x000fce00000006ff */
.L_x_2352:
[----:B----4-:R4:W1:Y:S02]  /*af50*/  SYNCS.PHASECHK.TRANS64.TRYWAIT P1, [R15+URZ+0x30820], R4 ;  /* 0x030820040f0075a7 */ /* 0x010864000802017f */
[----:B-1----:R-:W-:Y:S05]  /*af60*/  @!P1 NANOSLEEP.SYNCS 0x989680 ;  /* 0x009896800000995d */ /* 0x002fea0003900000 */
[----:B------:R-:W1:Y:S02]  /*af70*/  @!P1 SYNCS.PHASECHK.TRANS64 P1, [R15+URZ+0x30820], R4 ;  /* 0x030820040f0095a7 */ /* 0x000e64000802007f */
[----:B-1----:R-:W-:Y:S05]  /*af80*/  @!P1 BRA `(.L_x_2352) ;  /* 0xfffffffc00f09947 */ /* 0x002fea000383ffff */
[----:B------:R-:W-:Y:S05]  /*af90*/  BRA `(.L_x_2353) ;  /* 0xffffffec000c7947 */ /* 0x000fea000383ffff */
.L_x_2318:
[----:B----4-:R4:W1:Y:S02]  /*afa0*/  SYNCS.PHASECHK.TRANS64.TRYWAIT P1, [R15+URZ+0x30840], R12 ;  /* 0x0308400c0f0075a7 */ /* 0x010864000802017f */
[----:B-1----:R-:W-:Y:S05]  /*afb0*/  @!P1 NANOSLEEP.SYNCS 0x989680 ;  /* 0x009896800000995d */ /* 0x002fea0003900000 */
[----:B------:R-:W1:Y:S02]  /*afc0*/  @!P1 SYNCS.PHASECHK.TRANS64 P1, [R15+URZ+0x30840], R12 ;  /* 0x0308400c0f0095a7 */ /* 0x000e64000802007f */
[----:B-1----:R-:W-:Y:S05]  /*afd0*/  @!P1 BRA `(.L_x_2318) ;  /* 0xfffffffc00f09947 */ /* 0x002fea000383ffff */
[----:B------:R-:W-:Y:S05]  /*afe0*/  BRA `(.L_x_2354) ;  /* 0xffffffec00c87947 */ /* 0x000fea000383ffff */
.L_x_2320:
[----:B-1----:R1:W2:Y:S02]  /*aff0*/  SYNCS.PHASECHK.TRANS64.TRYWAIT P1, [R15+URZ+0x30828], R12 ;  /* 0x0308280c0f0075a7 */ /* 0x0022a4000802017f */
[----:B--2---:R-:W-:Y:S05]  /*b000*/  @!P1 NANOSLEEP.SYNCS 0x989680 ;  /* 0x009896800000995d */ /* 0x004fea0003900000 */
[----:B------:R-:W2:Y:S02]  /*b010*/  @!P1 SYNCS.PHASECHK.TRANS64 P1, [R15+URZ+0x30828], R12 ;  /* 0x0308280c0f0095a7 */ /* 0x000ea4000802007f */
[----:B--2---:R-:W-:Y:S05]  /*b020*/  @!P1 BRA `(.L_x_2320) ;  /* 0xfffffffc00f09947 */ /* 0x004fea000383ffff */
[----:B------:R-:W-:Y:S05]  /*b030*/  BRA `(.L_x_2355) ;  /* 0xfffffff0005c7947 */ /* 0x000fea000383ffff */
.L_x_2322:
[----:B------:R1:W1:Y:S02]  /*b040*/  SYNCS.PHASECHK.TRANS64.TRYWAIT P0, [R3+URZ+0x30840], R0 ;  /* 0x03084000030075a7 */ /* 0x000264000800017f */
[----:B-1----:R-:W-:Y:S05]  /*b050*/  @!P0 NANOSLEEP.SYNCS 0x989680 ;  /* 0x009896800000895d */ /* 0x002fea0003900000 */
[----:B------:R-:W1:Y:S02]  /*b060*/  @!P0 SYNCS.PHASECHK.TRANS64 P0, [R3+URZ+0x30840], R0 ;  /* 0x03084000030085a7 */ /* 0x000e64000800007f */
[----:B-1----:R-:W-:Y:S05]  /*b070*/  @!P0 BRA `(.L_x_2322) ;  /* 0xfffffffc00f08947 */ /* 0x002fea000383ffff */
[----:B------:R-:W-:Y:S05]  /*b080*/  BRA `(.L_x_2356) ;  /* 0xfffffff4000c7947 */ /* 0x000fea000383ffff */
.L_x_2324:
[----:B------:R-:W-:Y:S01]  /*b090*/  BSSY B0, `(.L_x_2357) ;  /* 0x0000006000007945 */ /* 0x000fe20003800000 */
[----:B------:R-:W-:-:S07]  /*b0a0*/  IMAD.MOV.U32 R15, RZ, RZ, -0x1 ;  /* 0xffffffffff0f7424 */ /* 0x000fce00078e00ff */
[----:B---3--:R-:W-:Y:S05]  /*b0b0*/  WARPSYNC.COLLECTIVE R15, `(.L_x_2358) ;  /* 0x000000000f0c7348 */ /* 0x008fea0003c00000 */
[----:B------:R-:W-:Y:S02]  /*b0c0*/  ELECT P6, UR62, PT ;  /* 0x00000000003e782f */ /* 0x000fe400038c0000 */
[----:B------:R-:W-:Y:S01]  /*b0d0*/  MOV R14, UR62 ;  /* 0x0000003e000e7c02 */ /* 0x000fe20008000f00 */
[----:B---3--:R-:W-:Y:S10]  /*b0e0*/  ENDCOLLECTIVE ;  /* 0x000000000000791b */ /* 0x008ff40003800000 */
.L_x_2358:
[----:B------:R-:W-:Y:S05]  /*b0f0*/  BSYNC B0 ;  /* 0x0000000000007941 */ /* 0x000fea0003800000 */
.L_x_2357:
[----:B------:R-:W-:Y:S05]  /*b100*/  BRA `(.L_x_2359) ;  /* 0xfffffff400bc7947 */ /* 0x000fea000383ffff */
.L_x_2326:
[----:B-1----:R1:W2:Y:S02]  /*b110*/  SYNCS.PHASECHK.TRANS64.TRYWAIT P0, [R7+URZ], R4 ;  /* 0x00000004070075a7 */ /* 0x0022a4000800017f */
[----:B--2---:R-:W-:Y:S05]  /*b120*/  @!P0 NANOSLEEP.SYNCS 0x989680 ;  /* 0x009896800000895d */ /* 0x004fea0003900000 */
[----:B------:R-:W2:Y:S02]  /*b130*/  @!P0 SYNCS.PHASECHK.TRANS64 P0, [R7+URZ], R4 ;  /* 0x00000004070085a7 */ /* 0x000ea4000800007f */
[----:B--2---:R-:W-:Y:S05]  /*b140*/  @!P0 BRA `(.L_x_2326) ;  /* 0xfffffffc00f08947 */ /* 0x004fea000383ffff */
[----:B------:R-:W-:Y:S05]  /*b150*/  BRA `(.L_x_2360) ;  /* 0xfffffff400fc7947 */ /* 0x000fea000383ffff */
.L_x_2327:
[----:B--2---:R2:W4:Y:S02]  /*b160*/  SYNCS.PHASECHK.TRANS64.TRYWAIT P0, [R3+URZ], R2 ;  /* 0x00000002030075a7 */ /* 0x004524000800017f */
[----:B----4-:R-:W-:Y:S05]  /*b170*/  @!P0 NANOSLEEP.SYNCS 0x989680 ;  /* 0x009896800000895d */ /* 0x010fea0003900000 */
[----:B------:R-:W4:Y:S02]  /*b180*/  @!P0 SYNCS.PHASECHK.TRANS64 P0, [R3+URZ], R2 ;  /* 0x00000002030085a7 */ /* 0x000f24000800007f */
[----:B----4-:R-:W-:Y:S05]  /*b190*/  @!P0 BRA `(.L_x_2327) ;  /* 0xfffffffc00f08947 */ /* 0x010fea000383ffff */
[----:B------:R-:W-:Y:S05]  /*b1a0*/  BRA `(.L_x_2361) ;  /* 0xfffffff400f07947 */ /* 0x000fea000383ffff */
.L_x_2329:
[----:B--2---:R2:W4:Y:S02]  /*b1b0*/  SYNCS.PHASECHK.TRANS64.TRYWAIT P0, [R5+URZ], R4 ;  /* 0x00000004050075a7 */ /* 0x004524000800017f */
[----:B----4-:R-:W-:Y:S05]  /*b1c0*/  @!P0 NANOSLEEP.SYNCS 0x989680 ;  /* 0x009896800000895d */ /* 0x010fea0003900000 */
[----:B------:R-:W4:Y:S02]  /*b1d0*/  @!P0 SYNCS.PHASECHK.TRANS64 P0, [R5+URZ], R4 ;  /* 0x00000004050085a7 */ /* 0x000f24000800007f */
[----:B----4-:R-:W-:Y:S05]  /*b1e0*/  @!P0 BRA `(.L_x_2329) ;  /* 0xfffffffc00f08947 */ /* 0x010fea000383ffff */
[----:B------:R-:W-:Y:S05]  /*b1f0*/  BRA `(.L_x_2362) ;  /* 0xfffffff400f47947 */ /* 0x000fea000383ffff */
.L_x_2363:
        /* <DEDUP_REMOVED lines=16> */
.L_x_7305:


//--------------------- .text._ZN7cutlass13device_kernelIN5flash11enable_sm90INS1_16FlashAttnBwdSm90INS1_25CollectiveMainloopBwdSm90ILi2ELi2ELi2EN4cute5tupleIJNS5_1CILi1EEES8_S8_EEENS6_IJNS7_ILi64EEENS7_ILi128EEESB_EEENS_6half_tEfNS_4arch4Sm90ELb1ELb0ELb1ELb0ELb0ELb1ELb0ELb0ELi2ELi1ELi2ELi1ELb0EEENS1_21CollectiveEpilogueBwdISC_SD_SF_Li256ELb0ELb0ELi1EEENS1_25SingleTileBwdLPTSchedulerILb0ELi128ELb0EEEEEEEEEvNT_6ParamsE --------------------------
	.section	.text._ZN7cutlass13device_kernelIN5flash11enable_sm90INS1_16FlashAttnBwdSm90INS1_25CollectiveMainloopBwdSm90ILi2ELi2ELi2EN4cute5tupleIJNS5_1CILi1EEES8_S8_EEENS6_IJNS7_ILi64EEENS7_ILi128EEESB_EEENS_6half_tEfNS_4arch4Sm90ELb1ELb0ELb1ELb0ELb0ELb1ELb0ELb0ELi2ELi1ELi2ELi1ELb0EEENS1_21CollectiveEpilogueBwdISC_SD_SF_Li256ELb0ELb0ELi1EEENS1_25SingleTileBwdLPTSchedulerILb0ELi128ELb0EEEEEEEEEvNT_6ParamsE,"ax",@progbits
	.align	128
.text._ZN7cutlass13device_kernelIN5flash11enable_sm90INS1_16FlashAttnBwdSm90INS1_25CollectiveMainloopBwdSm90ILi2ELi2ELi2EN4cute5tupleIJNS5_1CILi1EEES8_S8_EEENS6_IJNS7_ILi64EEENS7_ILi128EEESB_EEENS_6half_tEfNS_4arch4Sm90ELb1ELb0ELb1ELb0ELb0ELb1ELb0ELb0ELi2ELi1ELi2ELi1ELb0EEENS1_21CollectiveEpilogueBwdISC_SD_SF_Li256ELb0ELb0ELi1EEENS1_25SingleTileBwdLPTSchedulerILb0ELi128ELb0EEEEEEEEEvNT_6ParamsE:
        .type           _ZN7cutlass13device_kernelIN5flash11enable_sm90INS1_16FlashAttnBwdSm90INS1_25CollectiveMainloopBwdSm90ILi2ELi2ELi2EN4cute5tupleIJNS5_1CILi1EEES8_S8_EEENS6_IJNS7_ILi64EEENS7_ILi128EEESB_EEENS_6half_tEfNS_4arch4Sm90ELb1ELb0ELb1ELb0ELb0ELb1ELb0ELb0ELi2ELi1ELi2ELi1ELb0EEENS1_21CollectiveEpilogueBwdISC_SD_SF_Li256ELb0ELb0ELi1EEENS1_25SingleTileBwdLPTSchedulerILb0ELi128ELb0EEEEEEEEEvNT_6ParamsE,@function
        .size           _ZN7cutlass13device_kernelIN5flash11enable_sm90INS1_16FlashAttnBwdSm90INS1_25CollectiveMainloopBwdSm90ILi2ELi2ELi2EN4cute5tupleIJNS5_1CILi1EEES8_S8_EEENS6_IJNS7_ILi64EEENS7_ILi128EEESB_EEENS_6half_tEfNS_4arch4Sm90ELb1ELb0ELb1ELb0ELb0ELb1ELb0ELb0ELi2ELi1ELi2ELi1ELb0EEENS1_21CollectiveEpilogueBwdISC_SD_SF_Li256ELb0ELb0ELi1EEENS1_25SingleTileBwdLPTSchedulerILb0ELi128ELb0EEEEEEEEEvNT_6ParamsE,(.L_x_7306 - _ZN7cutlass13device_kernelIN5flash11enable_sm90INS1_16FlashAttnBwdSm90INS1_25CollectiveMainloopBwdSm90ILi2ELi2ELi2EN4cute5tupleIJNS5_1CILi1EEES8_S8_EEENS6_IJNS7_ILi64EEENS7_ILi128EEESB_EEENS_6half_tEfNS_4arch4Sm90ELb1ELb0ELb1ELb0ELb0ELb1ELb0ELb0ELi2ELi1ELi2ELi1ELb0EEENS1_21CollectiveEpilogueBwdISC_SD_SF_Li256ELb0ELb0ELi1EEENS1_25SingleTileBwdLPTSchedulerILb0ELi128ELb0EEEEEEEEEvNT_6ParamsE)
        .other          _ZN7cutlass13device_kernelIN5flash11enable_sm90INS1_16FlashAttnBwdSm90INS1_25CollectiveMainloopBwdSm90ILi2ELi2ELi2EN4cute5tupleIJNS5_1CILi1EEES8_S8_EEENS6_IJNS7_ILi64EEENS7_ILi128EEESB_EEENS_6half_tEfNS_4arch4Sm90ELb1ELb0ELb1ELb0ELb0ELb1ELb0ELb0ELi2ELi1ELi2ELi1ELb0EEENS1_21CollectiveEpilogueBwdISC_SD_SF_Li256ELb0ELb0ELi1EEENS1_25SingleTileBwdLPTSchedulerILb0ELi128ELb0EEEEEEEEEvNT_6ParamsE,@"STO_CUDA_ENTRY STV_DEFAULT"
_ZN7cutlass13device_kernelIN5flash11enable_sm90INS1_16FlashAttnBwdSm90INS1_25CollectiveMainloopBwdSm90ILi2ELi2ELi2EN4cute5tupleIJNS5_1CILi1EEES8_S8_EEENS6_IJNS7_ILi64EEENS7_ILi128EEESB_EEENS_6half_tEfNS_4arch4Sm90ELb1ELb0ELb1ELb0ELb0ELb1ELb0ELb0ELi2ELi1ELi2ELi1ELb0EEENS1_21CollectiveEpilogueBwdISC_SD_SF_Li256ELb0ELb0ELi1EEENS1_25SingleTileBwdLPTSchedulerILb0ELi128ELb0EEEEEEEEEvNT_6ParamsE:
        /* <DEDUP_REMOVED lines=30> */
.L_x_2365:
[----:B------:R-:W-:Y:S05]  /*01e0*/  BSYNC B0 ;  /* 0x0000000000007941 */ /* 0x000fea0003800000 */
.L_x_2364:
        /* <DEDUP_REMOVED lines=37> */
.L_x_2366:
        /* <DEDUP_REMOVED lines=22> */
.L_x_2367:
[----:B------:R-:W-:Y:S01]  /*05a0*/  PLOP3.LUT P0, PT, PT, PT, UP0, 0x80, 0x0 ;  /* 0x000000000000781c */ /* 0x000fe20003f0f008 */
[----:B------:R-:W-:Y:S01]  /*05b0*/  NOP ;  /* 0x0000000000007918 */ /* 0x000fe20000000000 */
[----:B------:R-:W-:Y:S01]  /*05c0*/  BSSY B6, `(.L_x_2368) ;  /* 0x00009a1000067945 */ /* 0x000fe20003800000 */
[----:B-12-4-:R-:W-:Y:S10]  /*05d0*/  BAR.SYNC.DEFER_BLOCKING 0x0 ;  /* 0x0000000000007b1d */ /* 0x016ff40000010000 */
[----:B------:R-:W-:Y:S05]  /*05e0*/  @!P0 BRA `(.L_x_2369) ;  /* 0x00000068001c8947 */ /* 0x000fea0003800000 */
.L_x_2370:
[----:B------:R-:W-:-:S08]  /*05f0*/  NOP ;  /* 0x0000000000007918 */ /* 0x000fd00000000000 */
[----:B------:R-:W1:Y:S02]  /*0600*/  USETMAXREG.TRY_ALLOC.CTAPOOL UP0, 0xf0 ;  /* 0x000000f0000079c8 */ /* 0x000e640008000600 */
[----:B-1----:R-:W-:-:S13]  /*0610*/  PLOP3.LUT P0, PT, PT, PT, UP0, 0x80, 0x0 ;  /* 0x000000000000781c */ /* 0x002fda0003f0f008 */
[----:B------:R-:W-:Y:S05]  /*0620*/  @!P0 BRA `(.L_x_2370) ;  /* 0xfffffffc00f08947 */ /* 0x000fea000383ffff */
[----:B------:R-:W-:Y:S01]  /*0630*/  LOP3.LUT R0, R0, 0x3, RZ, 0xc0, !PT ;  /* 0x0000000300007812 */ /* 0x000fe200078ec0ff */
[----:B------:R-:W1:Y:S01]  /*0640*/  S2R R2, SR_TID.X ;  /* 0x0000000000027919 */ /* 0x000e620000002100 */
[----:B------:R-:W2:Y:S01]  /*0650*/  S2UR UR7, SR_CTAID.X ;  /* 0x00000000000779c3 */ /* 0x000ea20000002500 */
[----:B------:R-:W-:Y:S02]  /*0660*/  ULDC UR8, c[0x0][0xb50] ;  /* 0x0002d40000087ab9 */ /* 0x000fe40000000800 */
[----:B------:R-:W-:Y:S01]  /*0670*/  UISETP.NE.AND UP0, UPT, UR8, 0x1, UPT ;  /* 0x000000010800788c */ /* 0x000fe2000bf05270 */
[----:B------:R-:W3:Y:S04]  /*0680*/  SHFL.IDX PT, R0, R0, RZ, 0x1f ;  /* 0x00001fff00007589 */ /* 0x000ee800000e0000 */
[----:B------:R-:W4:Y:S06]  /*0690*/  LDC R3, c[0x0][0xb68] ;  /* 0x0002da00ff037b82 */ /* 0x000f2c0000000800 */
[----:B------:R-:W-:Y:S01]  /*06a0*/  @UP0 ULDC UR4, c[0x0][0xb54] ;  /* 0x0002d50000040ab9 */ /* 0x000fe20000000800 */
[----:B------:R-:W-:Y:S01]  /*06b0*/  @UP0 ULDC UR9, c[0x0][0xb58] ;  /* 0x0002d60000090ab9 */ /* 0x000fe20000000800 */
[----:B--2---:R-:W-:-:S02]  /*06c0*/  UIMAD.WIDE.U32 UR4, UR7, UR4, URZ ;  /* 0x00000004070472a5 */ /* 0x004fc4000f8e003f */
[----:B------:R-:W-:Y:S01]  /*06d0*/  UMOV UR6, UR7 ;  /* 0x0000000700067c82 */ /* 0x000fe20008000000 */
[----:B---3--:R-:W-:Y:S01]  /*06e0*/  ISETP.NE.AND P0, PT, R0, RZ, PT ;  /* 0x000000ff0000720c */ /* 0x008fe20003f05270 */
[----:B------:R-:W-:Y:S01]  /*06f0*/  @UP0 USHF.R.U32.HI UR6, URZ, UR9, UR5 ;  /* 0x000000093f060299 */ /* 0x000fe20008011605 */
[----:B-1----:R-:W-:-:S03]  /*0700*/  SHF.R.U32.HI R2, RZ, 0x7, R2 ;  /* 0x00000007ff027819 */ /* 0x002fc60000011602 */
[----:B------:R-:W-:-:S04]  /*0710*/  UIADD3 UR4, -UR6, URZ, URZ ;  /* 0x0000003f06047290 */ /* 0x000fc8000fffe13f */
[----:B------:R-:W-:-:S04]  /*0720*/  UIMAD UR10, UR8, UR4, UR7 ;  /* 0x00000004080a72a4 */ /* 0x000fc8000f8e0207 */
[----:B------:R-:W-:-:S05]  /*0730*/  @!P0 VIADD R2, R2, 0x9 ;  /* 0x0000000902028836 */ /* 0x000fca0000000000 */
[----:B------:R1:W-:Y:S06]  /*0740*/  @!P0 BAR.ARV R2, 0xa0 ;  /* 0x000280020000851d */ /* 0x0003ec0000002000 */
[----:B----4-:R-:W-:-:S13]  /*0750*/  ISETP.LE.AND P0, PT, R3, UR6, PT ;  /* 0x0000000603007c0c */ /* 0x010fda000bf03270 */
[----:B-1----:R-:W-:Y:S05]  /*0760*/  @!P0 BRA `(.L_x_2371) ;  /* 0x0000000000208947 */ /* 0x002fea0003800000 */
[----:B------:R-:W-:Y:S01]  /*0770*/  ULDC UR7, c[0x0][0xb5c] ;  /* 0x0002d70000077ab9 */ /* 0x000fe20000000800 */
[----:B------:R-:W-:Y:S01]  /*0780*/  UMOV UR36, UR10 ;  /* 0x0000000a00247c82 */ /* 0x000fe20008000000 */
[----:B------:R-:W-:-:S11]  /*0790*/  UISETP.NE.AND UP0, UPT, UR7, 0x1, UPT ;  /* 0x000000010700788c */ /* 0x000fd6000bf05270 */
[----:B------:R-:W-:Y:S02]  /*07a0*/  @UP0 ULDC.64 UR8, c[0x0][0xb60] ;  /* 0x0002d80000080ab9 */ /* 0x000fe40000000a00 */
[----:B------:R-:W-:-:S04]  /*07b0*/  UIMAD.WIDE.U32 UR4, UR10, UR8, URZ ;  /* 0x000000080a0472a5 */ /* 0x000fc8000f8e003f */
[----:B------:R-:W-:-:S04]  /*07c0*/  @UP0 USHF.R.U32.HI UR36, URZ, UR9, UR5 ;  /* 0x000000093f240299 */ /* 0x000fc80008011605 */
[----:B------:R-:W-:Y:S01]  /*07d0*/  UIMAD UR4, UR36, UR7, URZ ;  /* 0x00000007240472a4 */ /* 0x000fe2000f8e023f */
[----:B------:R-:W-:Y:S11]  /*07e0*/  BRA `(.L_x_2372) ;  /* 0x00000000001c7947 */ /* 0x000ff60003800000 */
.L_x_2371:
[----:B------:R-:W-:Y:S01]  /*07f0*/  ULDC UR7, c[0x0][0xb44] ;  /* 0x0002d10000077ab9 */ /* 0x000fe20000000800 */
[----:B------:R-:W-:Y:S01]  /*0800*/  UMOV UR36, UR10 ;  /* 0x0000000a00247c82 */ /* 0x000fe20008000000 */
[----:B------:R-:W-:-:S11]  /*0810*/  UISETP.NE.AND UP0, UPT, UR7, 0x1, UPT ;  /* 0x000000010700788c */ /* 0x000fd6000bf05270 */
[----:B------:R-:W-:Y:S02]  /*0820*/  @UP0 ULDC.64 UR8, c[0x0][0xb48] ;  /* 0x0002d20000080ab9 */ /* 0x000fe40000000a00 */
[----:B------:R-:W-:-:S04]  /*0830*/  UIMAD.WIDE.U32 UR4, UR10, UR8, URZ ;  /* 0x000000080a0472a5 */ /* 0x000fc8000f8e003f */
[----:B------:R-:W-:-:S04]  /*0840*/  @UP0 USHF.R.U32.HI UR36, URZ, UR9, UR5 ;  /* 0x000000093f240299 */ /* 0x000fc80008011605 */
[----:B------:R-:W-:-:S12]  /*0850*/  UIMAD UR4, UR36, UR7, URZ ;  /* 0x00000007240472a4 */ /* 0x000fd8000f8e023f */
.L_x_2372:
[----:B------:R-:W-:Y:S01]  /*0860*/  ULDC UR43, c[0x0][0xb38] ;  /* 0x0002ce00002b7ab9 */ /* 0x000fe20000000800 */
[----:B------:R-:W-:Y:S02]  /*0870*/  UIADD3 UR4, UR10, -UR4, URZ ;  /* 0x800000040a047290 */ /* 0x000fe4000fffe03f */
[----:B------:R-:W-:Y:S01]  /*0880*/  UISETP.NE.AND UP0, UPT, UR43, 0x1, UPT ;  /* 0x000000012b00788c */ /* 0x000fe2000bf05270 */
[----:B------:R-:W-:Y:S02]  /*0890*/  ULDC UR5, c[0x0][0xb44] ;  /* 0x0002d10000057ab9 */ /* 0x000fe40000000800 */
[----:B------:R-:W-:-:S08]  /*08a0*/  UIMAD UR6, UR6, UR5, UR4 ;  /* 0x00000005060672a4 */ /* 0x000fd0000f8e0204 */
[----:B------:R-:W-:Y:S01]  /*08b0*/  @UP0 ULDC UR4, c[0x0][0xb3c] ;  /* 0x0002cf0000040ab9 */ /* 0x000fe20000000800 */
[----:B------:R-:W-:Y:S01]  /*08c0*/  @UP0 ULDC UR7, c[0x0][0xb40] ;  /* 0x0002d00000070ab9 */ /* 0x000fe20000000800 */
[----:B------:R-:W-:Y:S02]  /*08d0*/  UIMAD.WIDE.U32 UR4, UR6, UR4, URZ ;  /* 0x00000004060472a5 */ /* 0x000fe4000f8e003f */
[----:B------:R-:W-:Y:S02]  /*08e0*/  UMOV UR44, UR6 ;  /* 0x00000006002c7c82 */ /* 0x000fe40008000000 */
[----:B------:R-:W-:-:S04]  /*08f0*/  @UP0 USHF.R.U32.HI UR44, URZ, UR7, UR5 ;  /* 0x000000073f2c0299 */ /* 0x000fc80008011605 */
[----:B------:R-:W-:Y:S02]  /*0900*/  UIADD3 UR4, -UR44, URZ, URZ ;  /* 0x0000003f2c047290 */ /* 0x000fe4000fffe13f */
[----:B------:R-:W-:Y:S02]  /*0910*/  ISETP.LE.AND P0, PT, RZ, UR44, PT ;  /* 0x0000002cff007c0c */ /* 0x000fe4000bf03270 */
[----:B------:R-:W-:-:S11]  /*0920*/  UIMAD UR43, UR43, UR4, UR6 ;  /* 0x000000042b2b72a4 */ /* 0x000fd6000f8e0206 */
[----:B------:R-:W-:Y:S05]  /*0930*/  @!P0 BRA `(.L_x_2373) ;  /* 0x0000009400a48947 */ /* 0x000fea0003800000 */
[----:B------:R-:W-:Y:S01]  /*0940*/  ULDC UR7, c[0x0][0x280] ;  /* 0x0000a00000077ab9 */ /* 0x000fe20000000800 */
[----:B------:R-:W-:Y:S01]  /*0950*/  ULDC UR5, c[0x0][0x290] ;  /* 0x0000a40000057ab9 */ /* 0x000fe20000000800 */
[----:B------:R-:W-:Y:S01]  /*0960*/  ULEA UR4, UR36, UR7, 0x7 ;  /* 0x0000000724047291 */ /* 0x000fe2000f8e383f */
[----:B------:R-:W-:Y:S01]  /*0970*/  PLOP3.LUT P0, PT, PT, PT, PT, 0x80, 0x0 ;  /* 0x000000000000781c */ /* 0x000fe20003f0f070 */
[----:B------:R-:W-:Y:S01]  /*0980*/  ULDC UR6, c[0x0][0x74c] ;  /* 0x0001d30000067ab9 */ /* 0x000fe20000000800 */
[----:B------:R-:W-:Y:S01]  /*0990*/  CS2R R86, SRZ ;  /* 0x0000000000567805 */ /* 0x000fe2000001ff00 */
[----:B------:R-:W-:Y:S01]  /*09a0*/  UIADD3 UR5, -UR6, UR4, -UR5 ;  /* 0x0000000406057290 */ /* 0x000fe2000fffe905 */
[----:B------:R-:W-:Y:S01]  /*09b0*/  CS2R R84, SRZ ;  /* 0x0000000000547805 */ /* 0x000fe2000001ff00 */
[----:B------:R-:W-:Y:S01]  /*09c0*/  UIADD3 UR4, UR7, 0x3f, URZ ;  /* 0x0000003f07047890 */ /* 0x000fe2000fffe03f */
        /* <DEDUP_REMOVED lines=20> */
[----:B------:R-:W-:Y:S01]  /*0b10*/  CS2R R58, SRZ ;  /* 0x00000000003a7805 */ /* 0x000fe2000001ff00 */
[----:B------:R-:W-:Y:S01]  /*0b20*/  UISETP.GT.AND UP0, UPT, UR37, UR39, UPT ;  /* 0x000000272500728c */ /* 0x000fe2000bf04270 */
[----:B------:R-:W-:Y:S02]  /*0b30*/  CS2R R56, SRZ ;  /* 0x0000000000387805 */ /* 0x000fe4000001ff00 */
[----:B------:R-:W-:Y:S02]  /*0b40*/  CS2R R54, SRZ ;  /* 0x0000000000367805 */ /* 0x000fe4000001ff00 */
[----:B------:R-:W-:Y:S02]  /*0b50*/  CS2R R52, SRZ ;  /* 0x0000000000347805 */ /* 0x000fe4000001ff00 */
[----:B------:R-:W-:-:S02]  /*0b60*/  CS2R R50, SRZ ;  /* 0x0000000000327805 */ /* 0x000fc4000001ff00 */
[----:B------:R-:W-:Y:S02]  /*0b70*/  CS2R R48, SRZ ;  /* 0x0000000000307805 */ /* 0x000fe4000001ff00 */
[----:B------:R-:W-:Y:S02]  /*0b80*/  PLOP3.LUT P1, PT, PT, PT, UP0, 0x80, 0x0 ;  /* 0x000000000000781c */ /* 0x000fe40003f2f008 */
        /* <DEDUP_REMOVED lines=67> */
.L_x_2376:
        /* <DEDUP_REMOVED lines=15> */
.L_x_2375:
[----:B------:R-:W1:Y:S01]  /*10b0*/  S2R R3, SR_CgaCtaId ;  /* 0x0000000000037919 */ /* 0x000e620000008800 */
[----:B------:R-:W-:-:S04]  /*10c0*/  MOV R0, 0x400 ;  /* 0x0000040000007802 */ /* 0x000fc80000000f00 */
[----:B-1----:R-:W-:-:S05]  /*10d0*/  LEA R16, R3, R0, 0x18 ;  /* 0x0000000003107211 */ /* 0x002fca00078ec0ff */
[----:B------:R1:W-:Y:S01]  /*10e0*/  STL [R1], R16 ;  /* 0x0000001001007387 */ /* 0x0003e20000100800 */
[----:B------:R-:W-:-:S05]  /*10f0*/  VIADD R2, R16, 0x28800 ;  /* 0x0002880010027836 */ /* 0x000fca0000000000 */
[----:B------:R-:W-:-:S13]  /*1100*/  LOP3.LUT P0, RZ, R2, 0x3ff, RZ, 0xc0, !PT ;  /* 0x000003ff02ff7812 */ /* 0x000fda000780c0ff */
[----:B-1----:R-:W-:Y:S05]  /*1110*/  @!P0 BRA `(.L_x_2377) ;  /* 0x00000000007c8947 */ /* 0x002fea0003800000 */
        /* <DEDUP_REMOVED lines=16> */
.L_x_2378:
        /* <DEDUP_REMOVED lines=15> */
.L_x_2377:
        /* <DEDUP_REMOVED lines=8> */
.L_x_2485:
[----:B------:R-:W-:Y:S01]  /*1390*/  SHF.L.U32 R8, RZ, 0x1f, RZ ;  /* 0x0000001fff087819 */ /* 0x000fe200000006ff */
[----:B------:R-:W-:Y:S01]  /*13a0*/  IMAD.SHL.U32 R4, R0, 0x40, RZ ;  /* 0x0000004000047824 */ /* 0x000fe200078e00ff */
[CC--:B------:R-:W-:Y:S02]  /*13b0*/  LEA.HI R5, R3.reuse, R0.reuse, RZ, 0x5 ;  /* 0x0000000003057211 */ /* 0x0c0fe400078f28ff */
[----:B------:R-:W3:Y:S02]  /*13c0*/  SYNCS.PHASECHK.TRANS64.TRYWAIT P0, [R16+URZ+0x30800], R8 ;  /* 0x03080008100075a7 */ /* 0x000ee4000800017f */
[----:B------:R-:W-:Y:S02]  /*13d0*/  SHF.R.S32.HI R6, RZ, 0x5, R5 ;  /* 0x00000005ff067819 */ /* 0x000fe40000011405 */
[----:B------:R-:W-:Y:S02]  /*13e0*/  LOP3.LUT R5, R2, 0xffffff80, RZ, 0xc0, !PT ;  /* 0xffffff8002057812 */ /* 0x000fe400078ec0ff */
[----:B------:R-:W-:Y:S01]  /*13f0*/  LOP3.LUT R4, R4, 0x1c0, RZ, 0xc0, !PT ;  /* 0x000001c004047812 */ /* 0x000fe200078ec0ff */
[----:B------:R-:W-:Y:S01]  /*1400*/  IMAD.SHL.U32 R7, R6, 0x10, RZ ;  /* 0x0000001006077824 */ /* 0x000fe200078e00ff */
[CC--:B------:R-:W-:Y:S01]  /*1410*/  LEA.HI R2, R3.reuse, R0.reuse, RZ, 0x3 ;  /* 0x0000000003027211 */ /* 0x0c0fe200078f18ff */
[----:B------:R-:W-:Y:S01]  /*1420*/  IMAD.IADD R5, R0, 0x1, -R5 ;  /* 0x0000000100057824 */ /* 0x000fe200078e0a05 */
[----:B------:R-:W-:-:S02]  /*1430*/  LEA.HI R3, R3, R0, RZ, 0x4 ;  /* 0x0000000003037211 */ /* 0x000fc400078f20ff */
[----:B------:R-:W-:Y:S01]  /*1440*/  LOP3.LUT R7, R4, 0x30, R7, 0xf8, !PT ;  /* 0x0000003004077812 */ /* 0x000fe200078ef807 */
[----:B---3--:R-:W-:Y:S06]  /*1450*/  @P0 BRA `(.L_x_2380) ;  /* 0x0000000000080947 */ /* 0x008fec0003800000 */
[----:B------:R-:W3:Y:S02]  /*1460*/  SYNCS.PHASECHK.TRANS64.TRYWAIT P0, [R16+URZ+0x30800], R8 ;  /* 0x03080008100075a7 */ /* 0x000ee4000800017f */
[----:B---3--:R-:W-:Y:S05]  /*1470*/  @!P0 BRA `(.L_x_2381) ;  /* 0x0000008800f88947 */ /* 0x008fea0003800000 */
.L_x_2380:
[----:B------:R-:W4:Y:S01]  /*1480*/  S2R R15, SR_CgaCtaId ;  /* 0x00000000000f7919 */ /* 0x000f220000008800 */
[----:B---3--:R-:W-:Y:S01]  /*1490*/  SHF.R.S32.HI R0, RZ, 0x1f, R5 ;  /* 0x0000001fff007819 */ /* 0x008fe20000011405 */
[----:B------:R-:W-:Y:S01]  /*14a0*/  ULDC UR4, c[0x0][0x290] ;  /* 0x0000a40000047ab9 */ /* 0x000fe20000000800 */
[----:B------:R-:W-:Y:S01]  /*14b0*/  SHF.R.S32.HI R8, RZ, 0x4, R3 ;  /* 0x00000004ff087819 */ /* 0x000fe20000011403 */
[----:B------:R-:W-:Y:S01]  /*14c0*/  UIMAD UR4, UR36, -0x80, UR4 ;  /* 0xffffff80240478a4 */ /* 0x000fe2000f8e0204 */
[----:B------:R-:W-:Y:S02]  /*14d0*/  LOP3.LUT R9, R7, 0x8, R2, 0xf8, !PT ;  /* 0x0000000807097812 */ /* 0x000fe400078ef802 */
[----:B------:R-:W-:Y:S02]  /*14e0*/  CS2R R86, SRZ ;  /* 0x0000000000567805 */ /* 0x000fe4000001ff00 */
[----:B------:R-:W-:Y:S02]  /*14f0*/  LEA.HI R2, R0, R5, RZ, 0x2 ;  /* 0x0000000500027211 */ /* 0x000fe400078f10ff */
[----:B------:R-:W-:-:S02]  /*1500*/  CS2R R84, SRZ ;  /* 0x0000000000547805 */ /* 0x000fc4000001ff00 */
[----:B------:R-:W-:Y:S01]  /*1510*/  LEA.HI R3, R3, R8, RZ, 0x1 ;  /* 0x0000000803037211 */ /* 0x000fe200078f08ff */
[----:B------:R-:W-:Y:S01]  /*1520*/  IMAD.U32 R10, RZ, RZ, UR4 ;  /* 0x00000004ff0a7e24 */ /* 0x000fe2000f8e00ff */
[----:B------:R-:W-:Y:S02]  /*1530*/  LEA.HI R0, R0, R5, RZ, 0x5 ;  /* 0x0000000500007211 */ /* 0x000fe400078f28ff */
[----:B------:R-:W-:Y:S02]  /*1540*/  CS2R R82, SRZ ;  /* 0x0000000000527805 */ /* 0x000fe4000001ff00 */
[----:B------:R-:W-:Y:S02]  /*1550*/  SHF.R.U32.HI R4, RZ, 0x3, R4 ;  /* 0x00000003ff047819 */ /* 0x000fe40000011604 */
[----:B------:R-:W-:Y:S02]  /*1560*/  CS2R R80, SRZ ;  /* 0x0000000000507805 */ /* 0x000fe4000001ff00 */
[----:B------:R-:W-:-:S02]  /*1570*/  LOP3.LUT R11, R3, 0x7ffffe, RZ, 0xc0, !PT ;  /* 0x007ffffe030b7812 */ /* 0x000fc400078ec0ff */
[----:B------:R-:W-:Y:S02]  /*1580*/  CS2R R78, SRZ ;  /* 0x00000000004e7805 */ /* 0x000fe4000001ff00 */
[----:B------:R-:W-:Y:S02]  /*1590*/  SHF.R.S32.HI R7, RZ, 0x5, R0 ;  /* 0x00000005ff077819 */ /* 0x000fe40000011400 */
[----:B------:R-:W-:Y:S02]  /*15a0*/  CS2R R76, SRZ ;  /* 0x00000000004c7805 */ /* 0x000fe4000001ff00 */
[--C-:B------:R-:W-:Y:S01]  /*15b0*/  SHF.R.S32.HI R3, RZ, 0x2, R2.reuse ;  /* 0x00000002ff037819 */ /* 0x100fe20000011402 */
[----:B------:R-:W-:Y:S01]  /*15c0*/  IMAD.IADD R11, R8, 0x1, -R11 ;  /* 0x00000001080b7824 */ /* 0x000fe200078e0a0b */
[----:B------:R-:W-:Y:S01]  /*15d0*/  SHF.R.S32.HI R0, RZ, 0x1f, R2 ;  /* 0x0000001fff007819 */ /* 0x000fe20000011402 */
[----:B------:R-:W-:Y:S01]  /*15e0*/  IMAD R7, R7, -0x10, R10 ;  /* 0xfffffff007077824 */ /* 0x000fe200078e020a */
[----:B------:R-:W-:-:S02]  /*15f0*/  LEA.HI R6, R13, R13, RZ, 0x1 ;  /* 0x0000000d0d067211 */ /* 0x000fc400078f08ff */
[----:B------:R-:W-:Y:S02]  /*1600*/  CS2R R74, SRZ ;  /* 0x00000000004a7805 */ /* 0x000fe4000001ff00 */
[----:B------:R-:W-:Y:S02]  /*1610*/  LOP3.LUT R9, R9, R4, RZ, 0x3c, !PT ;  /* 0x0000000409097212 */ /* 0x000fe400078e3cff */
[----:B------:R-:W-:Y:S02]  /*1620*/  CS2R R72, SRZ ;  /* 0x0000000000487805 */ /* 0x000fe4000001ff00 */
[----:B------:R-:W-:Y:S02]  /*1630*/  LEA.HI R4, R0, R3, RZ, 0x3 ;  /* 0x0000000300047211 */ /* 0x000fe400078f18ff */
[----:B------:R-:W-:Y:S02]  /*1640*/  CS2R R70, SRZ ;  /* 0x0000000000467805 */ /* 0x000fe4000001ff00 */
[----:B------:R-:W-:-:S02]  /*1650*/  LOP3.LUT R8, R6, 0xfffffffe, RZ, 0xc0, !PT ;  /* 0xfffffffe06087812 */ /* 0x000fc400078ec0ff */
[----:B------:R-:W-:Y:S02]  /*1660*/  CS2R R68, SRZ ;  /* 0x0000000000447805 */ /* 0x000fe4000001ff00 */
[----:B------:R-:W-:Y:S01]  /*1670*/  LOP3.LUT R6, R4, 0xfffffff8, RZ, 0xc0, !PT ;  /* 0xfffffff804067812 */ /* 0x000fe200078ec0ff */
[C---:B------:R-:W-:Y:S01]  /*1680*/  IMAD.SHL.U32 R4, R13.reuse, 0x1000, RZ ;  /* 0x000010000d047824 */ /* 0x040fe200078e00ff */
[----:B------:R-:W-:Y:S01]  /*1690*/  LOP3.LUT R2, R2, 0xfffffffc, RZ, 0xc0, !PT ;  /* 0xfffffffc02027812 */ /* 0x000fe200078ec0ff */
[----:B------:R-:W-:Y:S01]  /*16a0*/  IMAD.IADD R8, R13, 0x1, -R8 ;  /* 0x000000010d087824 */ /* 0x000fe200078e0a08 */
[----:B------:R-:W-:Y:S01]  /*16b0*/  IADD3 R7, R7, R6, -R3 ;  /* 0x0000000607077210 */ /* 0x000fe20007ffe803 */
[----:B------:R-:W-:Y:S01]  /*16c0*/  IMAD R6, R11, 0x200, R4 ;  /* 0x000002000b067824 */ /* 0x000fe200078e0204 */
[----:B--2---:R-:W-:Y:S01]  /*16d0*/  LEA.HI R0, R14, R14, RZ, 0x1 ;  /* 0x0000000e0e007211 */ /* 0x004fe200078f08ff */
[----:B------:R-:W-:Y:S01]  /*16e0*/  IMAD.IADD R230, R5, 0x1, -R2 ;  /* 0x0000000105e67824 */ /* 0x000fe200078e0a02 */
[----:B------:R-:W-:Y:S01]  /*16f0*/  MOV R12, 0x400 ;  /* 0x00000400000c7802 */ /* 0x000fe20000000f00 */
[----:B------:R-:W-:Y:S01]  /*1700*/  IMAD.IADD R2, R9, 0x1, R6 ;  /* 0x0000000109027824 */ /* 0x000fe200078e0206 */
[----:B------:R-:W-:Y:S01]  /*1710*/  LOP3.LUT R229, R0, 0xfffffffe, RZ, 0xc0, !PT ;  /* 0xfffffffe00e57812 */ /* 0x000fe200078ec0ff */
[----:B------:R-:W-:Y:S01]  /*1720*/  IMAD R0, R5, 0x4, R4 ;  /* 0x0000000405007824 */ /* 0x000fe200078e0204 */
[----:B----4-:R-:W-:Y:S01]  /*1730*/  LEA R12, R15, R12, 0x18 ;  /* 0x0000000c0f0c7211 */ /* 0x010fe200078ec0ff */
[----:B------:R-:W-:Y:S01]  /*1740*/  IMAD R5, R8, -0x40, R7 ;  /* 0xffffffc008057824 */ /* 0x000fe200078e0207 */
[----:B------:R2:W-:Y:S01]  /*1750*/  STL [R1+0x4], R2 ;  /* 0x0000040201007387 */ /* 0x0005e20000100800 */
[----:B------:R-:W-:Y:S01]  /*1760*/  IMAD.IADD R229, R14, 0x1, -R229 ;  /* 0x000000010ee57824 */ /* 0x000fe200078e0ae5 */
        /* <DEDUP_REMOVED lines=56> */
[----:B--2---:R-:W-:Y:S02]  /*1af0*/  IMAD R2, R0, 0x4, R12 ;  /* 0x0000000400027824 */ /* 0x004fe400078e020c */
[----:B------:R-:W-:-:S07]  /*1b00*/  IMAD.SHL.U32 R230, R230, 0x2, RZ ;  /* 0x00000002e6e67824 */ /* 0x000fce00078e00ff */
.L_x_2392:
[----:B------:R-:W-:Y:S01]  /*1b10*/  IMAD.U32 R0, RZ, RZ, UR38 ;  /* 0x00000026ff007e24 */ /* 0x000fe2000f8e00ff */
[----:B------:R-:W-:Y:S05]  /*1b20*/  YIELD ;  /* 0x0000000000007946 */ /* 0x000fea0003800000 */
[----:B------:R-:W-:-:S04]  /*1b30*/  LOP3.LUT R0, R0, 0x1, RZ, 0xfc, !PT ;  /* 0x0000000100007812 */ /* 0x000fc800078efcff */
[----:B------:R-:W-:-:S13]  /*1b40*/  ISETP.NE.AND P0, PT, R0, 0x3, PT ;  /* 0x000000030000780c */ /* 0x000fda0003f05270 */
[----:B------:R-:W-:Y:S05]  /*1b50*/  @!P0 BRA `(.L_x_2382) ;  /* 0x0000000000048947 */ /* 0x000fea0003800000 */
[----:B------:R-:W-:Y:S01]  /*1b60*/  BPT.TRAP 0x1 ;  /* 0x000000040000795c */ /* 0x000fe20000300000 */
.L_x_2382:
        /* <DEDUP_REMOVED lines=8> */
.L_x_2383:
[----:B---3--:R-:W-:Y:S05]  /*1bf0*/  @P1 BRA `(.L_x_2384) ;  /* 0x0000000000081947 */ /* 0x008fea0003800000 */
[----:B------:R-:W3:Y:S02]  /*1c00*/  SYNCS.PHASECHK.TRANS64.TRYWAIT P1, [R0+URZ+0x30810], R209 ;  /* 0x030810d1000075a7 */ /* 0x000ee4000802017f */
[----:B---3--:R-:W-:Y:S05]  /*1c10*/  @!P1 BRA `(.L_x_2385) ;  /* 0x0000008400309947 */ /* 0x008fea0003800000 */
.L_x_2384:
        /* <DEDUP_REMOVED lines=84> */
.L_x_2386:
[----:B------:R1:W1:Y:S01]  /*2160*/  SYNCS.PHASECHK.TRANS64.TRYWAIT P1, [R0+URZ+0x30830], R209 ;  /* 0x030830d1000075a7 */ /* 0x000262000802017f */
[----:B------:R-:W-:Y:S05]  /*2170*/  @!P0 BRA `(.L_x_2387) ;  /* 0x0000000000048947 */ /* 0x000fea0003800000 */
[----:B------:R-:W-:Y:S01]  /*2180*/  BPT.TRAP 0x1 ;  /* 0x000000040000795c */ /* 0x000fe20000300000 */
.L_x_2387:
[----:B------:R-:W-:Y:S01]  /*2190*/  FMUL.FTZ R7, R152, UR41 ;  /* 0x0000002998077c20 */ /* 0x000fe20008410000 */
[----:B------:R-:W-:Y:S01]  /*21a0*/  FMUL.FTZ R8, R153, UR41 ;  /* 0x0000002999087c20 */ /* 0x000fe20008410000 */
        /* <DEDUP_REMOVED lines=24> */
[----:B------:R-:W-:-:S07]  /*2330*/  VIADD R152, R208, 0x20000 ;  /* 0x00020000d0987836 */ /* 0x000fce0000000000 */
        /* <DEDUP_REMOVED lines=24> */
[----:B------:R-:W-:Y:S05]  /*24c0*/  @P1 BRA `(.L_x_2388) ;  /* 0x0000000000081947 */ /* 0x000fea0003800000 */
[----:B------:R-:W5:Y:S02]  /*24d0*/  SYNCS.PHASECHK.TRANS64.TRYWAIT P1, [R0+URZ+0x30830], R209 ;  /* 0x030830d1000075a7 */ /* 0x000f64000802017f */
[----:B-----5:R-:W-:Y:S05]  /*24e0*/  @!P1 BRA `(.L_x_2389) ;  /* 0x0000007c00109947 */ /* 0x020fea0003800000 */
.L_x_2388:
[----:B------:R-:W-:Y:S01]  /*24f0*/  UIMAD UR6, UR39, -0x40, UR40 ;  /* 0xffffffc0270678a4 */ /* 0x000fe2000f8e0228 */
[----:B------:R-:W-:Y:S01]  /*2500*/  SHF.R.U32.HI R152, RZ, 0x4, R152 ;  /* 0x00000004ff987819 */ /* 0x000fe20000011698 */
[----:B------:R-:W-:Y:S01]  /*2510*/  FMUL.FTZ R237, R177, UR41 ;  /* 0x00000029b1ed7c20 */ /* 0x000fe20008410000 */
[----:B------:R-:W-:Y:S01]  /*2520*/  ISETP.GT.AND P2, PT, R5, RZ, PT ;  /* 0x000000ff0500720c */ /* 0x000fe20003f44270 */
[----:B------:R-:W-:Y:S01]  /*2530*/  FMUL.FTZ R236, R178, UR41 ;  /* 0x00000029b2ec7c20 */ /* 0x000fe20008410000 */
[----:B------:R-:W-:Y:S01]  /*2540*/  LOP3.LUT R208, R152, 0x3fff, RZ, 0xc0, !PT ;  /* 0x00003fff98d07812 */ /* 0x000fe200078ec0ff */
[----:B------:R-:W-:Y:S01]  /*2550*/  FMUL.FTZ R233, R181, UR41 ;  /* 0x00000029b5e97c20 */ /* 0x000fe20008410000 */
[C---:B------:R-:W-:Y:S01]  /*2560*/  IADD3 R152, -R5.reuse, UR6, -R230 ;  /* 0x0000000605987c10 */ /* 0x040fe2000fffe9e6 */
[----:B------:R-:W-:Y:S01]  /*2570*/  MUFU.TANH R237, R237 ;  /* 0x000000ed00ed7308 */ /* 0x000fe20000002400 */
[----:B------:R-:W-:Y:S01]  /*2580*/  ISETP.GT.AND P1, PT, R5, 0x8, PT ;  /* 0x000000080500780c */ /* 0x000fe20003f24270 */
[----:B------:R-:W-:Y:S01]  /*2590*/  FMUL.FTZ R232, R182, UR41 ;  /* 0x00000029b6e87c20 */ /* 0x000fe20008410000 */
[C---:B------:R-:W-:Y:S01]  /*25a0*/  SEL R153, R152.reuse, 0x40, P2 ;  /* 0x0000004098997807 */ /* 0x040fe20001000000 */
[----:B------:R-:W-:Y:S01]  /*25b0*/  VIADD R152, R152, 0x8 ;  /* 0x0000000898987836 */ /* 0x000fe20000000000 */
[----:B------:R-:W-:Y:S01]  /*25c0*/  LOP3.LUT R154, R208, 0x10000, RZ, 0xfc, !PT ;  /* 0x00010000d09a7812 */ /* 0x000fe200078efcff */
[----:B------:R-:W-:Y:S01]  /*25d0*/  UIADD3 UR5, UR5, 0x8000, URZ ;  /* 0x0000800005057890 */ /* 0x000fe2000fffe03f */
[----:B------:R-:W-:Y:S01]  /*25e0*/  ISETP.GT.AND P2, PT, R153, 0x1, PT ;  /* 0x000000019900780c */ /* 0x000fe20003f44270 */
[----:B------:R-:W5:Y:S01]  /*25f0*/  MUFU.TANH R236, R236 ;  /* 0x000000ec00ec7308 */ /* 0x000f620000002400 */
[----:B------:R-:W-:Y:S01]  /*2600*/  SEL R164, R152, 0x40, P1 ;  /* 0x0000004098a47807 */ /* 0x000fe20000800000 */
[----:B------:R-:W-:Y:S01]  /*2610*/  IMAD R154, R3, 0x400, R154 ;  /* 0x00000400039a7824 */ /* 0x000fe200078e029a */
[----:B------:R-:W-:Y:S01]  /*2620*/  ISETP.GT.AND P1, PT, R153, 0x9, PT ;  /* 0x000000099900780c */ /* 0x000fe20003f24270 */
[----:B------:R-:W-:Y:S01]  /*2630*/  USHF.R.U32.HI UR5, URZ, 0x4, UR5 ;  /* 0x000000043f057899 */ /* 0x000fe20008011605 */
[----:B------:R-:W-:Y:S01]  /*2640*/  ISETP.GT.AND P5, PT, R164, RZ, PT ;  /* 0x000000ffa400720c */ /* 0x000fe20003fa4270 */
[----:B------:R-:W-:Y:S01]  /*2650*/  FMUL.FTZ R235, R179, UR41 ;  /* 0x00000029b3eb7c20 */ /* 0x000fe20008410000 */
[----:B-1----:R-:W-:Y:S01]  /*2660*/  FSEL R158, R12, -INF , !P1 ;  /* 0xff8000000c9e7808 */ /* 0x002fe20004800000 */
[----:B------:R-:W1:Y:S01]  /*2670*/  MUFU.TANH R233, R233 ;  /* 0x000000e900e97308 */ /* 0x000e620000002400 */
[----:B------:R-:W-:Y:S01]  /*2680*/  ISETP.GT.AND P1, PT, R164, 0x10, PT ;  /* 0x00000010a400780c */ /* 0x000fe20003f24270 */
[----:B------:R-:W-:Y:S01]  /*2690*/  ULOP3.LUT UR5, UR5, 0x3fff, URZ, 0xc0, !UPT ;  /* 0x00003fff05057892 */ /* 0x000fe2000f8ec03f */
[----:B------:R-:W-:Y:S01]  /*26a0*/  ISETP.GT.AND P6, PT, R153, RZ, PT ;  /* 0x000000ff9900720c */ /* 0x000fe20003fc4270 */
[----:B--23--:R-:W-:Y:S01]  /*26b0*/  FFMA.FTZ R209, R158, UR42, -R205 ;  /* 0x0000002a9ed17c23 */ /* 0x00cfe200080108cd */
[----:B------:R-:W-:Y:S01]  /*26c0*/  FSEL R167, R9, -INF , !P5 ;  /* 0xff80000009a77808 */ /* 0x000fe20006800000 */
[----:B------:R-:W-:Y:S01]  /*26d0*/  ULOP3.LUT UR5, UR5, 0x10000, URZ, 0xfc, !UPT ;  /* 0x0001000005057892 */ /* 0x000fe2000f8efc3f */
[C---:B------:R-:W-:Y:S01]  /*26e0*/  ISETP.GT.AND P4, PT, R153.reuse, 0x8, PT ;  /* 0x000000089900780c */ /* 0x040fe20003f84270 */
[----:B------:R-:W2:Y:S01]  /*26f0*/  MUFU.TANH R232, R232 ;  /* 0x000000e800e87308 */ /* 0x000ea20000002400 */
[----:B------:R-:W-:Y:S01]  /*2700*/  ISETP.GT.AND P5, PT, R153, 0x11, PT ;  /* 0x000000119900780c */ /* 0x000fe20003fa4270 */
[----:B------:R-:W-:Y:S01]  /*2710*/  FFMA.FTZ R222, R167, UR42, -R206 ;  /* 0x0000002aa7de7c23 */ /* 0x000fe200080108ce */
[----:B------:R-:W-:Y:S01]  /*2720*/  FSEL R227, R17, -INF , !P1 ;  /* 0xff80000011e37808 */ /* 0x000fe20004800000 */
[----:B------:R-:W-:Y:S01]  /*2730*/  FMUL.FTZ R234, R180, UR41 ;  /* 0x00000029b4ea7c20 */ /* 0x000fe20008410000 */
[----:B------:R-:W-:Y:S01]  /*2740*/  FSEL R156, R8, -INF , !P2 ;  /* 0xff800000089c7808 */ /* 0x000fe20005000000 */
[----:B------:R-:W-:Y:S01]  /*2750*/  FMUL.FTZ R231, R183, UR41 ;  /* 0x00000029b7e77c20 */ /* 0x000fe20008410000 */
[----:B------:R-:W-:Y:S01]  /*2760*/  ISETP.GT.AND P1, PT, R153, 0x21, PT ;  /* 0x000000219900780c */ /* 0x000fe20003f24270 */
[----:B------:R-:W-:Y:S01]  /*2770*/  FFMA.FTZ R227, R227, UR42, -R202 ;  /* 0x0000002ae3e37c23 */ /* 0x000fe200080108ca */
[----:B------:R-:W-:Y:S01]  /*2780*/  FSEL R223, R7, -INF , !P6 ;  /* 0xff80000007df7808 */ /* 0x000fe20007000000 */
[----:B------:R-:W-:Y:S01]  /*2790*/  FFMA.FTZ R221, R156, UR42, -R207 ;  /* 0x0000002a9cdd7c23 */ /* 0x000fe200080108cf */
[C---:B------:R-:W-:Y:S01]  /*27a0*/  ISETP.GT.AND P2, PT, R164.reuse, 0x8, PT ;  /* 0x00000008a400780c */ /* 0x040fe20003f44270 */
[----:B------:R-:W-:Y:S01]  /*27b0*/  UMOV UR11, 0x40000040 ;  /* 0x40000040000b7882 */ /* 0x000fe20000000000 */
[----:B------:R-:W-:Y:S01]  /*27c0*/  ISETP.GT.AND P6, PT, R164, 0x1, PT ;  /* 0x00000001a400780c */ /* 0x000fe20003fc4270 */
[----:B------:R-:W-:Y:S01]  /*27d0*/  FFMA.FTZ R223, R223, UR42, -R206 ;  /* 0x0000002adfdf7c23 */ /* 0x000fe200080108ce */
[----:B------:R-:W-:Y:S01]  /*27e0*/  FSEL R159, R11, -INF , !P4 ;  /* 0xff8000000b9f7808 */ /* 0x000fe20006000000 */
[----:B------:R-:W-:Y:S01]  /*27f0*/  UMOV UR8, UR5 ;  /* 0x0000000500087c82 */ /* 0x000fe20008000000 */
[----:B------:R-:W-:Y:S01]  /*2800*/  FSEL R160, R16, -INF , !P5 ;  /* 0xff80000010a07808 */ /* 0x000fe20006800000 */
[----:B------:R-:W-:Y:S01]  /*2810*/  UMOV UR9, 0x40000040 ;  /* 0x4000004000097882 */ /* 0x000fe20000000000 */
[----:B------:R-:W-:Y:S01]  /*2820*/  ISETP.GT.AND P3, PT, R153, 0x10, PT ;  /* 0x000000109900780c */ /* 0x000fe20003f64270 */
[----:B------:R-:W-:Y:S01]  /*2830*/  FFMA.FTZ R206, R159, UR42, -R204 ;  /* 0x0000002a9fce7c23 */ /* 0x000fe200080108cc */
[C---:B------:R-:W-:Y:S01]  /*2840*/  ISETP.GT.AND P4, PT, R164.reuse, 0x9, PT ;  /* 0x00000009a400780c */ /* 0x040fe20003f84270 */
[----:B------:R-:W3:Y:S01]  /*2850*/  MUFU.TANH R234, R234 ;  /* 0x000000ea00ea7308 */ /* 0x000ee20000002400 */
[----:B------:R-:W-:-:S02]  /*2860*/  ISETP.GT.AND P5, PT, R164, 0x18, PT ;  /* 0x00000018a400780c */ /* 0x000fc40003fa4270 */
[----:B------:R-:W-:Y:S02]  /*2870*/  FSEL R210, R184, -INF , !P1 ;  /* 0xff800000b8d27808 */ /* 0x000fe40004800000 */
[----:B------:R-:W-:Y:S02]  /*2880*/  FSEL R169, R13, -INF , !P2 ;  /* 0xff8000000da97808 */ /* 0x000fe40005000000 */
[----:B------:R-:W-:Y:S01]  /*2890*/  ISETP.GT.AND P1, PT, R164, 0x28, PT ;  /* 0x00000028a400780c */ /* 0x000fe20003f24270 */
[----:B------:R-:W-:Y:S01]  /*28a0*/  FFMA.FTZ R210, R210, UR42, -R199 ;  /* 0x0000002ad2d27c23 */ /* 0x000fe200080108c7 */
[----:B------:R-:W-:Y:S01]  /*28b0*/  FSEL R166, R10, -INF , !P6 ;  /* 0xff8000000aa67808 */ /* 0x000fe20007000000 */
[----:B------:R-:W-:Y:S01]  /*28c0*/  FFMA.FTZ R204, R169, UR42, -R204 ;  /* 0x0000002aa9cc7c23 */ /* 0x000fe200080108cc */
[C---:B------:R-:W-:Y:S01]  /*28d0*/  ISETP.GT.AND P2, PT, R153.reuse, 0x19, PT ;  /* 0x000000199900780c */ /* 0x040fe20003f44270 */
[----:B------:R-:W4:Y:S01]  /*28e0*/  MUFU.TANH R231, R231 ;  /* 0x000000e700e77308 */ /* 0x000f220000002400 */
[----:B------:R-:W-:Y:S01]  /*28f0*/  ISETP.GT.AND P6, PT, R153, 0x18, PT ;  /* 0x000000189900780c */ /* 0x000fe20003fc4270 */
[----:B------:R-:W-:Y:S01]  /*2900*/  FFMA.FTZ R207, R166, UR42, -R207 ;  /* 0x0000002aa6cf7c23 */ /* 0x000fe200080108cf */
[----:B------:R-:W-:Y:S01]  /*2910*/  FSEL R226, R14, -INF , !P4 ;  /* 0xff8000000ee27808 */ /* 0x000fe20006000000 */
[----:B------:R-:W-:Y:S01]  /*2920*/  FFMA.FTZ R10, -R10, R10, 1 ;  /* 0x3f8000000a0a7423 */ /* 0x000fe2000001010a */
[----:B------:R-:W-:-:S02]  /*2930*/  FSEL R161, R15, -INF , !P3 ;  /* 0xff8000000fa17808 */ /* 0x000fc40005800000 */
[----:B------:R-:W-:Y:S01]  /*2940*/  FSEL R171, R21, -INF , !P5 ;  /* 0xff80000015ab7808 */ /* 0x000fe20006800000 */
[----:B------:R-:W-:Y:S01]  /*2950*/  FFMA.FTZ R226, R226, UR42, -R205 ;  /* 0x0000002ae2e27c23 */ /* 0x000fe200080108cd */
[----:B------:R-:W-:Y:S01]  /*2960*/  ISETP.GT.AND P4, PT, R153, 0x20, PT ;  /* 0x000000209900780c */ /* 0x000fe20003f84270 */
[----:B------:R-:W-:Y:S01]  /*2970*/  FFMA.FTZ R205, R161, UR42, -R202 ;  /* 0x0000002aa1cd7c23 */ /* 0x000fe200080108ca */
[----:B------:R-:W-:Y:S01]  /*2980*/  ISETP.GT.AND P3, PT, R164, 0x11, PT ;  /* 0x00000011a400780c */ /* 0x000fe20003f64270 */
[----:B------:R-:W-:Y:S01]  /*2990*/  FFMA.FTZ R202, R160, UR42, -R203 ;  /* 0x0000002aa0ca7c23 */ /* 0x000fe200080108cb */
[----:B------:R-:W-:Y:S01]  /*29a0*/  ISETP.GT.AND P5, PT, R153, 0x29, PT ;  /* 0x000000299900780c */ /* 0x000fe20003fa4270 */
[----:B------:R-:W-:Y:S01]  /*29b0*/  FFMA.FTZ R224, R171, UR42, -R200 ;  /* 0x0000002aabe07c23 */ /* 0x000fe200080108c8 */
[----:B------:R-:W-:Y:S01]  /*29c0*/  FSEL R155, R189, -INF , !P1 ;  /* 0xff800000bd9b7808 */ /* 0x000fe20004800000 */
[----:B------:R-:W4:Y:S01]  /*29d0*/  MUFU.TANH R235, R235 ;  /* 0x000000eb00eb7308 */ /* 0x000f220000002400 */
[----:B------:R-:W-:-:S02]  /*29e0*/  FSEL R162, R20, -INF , !P2 ;  /* 0xff80000014a27808 */ /* 0x000fc40005000000 */
[C---:B------:R-:W-:Y:S02]  /*29f0*/  ISETP.GT.AND P1, PT, R164.reuse, 0x29, PT ;  /* 0x00000029a400780c */ /* 0x040fe40003f24270 */
[----:B------:R-:W-:Y:S02]  /*2a00*/  FSEL R163, R19, -INF , !P6 ;  /* 0xff80000013a37808 */ /* 0x000fe40007000000 */
[C---:B------:R-:W-:Y:S01]  /*2a10*/  ISETP.GT.AND P2, PT, R164.reuse, 0x20, PT ;  /* 0x00000020a400780c */ /* 0x040fe20003f44270 */
[----:B------:R-:W-:Y:S01]  /*2a20*/  MUFU.EX2 R207, R207 ;  /* 0x000000cf00cf7308 */ /* 0x000fe20000000800 */
[----:B------:R-:W-:Y:S02]  /*2a30*/  ISETP.GT.AND P6, PT, R164, 0x19, PT ;  /* 0x00000019a400780c */ /* 0x000fe40003fc4270 */
[----:B------:R-:W-:Y:S02]  /*2a40*/  FSEL R168, R18, -INF , !P3 ;  /* 0xff80000012a87808 */ /* 0x000fe40005800000 */
[----:B------:R-:W-:-:S02]  /*2a50*/  FSEL R165, R23, -INF , !P4 ;  /* 0xff80000017a57808 */ /* 0x000fc40006000000 */
[----:B------:R-:W-:Y:S01]  /*2a60*/  FSEL R212, R188, -INF , !P5 ;  /* 0xff800000bcd47808 */ /* 0x000fe20006800000 */
[----:B------:R-:W-:Y:S01]  /*2a70*/  FFMA.FTZ R225, R168, UR42, -R203 ;  /* 0x0000002aa8e17c23 */ /* 0x000fe200080108cb */
[----:B------:R-:W-:Y:S01]  /*2a80*/  ISETP.GT.AND P3, PT, R153, 0x28, PT ;  /* 0x000000289900780c */ /* 0x000fe20003f64270 */
[----:B------:R-:W-:Y:S01]  /*2a90*/  FFMA.FTZ R203, R163, UR42, -R200 ;  /* 0x0000002aa3cb7c23 */ /* 0x000fe200080108c8 */
[----:B------:R-:W-:Y:S01]  /*2aa0*/  ISETP.GT.AND P4, PT, R164, 0x21, PT ;  /* 0x00000021a400780c */ /* 0x000fe20003f84270 */
[----:B------:R-:W-:Y:S01]  /*2ab0*/  FFMA.FTZ R212, R212, UR42, -R197 ;  /* 0x0000002ad4d47c23 */ /* 0x000fe200080108c5 */
[----:B------:R-:W-:Y:S01]  /*2ac0*/  FSEL R152, R190, -INF , !P1 ;  /* 0xff800000be987808 */ /* 0x000fe20004800000 */
[----:B------:R-:W-:Y:S01]  /*2ad0*/  FFMA.FTZ R200, R162, UR42, -R201 ;  /* 0x0000002aa2c87c23 */ /* 0x000fe200080108c9 */
[----:B------:R-:W-:Y:S01]  /*2ae0*/  FSEL R157, R185, -INF , !P2 ;  /* 0xff800000b99d7808 */ /* 0x000fe20005000000 */
[----:B------:R-:W-:Y:S01]  /*2af0*/  MUFU.EX2 R206, R206 ;  /* 0x000000ce00ce7308 */ /* 0x000fe20000000800 */
[----:B------:R-:W-:Y:S01]  /*2b00*/  FSEL R228, R22, -INF , !P6 ;  /* 0xff80000016e47808 */ /* 0x000fe20007000000 */
[----:B------:R-:W-:Y:S01]  /*2b10*/  FFMA.FTZ R197, R152, UR42, -R197 ;  /* 0x0000002a98c57c23 */ /* 0x000fe200080108c5 */
[----:B------:R-:W-:-:S02]  /*2b20*/  ISETP.GT.AND P2, PT, R153, 0x31, PT ;  /* 0x000000319900780c */ /* 0x000fc40003f44270 */
[----:B------:R-:W-:Y:S01]  /*2b30*/  ISETP.GT.AND P5, PT, R164, 0x30, PT ;  /* 0x00000030a400780c */ /* 0x000fe20003fa4270 */
[----:B------:R-:W-:Y:S01]  /*2b40*/  FFMA.FTZ R228, R228, UR42, -R201 ;  /* 0x0000002ae4e47c23 */ /* 0x000fe200080108c9 */
[----:B------:R-:W-:Y:S01]  /*2b50*/  R2UR UR6, R154 ;  /* 0x000000009a0672ca */ /* 0x000fe200000e0000 */
[--C-:B------:R-:W-:Y:S01]  /*2b60*/  FFMA.FTZ R201, R165, UR42, -R198.reuse ;  /* 0x0000002aa5c97c23 */ /* 0x100fe200080108c6 */
[----:B------:R-:W-:Y:S01]  /*2b70*/  ISETP.GT.AND P6, PT, R153, 0x30, PT ;  /* 0x000000309900780c */ /* 0x000fe20003fc4270 */
[----:B------:R-:W-:Y:S01]  /*2b80*/  FFMA.FTZ R198, R157, UR42, -R198 ;  /* 0x0000002a9dc67c23 */ /* 0x000fe200080108c6 */
[----:B------:R-:W-:Y:S01]  /*2b90*/  FSEL R154, R186, -INF , !P4 ;  /* 0xff800000ba9a7808 */ /* 0x000fe20006000000 */
[----:B------:R-:W-:Y:S01]  /*2ba0*/  MUFU.EX2 R204, R204 ;  /* 0x000000cc00cc7308 */ /* 0x000fe20000000800 */
[----:B------:R-:W-:Y:S02]  /*2bb0*/  FSEL R211, R187, -INF , !P3 ;  /* 0xff800000bbd37808 */ /* 0x000fe40005800000 */
[C---:B------:R-:W-:Y:S01]  /*2bc0*/  ISETP.GT.AND P4, PT, R153.reuse, 0x38, PT ;  /* 0x000000389900780c */ /* 0x040fe20003f84270 */
[----:B------:R-:W-:Y:S01]  /*2bd0*/  FFMA.FTZ R199, R154, UR42, -R199 ;  /* 0x0000002a9ac77c23 */ /* 0x000fe200080108c7 */
[----:B------:R-:W-:Y:S01]  /*2be0*/  ISETP.GT.AND P3, PT, R153, 0x39, PT ;  /* 0x000000399900780c */ /* 0x000fe20003f64270 */
[--C-:B------:R-:W-:Y:S01]  /*2bf0*/  FFMA.FTZ R211, R211, UR42, -R196.reuse ;  /* 0x0000002ad3d37c23 */ /* 0x100fe200080108c4 */
[----:B-----5:R-:W-:Y:S01]  /*2c00*/  FSEL R153, R236, -INF , !P5 ;  /* 0xff800000ec997808 */ /* 0x020fe20006800000 */
[----:B------:R-:W-:Y:S01]  /*2c10*/  FFMA.FTZ R196, R155, UR42, -R196 ;  /* 0x0000002a9bc47c23 */ /* 0x000fe200080108c4 */
[----:B------:R-:W-:Y:S01]  /*2c20*/  FSEL R152, R237, -INF , !P2 ;  /* 0xff800000ed987808 */ /* 0x000fe20005000000 */
[----:B------:R-:W-:Y:S01]  /*2c30*/  UMOV UR10, UR6 ;  /* 0x00000006000a7c82 */ /* 0x000fe20008000000 */
[----:B------:R-:W-:Y:S01]  /*2c40*/  FSEL R213, R191, -INF , !P6 ;  /* 0xff800000bfd57808 */ /* 0x000fe20007000000 */
[--C-:B------:R-:W-:Y:S01]  /*2c50*/  FFMA.FTZ R214, R153, UR42, -R194.reuse ;  /* 0x0000002a99d67c23 */ /* 0x100fe200080108c2 */
[----:B------:R-:W-:Y:S01]  /*2c60*/  ISETP.GT.AND P6, PT, R164, 0x38, PT ;  /* 0x00000038a400780c */ /* 0x000fe20003fc4270 */
[----:B------:R-:W-:Y:S01]  /*2c70*/  FFMA.FTZ R215, R152, UR42, -R195 ;  /* 0x0000002a98d77c23 */ /* 0x000fe200080108c3 */
[----:B-1----:R-:W-:Y:S01]  /*2c80*/  FSEL R152, R233, -INF , !P3 ;  /* 0xff800000e9987808 */ /* 0x002fe20005800000 */
[----:B------:R-:W-:Y:S01]  /*2c90*/  FFMA.FTZ R213, R213, UR42, -R194 ;  /* 0x0000002ad5d57c23 */ /* 0x000fe200080108c2 */
[----:B--2---:R-:W-:Y:S01]  /*2ca0*/  FSEL R153, R232, -INF , !P6 ;  /* 0xff800000e8997808 */ /* 0x004fe20007000000 */
[----:B------:R1:W2:Y:S01]  /*2cb0*/  MUFU.EX2 R194, R223 ;  /* 0x000000df00c27308 */ /* 0x0002a20000000800 */
[----:B------:R-:W-:Y:S01]  /*2cc0*/  ISETP.GT.AND P1, PT, R164, 0x31, PT ;  /* 0x00000031a400780c */ /* 0x000fe20003f24270 */
[--C-:B------:R-:W-:Y:S01]  /*2cd0*/  FFMA.FTZ R219, R152, UR42, -R193.reuse ;  /* 0x0000002a98db7c23 */ /* 0x100fe200080108c1 */
[----:B------:R-:W-:Y:S01]  /*2ce0*/  ISETP.GT.AND P5, PT, R164, 0x39, PT ;  /* 0x00000039a400780c */ /* 0x000fe20003fa4270 */
[--C-:B------:R-:W-:Y:S01]  /*2cf0*/  FFMA.FTZ R218, R153, UR42, -R192.reuse ;  /* 0x0000002a99da7c23 */ /* 0x100fe200080108c0 */
[----:B---3--:R-:W-:Y:S01]  /*2d00*/  FSEL R217, R234, -INF , !P4 ;  /* 0xff800000ead97808 */ /* 0x008fe20006000000 */
[----:B------:R-:W-:Y:S01]  /*2d10*/  WARPGROUP.ARRIVE ;  /* 0x00000000000079c5 */ /* 0x000fe20000000000 */
[----:B----4-:R-:W-:Y:S01]  /*2d20*/  FSEL R220, R231, -INF , !P5 ;  /* 0xff800000e7dc7808 */ /* 0x010fe20006800000 */
[----:B------:R-:W-:Y:S01]  /*2d30*/  MUFU.EX2 R227, R227 ;  /* 0x000000e300e37308 */ /* 0x000fe20000000800 */
[----:B------:R-:W-:Y:S01]  /*2d40*/  FSEL R216, R235, -INF , !P1 ;  /* 0xff800000ebd87808 */ /* 0x000fe20004800000 */
[----:B------:R-:W-:Y:S01]  /*2d50*/  FFMA.FTZ R217, R217, UR42, -R192 ;  /* 0x0000002ad9d97c23 */ /* 0x000fe200080108c0 */
[----:B-1----:R-:W-:Y:S01]  /*2d60*/  FFMA.FTZ R223, -R8, R8, 1 ;  /* 0x3f80000008df7423 */ /* 0x002fe20000010108 */
[----:B------:R-:W-:Y:S01]  /*2d70*/  HGMMA.64x64x16.F32 R152, gdesc[UR8], RZ, !UPT, gsb0 ;  /* 0x00e00000089879f0 */ /* 0x000fe2000c0008ff */
[----:B------:R-:W-:Y:S01]  /*2d80*/  UIADD3 UR10, UR6, 0x2, URZ ;  /* 0x00000002060a7890 */ /* 0x000fe2000fffe03f */
[----:B------:R-:W-:Y:S01]  /*2d90*/  FFMA.FTZ R220, R220, UR42, -R193 ;  /* 0x0000002adcdc7c23 */ /* 0x000fe200080108c1 */
[----:B------:R-:W-:Y:S01]  /*2da0*/  UIADD3 UR8, UR5, 0x2, URZ ;  /* 0x0000000205087890 */ /* 0x000fe2000fffe03f */
[----:B------:R-:W-:Y:S01]  /*2db0*/  FFMA.FTZ R216, R216, UR42, -R195 ;  /* 0x0000002ad8d87c23 */ /* 0x000fe200080108c3 */
[----:B------:R-:W-:Y:S01]  /*2dc0*/  UMOV UR11, 0x40000040 ;  /* 0x40000040000b7882 */ /* 0x000fe20000000000 */
[----:B------:R-:W-:Y:S01]  /*2dd0*/  UMOV UR9, 0x40000040 ;  /* 0x4000004000097882 */ /* 0x000fe20000000000 */
[----:B------:R1:W3:Y:S01]  /*2de0*/  MUFU.EX2 R195, R222 ;  /* 0x000000de00c37308 */ /* 0x0002e20000000800 */
[----:B------:R-:W-:-:S07]  /*2df0*/  FFMA.FTZ R17, -R17, R17, 1 ;  /* 0x3f80000011117423 */ /* 0x000fce0000010111 */
        /* <DEDUP_REMOVED lines=49> */
[----:B------:R-:W1:Y:S02]  /*3110*/  LDS.64 R192, [R6+0x28200] ;  /* 0x0282000006c07984 */ /* 0x000e640000000a00 */
[--C-:B-1----:R-:W-:Y:S01]  /*3120*/  FADD.FTZ R222, R152, -R192.reuse ;  /* 0x800000c098de7221 */ /* 0x102fe20000010000 */
[----:B------:R-:W-:Y:S01]  /*3130*/  FFMA.FTZ R152, -R7, R7, 1 ;  /* 0x3f80000007987423 */ /* 0x000fe20000010107 */
[----:B------:R-:W-:Y:S01]  /*3140*/  FADD.FTZ R153, R153, -R193 ;  /* 0x800000c199997221 */ /* 0x000fe20000010000 */
[----:B------:R1:W4:Y:S01]  /*3150*/  MUFU.EX2 R7, R221 ;  /* 0x000000dd00077308 */ /* 0x0003220000000800 */
[----:B--2---:R-:W-:Y:S01]  /*3160*/  FMUL.FTZ R222, R194, R222 ;  /* 0x000000dec2de7220 */ /* 0x004fe20000410000 */
[----:B------:R-:W-:-:S04]  /*3170*/  FADD.FTZ R154, R154, -R192 ;  /* 0x800000c09a9a7221 */ /* 0x000fc80000010000 */
[----:B---3--:R-:W-:Y:S02]  /*3180*/  FMUL.FTZ R154, R195, R154 ;  /* 0x0000009ac39a7220 */ /* 0x008fe40000410000 */
[----:B------:R-:W-:Y:S01]  /*3190*/  MUFU.EX2 R228, R228 ;  /* 0x000000e400e47308 */ /* 0x000fe20000000800 */
[----:B-1----:R-:W-:Y:S01]  /*31a0*/  FMUL.FTZ R221, R152, R222 ;  /* 0x000000de98dd7220 */ /* 0x002fe20000410000 */
[----:B------:R-:W-:Y:S01]  /*31b0*/  FFMA.FTZ R222, -R9, R9, 1 ;  /* 0x3f80000009de7423 */ /* 0x000fe20000010109 */
[----:B------:R-:W-:Y:S01]  /*31c0*/  FADD.FTZ R152, R155, -R193 ;  /* 0x800000c19b987221 */ /* 0x000fe20000010000 */
[----:B------:R-:W1:Y:S02]  /*31d0*/  LDS.64 R8, [R6+0x28220] ;  /* 0x0282200006087984 */ /* 0x000e640000000a00 */
[----:B------:R-:W-:Y:S02]  /*31e0*/  FMUL.FTZ R222, R222, R154 ;  /* 0x0000009adede7220 */ /* 0x000fe40000410000 */
[----:B------:R2:W-:Y:S01]  /*31f0*/  MUFU.EX2 R193, R201 ;  /* 0x000000c900c17308 */ /* 0x0005e20000000800 */
[----:B----4-:R-:W-:-:S04]  /*3200*/  FMUL.FTZ R153, R7, R153 ;  /* 0x0000009907997220 */ /* 0x010fc80000410000 */
[----:B------:R-:W-:Y:S01]  /*3210*/  FMUL.FTZ R223, R223, R153 ;  /* 0x00000099dfdf7220 */ /* 0x000fe20000410000 */
[----:B------:R-:W-:Y:S02]  /*3220*/  FMUL.FTZ R153, R207, R152 ;  /* 0x00000098cf997220 */ /* 0x000fe40000410000 */
[----:B------:R-:W-:Y:S02]  /*3230*/  MUFU.EX2 R154, R202 ;  /* 0x000000ca009a7308 */ /* 0x000fe40000000800 */
[----:B--2---:R-:W-:Y:S01]  /*3240*/  FMUL.FTZ R201, R10, R153 ;  /* 0x000000990ac97220 */ /* 0x004fe20000410000 */
[----:B------:R-:W-:Y:S01]  /*3250*/  LOP3.LUT R10, R208, 0x2000000, RZ, 0xfc, !PT ;  /* 0x02000000d00a7812 */ /* 0x000fe200078efcff */
[----:B------:R-:W2:Y:S04]  /*3260*/  LDS.64 R152, [R6+0x28240] ;  /* 0x0282400006987984 */ /* 0x000ea80000000a00 */
[----:B------:R-:W-:Y:S01]  /*3270*/  IMAD R10, R3, 0x400, R10 ;  /* 0x00000400030a7824 */ /* 0x000fe200078e020a */
[----:B------:R-:W3:Y:S01]  /*3280*/  LDL R208, [R1] ;  /* 0x0000000001d07983 */ /* 0x000ee20000100800 */
[----:B------:R-:W-:Y:S03]  /*3290*/  MUFU.EX2 R155, R203 ;  /* 0x000000cb009b7308 */ /* 0x000fe60000000800 */
[----:B------:R-:W-:Y:S01]  /*32a0*/  R2UR UR6, R10 ;  /* 0x000000000a0672ca */ /* 0x000fe200000e0000 */
[----:B------:R-:W-:-:S04]  /*32b0*/  FFMA.FTZ R21, -R21, R21, 1 ;  /* 0x3f80000015157423 */ /* 0x000fc80000010115 */
[----:B------:R-:W-:Y:S01]  /*32c0*/  MUFU.EX2 R225, R225 ;  /* 0x000000e100e17308 */ /* 0x000fe20000000800 */
[----:B------:R-:W-:Y:S01]  /*32d0*/  FFMA.FTZ R22, -R22, R22, 1 ;  /* 0x3f80000016167423 */ /* 0x000fe20000010116 */
[----:B------:R-:W-:-:S06]  /*32e0*/  FFMA.FTZ R15, -R15, R15, 1 ;  /* 0x3f8000000f0f7423 */ /* 0x000fcc000001010f */
[----:B------:R-:W-:Y:S01]  /*32f0*/  MUFU.EX2 R192, R200 ;  /* 0x000000c800c07308 */ /* 0x000fe20000000800 */
[----:B-1----:R-:W-:Y:S01]  /*3300*/  FADD.FTZ R10, R159, -R9 ;  /* 0x800000099f0a7221 */ /* 0x002fe20000010000 */
[--C-:B------:R-:W-:Y:S01]  /*3310*/  FADD.FTZ R156, R156, -R8.reuse ;  /* 0x800000089c9c7221 */ /* 0x100fe20000010000 */
[----:B------:R-:W-:-:S05]  /*3320*/  FADD.FTZ R8, R158, -R8 ;  /* 0x800000089e087221 */ /* 0x000fca0000010000 */
[----:B------:R1:W4:Y:S02]  /*3330*/  MUFU.EX2 R159, R226 ;  /* 0x000000e2009f7308 */ /* 0x0003240000000800 */
[----:B-1----:R-:W5:Y:S01]  /*3340*/  LDL R226, [R1+0x4] ;  /* 0x0000040001e27983 */ /* 0x002f620000100800 */
[----:B------:R-:W-:Y:S01]  /*3350*/  FADD.FTZ R157, R157, -R9 ;  /* 0x800000099d9d7221 */ /* 0x000fe20000010000 */
[----:B------:R-:W-:Y:S01]  /*3360*/  FMUL.FTZ R9, R206, R156 ;  /* 0x0000009cce097220 */ /* 0x000fe20000410000 */
[----:B------:R-:W-:Y:S01]  /*3370*/  FMUL.FTZ R8, R204, R8 ;  /* 0x00000008cc087220 */ /* 0x000fe20000410000 */
[----:B------:R-:W-:Y:S01]  /*3380*/  FFMA.FTZ R202, -R11, R11, 1 ;  /* 0x3f8000000bca7423 */ /* 0x000fe2000001010b */
[----:B------:R-:W-:-:S03]  /*3390*/  FFMA.FTZ R203, -R13, R13, 1 ;  /* 0x3f8000000dcb7423 */ /* 0x000fc6000001010d */
[----:B------:R-:W-:Y:S01]  /*33a0*/  FMUL.FTZ R202, R202, R9 ;  /* 0x00000009caca7220 */ /* 0x000fe20000410000 */
[----:B------:R-:W-:Y:S02]  /*33b0*/  FMUL.FTZ R203, R203, R8 ;  /* 0x00000008cbcb7220 */ /* 0x000fe40000410000 */
[----:B------:R-:W1:Y:S01]  /*33c0*/  LDS.64 R8, [R6+0x28260] ;  /* 0x0282600006087984 */ /* 0x000e620000000a00 */
[----:B------:R-:W-:Y:S01]  /*33d0*/  FFMA.FTZ R13, -R14, R14, 1 ;  /* 0x3f8000000e0d7423 */ /* 0x000fe2000001010e */
[----:B----4-:R-:W-:Y:S01]  /*33e0*/  FMUL.FTZ R10, R159, R10 ;  /* 0x0000000a9f0a7220 */ /* 0x010fe20000410000 */
[--C-:B--2---:R-:W-:Y:S01]  /*33f0*/  FADD.FTZ R160, R160, -R152.reuse ;  /* 0x80000098a0a07221 */ /* 0x104fe20000010000 */
[----:B------:R-:W-:Y:S02]  /*3400*/  FADD.FTZ R152, R162, -R152 ;  /* 0x80000098a2987221 */ /* 0x000fe40000010000 */
[----:B------:R-:W-:Y:S02]  /*3410*/  FMUL.FTZ R13, R13, R10 ;  /* 0x0000000a0d0d7220 */ /* 0x000fe40000410000 */
[----:B------:R-:W-:-:S04]  /*3420*/  FMUL.FTZ R10, R227, R152 ;  /* 0x00000098e30a7220 */ /* 0x000fc80000410000 */
[----:B------:R-:W-:Y:S02]  /*3430*/  FMUL.FTZ R17, R17, R10 ;  /* 0x0000000a11117220 */ /* 0x000fe40000410000 */
[----:B------:R-:W2:Y:S01]  /*3440*/  LDS.64 R10, [R6+0x28280] ;  /* 0x02828000060a7984 */ /* 0x000ea20000000a00 */
[----:B------:R-:W-:Y:S02]  /*3450*/  FFMA.FTZ R156, -R12, R12, 1 ;  /* 0x3f8000000c9c7423 */ /* 0x000fe4000001010c */
[----:B------:R-:W4:Y:S01]  /*3460*/  MUFU.EX2 R12, R224 ;  /* 0x000000e0000c7308 */ /* 0x000f220000000800 */
[----:B------:R-:W-:Y:S01]  /*3470*/  FMUL.FTZ R157, R209, R157 ;  /* 0x0000009dd19d7220 */ /* 0x000fe20000410000 */
[----:B------:R-:W-:-:S03]  /*3480*/  FADD.FTZ R161, R161, -R153 ;  /* 0x80000099a1a17221 */ /* 0x000fc60000010000 */
[----:B------:R-:W-:Y:S01]  /*3490*/  FMUL.FTZ R156, R156, R157 ;  /* 0x0000009d9c9c7220 */ /* 0x000fe20000410000 */
[----:B------:R-:W-:Y:S01]  /*34a0*/  FFMA.FTZ R157, -R16, R16, 1 ;  /* 0x3f800000109d7423 */ /* 0x000fe20000010110 */
[----:B------:R-:W-:-:S04]  /*34b0*/  FMUL.FTZ R16, R154, R161 ;  /* 0x000000a19a107220 */ /* 0x000fc80000410000 */
[----:B------:R-:W-:Y:S02]  /*34c0*/  FMUL.FTZ R157, R157, R16 ;  /* 0x000000109d9d7220 */ /* 0x000fe40000410000 */
[----:B------:R-:W2:Y:S01]  /*34d0*/  MUFU.EX2 R16, R198 ;  /* 0x000000c600107308 */ /* 0x000ea20000000800 */
[--C-:B-1----:R-:W-:Y:S01]  /*34e0*/  FADD.FTZ R165, R165, -R9.reuse ;  /* 0x80000009a5a57221 */ /* 0x102fe20000010000 */
[--C-:B------:R-:W-:Y:S01]  /*34f0*/  FADD.FTZ R161, R166, -R8.reuse ;  /* 0x80000008a6a17221 */ /* 0x100fe20000010000 */
[----:B------:R-:W-:Y:S01]  /*3500*/  FADD.FTZ R9, R167, -R9 ;  /* 0x80000009a7097221 */ /* 0x000fe20000010000 */
[----:B------:R-:W-:Y:S02]  /*3510*/  FADD.FTZ R164, R164, -R8 ;  /* 0x80000008a4a47221 */ /* 0x000fe40000010000 */
[----:B----4-:R-:W-:Y:S01]  /*3520*/  FMUL.FTZ R8, R12, R161 ;  /* 0x000000a10c087220 */ /* 0x010fe20000410000 */
[----:B------:R-:W-:Y:S01]  /*3530*/  FMUL.FTZ R9, R228, R9 ;  /* 0x00000009e4097220 */ /* 0x000fe20000410000 */
[----:B------:R-:W-:-:S02]  /*3540*/  FMUL.FTZ R160, R205, R160 ;  /* 0x000000a0cda07220 */ /* 0x000fc40000410000 */
[----:B------:R-:W-:Y:S01]  /*3550*/  FMUL.FTZ R21, R21, R8 ;  /* 0x0000000815157220 */ /* 0x000fe20000410000 */
[----:B------:R-:W-:Y:S02]  /*3560*/  FMUL.FTZ R22, R22, R9 ;  /* 0x0000000916167220 */ /* 0x000fe40000410000 */
[----:B------:R-:W1:Y:S01]  /*3570*/  LDS.64 R8, [R6+0x282a0] ;  /* 0x0282a00006087984 */ /* 0x000e620000000a00 */
[----:B------:R-:W-:Y:S01]  /*3580*/  FMUL.FTZ R152, R15, R160 ;  /* 0x000000a00f987220 */ /* 0x000fe20000410000 */
[----:B------:R-:W-:Y:S01]  /*3590*/  FADD.FTZ R14, R163, -R153 ;  /* 0x80000099a30e7221 */ /* 0x000fe20000010000 */
[----:B------:R-:W-:Y:S01]  /*35a0*/  FFMA.FTZ R158, -R19, R19, 1 ;  /* 0x3f800000139e7423 */ /* 0x000fe20000010113 */
[----:B------:R-:W-:Y:S01]  /*35b0*/  FMUL.FTZ R15, R155, R164 ;  /* 0x000000a49b0f7220 */ /* 0x000fe20000410000 */
[----:B------:R-:W-:Y:S01]  /*35c0*/  FFMA.FTZ R153, -R18, R18, 1 ;  /* 0x3f80000012997423 */ /* 0x000fe20000010112 */
[----:B------:R-:W-:Y:S01]  /*35d0*/  FMUL.FTZ R14, R225, R14 ;  /* 0x0000000ee10e7220 */ /* 0x000fe20000410000 */
[--C-:B--2---:R-:W-:Y:S01]  /*35e0*/  FADD.FTZ R168, R168, -R10.reuse ;  /* 0x8000000aa8a87221 */ /* 0x104fe20000010000 */
[----:B------:R-:W-:Y:S01]  /*35f0*/  FMUL.FTZ R158, R158, R15 ;  /* 0x0000000f9e9e7220 */ /* 0x000fe20000410000 */
[----:B------:R-:W-:Y:S01]  /*3600*/  FADD.FTZ R15, R170, -R10 ;  /* 0x8000000aaa0f7221 */ /* 0x000fe20000010000 */
[--C-:B------:R-:W-:Y:S01]  /*3610*/  FADD.FTZ R169, R169, -R11.reuse ;  /* 0x8000000ba9a97221 */ /* 0x100fe20000010000 */
[----:B------:R-:W-:-:S02]  /*3620*/  FADD.FTZ R171, R171, -R11 ;  /* 0x8000000babab7221 */ /* 0x000fc40000010000 */
[----:B------:R-:W2:Y:S01]  /*3630*/  LDS.64 R10, [R6+0x282c0] ;  /* 0x0282c000060a7984 */ /* 0x000ea20000000a00 */
[----:B------:R-:W-:Y:S01]  /*3640*/  FMUL.FTZ R153, R153, R14 ;  /* 0x0000000e99997220 */ /* 0x000fe20000410000 */
[----:B------:R-:W-:Y:S01]  /*3650*/  FMUL.FTZ R14, R16, R15 ;  /* 0x0000000f100e7220 */ /* 0x000fe20000410000 */
[----:B------:R-:W-:-:S04]  /*3660*/  FFMA.FTZ R161, -R185, R185, 1 ;  /* 0x3f800000b9a17423 */ /* 0x000fc800000101b9 */
[----:B------:R-:W-:Y:S02]  /*3670*/  FMUL.FTZ R161, R161, R14 ;  /* 0x0000000ea1a17220 */ /* 0x000fe40000410000 */
[----:B------:R4:W4:Y:S01]  /*3680*/  LDS.64 R14, [R6+0x282e0] ;  /* 0x0282e000060e7984 */ /* 0x0009220000000a00 */
[----:B------:R-:W-:Y:S02]  /*3690*/  FFMA.FTZ R160, -R20, R20, 1 ;  /* 0x3f80000014a07423 */ /* 0x000fe40000010114 */
[----:B------:R-:W1:Y:S08]  /*36a0*/  MUFU.EX2 R20, R197 ;  /* 0x000000c500147308 */ /* 0x000e700000000800 */
[----:B------:R-:W4:Y:S08]  /*36b0*/  MUFU.EX2 R213, R213 ;  /* 0x000000d500d57308 */ /* 0x000f300000000800 */
[----:B------:R-:W4:Y:S01]  /*36c0*/  MUFU.EX2 R214, R214 ;  /* 0x000000d600d67308 */ /* 0x000f220000000800 */
[--C-:B-1----:R-:W-:Y:S01]  /*36d0*/  FADD.FTZ R173, R173, -R9.reuse ;  /* 0x80000009adad7221 */ /* 0x102fe20000010000 */
[----:B------:R-:W-:Y:S01]  /*36e0*/  FADD.FTZ R9, R175, -R9 ;  /* 0x80000009af097221 */ /* 0x000fe20000010000 */
[----:B------:R-:W-:-:S05]  /*36f0*/  FFMA.FTZ R164, -R184, R184, 1 ;  /* 0x3f800000b8a47423 */ /* 0x000fca00000101b8 */
[----:B------:R-:W1:Y:S01]  /*3700*/  MUFU.EX2 R19, R196 ;  /* 0x000000c400137308 */ /* 0x000e620000000800 */
[----:B------:R-:W-:Y:S01]  /*3710*/  FMUL.FTZ R169, R210, R169 ;  /* 0x000000a9d2a97220 */ /* 0x000fe20000410000 */
[----:B------:R-:W-:-:S06]  /*3720*/  FMUL.FTZ R166, R20, R9 ;  /* 0x0000000914a67220 */ /* 0x000fcc0000410000 */
[----:B------:R-:W1:Y:S01]  /*3730*/  MUFU.EX2 R212, R212 ;  /* 0x000000d400d47308 */ /* 0x000e620000000800 */
[----:B------:R-:W-:Y:S01]  /*3740*/  FMUL.FTZ R164, R164, R169 ;  /* 0x000000a9a4a47220 */ /* 0x000fe20000410000 */
[--C-:B--2---:R-:W-:Y:S01]  /*3750*/  FADD.FTZ R176, R176, -R10.reuse ;  /* 0x8000000ab0b07221 */ /* 0x104fe20000010000 */
[----:B------:R-:W-:-:S05]  /*3760*/  FADD.FTZ R169, R178, -R10 ;  /* 0x8000000ab2a97221 */ /* 0x000fca0000010000 */
[----:B------:R-:W-:Y:S01]  /*3770*/  MUFU.EX2 R211, R211 ;  /* 0x000000d300d37308 */ /* 0x000fe20000000800 */
[----:B------:R-:W-:-:S07]  /*3780*/  FADD.FTZ R172, R172, -R8 ;  /* 0x80000008acac7221 */ /* 0x000fce0000010000 */
[----:B------:R-:W2:Y:S01]  /*3790*/  MUFU.EX2 R18, R199 ;  /* 0x000000c700127308 */ /* 0x000ea20000000800 */
[----:B------:R-:W-:-:S07]  /*37a0*/  FMUL.FTZ R165, R192, R165 ;  /* 0x000000a5c0a57220 */ /* 0x000fce0000410000 */
[----:B------:R-:W2:Y:S01]  /*37b0*/  MUFU.EX2 R215, R215 ;  /* 0x000000d700d77308 */ /* 0x000ea20000000800 */
[----:B------:R-:W-:-:S07]  /*37c0*/  FADD.FTZ R8, R174, -R8 ;  /* 0x80000008ae087221 */ /* 0x000fce0000010000 */
[----:B------:R-:W-:Y:S01]  /*37d0*/  MUFU.EX2 R217, R217 ;  /* 0x000000d900d97308 */ /* 0x000fe20000000800 */
[----:B------:R-:W-:-:S07]  /*37e0*/  FFMA.FTZ R184, -R191, R191, 1 ;  /* 0x3f800000bfb87423 */ /* 0x000fce00000101bf */
[----:B------:R-:W-:Y:S01]  /*37f0*/  MUFU.EX2 R219, R219 ;  /* 0x000000db00db7308 */ /* 0x000fe20000000800 */
[----:B----4-:R-:W-:-:S07]  /*3800*/  FMUL.FTZ R167, R213, R176 ;  /* 0x000000b0d5a77220 */ /* 0x010fce0000410000 */
[----:B------:R-:W4:Y:S08]  /*3810*/  MUFU.EX2 R216, R216 ;  /* 0x000000d800d87308 */ /* 0x000f300000000800 */
[----:B------:R-:W4:Y:S08]  /*3820*/  MUFU.EX2 R218, R218 ;  /* 0x000000da00da7308 */ /* 0x000f300000000800 */
[----:B------:R-:W4:Y:S01]  /*3830*/  MUFU.EX2 R9, R220 ;  /* 0x000000dc00097308 */ /* 0x000f220000000800 */
[----:B------:R-:W-:Y:S01]  /*3840*/  FFMA.FTZ R163, -R190, R190, 1 ;  /* 0x3f800000bea37423 */ /* 0x000fe200000101be */
[----:B------:R-:W-:Y:S01]  /*3850*/  FFMA.FTZ R185, -R236, R236, 1 ;  /* 0x3f800000ecb97423 */ /* 0x000fe200000101ec */
[----:B------:R-:W-:Y:S01]  /*3860*/  FMUL.FTZ R10, R214, R169 ;  /* 0x000000a9d60a7220 */ /* 0x000fe20000410000 */
[----:B------:R-:W-:Y:S01]  /*3870*/  FMUL.FTZ R160, R160, R165 ;  /* 0x000000a5a0a07220 */ /* 0x000fe20000410000 */
[----:B-1----:R-:W-:Y:S01]  /*3880*/  FMUL.FTZ R6, R19, R8 ;  /* 0x0000000813067220 */ /* 0x002fe20000410000 */
[----:B------:R-:W-:Y:S01]  /*3890*/  FMUL.FTZ R184, R184, R167 ;  /* 0x000000a7b8b87220 */ /* 0x000fe20000410000 */
[----:B------:R-:W-:Y:S01]  /*38a0*/  FFMA.FTZ R165, -R188, R188, 1 ;  /* 0x3f800000bca57423 */ /* 0x000fe200000101bc */
[----:B------:R-:W-:Y:S01]  /*38b0*/  FMUL.FTZ R8, R212, R173 ;  /* 0x000000add4087220 */ /* 0x000fe20000410000 */
[----:B------:R-:W-:Y:S01]  /*38c0*/  FMUL.FTZ R163, R163, R166 ;  /* 0x000000a6a3a37220 */ /* 0x000fe20000410000 */
[----:B------:R-:W-:Y:S01]  /*38d0*/  FMUL.FTZ R185, R185, R10 ;  /* 0x0000000ab9b97220 */ /* 0x000fe20000410000 */
[--C-:B------:R-:W-:Y:S01]  /*38e0*/  FADD.FTZ R180, R180, -R14.reuse ;  /* 0x8000000eb4b47221 */ /* 0x100fe20000010000 */
[----:B------:R-:W-:Y:S01]  /*38f0*/  FADD.FTZ R167, R182, -R14 ;  /* 0x8000000eb6a77221 */ /* 0x000fe20000010000 */
[--C-:B------:R-:W-:Y:S01]  /*3900*/  FADD.FTZ R166, R177, -R11.reuse ;  /* 0x8000000bb1a67221 */ /* 0x100fe20000010000 */
[----:B------:R-:W-:Y:S01]  /*3910*/  FADD.FTZ R179, R179, -R11 ;  /* 0x8000000bb3b37221 */ /* 0x000fe20000010000 */
[--C-:B------:R-:W-:Y:S01]  /*3920*/  FADD.FTZ R10, R181, -R15.reuse ;  /* 0x8000000fb50a7221 */ /* 0x100fe20000010000 */
[----:B------:R-:W-:Y:S01]  /*3930*/  FADD.FTZ R14, R183, -R15 ;  /* 0x8000000fb70e7221 */ /* 0x000fe20000010000 */
[----:B------:R-:W-:Y:S01]  /*3940*/  FFMA.FTZ R23, -R23, R23, 1 ;  /* 0x3f80000017177423 */ /* 0x000fe20000010117 */
[----:B------:R-:W-:Y:S01]  /*3950*/  FMUL.FTZ R168, R193, R168 ;  /* 0x000000a8c1a87220 */ /* 0x000fe20000410000 */
[----:B------:R-:W-:Y:S01]  /*3960*/  FFMA.FTZ R162, -R186, R186, 1 ;  /* 0x3f800000baa27423 */ /* 0x000fe200000101ba */
[----:B--2---:R-:W-:Y:S01]  /*3970*/  FMUL.FTZ R171, R18, R171 ;  /* 0x000000ab12ab7220 */ /* 0x004fe20000410000 */
[----:B------:R-:W-:Y:S01]  /*3980*/  FFMA.FTZ R187, -R187, R187, 1 ;  /* 0x3f800000bbbb7423 */ /* 0x000fe200000101bb */
[----:B------:R-:W-:Y:S01]  /*3990*/  FFMA.FTZ R189, -R189, R189, 1 ;  /* 0x3f800000bdbd7423 */ /* 0x000fe200000101bd */
[----:B------:R-:W-:Y:S01]  /*39a0*/  FMUL.FTZ R172, R211, R172 ;  /* 0x000000acd3ac7220 */ /* 0x000fe20000410000 */
[----:B------:R-:W-:Y:S01]  /*39b0*/  FMUL.FTZ R165, R165, R8 ;  /* 0x00000008a5a57220 */ /* 0x000fe20000410000 */
[----:B------:R-:W-:Y:S01]  /*39c0*/  FFMA.FTZ R11, -R237, R237, 1 ;  /* 0x3f800000ed0b7423 */ /* 0x000fe200000101ed */
[----:B------:R-:W-:Y:S01]  /*39d0*/  FFMA.FTZ R8, -R235, R235, 1 ;  /* 0x3f800000eb087423 */ /* 0x000fe200000101eb */
[----:B------:R-:W-:Y:S01]  /*39e0*/  FMUL.FTZ R166, R215, R166 ;  /* 0x000000a6d7a67220 */ /* 0x000fe20000410000 */
[----:B----4-:R-:W-:Y:S01]  /*39f0*/  FMUL.FTZ R179, R216, R179 ;  /* 0x000000b3d8b37220 */ /* 0x010fe20000410000 */
[----:B------:R-:W-:Y:S01]  /*3a00*/  FFMA.FTZ R234, -R234, R234, 1 ;  /* 0x3f800000eaea7423 */ /* 0x000fe200000101ea */
[----:B------:R-:W-:Y:S01]  /*3a10*/  FFMA.FTZ R232, -R232, R232, 1 ;  /* 0x3f800000e8e87423 */ /* 0x000fe200000101e8 */
[----:B------:R-:W-:Y:S01]  /*3a20*/  FFMA.FTZ R233, -R233, R233, 1 ;  /* 0x3f800000e9e97423 */ /* 0x000fe200000101e9 */
[----:B------:R-:W-:Y:S01]  /*3a30*/  FFMA.FTZ R231, -R231, R231, 1 ;  /* 0x3f800000e7e77423 */ /* 0x000fe200000101e7 */
[----:B------:R-:W-:Y:S01]  /*3a40*/  FMUL.FTZ R15, R217, R180 ;  /* 0x000000b4d90f7220 */ /* 0x000fe20000410000 */
[----:B------:R-:W-:Y:S01]  /*3a50*/  FMUL.FTZ R167, R218, R167 ;  /* 0x000000a7daa77220 */ /* 0x000fe20000410000 */
[----:B------:R-:W-:Y:S01]  /*3a60*/  FMUL.FTZ R10, R219, R10 ;  /* 0x0000000adb0a7220 */ /* 0x000fe20000410000 */
[----:B------:R-:W-:Y:S01]  /*3a70*/  FMUL.FTZ R14, R9, R14 ;  /* 0x0000000e090e7220 */ /* 0x000fe20000410000 */
[----:B------:R-:W-:Y:S01]  /*3a80*/  F2FP.F16.F32.PACK_AB R203, R13, R203 ;  /* 0x000000cb0dcb723e */ /* 0x000fe200000000ff */
        /* <DEDUP_REMOVED lines=30> */
[----:B-----5:R-:W-:-:S04]  /*3c70*/  IMAD R13, R3, 0x2000, R226 ;  /* 0x00002000030d7824 */ /* 0x020fc800078e02e2 */
[----:B---3--:R-:W-:-:S05]  /*3c80*/  IMAD R13, R13, 0x2, R208 ;  /* 0x000000020d0d7824 */ /* 0x008fca00078e02d0 */
[----:B------:R1:W-:Y:S04]  /*3c90*/  STSM.16.MT88.4 [R13+0x28800], R200 ;  /* 0x028800c80d007844 */ /* 0x0003e80000004200 */
[----:B------:R1:W-:Y:S04]  /*3ca0*/  STSM.16.MT88.4 [R13+0x29000], R196 ;  /* 0x029000c40d007844 */ /* 0x0003e80000004200 */
[----:B------:R1:W-:Y:S04]  /*3cb0*/  STSM.16.MT88.4 [R13+0x29800], R188 ;  /* 0x029800bc0d007844 */ /* 0x0003e80000004200 */
[----:B------:R1:W-:Y:S01]  /*3cc0*/  STSM.16.MT88.4 [R13+0x2a000], R184 ;  /* 0x02a000b80d007844 */ /* 0x0003e20000004200 */
[----:B------:R-:W-:-:S06]  /*3cd0*/  WARPGROUP.ARRIVE ;  /* 0x00000000000079c5 */ /* 0x000fcc0000000000 */
[----:B------:R-:W-:Y:S01]  /*3ce0*/  HGMMA.64x128x16.F32 R88, R156, gdesc[UR4].tnspB, R88, gsb0 ;  /* 0x41e000049c587df0 */ /* 0x000fe20008000858 */
[----:B------:R-:W-:Y:S01]  /*3cf0*/  F2FP.F16.F32.PACK_AB R225, R225, R227 ;  /* 0x000000e3e1e1723e */ /* 0x000fe200000000ff */
[----:B------:R-:W-:Y:S01]  /*3d00*/  UIADD3 UR8, UR6, 0x80, URZ ;  /* 0x0000008006087890 */ /* 0x000fe2000fffe03f */
[----:B------:R-:W-:Y:S02]  /*3d10*/  F2FP.F16.F32.PACK_AB R224, R154, R205 ;  /* 0x000000cd9ae0723e */ /* 0x000fe400000000ff */
[----:B------:R-:W-:Y:S02]  /*3d20*/  F2FP.F16.F32.PACK_AB R226, R192, R155 ;  /* 0x0000009bc0e2723e */ /* 0x000fe400000000ff */
[----:B------:R-:W-:Y:S01]  /*3d30*/  F2FP.F16.F32.PACK_AB R227, R228, R12 ;  /* 0x0000000ce4e3723e */ /* 0x000fe200000000ff */
[----:B------:R-:W-:Y:S01]  /*3d40*/  UMOV UR11, 0x40000040 ;  /* 0x40000040000b7882 */ /* 0x000fe20000000000 */
[----:B------:R-:W-:Y:S01]  /*3d50*/  UMOV UR10, UR8 ;  /* 0x00000008000a7c82 */ /* 0x000fe20008000000 */
[----:B------:R-:W-:Y:S01]  /*3d60*/  F2FP.F16.F32.PACK_AB R152, R210, R193 ;  /* 0x000000c1d298723e */ /* 0x000fe200000000ff */
[----:B------:R-:W-:Y:S01]  /*3d70*/  UIADD3 UR8, UR6, 0x100, URZ ;  /* 0x0000010006087890 */ /* 0x000fe2000fffe03f */
[----:B------:R-:W-:-:S02]  /*3d80*/  F2FP.F16.F32.PACK_AB R154, R212, R211 ;  /* 0x000000d3d49a723e */ /* 0x000fc400000000ff */
[----:B------:R-:W-:Y:S02]  /*3d90*/  F2FP.F16.F32.PACK_AB R153, R18, R16 ;  /* 0x000000101299723e */ /* 0x000fe400000000ff */
[----:B------:R-:W-:Y:S01]  /*3da0*/  F2FP.F16.F32.PACK_AB R155, R20, R19 ;  /* 0x00000013149b723e */ /* 0x000fe200000000ff */
[----:B------:R-:W-:Y:S02]  /*3db0*/  WARPGROUP.DEPBAR.LE gsb0, 0x0 ;  /* 0x00008000000079c5 */ /* 0x000fe40000010000 */
[----:B------:R-:W-:-:S06]  /*3dc0*/  WARPGROUP.ARRIVE ;  /* 0x00000000000079c5 */ /* 0x000fcc0000000000 */
[----:B------:R-:W-:Y:S01]  /*3dd0*/  HGMMA.64x128x16.F32 R88, R224, gdesc[UR8].tnspB, R88, gsb0 ;  /* 0x41e00008e0587df0 */ /* 0x000fe20008000858 */
[----:B------:R-:W-:Y:S01]  /*3de0*/  UMOV UR10, UR8 ;  /* 0x00000008000a7c82 */ /* 0x000fe20008000000 */
[----:B------:R-:W-:Y:S01]  /*3df0*/  UMOV UR11, 0x40000040 ;  /* 0x40000040000b7882 */ /* 0x000fe20000000000 */
[----:B------:R-:W-:Y:S01]  /*3e00*/  UIADD3 UR6, UR6, 0x180, URZ ;  /* 0x0000018006067890 */ /* 0x000fe2000fffe03f */
[----:B------:R-:W-:Y:S02]  /*3e10*/  WARPGROUP.DEPBAR.LE gsb0, 0x0 ;  /* 0x00008000000079c5 */ /* 0x000fe40000010000 */
        /* <DEDUP_REMOVED lines=90> */
.L_x_2390:
[----:B------:R-:W-:Y:S01]  /*43c0*/  R2UR UR5, R3 ;  /* 0x00000000030572ca */ /* 0x000fe200000e0000 */
[----:B------:R-:W-:Y:S01]  /*43d0*/  VIADD R6, R0, 0x30840 ;  /* 0x0003084000067836 */ /* 0x000fe20000000000 */
        /* <DEDUP_REMOVED lines=47> */
.L_x_2391:
[----:B------:R-:W-:Y:S01]  /*46d0*/  UIADD3 UR39, UR39, 0x1, URZ ;  /* 0x0000000127277890 */ /* 0x000fe2000fffe03f */
[----:B------:R-:W-:Y:S02]  /*46e0*/  VIADD R3, R3, 0x1 ;  /* 0x0000000103037836 */ /* 0x000fe40000000000 */
[----:B------:R-:W-:Y:S01]  /*46f0*/  VIADD R0, R0, 0x30820 ;  /* 0x0003082000007836 */ /* 0x000fe20000000000 */
[----:B------:R-:W-:Y:S02]  /*4700*/  UISETP.GE.AND UP0, UPT, UR39, UR37, UPT ;  /* 0x000000252700728c */ /* 0x000fe4000bf06270 */
[----:B------:R-:W-:Y:S02]  /*4710*/  ISETP.NE.AND P0, PT, R3, 0x2, PT ;  /* 0x000000020300780c */ /* 0x000fe40003f05270 */
[----:B------:R-:W-:Y:S02]  /*4720*/  PRMT R0, RZ, 0x654, R0 ;  /* 0x00000654ff007816 */ /* 0x000fe40000000000 */
[----:B------:R-:W-:-:S02]  /*4730*/  PLOP3.LUT P1, PT, PT, PT, UP0, 0x80, 0x0 ;  /* 0x000000000000781c */ /* 0x000fc40003f2f008 */
[----:B-1----:R-:W-:Y:S01]  /*4740*/  SEL R7, RZ, 0x1, P0 ;  /* 0x00000001ff077807 */ /* 0x002fe20000000000 */
[----:B------:R2:W-:Y:S01]  /*4750*/  SYNCS.ARRIVE.TRANS64.RED.A1T0 RZ, [R0+URZ], RZ ;  /* 0x000000ff00ff79a7 */ /* 0x0005e2000810043f */
[----:B------:R-:W-:Y:S02]  /*4760*/  SEL R3, R3, RZ, P0 ;  /* 0x000000ff03037207 */ /* 0x000fe40000000000 */
[----:B------:R-:W-:-:S07]  /*4770*/  LOP3.LUT R4, R4, R7, RZ, 0x3c, !PT ;  /* 0x0000000704047212 */ /* 0x000fce00078e3cff */
[----:B--2---:R-:W-:Y:S05]  /*4780*/  @!P1 BRA `(.L_x_2392) ;  /* 0xffffffd000e09947 */ /* 0x004fea000383ffff */
        /* <DEDUP_REMOVED lines=66> */
.L_x_2374:
[----:B------:R-:W-:Y:S05]  /*4bb0*/  @P0 BRA `(.L_x_2393) ;  /* 0x0000000c009c0947 */ /* 0x000fea0003800000 */
[----:B------:R-:W1:Y:S01]  /*4bc0*/  S2UR UR4, SR_CgaCtaId ;  /* 0x00000000000479c3 */ /* 0x000e620000008800 */
[----:B------:R-:W-:Y:S02]  /*4bd0*/  UMOV UR37, 0x400 ;  /* 0x0000040000257882 */ /* 0x000fe40000000000 */
[----:B-1----:R-:W-:-:S06]  /*4be0*/  ULEA UR37, UR4, UR37, 0x18 ;  /* 0x0000002504257291 */ /* 0x002fcc000f8ec03f */
[----:B------:R-:W-:-:S05]  /*4bf0*/  IMAD.U32 R16, RZ, RZ, UR37 ;  /* 0x00000025ff107e24 */ /* 0x000fca000f8e00ff */
        /* <DEDUP_REMOVED lines=18> */
.L_x_2394:
        /* <DEDUP_REMOVED lines=20> */
.L_x_2395:
        /* <DEDUP_REMOVED lines=18> */
.L_x_2396:
        /* <DEDUP_REMOVED lines=18> */
.L_x_2397:
        /* <DEDUP_REMOVED lines=126> */
[----:B------:R-:W-:Y:S01]  /*5880*/  ULDC.64 UR6, c[0x0][0x198] ;  /* 0x0000660000067ab9 */ /* 0x000fe20000000a00 */
[----:B------:R-:W-:Y:S02]  /*5890*/  UIADD3 UR40, UR37, 0x8000, URZ ;  /* 0x0000800025287890 */ /* 0x000fe4000fffe03f */
[----:B------:R-:W-:Y:S02]  /*58a0*/  UIADD3 UR4, UP0, UR6, 0x770, URZ ;  /* 0x0000077006047890 */ /* 0x000fe4000ff1e03f */
[----:B------:R-:W-:Y:S02]  /*58b0*/  USHF.L.U32 UR42, UR36, 0x7, URZ ;  /* 0x00000007242a7899 */ /* 0x000fe4000800063f */
[----:B------:R-:W-:Y:S02]  /*58c0*/  UIADD3.X UR5, URZ, UR7, URZ, UP0, !UPT ;  /* 0x000000073f057290 */ /* 0x000fe400087fe43f */
[----:B------:R-:W-:Y:S02]  /*58d0*/  UIADD3 UR6, UP0, UR6, 0x670, URZ ;  /* 0x0000067006067890 */ /* 0x000fe4000ff1e03f */
[----:B------:R-:W-:-:S02]  /*58e0*/  UIADD3 UR16, UR37, 0xc000, URZ ;  /* 0x0000c00025107890 */ /* 0x000fc4000fffe03f */
[----:B------:R-:W-:Y:S02]  /*58f0*/  UIADD3.X UR7, URZ, UR7, URZ, UP0, !UPT ;  /* 0x000000073f077290 */ /* 0x000fe400087fe43f */
[----:B------:R-:W-:Y:S01]  /*5900*/  UIADD3 UR8, UR37, 0x4000, URZ ;  /* 0x0000400025087890 */ /* 0x000fe2000fffe03f */
[----:B------:R-:W-:Y:S01]  /*5910*/  UMOV UR41, URZ ;  /* 0x0000003f00297c82 */ /* 0x000fe20008000000 */
[----:B------:R-:W-:Y:S01]  /*5920*/  UMOV UR17, 0x40 ;  /* 0x0000004000117882 */ /* 0x000fe20000000000 */
[----:B------:R-:W-:Y:S01]  /*5930*/  UMOV UR19, UR43 ;  /* 0x0000002b00137c82 */ /* 0x000fe20008000000 */
[----:B------:R-:W-:Y:S01]  /*5940*/  UMOV UR20, UR44 ;  /* 0x0000002c00147c82 */ /* 0x000fe20008000000 */
[----:B------:R-:W-:Y:S01]  /*5950*/  UMOV UR18, UR42 ;  /* 0x0000002a00127c82 */ /* 0x000fe20008000000 */
[----:B------:R1:W-:Y:S01]  /*5960*/  UTMASTG.4D [UR40], [UR4] ;  /* 0x00000028040073b5 */ /* 0x0003e20008018000 */
[----:B------:R-:W-:Y:S01]  /*5970*/  UMOV UR9, 0x40 ;  /* 0x0000004000097882 */ /* 0x000fe20000000000 */
[----:B------:R-:W-:Y:S01]  /*5980*/  UMOV UR11, UR43 ;  /* 0x0000002b000b7c82 */ /* 0x000fe20008000000 */
[----:B------:R-:W-:Y:S01]  /*5990*/  UMOV UR12, UR44 ;  /* 0x0000002c000c7c82 */ /* 0x000fe20008000000 */
[----:B------:R-:W-:Y:S01]  /*59a0*/  UMOV UR10, UR42 ;  /* 0x0000002a000a7c82 */ /* 0x000fe20008000000 */
[----:B------:R3:W-:Y:S01]  /*59b0*/  UTMASTG.4D [UR16], [UR4] ;  /* 0x00000010040073b5 */ /* 0x0007e20008018000 */
[----:B-1----:R-:W-:-:S02]  /*59c0*/  UMOV UR40, UR37 ;  /* 0x0000002500287c82 */ /* 0x002fc40008000000 */
[----:B------:R3:W-:Y:S01]  /*59d0*/  UTMASTG.4D [UR40], [UR6] ;  /* 0x00000028060073b5 */ /* 0x0007e20008018000 */
[----:B------:R3:W-:Y:S02]  /*59e0*/  UTMASTG.4D [UR8], [UR6] ;  /* 0x00000008060073b5 */ /* 0x0007e40008018000 */
[----:B---3--:R0:W-:Y:S02]  /*59f0*/  UTMACMDFLUSH ;  /* 0x00000000000079b7 */ /* 0x0081e40000000000 */
.L_x_2399:
[----:B------:R-:W-:Y:S05]  /*5a00*/  BSYNC B0 ;  /* 0x0000000000007941 */ /* 0x000fea0003800000 */
.L_x_2398:
[----:B------:R-:W-:-:S04]  /*5a10*/  DEPBAR.LE SB0, 0x0 ;  /* 0x000080000000791a */ /* 0x000fc80000000000 */
[----:B------:R-:W-:Y:S05]  /*5a20*/  BRA `(.L_x_2373) ;  /* 0x0000004400687947 */ /* 0x000fea0003800000 */
.L_x_2393:
[----:B------:R-:W1:Y:S01]  /*5a30*/  S2R R0, SR_TID.X ;  /* 0x0000000000007919 */ /* 0x000e620000002100 */
[----:B------:R-:W2:Y:S01]  /*5a40*/  LDC.64 R2, c[0x0][0x820] ;  /* 0x00020800ff027b82 */ /* 0x000ea20000000a00 */
[----:B------:R-:W-:Y:S01]  /*5a50*/  ULDC.64 UR4, c[0x0][0x808] ;  /* 0x0002020000047ab9 */ /* 0x000fe20000000a00 */
[----:B------:R-:W-:Y:S01]  /*5a60*/  USHF.R.S32.HI UR10, URZ, 0x1f, UR43 ;  /* 0x0000001f3f0a7899 */ /* 0x000fe2000801142b */
[----:B------:R-:W-:Y:S01]  /*5a70*/  BSSY B0, `(.L_x_2400) ;  /* 0x0000030000007945 */ /* 0x000fe20003800000 */
[----:B------:R-:W-:Y:S02]  /*5a80*/  UIMAD UR4, UR36, -0x80, UR4 ;  /* 0xffffff80240478a4 */ /* 0x000fe4000f8e0204 */
[----:B------:R-:W-:Y:S02]  /*5a90*/  USHF.R.S32.HI UR11, URZ, 0x1f, UR44 ;  /* 0x0000001f3f0b7899 */ /* 0x000fe4000801142c */
[----:B------:R-:W3:Y:S01]  /*5aa0*/  LDC.64 R10, c[0x0][0x828] ;  /* 0x00020a00ff0a7b82 */ /* 0x000ee20000000a00 */
[----:B------:R-:W-:-:S07]  /*5ab0*/  ULDC.64 UR6, c[0x0][0x208] ;  /* 0x0000820000067ab9 */ /* 0x000fce0000000a00 */
[----:B------:R-:W4:Y:S08]  /*5ac0*/  LDC.64 R16, c[0x0][0x850] ;  /* 0x00021400ff107b82 */ /* 0x000f300000000a00 */
[----:B------:R-:W4:Y:S01]  /*5ad0*/  LDC.64 R18, c[0x0][0x858] ;  /* 0x00021600ff127b82 */ /* 0x000f220000000a00 */
[----:B-1----:R-:W-:-:S05]  /*5ae0*/  VIADD R5, R0, 0xffffff80 ;  /* 0xffffff8000057836 */ /* 0x002fca0000000000 */
[----:B------:R-:W-:-:S04]  /*5af0*/  SHF.R.S32.HI R0, RZ, 0x1f, R5 ;  /* 0x0000001fff007819 */ /* 0x000fc80000011405 */
[----:B------:R-:W-:-:S04]  /*5b00*/  LEA.HI R4, R0, R5, RZ, 0x4 ;  /* 0x0000000500047211 */ /* 0x000fc800078f20ff */
[----:B------:R-:W-:Y:S02]  /*5b10*/  LOP3.LUT R0, R4, 0x1ffffff0, RZ, 0xc0, !PT ;  /* 0x1ffffff004007812 */ /* 0x000fe400078ec0ff */
[----:B------:R-:W-:-:S03]  /*5b20*/  SHF.R.S32.HI R4, RZ, 0x4, R4 ;  /* 0x00000004ff047819 */ /* 0x000fc60000011404 */
[----:B------:R-:W-:Y:S01]  /*5b30*/  IMAD.IADD R0, R5, 0x1, -R0 ;  /* 0x0000000105007824 */ /* 0x000fe200078e0a00 */
[C---:B------:R-:W-:Y:S01]  /*5b40*/  ISETP.GE.AND P6, PT, R4.reuse, UR4, PT ;  /* 0x0000000404007c0c */ /* 0x040fe2000bfc6270 */
[----:B------:R-:W-:Y:S02]  /*5b50*/  VIADD R5, R4, 0x10 ;  /* 0x0000001004057836 */ /* 0x000fe40000000000 */
[----:B------:R-:W-:Y:S02]  /*5b60*/  IMAD.SHL.U32 R6, R0, 0x8, RZ ;  /* 0x0000000800067824 */ /* 0x000fe400078e00ff */
[----:B--2---:R-:W-:Y:S01]  /*5b70*/  IMAD R0, R2, UR10, RZ ;  /* 0x0000000a02007c24 */ /* 0x004fe2000f8e02ff */
[----:B------:R-:W-:Y:S01]  /*5b80*/  ISETP.GE.AND P5, PT, R5, UR4, PT ;  /* 0x0000000405007c0c */ /* 0x000fe2000bfa6270 */
[----:B------:R-:W-:Y:S01]  /*5b90*/  VIADD R9, R4, 0x40 ;  /* 0x0000004004097836 */ /* 0x000fe20000000000 */
[----:B------:R-:W-:Y:S01]  /*5ba0*/  SHF.R.S32.HI R7, RZ, 0x1f, R6 ;  /* 0x0000001fff077819 */ /* 0x000fe20000011406 */
[----:B------:R-:W-:Y:S01]  /*5bb0*/  IMAD R5, R3, UR43, R0 ;  /* 0x0000002b03057c24 */ /* 0x000fe2000f8e0200 */
[----:B------:R-:W-:Y:S01]  /*5bc0*/  ISETP.GE.OR P4, PT, R6, UR5, P6 ;  /* 0x0000000506007c0c */ /* 0x000fe2000b786670 */
[----:B------:R-:W-:Y:S01]  /*5bd0*/  VIADD R0, R4, 0x20 ;  /* 0x0000002004007836 */ /* 0x000fe20000000000 */
[----:B------:R-:W-:Y:S01]  /*5be0*/  ISETP.GE.AND P2, PT, R9, UR4, PT ;  /* 0x0000000409007c0c */ /* 0x000fe2000bf46270 */
[----:B------:R-:W-:Y:S01]  /*5bf0*/  IMAD.WIDE.U32 R2, R2, UR43, R6 ;  /* 0x0000002b02027c25 */ /* 0x000fe2000f8e0006 */
[----:B------:R-:W-:-:S02]  /*5c00*/  ISETP.GE.OR P3, PT, R6, UR5, P5 ;  /* 0x0000000506007c0c */ /* 0x000fc4000af66670 */
[----:B------:R-:W-:Y:S01]  /*5c10*/  ISETP.GE.AND P0, PT, R0, UR4, PT ;  /* 0x0000000400007c0c */ /* 0x000fe2000bf06270 */
[----:B------:R-:W-:Y:S01]  /*5c20*/  IMAD.IADD R3, R3, 0x1, R5 ;  /* 0x0000000103037824 */ /* 0x000fe200078e0205 */
[----:B------:R-:W-:Y:S01]  /*5c30*/  SHF.R.S32.HI R5, RZ, 0x1f, R4 ;  /* 0x0000001fff057819 */ /* 0x000fe20000011404 */
[----:B---3--:R-:W-:Y:S02]  /*5c40*/  IMAD R0, R10, UR11, RZ ;  /* 0x0000000b0a007c24 */ /* 0x008fe4000f8e02ff */
[----:B------:R-:W-:Y:S02]  /*5c50*/  VIADD R8, R4, 0x30 ;  /* 0x0000003004087836 */ /* 0x000fe40000000000 */
[----:B------:R-:W-:Y:S02]  /*5c60*/  IMAD.U32 R9, RZ, RZ, UR36 ;  /* 0x00000024ff097e24 */ /* 0x000fe4000f8e00ff */
[----:B------:R-:W-:Y:S01]  /*5c70*/  IMAD R11, R11, UR44, R0 ;  /* 0x0000002c0b0b7c24 */ /* 0x000fe2000f8e0200 */
[----:B------:R-:W-:Y:S01]  /*5c80*/  ISETP.GE.AND P1, PT, R8, UR4, PT ;  /* 0x0000000408007c0c */ /* 0x000fe2000bf26270 */
[----:B------:R-:W-:-:S04]  /*5c90*/  IMAD.WIDE.U32 R14, R10, UR44, R2 ;  /* 0x0000002c0a0e7c25 */ /* 0x000fc8000f8e0002 */
[----:B------:R-:W-:-:S04]  /*5ca0*/  IMAD.WIDE R2, R9, 0x80, R4 ;  /* 0x0000008009027825 */ /* 0x000fc800078e0204 */
[----:B------:R-:W-:Y:S01]  /*5cb0*/  IMAD.IADD R11, R15, 0x1, R11 ;  /* 0x000000010f0b7824 */ /* 0x000fe200078e020b */
[----:B----4-:R-:W-:Y:S06]  /*5cc0*/  @P4 BRA `(.L_x_2401) ;  /* 0x0000000000284947 */ /* 0x010fec0003800000 */
        /* <DEDUP_REMOVED lines=10> */
.L_x_2401:
[----:B------:R-:W-:Y:S05]  /*5d70*/  BSYNC B0 ;  /* 0x0000000000007941 */ /* 0x000fea0003800000 */
.L_x_2400:
[----:B------:R-:W-:Y:S01]  /*5d80*/  BSSY B0, `(.L_x_2402) ;  /* 0x0000010000007945 */ /* 0x000fe20003800000 */
[----:B------:R-:W-:-:S03]  /*5d90*/  ISETP.GE.OR P4, PT, R6, UR5, P0 ;  /* 0x0000000506007c0c */ /* 0x000fc60008786670 */
        /* <DEDUP_REMOVED lines=14> */
.L_x_2403:
[----:B------:R-:W-:Y:S05]  /*5e80*/  BSYNC B0 ;  /* 0x0000000000007941 */ /* 0x000fea0003800000 */
.L_x_2402:
[----:B------:R-:W-:Y:S01]  /*5e90*/  BSSY B0, `(.L_x_2404) ;  /* 0x0000010000007945 */ /* 0x000fe20003800000 */
[----:B------:R-:W-:-:S03]  /*5ea0*/  ISETP.GE.OR P3, PT, R6, UR5, P1 ;  /* 0x0000000506007c0c */ /* 0x000fc60008f66670 */
[----:B------:R-:W-:Y:S10]  /*5eb0*/  @P4 BRA `(.L_x_2405) ;  /* 0x0000000000344947 */ /* 0x000ff40003800000 */
[----:B-12---:R-:W-:Y:S01]  /*5ec0*/  IADD3 R13, P4, R2, 0x20, RZ ;  /* 0x00000020020d7810 */ /* 0x006fe20007f9e0ff */
        /* <DEDUP_REMOVED lines=12> */
.L_x_2405:
[----:B------:R-:W-:Y:S05]  /*5f90*/  BSYNC B0 ;  /* 0x0000000000007941 */ /* 0x000fea0003800000 */
.L_x_2404:
[----:B------:R-:W-:Y:S01]  /*5fa0*/  BSSY B0, `(.L_x_2406) ;  /* 0x0000011000007945 */ /* 0x000fe20003800000 */
[----:B------:R-:W-:Y:S01]  /*5fb0*/  ISETP.GE.OR P4, PT, R6, UR5, P2 ;  /* 0x0000000506007c0c */ /* 0x000fe20009786670 */
[----:B-123--:R-:W-:Y:S02]  /*5fc0*/  VIADD R12, R4, 0x50 ;  /* 0x00000050040c7836 */ /* 0x00efe40000000000 */
        /* <DEDUP_REMOVED lines=14> */
.L_x_2407:
[----:B------:R-:W-:Y:S05]  /*60b0*/  BSYNC B0 ;  /* 0x0000000000007941 */ /* 0x000fea0003800000 */
.L_x_2406:
[----:B------:R-:W-:Y:S01]  /*60c0*/  BSSY B0, `(.L_x_2408) ;  /* 0x0000010000007945 */ /* 0x000fe20003800000 */
[----:B------:R-:W-:-:S03]  /*60d0*/  ISETP.GE.AND P3, PT, R12, UR4, PT ;  /* 0x000000040c007c0c */ /* 0x000fc6000bf66270 */
        /* <DEDUP_REMOVED lines=14> */
.L_x_2409:
[----:B------:R-:W-:Y:S05]  /*61c0*/  BSYNC B0 ;  /* 0x0000000000007941 */ /* 0x000fea0003800000 */
.L_x_2408:
[----:B------:R-:W-:Y:S01]  /*61d0*/  ISETP.GE.OR P4, PT, R6, UR5, P3 ;  /* 0x0000000506007c0c */ /* 0x000fe20009f86670 */
[----:B------:R-:W-:Y:S01]  /*61e0*/  BSSY B0, `(.L_x_2410) ;  /* 0x0000011000007945 */ /* 0x000fe20003800000 */
[----:B--2---:R-:W-:Y:S02]  /*61f0*/  IMAD R12, R16, UR10, RZ ;  /* 0x0000000a100c7c24 */ /* 0x004fe4000f8e02ff */
[----:B-1----:R-:W-:-:S09]  /*6200*/  VIADD R20, R4, 0x60 ;  /* 0x0000006004147836 */ /* 0x002fd20000000000 */
        /* <DEDUP_REMOVED lines=14> */
.L_x_2411:
[----:B------:R-:W-:Y:S05]  /*62f0*/  BSYNC B0 ;  /* 0x0000000000007941 */ /* 0x000fea0003800000 */
.L_x_2410:
[----:B------:R-:W-:Y:S01]  /*6300*/  ULDC UR8, c[0x0][0x83c] ;  /* 0x00020f0000087ab9 */ /* 0x000fe20000000800 */
[----:B------:R-:W-:Y:S01]  /*6310*/  ISETP.GE.AND P4, PT, R20, UR4, PT ;  /* 0x0000000414007c0c */ /* 0x000fe2000bf86270 */
[----:B------:R-:W-:Y:S01]  /*6320*/  IMAD R13, R17, UR43, R12 ;  /* 0x0000002b110d7c24 */ /* 0x000fe2000f8e020c */
[----:B------:R-:W-:Y:S01]  /*6330*/  ISETP.GE.OR P5, PT, R6, UR8, P5 ;  /* 0x0000000806007c0c */ /* 0x000fe2000afa6670 */
[----:B------:R-:W-:Y:S01]  /*6340*/  IMAD.WIDE.U32 R8, R16, UR43, R6 ;  /* 0x0000002b10087c25 */ /* 0x000fe2000f8e0006 */
[----:B------:R-:W-:Y:S01]  /*6350*/  ISETP.GE.OR P6, PT, R6, UR8, P6 ;  /* 0x0000000806007c0c */ /* 0x000fe2000b7c6670 */
[----:B------:R-:W-:Y:S01]  /*6360*/  BSSY B0, `(.L_x_2412) ;  /* 0x0000019000007945 */ /* 0x000fe20003800000 */
[----:B------:R-:W-:Y:S01]  /*6370*/  P2R R21, PR, RZ, 0x20 ;  /* 0x00000020ff157803 */ /* 0x000fe20000000000 */
[----:B------:R-:W-:Y:S01]  /*6380*/  VIADD R0, R4, 0x70 ;  /* 0x0000007004007836 */ /* 0x000fe20000000000 */
[C---:B------:R-:W-:Y:S01]  /*6390*/  ISETP.GE.OR P5, PT, R6.reuse, UR5, P4 ;  /* 0x0000000506007c0c */ /* 0x040fe2000a7a6670 */
        /* <DEDUP_REMOVED lines=21> */
.L_x_2413:
[----:B------:R-:W-:Y:S05]  /*64f0*/  BSYNC B0 ;  /* 0x0000000000007941 */ /* 0x000fea0003800000 */
.L_x_2412:
[----:B------:R-:W-:Y:S01]  /*6500*/  ISETP.GE.AND P6, PT, R0, UR4, PT ;  /* 0x0000000400007c0c */ /* 0x000fe2000bfc6270 */
[----:B------:R-:W-:Y:S01]  /*6510*/  IMAD R0, R18, UR11, RZ ;  /* 0x0000000b12007c24 */ /* 0x000fe2000f8e02ff */
[----:B------:R-:W-:Y:S01]  /*6520*/  BSSY B0, `(.L_x_2414) ;  /* 0x0000014000007945 */ /* 0x000fe20003800000 */
[----:B------:R-:W-:Y:S01]  /*6530*/  IMAD.MOV.U32 R12, RZ, RZ, R8 ;  /* 0x000000ffff0c7224 */ /* 0x000fe200078e0008 */
[C---:B------:R-:W-:Y:S01]  /*6540*/  ISETP.GE.OR P5, PT, R6.reuse, UR5, P6 ;  /* 0x0000000506007c0c */ /* 0x040fe2000b7a6670 */
        /* <DEDUP_REMOVED lines=17> */
.L_x_2415:
[----:B------:R-:W-:Y:S05]  /*6660*/  BSYNC B0 ;  /* 0x0000000000007941 */ /* 0x000fea0003800000 */
.L_x_2414:
[----:B------:R-:W-:Y:S01]  /*6670*/  ISETP.NE.AND P5, PT, R20, RZ, PT ;  /* 0x000000ff1400720c */ /* 0x000fe20003fa5270 */
[----:B------:R-:W-:Y:S01]  /*6680*/  BSSY B0, `(.L_x_2416) ;  /* 0x000000d000007945 */ /* 0x000fe20003800000 */
[----:B---3--:R-:W-:-:S11]  /*6690*/  IMAD.IADD R7, R13, 0x1, R9 ;  /* 0x000000010d077824 */ /* 0x008fd600078e0209 */
        /* <DEDUP_REMOVED lines=11> */
.L_x_2417:
[----:B------:R-:W-:Y:S05]  /*6750*/  BSYNC B0 ;  /* 0x0000000000007941 */ /* 0x000fea0003800000 */
.L_x_2416:
[----:B------:R-:W-:Y:S01]  /*6760*/  ISETP.NE.AND P5, PT, R21, RZ, PT ;  /* 0x000000ff1500720c */ /* 0x000fe20003fa5270 */
[----:B------:R-:W-:-:S12]  /*6770*/  BSSY B0, `(.L_x_2418) ;  /* 0x000000f000007945 */ /* 0x000fd80003800000 */
[----:B------:R-:W-:Y:S05]  /*6780*/  @P5 BRA `(.L_x_2419) ;  /* 0x0000000000345947 */ /* 0x000fea0003800000 */
[----:B---3--:R-:W-:Y:S01]  /*6790*/  IADD3 R9, P5, R2, 0x10, RZ ;  /* 0x0000001002097810 */ /* 0x008fe20007fbe0ff */
        /* <DEDUP_REMOVED lines=12> */
.L_x_2419:
[----:B------:R-:W-:Y:S05]  /*6860*/  BSYNC B0 ;  /* 0x0000000000007941 */ /* 0x000fea0003800000 */
.L_x_2418:
[----:B------:R-:W-:Y:S04]  /*6870*/  BSSY B0, `(.L_x_2420) ;  /* 0x000000f000007945 */ /* 0x000fe80003800000 */
[----:B------:R-:W-:Y:S05]  /*6880*/  @P0 BRA `(.L_x_2421) ;  /* 0x0000000000340947 */ /* 0x000fea0003800000 */
[----:B---34-:R-:W-:Y:S01]  /*6890*/  IADD3 R9, P0, R2, 0x20, RZ ;  /* 0x0000002002097810 */ /* 0x018fe20007f1e0ff */
        /* <DEDUP_REMOVED lines=12> */
.L_x_2421:
[----:B------:R-:W-:Y:S05]  /*6960*/  BSYNC B0 ;  /* 0x0000000000007941 */ /* 0x000fea0003800000 */
.L_x_2420:
        /* <DEDUP_REMOVED lines=15> */
.L_x_2423:
[----:B------:R-:W-:Y:S05]  /*6a60*/  BSYNC B0 ;  /* 0x0000000000007941 */ /* 0x000fea0003800000 */
.L_x_2422:
        /* <DEDUP_REMOVED lines=15> */
.L_x_2425:
[----:B------:R-:W-:Y:S05]  /*6b60*/  BSYNC B0 ;  /* 0x0000000000007941 */ /* 0x000fea0003800000 */
.L_x_2424:
        /* <DEDUP_REMOVED lines=15> */
.L_x_2427:
[----:B------:R-:W-:Y:S05]  /*6c60*/  BSYNC B0 ;  /* 0x0000000000007941 */ /* 0x000fea0003800000 */
.L_x_2426:
        /* <DEDUP_REMOVED lines=15> */
.L_x_2429:
[----:B------:R-:W-:Y:S05]  /*6d60*/  BSYNC B0 ;  /* 0x0000000000007941 */ /* 0x000fea0003800000 */
.L_x_2428:
        /* <DEDUP_REMOVED lines=15> */
.L_x_2369:
        /* <DEDUP_REMOVED lines=8> */
[----:B------:R-:W1:Y:S01]  /*6ee0*/  S2UR UR7, SR_CTAID.X ;  /* 0x00000000000779c3 */ /* 0x000e620000002500 */
[----:B------:R-:W-:Y:S02]  /*6ef0*/  ULDC UR8, c[0x0][0xb50] ;  /* 0x0002d40000087ab9 */ /* 0x000fe40000000800 */
[----:B------:R-:W-:-:S05]  /*6f00*/  UISETP.NE.AND UP0, UPT, UR8, 0x1, UPT ;  /* 0x000000010800788c */ /* 0x000fca000bf05270 */
[----:B------:R-:W2:Y:S06]  /*6f10*/  LDC R0, c[0x0][0xb68] ;  /* 0x0002da00ff007b82 */ /* 0x000eac0000000800 */
[----:B------:R-:W-:Y:S01]  /*6f20*/  @UP0 ULDC UR4, c[0x0][0xb54] ;  /* 0x0002d50000040ab9 */ /* 0x000fe20000000800 */
[----:B------:R-:W-:Y:S01]  /*6f30*/  @UP0 ULDC UR9, c[0x0][0xb58] ;  /* 0x0002d60000090ab9 */ /* 0x000fe20000000800 */
[----:B-1----:R-:W-:Y:S02]  /*6f40*/  UIMAD.WIDE.U32 UR4, UR7, UR4, URZ ;  /* 0x00000004070472a5 */ /* 0x002fe4000f8e003f */
[----:B------:R-:W-:-:S02]  /*6f50*/  UMOV UR6, UR7 ;  /* 0x0000000700067c82 */ /* 0x000fc40008000000 */
[----:B------:R-:W-:-:S04]  /*6f60*/  @UP0 USHF.R.U32.HI UR6, URZ, UR9, UR5 ;  /* 0x000000093f060299 */ /* 0x000fc80008011605 */
[----:B------:R-:W-:Y:S02]  /*6f70*/  UIADD3 UR4, -UR6, URZ, URZ ;  /* 0x0000003f06047290 */ /* 0x000fe4000fffe13f */
[----:B--2---:R-:W-:Y:S02]  /*6f80*/  ISETP.LE.AND P0, PT, R0, UR6, PT ;  /* 0x0000000600007c0c */ /* 0x004fe4000bf03270 */
[----:B------:R-:W-:-:S11]  /*6f90*/  UIMAD UR8, UR8, UR4, UR7 ;  /* 0x00000004080872a4 */ /* 0x000fd6000f8e0207 */
[----:B------:R-:W-:Y:S05]  /*6fa0*/  @!P0 BRA `(.L_x_2431) ;  /* 0x0000000000208947 */ /* 0x000fea0003800000 */
        /* <DEDUP_REMOVED lines=8> */
.L_x_2431:
[----:B------:R-:W-:Y:S01]  /*7030*/  ULDC UR9, c[0x0][0xb44] ;  /* 0x0002d10000097ab9 */ /* 0x000fe20000000800 */
[----:B------:R-:W-:Y:S01]  /*7040*/  UMOV UR7, UR8 ;  /* 0x0000000800077c82 */ /* 0x000fe20008000000 */
[----:B------:R-:W-:-:S11]  /*7050*/  UISETP.NE.AND UP0, UPT, UR9, 0x1, UPT ;  /* 0x000000010900788c */ /* 0x000fd6000bf05270 */
[----:B------:R-:W-:Y:S02]  /*7060*/  @UP0 ULDC.64 UR10, c[0x0][0xb48] ;  /* 0x0002d200000a0ab9 */ /* 0x000fe40000000a00 */
[----:B------:R-:W-:-:S04]  /*7070*/  UIMAD.WIDE.U32 UR4, UR8, UR10, URZ ;  /* 0x0000000a080472a5 */ /* 0x000fc8000f8e003f */
[----:B------:R-:W-:-:S04]  /*7080*/  @UP0 USHF.R.U32.HI UR7, URZ, UR11, UR5 ;  /* 0x0000000b3f070299 */ /* 0x000fc80008011605 */
[----:B------:R-:W-:-:S12]  /*7090*/  UIMAD UR4, UR7, UR9, URZ ;  /* 0x00000009070472a4 */ /* 0x000fd8000f8e023f */
.L_x_2432:
        /* <DEDUP_REMOVED lines=17> */
[----:B------:R-:W-:Y:S01]  /*71b0*/  ULDC UR6, c[0x0][0x74c] ;  /* 0x0001d30000067ab9 */ /* 0x000fe20000000800 */
[----:B------:R-:W-:Y:S02]  /*71c0*/  UIADD3 UR5, UR5, 0x3f, URZ ;  /* 0x0000003f05057890 */ /* 0x000fe4000fffe03f */
[----:B------:R-:W-:Y:S02]  /*71d0*/  UIADD3 UR7, -UR6, UR7, -UR4 ;  /* 0x0000000706077290 */ /* 0x000fe4000fffe904 */
[----:B------:R-:W-:Y:S02]  /*71e0*/  USHF.R.S32.HI UR6, URZ, 0x1f, UR5 ;  /* 0x0000001f3f067899 */ /* 0x000fe40008011405 */
[----:B------:R-:W-:-:S02]  /*71f0*/  USHF.R.S32.HI UR4, URZ, 0x1f, UR7 ;  /* 0x0000001f3f047899 */ /* 0x000fc40008011407 */
[----:B------:R-:W-:Y:S02]  /*7200*/  ULEA.HI UR5, UR6, UR5, URZ, 0x6 ;  /* 0x0000000506057291 */ /* 0x000fe4000f8f303f */
[----:B------:R-:W-:Y:S02]  /*7210*/  ULEA.HI UR4, UR4, UR7, URZ, 0x6 ;  /* 0x0000000704047291 */ /* 0x000fe4000f8f303f */
[----:B------:R-:W-:Y:S02]  /*7220*/  USHF.R.S32.HI UR5, URZ, 0x6, UR5 ;  /* 0x000000063f057899 */ /* 0x000fe40008011405 */
[----:B------:R-:W-:-:S04]  /*7230*/  USHF.R.S32.HI UR4, URZ, 0x6, UR4 ;  /* 0x000000063f047899 */ /* 0x000fc80008011404 */
[----:B------:R-:W-:-:S04]  /*7240*/  UISETP.LT.AND UP0, UPT, URZ, UR4, UPT ;  /* 0x000000043f00728c */ /* 0x000fc8000bf01270 */
[----:B------:R-:W-:-:S04]  /*7250*/  USEL UR8, URZ, UR4, !UP0 ;  /* 0x000000043f087287 */ /* 0x000fc8000c000000 */
[----:B------:R-:W-:-:S06]  /*7260*/  UISETP.GT.AND UP0, UPT, UR5, UR8, UPT ;  /* 0x000000080500728c */ /* 0x000fcc000bf04270 */
[----:B------:R-:W-:-:S13]  /*7270*/  PLOP3.LUT P0, PT, PT, PT, UP0, 0x80, 0x0 ;  /* 0x000000000000781c */ /* 0x000fda0003f0f008 */
[----:B------:R-:W-:Y:S05]  /*7280*/  @!P0 BRA `(.L_x_2373) ;  /* 0x0000002c00508947 */ /* 0x000fea0003800000 */
[----:B------:R-:W-:Y:S01]  /*7290*/  USHF.R.S32.HI UR4, URZ, 0x1f, UR11 ;  /* 0x0000001f3f047899 */ /* 0x000fe2000801140b */
[----:B------:R-:W-:Y:S01]  /*72a0*/  ULDC.64 UR12, c[0x0][0x2d8] ;  /* 0x0000b600000c7ab9 */ /* 0x000fe20000000a00 */
[----:B------:R-:W-:Y:S02]  /*72b0*/  ELECT P0, URZ, PT ;  /* 0x00000000003f782f */ /* 0x000fe40003800000 */
[----:B------:R-:W-:Y:S02]  /*72c0*/  UIMAD UR9, UR4, UR12, URZ ;  /* 0x0000000c040972a4 */ /* 0x000fe4000f8e023f */
[----:B------:R-:W-:Y:S02]  /*72d0*/  UIADD3 UR4, UR5, -UR8, URZ ;  /* 0x8000000805047290 */ /* 0x000fe4000fffe03f */
[----:B------:R-:W-:Y:S02]  /*72e0*/  UIMAD.WIDE.U32 UR6, UR11, UR12, URZ ;  /* 0x0000000c0b0672a5 */ /* 0x000fe4000f8e003f */
[----:B------:R-:W-:-:S02]  /*72f0*/  ULOP3.LUT UR4, UR4, 0x1, URZ, 0xc0, !UPT ;  /* 0x0000000104047892 */ /* 0x000fc4000f8ec03f */
[----:B------:R-:W-:Y:S02]  /*7300*/  UIMAD UR9, UR11, UR13, UR9 ;  /* 0x0000000d0b0972a4 */ /* 0x000fe4000f8e0209 */
[----:B------:R-:W-:Y:S02]  /*7310*/  UISETP.NE.U32.AND UP0, UPT, UR4, 0x1, UPT ;  /* 0x000000010400788c */ /* 0x000fe4000bf05070 */
[----:B------:R-:W-:Y:S01]  /*7320*/  USHF.R.S32.HI UR11, URZ, 0x1f, UR10 ;  /* 0x0000001f3f0b7899 */ /* 0x000fe2000801140a */
[----:B------:R-:W-:Y:S01]  /*7330*/  ULDC.64 UR12, c[0x0][0x2e0] ;  /* 0x0000b800000c7ab9 */ /* 0x000fe20000000a00 */
[----:B------:R-:W-:Y:S02]  /*7340*/  UIADD3 UR7, UR7, UR9, URZ ;  /* 0x0000000907077290 */ /* 0x000fe4000fffe03f */
[----:B------:R-:W-:Y:S01]  /*7350*/  PLOP3.LUT P1, PT, PT, PT, UP0, 0x80, 0x0 ;  /* 0x000000000000781c */ /* 0x000fe20003f2f008 */
[----:B------:R-:W-:Y:S02]  /*7360*/  UIMAD UR9, UR11, UR12, URZ ;  /* 0x0000000c0b0972a4 */ /* 0x000fe4000f8e023f */
[----:B------:R-:W-:-:S02]  /*7370*/  UIMAD.WIDE.U32 UR6, UR10, UR12, UR6 ;  /* 0x0000000c0a0672a5 */ /* 0x000fc4000f8e0006 */
[----:B------:R-:W-:-:S04]  /*7380*/  UIMAD UR9, UR10, UR13, UR9 ;  /* 0x0000000d0a0972a4 */ /* 0x000fc8000f8e0209 */
[----:B------:R-:W-:-:S04]  /*7390*/  UIADD3 UR23, UR7, UR9, URZ ;  /* 0x0000000907177290 */ /* 0x000fc8000fffe03f */
[----:B------:R-:W-:Y:S08]  /*73a0*/  @P1 BRA `(.L_x_2433) ;  /* 0x0000000000bc1947 */ /* 0x000ff00003800000 */
        /* <DEDUP_REMOVED lines=18> */
.L_x_2435:
[----:B------:R-:W-:Y:S05]  /*74d0*/  BSYNC B0 ;  /* 0x0000000000007941 */ /* 0x000fea0003800000 */
.L_x_2434:
        /* <DEDUP_REMOVED lines=19> */
.L_x_2437:
[----:B------:R-:W-:Y:S05]  /*7610*/  BSYNC B0 ;  /* 0x0000000000007941 */ /* 0x000fea0003800000 */
.L_x_2436:
[----:B------:R-:W-:Y:S06]  /*7620*/  BAR.ARV 0xa, 0xa0 ;  /* 0x0282800000007b1d */ /* 0x000fec0000002000 */
[----:B------:R-:W-:Y:S04]  /*7630*/  BSSY B0, `(.L_x_2438) ;  /* 0x0000003000007945 */ /* 0x000fe80003800000 */
[----:B------:R-:W-:Y:S05]  /*7640*/  @!P0 BRA `(.L_x_2439) ;  /* 0x0000000000048947 */ /* 0x000fea0003800000 */
[----:B------:R-:W-:-:S04]  /*7650*/  DEPBAR.LE SB0, 0x0 ;  /* 0x000080000000791a */ /* 0x000fc80000000000 */
.L_x_2439:
[----:B------:R-:W-:Y:S05]  /*7660*/  BSYNC B0 ;  /* 0x0000000000007941 */ /* 0x000fea0003800000 */
.L_x_2438:
[----:B------:R-:W-:Y:S06]  /*7670*/  BAR.ARV 0xb, 0xa0 ;  /* 0x02c2800000007b1d */ /* 0x000fec0000002000 */
[----:B------:R-:W-:Y:S01]  /*7680*/  UIADD3 UR12, UR8, 0x1, URZ ;  /* 0x00000001080c7890 */ /* 0x000fe2000fffe03f */
[----:B------:R-:W-:Y:S11]  /*7690*/  BRA `(.L_x_2440) ;  /* 0x0000000000047947 */ /* 0x000ff60003800000 */
.L_x_2433:
[----:B------:R-:W-:-:S05]  /*76a0*/  UMOV UR12, UR8 ;  /* 0x00000008000c7c82 */ /* 0x000fca0008000000 */
.L_x_2440:
[----:B------:R-:W-:-:S04]  /*76b0*/  UIADD3 UR4, UR8, 0x1, URZ ;  /* 0x0000000108047890 */ /* 0x000fc8000fffe03f */
[----:B------:R-:W-:-:S06]  /*76c0*/  UISETP.NE.AND UP0, UPT, UR5, UR4, UPT ;  /* 0x000000040500728c */ /* 0x000fcc000bf05270 */
[----:B------:R-:W-:-:S13]  /*76d0*/  PLOP3.LUT P1, PT, PT, PT, UP0, 0x80, 0x0 ;  /* 0x000000000000781c */ /* 0x000fda0003f2f008 */
[----:B------:R-:W-:Y:S05]  /*76e0*/  @!P1 BRA `(.L_x_2373) ;  /* 0x0000002800389947 */ /* 0x000fea0003800000 */
[----:B------:R-:W-:Y:S01]  /*76f0*/  ULDC.64 UR10, c[0x0][0x2c0] ;  /* 0x0000b000000a7ab9 */ /* 0x000fe20000000a00 */
[----:B------:R-:W-:Y:S02]  /*7700*/  UIADD3 UR19, UR9, UR7, URZ ;  /* 0x0000000709137290 */ /* 0x000fe4000fffe03f */
        /* <DEDUP_REMOVED lines=9> */
[----:B------:R-:W-:Y:S01]  /*77a0*/  UMOV UR4, URZ ;  /* 0x0000003f00047c82 */ /* 0x000fe20008000000 */
[----:B------:R-:W-:Y:S01]  /*77b0*/  ULDC.64 UR24, c[0x0][0x2c0] ;  /* 0x0000b00000187ab9 */ /* 0x000fe20000000a00 */
[----:B------:R-:W-:-:S09]  /*77c0*/  UMOV UR20, UR13 ;  /* 0x0000000d00147c82 */ /* 0x000fd20008000000 */
.L_x_2453:
        /* <DEDUP_REMOVED lines=9> */
[----:B------:R-:W-:-:S03]  /*7860*/  UMOV UR21, 0x400 ;  /* 0x0000040000157882 */ /* 0x000fc60000000000 */
        /* <DEDUP_REMOVED lines=10> */
.L_x_2442:
[----:B------:R-:W-:Y:S05]  /*7910*/  BSYNC B0 ;  /* 0x0000000000007941 */ /* 0x000fea0003800000 */
.L_x_2441:
        /* <DEDUP_REMOVED lines=13> */
.L_x_2444:
[----:B------:R-:W-:Y:S05]  /*79f0*/  BSYNC B0 ;  /* 0x0000000000007941 */ /* 0x000fea0003800000 */
.L_x_2443:
[----:B------:R-:W-:Y:S06]  /*7a00*/  BAR.ARV 0xa, 0xa0 ;  /* 0x0282800000007b1d */ /* 0x000fec0000002000 */
[----:B------:R-:W-:Y:S04]  /*7a10*/  BSSY B0, `(.L_x_2445) ;  /* 0x0000003000007945 */ /* 0x000fe80003800000 */
[----:B------:R-:W-:Y:S05]  /*7a20*/  @!P0 BRA `(.L_x_2446) ;  /* 0x0000000000048947 */ /* 0x000fea0003800000 */
[----:B------:R-:W-:-:S04]  /*7a30*/  DEPBAR.LE SB0, 0x0 ;  /* 0x000080000000791a */ /* 0x000fc80000000000 */
.L_x_2446:
[----:B------:R-:W-:Y:S05]  /*7a40*/  BSYNC B0 ;  /* 0x0000000000007941 */ /* 0x000fea0003800000 */
.L_x_2445:
        /* <DEDUP_REMOVED lines=13> */
.L_x_2448:
[----:B------:R-:W-:Y:S05]  /*7b20*/  BSYNC B0 ;  /* 0x0000000000007941 */ /* 0x000fea0003800000 */
.L_x_2447:
        /* <DEDUP_REMOVED lines=13> */
.L_x_2450:
[----:B------:R-:W-:Y:S05]  /*7c00*/  BSYNC B0 ;  /* 0x0000000000007941 */ /* 0x000fea0003800000 */
.L_x_2449:
[----:B------:R-:W-:Y:S01]  /*7c10*/  UIADD3 UR12, UR12, 0x2, URZ ;  /* 0x000000020c0c7890 */ /* 0x000fe2000fffe03f */
[----:B------:R-:W-:Y:S06]  /*7c20*/  BAR.ARV 0xa, 0xa0 ;  /* 0x0282800000007b1d */ /* 0x000fec0000002000 */
[----:B------:R-:W-:Y:S01]  /*7c30*/  UISETP.GE.AND UP0, UPT, UR12, UR5, UPT ;  /* 0x000000050c00728c */ /* 0x000fe2000bf06270 */
[----:B------:R-:W-:Y:S04]  /*7c40*/  BSSY B0, `(.L_x_2451) ;  /* 0x0000003000007945 */ /* 0x000fe80003800000 */
[----:B------:R-:W-:Y:S06]  /*7c50*/  @!P0 BRA `(.L_x_2452) ;  /* 0x0000000000048947 */ /* 0x000fec0003800000 */
[----:B------:R-:W-:-:S04]  /*7c60*/  DEPBAR.LE SB0, 0x0 ;  /* 0x000080000000791a */ /* 0x000fc80000000000 */
.L_x_2452:
[----:B------:R-:W-:Y:S05]  /*7c70*/  BSYNC B0 ;  /* 0x0000000000007941 */ /* 0x000fea0003800000 */
.L_x_2451:
[----:B------:R-:W-:Y:S06]  /*7c80*/  BAR.ARV 0xb, 0xa0 ;  /* 0x02c2800000007b1d */ /* 0x000fec0000002000 */
[----:B------:R-:W-:Y:S01]  /*7c90*/  PLOP3.LUT P1, PT, PT, PT, UP0, 0x80, 0x0 ;  /* 0x000000000000781c */ /* 0x000fe20003f2f008 */
[----:B------:R-:W-:Y:S02]  /*7ca0*/  UIADD3 UR20, UR20, 0x4000, URZ ;  /* 0x0000400014147890 */ /* 0x000fe4000fffe03f */
[----:B------:R-:W-:-:S10]  /*7cb0*/  UIADD3 UR4, UR4, 0x4000, URZ ;  /* 0x0000400004047890 */ /* 0x000fd4000fffe03f */
[----:B------:R-:W-:Y:S05]  /*7cc0*/  @!P1 BRA `(.L_x_2453) ;  /* 0xfffffff800c09947 */ /* 0x000fea000383ffff */
[----:B------:R-:W-:Y:S05]  /*7cd0*/  BRA `(.L_x_2373) ;  /* 0x0000002000bc7947 */ /* 0x000fea0003800000 */
.L_x_2430:
        /* <DEDUP_REMOVED lines=21> */
.L_x_2454:
[----:B------:R-:W-:Y:S01]  /*7e30*/  ULDC UR8, c[0x0][0xb44] ;  /* 0x0002d10000087ab9 */ /* 0x000fe20000000800 */
[----:B------:R-:W-:Y:S01]  /*7e40*/  UMOV UR11, UR7 ;  /* 0x00000007000b7c82 */ /* 0x000fe20008000000 */
[----:B------:R-:W-:-:S11]  /*7e50*/  UISETP.NE.AND UP0, UPT, UR8, 0x1, UPT ;  /* 0x000000010800788c */ /* 0x000fd6000bf05270 */
[----:B------:R-:W-:Y:S02]  /*7e60*/  @UP0 ULDC.64 UR12, c[0x0][0xb48] ;  /* 0x0002d200000c0ab9 */ /* 0x000fe40000000a00 */
[----:B------:R-:W-:-:S04]  /*7e70*/  UIMAD.WIDE.U32 UR4, UR7, UR12, URZ ;  /* 0x0000000c070472a5 */ /* 0x000fc8000f8e003f */
[----:B------:R-:W-:-:S04]  /*7e80*/  @UP0 USHF.R.U32.HI UR11, URZ, UR13, UR5 ;  /* 0x0000000d3f0b0299 */ /* 0x000fc80008011605 */
[----:B------:R-:W-:-:S12]  /*7e90*/  UIMAD UR4, UR11, UR8, URZ ;  /* 0x000000080b0472a4 */ /* 0x000fd8000f8e023f */
.L_x_2455:
[----:B------:R-:W-:Y:S01]  /*7ea0*/  ULDC UR8, c[0x0][0xb38] ;  /* 0x0002ce0000087ab9 */ /* 0x000fe20000000800 */
[----:B------:R-:W-:Y:S01]  /*7eb0*/  UIADD3 UR4, UR7, -UR4, URZ ;  /* 0x8000000407047290 */ /* 0x000fe2000fffe03f */
[----:B------:R-:W-:Y:S01]  /*7ec0*/  IMAD.MOV.U32 R11, RZ, RZ, 0x1 ;  /* 0x00000001ff0b7424 */ /* 0x000fe200078e00ff */
[----:B------:R-:W-:Y:S01]  /*7ed0*/  UISETP.NE.AND UP0, UPT, UR8, 0x1, UPT ;  /* 0x000000010800788c */ /* 0x000fe2000bf05270 */
[----:B------:R-:W-:Y:S01]  /*7ee0*/  IMAD.MOV.U32 R0, RZ, RZ, RZ ;  /* 0x000000ffff007224 */ /* 0x000fe200078e00ff */
[----:B------:R-:W-:Y:S02]  /*7ef0*/  ULDC UR5, c[0x0][0xb44] ;  /* 0x0002d10000057ab9 */ /* 0x000fe40000000800 */
[----:B------:R-:W-:-:S07]  /*7f00*/  UIMAD UR6, UR6, UR5, UR4 ;  /* 0x00000005060672a4 */ /* 0x000fce000f8e0204 */
        /* <DEDUP_REMOVED lines=9> */
[----:B------:R-:W-:Y:S01]  /*7fa0*/  USHF.L.U32 UR11, UR11, 0x7, URZ ;  /* 0x000000070b0b7899 */ /* 0x000fe2000800063f */
[----:B------:R-:W-:Y:S01]  /*7fb0*/  ULDC UR5, c[0x0][0x280] ;  /* 0x0000a00000057ab9 */ /* 0x000fe20000000800 */
[----:B------:R-:W-:Y:S01]  /*7fc0*/  ULDC UR4, c[0x0][0x290] ;  /* 0x0000a40000047ab9 */ /* 0x000fe20000000800 */
[----:B------:R-:W-:Y:S01]  /*7fd0*/  ULDC UR6, c[0x0][0x74c] ;  /* 0x0001d30000067ab9 */ /* 0x000fe20000000800 */
[----:B------:R-:W-:-:S04]  /*7fe0*/  UIADD3 UR4, -UR4, UR11, UR5 ;  /* 0x0000000b04047290 */ /* 0x000fc8000fffe105 */
[----:B------:R-:W-:Y:S02]  /*7ff0*/  UIADD3 UR4, UR4, -UR6, URZ ;  /* 0x8000000604047290 */ /* 0x000fe4000fffe03f */
[----:B------:R-:W-:Y:S02]  /*8000*/  UIADD3 UR6, UR5, 0x3f, URZ ;  /* 0x0000003f05067890 */ /* 0x000fe4000fffe03f */
[----:B------:R-:W-:Y:S02]  /*8010*/  USHF.R.S32.HI UR5, URZ, 0x1f, UR4 ;  /* 0x0000001f3f057899 */ /* 0x000fe40008011404 */
[----:B------:R-:W-:Y:S02]  /*8020*/  USHF.R.S32.HI UR7, URZ, 0x1f, UR6 ;  /* 0x0000001f3f077899 */ /* 0x000fe40008011406 */
[----:B------:R-:W-:Y:S02]  /*8030*/  ULEA.HI UR5, UR5, UR4, URZ, 0x6 ;  /* 0x0000000405057291 */ /* 0x000fe4000f8f303f */
[----:B------:R-:W-:-:S02]  /*8040*/  ULEA.HI UR4, UR7, UR6, URZ, 0x6 ;  /* 0x0000000607047291 */ /* 0x000fc4000f8f303f */
[----:B------:R-:W-:Y:S02]  /*8050*/  USHF.R.S32.HI UR5, URZ, 0x6, UR5 ;  /* 0x000000063f057899 */ /* 0x000fe40008011405 */
[----:B------:R-:W-:-:S04]  /*8060*/  USHF.R.S32.HI UR4, URZ, 0x6, UR4 ;  /* 0x000000063f047899 */ /* 0x000fc80008011404 */
[----:B------:R-:W-:-:S04]  /*8070*/  VIMNMX R4, RZ, UR5, !PT ;  /* 0x00000005ff047c48 */ /* 0x000fc8000ffe0100 */
[----:B------:R-:W-:-:S13]  /*8080*/  ISETP.LT.AND P0, PT, R4, UR4, PT ;  /* 0x0000000404007c0c */ /* 0x000fda000bf01270 */
[----:B------:R-:W-:Y:S05]  /*8090*/  @!P0 BRA `(.L_x_2456) ;  /* 0x0000001c00388947 */ /* 0x000fea0003800000 */
[----:B------:R-:W-:Y:S01]  /*80a0*/  USHF.R.S32.HI UR5, URZ, 0x1f, UR20 ;  /* 0x0000001f3f057899 */ /* 0x000fe20008011414 */
[----:B------:R-:W-:Y:S01]  /*80b0*/  BSSY B0, `(.L_x_2456) ;  /* 0x00001cc000007945 */ /* 0x000fe20003800000 */
[----:B------:R-:W-:Y:S01]  /*80c0*/  ULDC.64 UR6, c[0x0][0x718] ;  /* 0x0001c60000067ab9 */ /* 0x000fe20000000a00 */
[----:B------:R-:W-:Y:S01]  /*80d0*/  ULDC.64 UR14, c[0x0][0x730] ;  /* 0x0001cc00000e7ab9 */ /* 0x000fe20000000a00 */
[----:B------:R-:W-:Y:S01]  /*80e0*/  UIMAD.WIDE.U32 UR8, UR20, UR6, URZ ;  /* 0x00000006140872a5 */ /* 0x000fe2000f8e003f */
[----:B------:R-:W-:Y:S01]  /*80f0*/  IMAD.MOV.U32 R0, RZ, RZ, RZ ;  /* 0x000000ffff007224 */ /* 0x000fe200078e00ff */
[----:B------:R-:W-:Y:S02]  /*8100*/  UIMAD UR6, UR5, UR6, URZ ;  /* 0x00000006050672a4 */ /* 0x000fe4000f8e023f */
[----:B------:R-:W-:Y:S02]  /*8110*/  UIMAD UR5, UR5, UR14, URZ ;  /* 0x0000000e050572a4 */ /* 0x000fe4000f8e023f */
[----:B------:R-:W-:-:S02]  /*8120*/  UIMAD UR6, UR20, UR7, UR6 ;  /* 0x00000007140672a4 */ /* 0x000fc4000f8e0206 */
[----:B------:R-:W-:Y:S01]  /*8130*/  UIMAD UR10, UR20, UR15, UR5 ;  /* 0x0000000f140a72a4 */ /* 0x000fe2000f8e0205 */
[----:B------:R-:W-:Y:S01]  /*8140*/  ULDC UR7, c[0x0][0x2e8] ;  /* 0x0000ba0000077ab9 */ /* 0x000fe20000000800 */
[----:B------:R-:W-:Y:S02]  /*8150*/  USHF.R.S32.HI UR5, URZ, 0x1f, UR21 ;  /* 0x0000001f3f057899 */ /* 0x000fe40008011415 */
[----:B------:R-:W-:Y:S01]  /*8160*/  UISETP.NE.AND UP0, UPT, UR7, 0x1, UPT ;  /* 0x000000010700788c */ /* 0x000fe2000bf05270 */
[----:B------:R-:W-:Y:S01]  /*8170*/  ULDC.64 UR22, c[0x0][0x720] ;  /* 0x0001c80000167ab9 */ /* 0x000fe20000000a00 */
[----:B------:R-:W-:Y:S01]  /*8180*/  ELECT P0, URZ, PT ;  /* 0x00000000003f782f */ /* 0x000fe20003800000 */
[----:B------:R-:W-:Y:S02]  /*8190*/  UIMAD UR7, UR5, UR22, URZ ;  /* 0x00000016050772a4 */ /* 0x000fe4000f8e023f */
[----:B------:R-:W-:Y:S02]  /*81a0*/  UIADD3 UR9, UR9, UR6, URZ ;  /* 0x0000000609097290 */ /* 0x000fe4000fffe03f */
[----:B------:R-:W-:-:S02]  /*81b0*/  UIMAD.WIDE.U32 UR12, UR20, UR14, URZ ;  /* 0x0000000e140c72a5 */ /* 0x000fc4000f8e003f */
[----:B------:R-:W-:Y:S01]  /*81c0*/  UIMAD UR6, UR21, UR23, UR7 ;  /* 0x00000017150672a4 */ /* 0x000fe2000f8e0207 */
[----:B------:R-:W-:Y:S01]  /*81d0*/  ULDC.64 UR14, c[0x0][0x738] ;  /* 0x0001ce00000e7ab9 */ /* 0x000fe20000000a00 */
[----:B------:R-:W-:Y:S02]  /*81e0*/  UIMAD.WIDE.U32 UR22, UR21, UR22, UR8 ;  /* 0x00000016151672a5 */ /* 0x000fe4000f8e0008 */
[----:B------:R-:W-:Y:S02]  /*81f0*/  UIMAD UR5, UR5, UR14, URZ ;  /* 0x0000000e050572a4 */ /* 0x000fe4000f8e023f */
[----:B------:R-:W-:Y:S01]  /*8200*/  UIADD3 UR13, UR13, UR10, URZ ;  /* 0x0000000a0d0d7290 */ /* 0x000fe2000fffe03f */
[----:B------:R-:W-:Y:S01]  /*8210*/  @UP0 ULDC UR8, c[0x0][0x2ec] ;  /* 0x0000bb0000080ab9 */ /* 0x000fe20000000800 */
[----:B------:R-:W-:Y:S02]  /*8220*/  UIMAD UR5, UR21, UR15, UR5 ;  /* 0x0000000f150572a4 */ /* 0x000fe4000f8e0205 */
[----:B------:R-:W-:-:S02]  /*8230*/  UIMAD.WIDE.U32 UR8, UR20, UR8, URZ ;  /* 0x00000008140872a5 */ /* 0x000fc4000f8e003f */
[----:B------:R-:W-:Y:S01]  /*8240*/  UIMAD.WIDE.U32 UR14, UR21, UR14, UR12 ;  /* 0x0000000e150e72a5 */ /* 0x000fe2000f8e000c */
[----:B------:R-:W-:Y:S02]  /*8250*/  @UP0 ULDC UR7, c[0x0][0x2f0] ;  /* 0x0000bc0000070ab9 */ /* 0x000fe40000000800 */
[----:B------:R-:W-:Y:S01]  /*8260*/  UMOV UR12, UR20 ;  /* 0x00000014000c7c82 */ /* 0x000fe20008000000 */
        /* <DEDUP_REMOVED lines=9> */
.L_x_2486:
        /* <DEDUP_REMOVED lines=15> */
.L_x_2459:
        /* <DEDUP_REMOVED lines=55> */
[----:B------:R-:W-:Y:S01]  /*8760*/  UMOV UR41, UR9 ;  /* 0x0000000900297c82 */ /* 0x000fe20008000000 */
[----:B------:R-:W-:Y:S01]  /*8770*/  R2UR UR47, R0 ;  /* 0x00000000002f72ca */ /* 0x000fe200000e0000 */
[----:B------:R-:W-:-:S04]  /*8780*/  IMAD.U32 R0, RZ, RZ, UR4 ;  /* 0x00000004ff007e24 */ /* 0x000fc8000f8e00ff */
[----:B------:R-:W-:-:S05]  /*8790*/  VIADD R6, R0, 0xffffffff ;  /* 0xffffffff00067836 */ /* 0x000fca0000000000 */
[----:B------:R-:W-:Y:S01]  /*87a0*/  ISETP.GE.AND P1, PT, R4, R6, PT ;  /* 0x000000060400720c */ /* 0x000fe20003f26270 */
[----:B------:R-:W-:Y:S01]  /*87b0*/  UTMALDG.4D [UR16], [UR34], desc[UR36] ;  /* 0x00002410220075b4 */ /* 0x000fe20008019000 */
[----:B------:R-:W-:Y:S01]  /*87c0*/  UTMALDG.4D [UR24], [UR34], desc[UR36] ;  /* 0x00002418220075b4 */ /* 0x000fe20008019000 */
[----:B------:R1:W-:Y:S01]  /*87d0*/  UBLKCP.S.G [UR50], [UR32], UR7 ;  /* 0x00000032200073ba */ /* 0x0003e20008000207 */
[----:B------:R2:W-:Y:S01]  /*87e0*/  SYNCS.ARRIVE.TRANS64 RZ, [R16+URZ+0x30800], R5 ;  /* 0x0308000510ff79a7 */ /* 0x0005e2000800003f */
[----:B------:R2:W-:Y:S01]  /*87f0*/  UTMALDG.4D [UR8], [UR30], desc[UR48] ;  /* 0x000030081e0075b4 */ /* 0x0005e20008019000 */
[----:B-1----:R-:W-:Y:S01]  /*8800*/  UIADD3 UR32, UR8, 0x8000, URZ ;  /* 0x0000800008207890 */ /* 0x002fe2000fffe03f */
        /* <DEDUP_REMOVED lines=12> */
[----:B--2---:R-:W-:Y:S05]  /*88d0*/  @P1 BRA `(.L_x_2460) ;  /* 0x00000010004c1947 */ /* 0x004fea0003800000 */
        /* <DEDUP_REMOVED lines=10> */
[----:B------:R2:W-:Y:S01]  /*8980*/  STL [R1], R5 ;  /* 0x0000000501007387 */ /* 0x0005e20000100800 */
[----:B-1----:R-:W-:Y:S01]  /*8990*/  LOP3.LUT R6, R6, 0x1f, RZ, 0xc0, !PT ;  /* 0x0000001f06067812 */ /* 0x002fe200078ec0ff */
[----:B------:R-:W-:Y:S06]  /*89a0*/  @!P1 BRA `(.L_x_2461) ;  /* 0x0000000800b09947 */ /* 0x000fec0003800000 */
[----:B------:R-:W-:Y:S01]  /*89b0*/  R2UR UR8, R5 ;  /* 0x00000000050872ca */ /* 0x000fe200000e0000 */
[----:B------:R-:W-:Y:S02]  /*89c0*/  IMAD.MOV.U32 R0, RZ, RZ, R4 ;  /* 0x000000ffff007224 */ /* 0x000fe400078e0004 */
[----:B------:R-:W-:-:S10]  /*89d0*/  IMAD.MOV.U32 R11, RZ, RZ, 0x1 ;  /* 0x00000001ff0b7424 */ /* 0x000fd400078e00ff */
[----:B------:R-:W-:-:S06]  /*89e0*/  UIADD3 UR7, UR7, -UR8, URZ ;  /* 0x8000000807077290 */ /* 0x000fcc000fffe03f */
[----:B------:R-:W-:-:S07]  /*89f0*/  IMAD.U32 R20, RZ, RZ, UR7 ;  /* 0x00000007ff147e24 */ /* 0x000fce000f8e00ff */
.L_x_2470:
[----:B--234-:R-:W-:-:S04]  /*8a00*/  SHF.L.U32 R21, R11, 0x1f, RZ ;  /* 0x0000001f0b157819 */ /* 0x01cfc800000006ff */
[----:B------:R-:W1:Y:S02]  /*8a10*/  SYNCS.PHASECHK.TRANS64.TRYWAIT P1, [R16+URZ+0x30840], R21 ;  /* 0x03084015100075a7 */ /* 0x000e64000802017f */
[----:B-1----:R-:W-:Y:S05]  /*8a20*/  @!P1 BRA `(.L_x_2462) ;  /* 0x0000001400e89947 */ /* 0x002fea0003800000 */
.L_x_2487:
[----:B------:R-:W-:Y:S05]  /*8a30*/  @P0 BRA `(.L_x_2463) ;  /* 0x0000000000140947 */ /* 0x000fea0003800000 */
[----:B------:R-:W-:Y:S01]  /*8a40*/  ISETP.NE.AND P1, PT, R6, RZ, PT ;  /* 0x000000ff0600720c */ /* 0x000fe20003f25270 */
[----:B------:R-:W-:-:S04]  /*8a50*/  IMAD.MOV.U32 R3, RZ, RZ, 0x4100 ;  /* 0x00004100ff037424 */ /* 0x000fc800078e00ff */
[----:B------:R3:W-:Y:S08]  /*8a60*/  SYNCS.ARRIVE.TRANS64 RZ, [R16+URZ+0x30830], R3 ;  /* 0x0308300310ff79a7 */ /* 0x0007f0000800003f */
[----:B------:R-:W-:Y:S05]  /*8a70*/  @!P1 BRA `(.L_x_2463) ;  /* 0x0000000000049947 */ /* 0x000fea0003800000 */
[----:B------:R-:W-:Y:S01]  /*8a80*/  BPT.TRAP 0x1 ;  /* 0x000000040000795c */ /* 0x000fe20000300000 */
.L_x_2463:
        /* <DEDUP_REMOVED lines=36> */
.L_x_2488:
[----:B------:R-:W-:Y:S05]  /*8cd0*/  @P0 BRA `(.L_x_2465) ;  /* 0x0000000000140947 */ /* 0x000fea0003800000 */
[----:B------:R-:W-:Y:S01]  /*8ce0*/  ISETP.NE.AND P1, PT, R6, RZ, PT ;  /* 0x000000ff0600720c */ /* 0x000fe20003f25270 */
[----:B------:R-:W-:-:S04]  /*8cf0*/  IMAD.MOV.U32 R2, RZ, RZ, 0x4100 ;  /* 0x00004100ff027424 */ /* 0x000fc800078e00ff */
[----:B------:R3:W-:Y:S08]  /*8d00*/  SYNCS.ARRIVE.TRANS64 RZ, [R16+URZ+0x30818], R2 ;  /* 0x0308180210ff79a7 */ /* 0x0007f0000800003f */
[----:B------:R-:W-:Y:S05]  /*8d10*/  @!P1 BRA `(.L_x_2465) ;  /* 0x0000000000049947 */ /* 0x000fea0003800000 */
[----:B------:R-:W-:Y:S01]  /*8d20*/  BPT.TRAP 0x1 ;  /* 0x000000040000795c */ /* 0x000fe20000300000 */
.L_x_2465:
        /* <DEDUP_REMOVED lines=36> */
.L_x_2489:
[----:B------:R-:W-:Y:S05]  /*8f70*/  @P0 BRA `(.L_x_2467) ;  /* 0x0000000000140947 */ /* 0x000fea0003800000 */
[----:B------:R-:W-:Y:S01]  /*8f80*/  ISETP.NE.AND P1, PT, R6, RZ, PT ;  /* 0x000000ff0600720c */ /* 0x000fe20003f25270 */
[----:B-123--:R-:W-:-:S04]  /*8f90*/  IMAD.MOV.U32 R21, RZ, RZ, 0x4100 ;  /* 0x00004100ff157424 */ /* 0x00efc800078e00ff */
[----:B------:R4:W-:Y:S08]  /*8fa0*/  SYNCS.ARRIVE.TRANS64 RZ, [R16+URZ+0x30838], R21 ;  /* 0x0308381510ff79a7 */ /* 0x0009f0000800003f */
[----:B------:R-:W-:Y:S05]  /*8fb0*/  @!P1 BRA `(.L_x_2467) ;  /* 0x0000000000049947 */ /* 0x000fea0003800000 */
[----:B------:R-:W-:Y:S01]  /*8fc0*/  BPT.TRAP 0x1 ;  /* 0x000000040000795c */ /* 0x000fe20000300000 */
.L_x_2467:
        /* <DEDUP_REMOVED lines=31> */
.L_x_2491:
[----:B------:R-:W-:Y:S05]  /*91c0*/  @P0 BRA `(.L_x_2469) ;  /* 0x0000000000140947 */ /* 0x000fea0003800000 */
[----:B------:R-:W-:Y:S01]  /*91d0*/  ISETP.NE.AND P1, PT, R6, RZ, PT ;  /* 0x000000ff0600720c */ /* 0x000fe20003f25270 */
[----:B------:R-:W-:-:S04]  /*91e0*/  IMAD.MOV.U32 R5, RZ, RZ, 0x4100 ;  /* 0x00004100ff057424 */ /* 0x000fc800078e00ff */
[----:B------:R1:W-:Y:S08]  /*91f0*/  SYNCS.ARRIVE.TRANS64 RZ, [R16+URZ+0x30810], R5 ;  /* 0x0308100510ff79a7 */ /* 0x0003f0000800003f */
[----:B------:R-:W-:Y:S05]  /*9200*/  @!P1 BRA `(.L_x_2469) ;  /* 0x0000000000049947 */ /* 0x000fea0003800000 */
[----:B------:R-:W-:Y:S01]  /*9210*/  BPT.TRAP 0x1 ;  /* 0x000000040000795c */ /* 0x000fe20000300000 */
.L_x_2469:
        /* <DEDUP_REMOVED lines=37> */
.L_x_2461:
[----:B--2---:R-:W2:Y:S01]  /*9470*/  LDL.LU R5, [R1] ;  /* 0x0000000001057983 */ /* 0x004ea20000300800 */
[----:B------:R-:W-:-:S04]  /*9480*/  IMAD.U32 R4, RZ, RZ, UR4 ;  /* 0x00000004ff047e24 */ /* 0x000fc8000f8e00ff */
[----:B------:R-:W-:Y:S01]  /*9490*/  VIADD R4, R4, 0xffffffff ;  /* 0xffffffff04047836 */ /* 0x000fe20000000000 */
[----:B--2---:R-:W-:-:S13]  /*94a0*/  ISETP.NE.AND P1, PT, R5, RZ, PT ;  /* 0x000000ff0500720c */ /* 0x004fda0003f25270 */
[----:B------:R-:W-:Y:S05]  /*94b0*/  @!P1 BRA `(.L_x_2460) ;  /* 0x0000000400549947 */ /* 0x000fea0003800000 */
[----:B------:R-:W-:-:S04]  /*94c0*/  SHF.L.U32 R13, R11, 0x1f, RZ ;  /* 0x0000001f0b0d7819 */ /* 0x000fc800000006ff */
[----:B------:R-:W1:Y:S02]  /*94d0*/  SYNCS.PHASECHK.TRANS64.TRYWAIT P1, [R16+URZ+0x30840], R13 ;  /* 0x0308400d100075a7 */ /* 0x000e64000802017f */
[----:B-1----:R-:W-:Y:S05]  /*94e0*/  @!P1 BRA `(.L_x_2471) ;  /* 0x0000000c008c9947 */ /* 0x002fea0003800000 */
.L_x_2492:
[----:B------:R-:W-:Y:S05]  /*94f0*/  @P0 BRA `(.L_x_2472) ;  /* 0x0000000000140947 */ /* 0x000fea0003800000 */
[----:B------:R-:W-:Y:S01]  /*9500*/  ISETP.NE.AND P1, PT, R6, RZ, PT ;  /* 0x000000ff0600720c */ /* 0x000fe20003f25270 */
[----:B------:R-:W-:-:S04]  /*9510*/  IMAD.MOV.U32 R5, RZ, RZ, 0x4100 ;  /* 0x00004100ff057424 */ /* 0x000fc800078e00ff */
[----:B------:R2:W-:Y:S08]  /*9520*/  SYNCS.ARRIVE.TRANS64 RZ, [R16+URZ+0x30830], R5 ;  /* 0x0308300510ff79a7 */ /* 0x0005f0000800003f */
[----:B------:R-:W-:Y:S05]  /*9530*/  @!P1 BRA `(.L_x_2472) ;  /* 0x0000000000049947 */ /* 0x000fea0003800000 */
[----:B------:R-:W-:Y:S01]  /*9540*/  BPT.TRAP 0x1 ;  /* 0x000000040000795c */ /* 0x000fe20000300000 */
.L_x_2472:
[----:B--2---:R-:W2:Y:S01]  /*9550*/  LDC.64 R4, c[0x0][0x728] ;  /* 0x0001ca00ff047b82 */ /* 0x004ea20000000a00 */
        /* <DEDUP_REMOVED lines=30> */
[----:B------:R-:W5:Y:S02]  /*9740*/  SYNCS.PHASECHK.TRANS64.TRYWAIT P1, [R16+URZ+0x30828], R13 ;  /* 0x0308280d100075a7 */ /* 0x000f64000802017f */
[----:B--2--5:R-:W-:Y:S05]  /*9750*/  @!P1 BRA `(.L_x_2473) ;  /* 0x0000000c00049947 */ /* 0x024fea0003800000 */
.L_x_2493:
[----:B------:R-:W-:Y:S05]  /*9760*/  @P0 BRA `(.L_x_2474) ;  /* 0x0000000000140947 */ /* 0x000fea0003800000 */
[----:B------:R-:W-:Y:S01]  /*9770*/  ISETP.NE.AND P0, PT, R6, RZ, PT ;  /* 0x000000ff0600720c */ /* 0x000fe20003f05270 */
[----:B------:R-:W-:-:S04]  /*9780*/  IMAD.MOV.U32 R5, RZ, RZ, 0x4100 ;  /* 0x00004100ff057424 */ /* 0x000fc800078e00ff */
[----:B------:R1:W-:Y:S08]  /*9790*/  SYNCS.ARRIVE.TRANS64 RZ, [R16+URZ+0x30818], R5 ;  /* 0x0308180510ff79a7 */ /* 0x0003f0000800003f */
[----:B------:R-:W-:Y:S05]  /*97a0*/  @!P0 BRA `(.L_x_2474) ;  /* 0x0000000000048947 */ /* 0x000fea0003800000 */
[----:B------:R-:W-:Y:S01]  /*97b0*/  BPT.TRAP 0x1 ;  /* 0x000000040000795c */ /* 0x000fe20000300000 */
.L_x_2474:
        /* <DEDUP_REMOVED lines=10> */
[----:B------:R-:W-:-:S02]  /*9860*/  IMAD.U32 R6, RZ, RZ, UR4 ;  /* 0x00000004ff067e24 */ /* 0x000fc4000f8e00ff */
[----:B------:R-:W-:Y:S01]  /*9870*/  IMAD.MOV.U32 R19, RZ, RZ, 0x1 ;  /* 0x00000001ff137424 */ /* 0x000fe200078e00ff */
[----:B------:R-:W-:Y:S01]  /*9880*/  UIADD3 UR27, UR27, 0x40, URZ ;  /* 0x000000401b1b7890 */ /* 0x000fe2000fffe03f */
[----:B------:R-:W-:-:S03]  /*9890*/  VIADD R6, R6, 0xffffffff ;  /* 0xffffffff06067836 */ /* 0x000fc60000000000 */
[----:B------:R-:W-:Y:S02]  /*98a0*/  UIADD3 UR8, UP0, UR27, UR22, URZ ;  /* 0x000000161b087290 */ /* 0x000fe4000ff1e03f */
[----:B------:R-:W-:Y:S02]  /*98b0*/  UIADD3 UR24, UR32, 0x1c000, URZ ;  /* 0x0001c00020187890 */ /* 0x000fe4000fffe03f */
[----:B------:R-:W-:Y:S02]  /*98c0*/  ULEA.HI.X.SX32 UR7, UR27, UR7, 0x1, UP0 ;  /* 0x000000071b077291 */ /* 0x000fe400080f0e3f */
[----:B-1----:R-:W-:Y:S01]  /*98d0*/  IMAD.U32 R5, RZ, RZ, UR8 ;  /* 0x00000008ff057e24 */ /* 0x002fe2000f8e00ff */
        /* <DEDUP_REMOVED lines=9> */
[----:B------:R-:W-:Y:S01]  /*9970*/  R2UR UR34, R10 ;  /* 0x000000000a2272ca */ /* 0x000fe200000e0000 */
[----:B------:R-:W-:Y:S01]  /*9980*/  UMOV UR19, UR27 ;  /* 0x0000001b00137c82 */ /* 0x000fe20008000000 */
[----:B------:R-:W-:Y:S01]  /*9990*/  R2UR UR35, R9 ;  /* 0x00000000092372ca */ /* 0x000fe200000e0000 */
[----:B------:R-:W-:Y:S01]  /*99a0*/  UMOV UR33, UR25 ;  /* 0x0000001900217c82 */ /* 0x000fe20008000000 */
[----:B------:R-:W-:Y:S01]  /*99b0*/  UMOV UR7, 0x10 ;  /* 0x0000001000077882 */ /* 0x000fe20000000000 */
[----:B------:R1:W-:Y:S01]  /*99c0*/  UTMALDG.4D [UR24], [UR8], desc[UR30] ;  /* 0x00001e18080075b4 */ /* 0x0003e20008019000 */
[----:B------:R-:W-:Y:S01]  /*99d0*/  IMAD.MOV.U32 R4, RZ, RZ, R6 ;  /* 0x000000ffff047224 */ /* 0x000fe200078e0006 */
[----:B------:R1:W-:Y:S08]  /*99e0*/  UTMALDG.4D [UR16], [UR8], desc[UR30] ;  /* 0x00001e10080075b4 */ /* 0x0003f00008019000 */
[----:B------:R1:W-:Y:S02]  /*99f0*/  UBLKCP.S.G [UR32], [UR34], UR7 ;  /* 0x00000020220073ba */ /* 0x0003e40008000207 */
[----:B-1----:R-:W-:Y:S01]  /*9a00*/  NOP ;  /* 0x0000000000007918 */ /* 0x002fe20000000000 */
.L_x_2460:
[----:B------:R-:W1:Y:S01]  /*9a10*/  S2R R0, SR_TID.X ;  /* 0x0000000000007919 */ /* 0x000e620000002100 */
[----:B------:R-:W-:Y:S01]  /*9a20*/  IMAD R3, R19, 0x8, R16 ;  /* 0x0000000813037824 */ /* 0x000fe200078e0210 */
[----:B-1----:R-:W-:Y:S02]  /*9a30*/  LOP3.LUT R2, R0, 0x7f, RZ, 0xc0, !PT ;  /* 0x0000007f00027812 */ /* 0x002fe400078ec0ff */
[----:B------:R-:W-:Y:S02]  /*9a40*/  SHF.L.U32 R0, R11, 0x1f, RZ ;  /* 0x0000001f0b007819 */ /* 0x000fe400000006ff */
[----:B------:R-:W-:Y:S02]  /*9a50*/  ISETP.NE.AND P1, PT, R2, RZ, PT ;  /* 0x000000ff0200720c */ /* 0x000fe40003f25270 */
[----:B------:R-:W1:Y:S02]  /*9a60*/  SYNCS.PHASECHK.TRANS64.TRYWAIT P0, [R3+URZ+0x30840], R0 ;  /* 0x03084000030075a7 */ /* 0x000e64000800017f */
[----:B-1----:R-:W-:Y:S09]  /*9a70*/  @!P0 BRA `(.L_x_2475) ;  /* 0x0000000800508947 */ /* 0x002ff20003800000 */
.L_x_2494:
[----:B------:R-:W-:Y:S05]  /*9a80*/  @P1 BRA `(.L_x_2476) ;  /* 0x0000000000181947 */ /* 0x000fea0003800000 */
[----:B------:R-:W1:Y:S01]  /*9a90*/  S2R R2, SR_TID.X ;  /* 0x0000000000027919 */ /* 0x000e620000002100 */
[----:B------:R-:W-:-:S04]  /*9aa0*/  IMAD.MOV.U32 R0, RZ, RZ, 0x4100 ;  /* 0x00004100ff007424 */ /* 0x000fc800078e00ff */
[----:B------:R1:W-:Y:S02]  /*9ab0*/  SYNCS.ARRIVE.TRANS64 RZ, [R3+URZ+0x30830], R0 ;  /* 0x0308300003ff79a7 */ /* 0x0003e4000800003f */
[----:B-1----:R-:W-:-:S13]  /*9ac0*/  LOP3.LUT P0, RZ, R2, 0x1f, RZ, 0xc0, !PT ;  /* 0x0000001f02ff7812 */ /* 0x002fda000780c0ff */
[----:B------:R-:W-:Y:S05]  /*9ad0*/  @!P0 BRA `(.L_x_2476) ;  /* 0x0000000000048947 */ /* 0x000fea0003800000 */
[----:B------:R-:W-:Y:S01]  /*9ae0*/  BPT.TRAP 0x1 ;  /* 0x000000040000795c */ /* 0x000fe20000300000 */
.L_x_2476:
[----:B------:R-:W-:Y:S01]  /*9af0*/  R2UR UR27, R4 ;  /* 0x00000000041b72ca */ /* 0x000fe200000e0000 */
        /* <DEDUP_REMOVED lines=39> */
.L_x_2457:
[----:B------:R-:W-:Y:S05]  /*9d70*/  BSYNC B0 ;  /* 0x0000000000007941 */ /* 0x000fea0003800000 */
.L_x_2456:
[----:B------:R-:W-:-:S03]  /*9d80*/  UMOV UR7, 0xffffffff ;  /* 0xffffffff00077882 */ /* 0x000fc60000000000 */
[----:B------:R-:W-:Y:S05]  /*9d90*/  BRA.DIV UR7, `(.L_x_2477) ;  /* 0x00000006079c7947 */ /* 0x000fea000b800000 */
[----:B------:R-:W-:-:S13]  /*9da0*/  ELECT P6, URZ, PT ;  /* 0x00000000003f782f */ /* 0x000fda00038c0000 */
.L_x_2497:
[----:B------:R-:W-:Y:S05]  /*9db0*/  @!P6 BRA `(.L_x_2373) ;  /* 0x000000000084e947 */ /* 0x000fea0003800000 */
[----:B------:R-:W-:-:S06]  /*9dc0*/  ULOP3.LUT UR7, UR38, 0x2, URZ, 0xfc, !UPT ;  /* 0x0000000226077892 */ /* 0x000fcc000f8efc3f */
[----:B------:R-:W-:-:S05]  /*9dd0*/  IMAD.U32 R2, RZ, RZ, UR7 ;  /* 0x00000007ff027e24 */ /* 0x000fca000f8e00ff */
[----:B------:R-:W-:-:S13]  /*9de0*/  ISETP.NE.AND P2, PT, R2, 0x3, PT ;  /* 0x000000030200780c */ /* 0x000fda0003f45270 */
[----:B------:R-:W-:Y:S05]  /*9df0*/  @!P2 BRA `(.L_x_2478) ;  /* 0x000000000004a947 */ /* 0x000fea0003800000 */
[----:B------:R-:W-:Y:S01]  /*9e00*/  BPT.TRAP 0x1 ;  /* 0x000000040000795c */ /* 0x000fe20000300000 */
.L_x_2478:
        /* <DEDUP_REMOVED lines=15> */
.L_x_2498:
[----:B------:R-:W2:Y:S02]  /*9f00*/  SYNCS.PHASECHK.TRANS64.TRYWAIT P0, [R3+URZ], R2 ;  /* 0x00000002030075a7 */ /* 0x000ea4000800017f */
[----:B--2---:R-:W-:Y:S05]  /*9f10*/  @!P0 BRA `(.L_x_2480) ;  /* 0x0000000400708947 */ /* 0x004fea0003800000 */
.L_x_2499:
[----:B------:R-:W-:Y:S05]  /*9f20*/  @!P2 BRA `(.L_x_2481) ;  /* 0x000000000004a947 */ /* 0x000fea0003800000 */
[----:B------:R-:W-:Y:S01]  /*9f30*/  BPT.TRAP 0x1 ;  /* 0x000000040000795c */ /* 0x000fe20000300000 */
.L_x_2481:
[----:B--2---:R-:W-:-:S04]  /*9f40*/  VIADD R3, R7, 0x30840 ;  /* 0x0003084007037836 */ /* 0x004fc80000000000 */
[----:B------:R-:W-:-:S04]  /*9f50*/  IMAD R0, R0, 0x8, R3 ;  /* 0x0000000800007824 */ /* 0x000fc800078e0203 */
[----:B------:R-:W2:Y:S02]  /*9f60*/  SYNCS.PHASECHK.TRANS64.TRYWAIT P0, [R0+URZ], R5 ;  /* 0x00000005000075a7 */ /* 0x000ea4000800017f */
[----:B--2---:R-:W-:Y:S05]  /*9f70*/  @!P0 BRA `(.L_x_2482) ;  /* 0x00000004006c8947 */ /* 0x004fea0003800000 */
.L_x_2500:
[----:B------:R-:W-:-:S07]  /*9f80*/  IMAD R3, R4, 0x8, R3 ;  /* 0x0000000804037824 */ /* 0x000fce00078e0203 */
.L_x_2483:
[----:B---3--:R3:W4:Y:S02]  /*9f90*/  SYNCS.PHASECHK.TRANS64.TRYWAIT P0, [R3+URZ], R2 ;  /* 0x00000002030075a7 */ /* 0x008724000800017f */
[----:B----4-:R-:W-:Y:S05]  /*9fa0*/  @!P0 NANOSLEEP.SYNCS 0x989680 ;  /* 0x009896800000895d */ /* 0x010fea0003900000 */
[----:B------:R-:W4:Y:S02]  /*9fb0*/  @!P0 SYNCS.PHASECHK.TRANS64 P0, [R3+URZ], R2 ;  /* 0x00000002030085a7 */ /* 0x000f24000800007f */
[----:B----4-:R-:W-:Y:S05]  /*9fc0*/  @!P0 BRA `(.L_x_2483) ;  /* 0xfffffffc00f08947 */ /* 0x010fea000383ffff */
.L_x_2373:
[----:B------:R-:W-:Y:S05]  /*9fd0*/  BSYNC B6 ;  /* 0x0000000000067941 */ /* 0x000fea0003800000 */
.L_x_2368:
[----:B------:R-:W-:Y:S05]  /*9fe0*/  EXIT ;  /* 0x000000000000794d */ /* 0x000fea0003800000 */
.L_x_2379:
[----:B------:R-:W-:Y:S02]  /*9ff0*/  IMAD.MOV.U32 R12, RZ, RZ, RZ ;  /* 0x000000ffff0c7224 */ /* 0x000fe400078e00ff */
[----:B------:R-:W-:Y:S02]  /*a000*/  IMAD.MOV.U32 R11, RZ, RZ, 0x1f ;  /* 0x0000001fff0b7424 */ /* 0x000fe400078e00ff */
[----:B------:R-:W-:-:S07]  /*a010*/  IMAD.MOV.U32 R15, RZ, RZ, -0x1 ;  /* 0xffffffffff0f7424 */ /* 0x000fce00078e00ff */
[----:B------:R-:W-:Y:S05]  /*a020*/  WARPSYNC.COLLECTIVE R15, `(.L_x_2484) ;  /* 0x000000000f087348 */ /* 0x000fea0003c00000 */
[----:B------:R1:W2:Y:S02]  /*a030*/  SHFL.IDX P6, R14, R13, R12, R11 ;  /* 0x0000000c0d0e7389 */ /* 0x0002a400000c000b */
[----:B-12---:R-:W-:Y:S01]  /*a040*/  ENDCOLLECTIVE ;  /* 0x000000000000791b */ /* 0x006fe20003800000 */
.L_x_2484:
[----:B------:R-:W-:Y:S05]  /*a050*/  BRA `(.L_x_2485) ;  /* 0xffffff7000cc7947 */ /* 0x000fea000383ffff */
.L_x_2381:
[----:B---3--:R-:W3:Y:S01]  /*a060*/  S2R R6, SR_CgaCtaId ;  /* 0x0000000000067919 */ /* 0x008ee20000008800 */
[----:B------:R-:W-:-:S04]  /*a070*/  MOV R0, 0x400 ;  /* 0x0000040000007802 */ /* 0x000fc80000000f00 */
[----:B---3--:R-:W-:-:S04]  /*a080*/  LEA R0, R6, R0, 0x18 ;  /* 0x0000000006007211 */ /* 0x008fc800078ec0ff */
[----:B------:R3:W4:Y:S03]  /*a090*/  SYNCS.PHASECHK.TRANS64.TRYWAIT P0, [R0+URZ+0x30800], R8 ;  /* 0x03080008000075a7 */ /* 0x000726000800017f */
[----:B----4-:R-:W-:Y:S05]  /*a0a0*/  @!P0 NANOSLEEP.SYNCS 0x989680 ;  /* 0x009896800000895d */ /* 0x010fea0003900000 */
[----:B------:R-:W4:Y:S02]  /*a0b0*/  @!P0 SYNCS.PHASECHK.TRANS64 P0, [R0+URZ+0x30800], R8 ;  /* 0x03080008000085a7 */ /* 0x000f24000800007f */
[----:B----4-:R-:W-:Y:S05]  /*a0c0*/  @!P0 BRA `(.L_x_2381) ;  /* 0xfffffffc00e48947 */ /* 0x010fea000383ffff */
[----:B------:R-:W-:Y:S05]  /*a0d0*/  BRA `(.L_x_2380) ;  /* 0xffffff7000e87947 */ /* 0x000fea000383ffff */
.L_x_2385:
[----:B---3--:R3:W4:Y:S02]  /*a0e0*/  SYNCS.PHASECHK.TRANS64.TRYWAIT P1, [R0+URZ+0x30810], R209 ;  /* 0x030810d1000075a7 */ /* 0x008724000802017f */
[----:B----4-:R-:W-:Y:S05]  /*a0f0*/  @!P1 NANOSLEEP.SYNCS 0x989680 ;  /* 0x009896800000995d */ /* 0x010fea0003900000 */
[----:B------:R-:W4:Y:S02]  /*a100*/  @!P1 SYNCS.PHASECHK.TRANS64 P1, [R0+URZ+0x30810], R209 ;  /* 0x030810d1000095a7 */ /* 0x000f24000802007f */
[----:B----4-:R-:W-:Y:S05]  /*a110*/  @!P1 BRA `(.L_x_2385) ;  /* 0xfffffffc00f09947 */ /* 0x010fea000383ffff */
[----:B------:R-:W-:Y:S05]  /*a120*/  BRA `(.L_x_2384) ;  /* 0xffffff7800bc7947 */ /* 0x000fea000383ffff */
.L_x_2389:
[----:B------:R1:W1:Y:S02]  /*a130*/  SYNCS.PHASECHK.TRANS64.TRYWAIT P1, [R0+URZ+0x30830], R209 ;  /* 0x030830d1000075a7 */ /* 0x000264000802017f */
[----:B-1----:R-:W-:Y:S05]  /*a140*/  @!P1 NANOSLEEP.SYNCS 0x989680 ;  /* 0x009896800000995d */ /* 0x002fea0003900000 */
[----:B------:R-:W1:Y:S02]  /*a150*/  @!P1 SYNCS.PHASECHK.TRANS64 P1, [R0+URZ+0x30830], R209 ;  /* 0x030830d1000095a7 */ /* 0x000e64000802007f */
[----:B-1----:R-:W-:Y:S05]  /*a160*/  @!P1 BRA `(.L_x_2389) ;  /* 0xfffffffc00f09947 */ /* 0x002fea000383ffff */
[----:B------:R-:W-:Y:S05]  /*a170*/  BRA `(.L_x_2388) ;  /* 0xffffff8000dc7947 */ /* 0x000fea000383ffff */
.L_x_2458:
[----:B-1----:R1:W2:Y:S02]  /*a180*/  SYNCS.PHASECHK.TRANS64.TRYWAIT P0, [R16+URZ+0x30820], R3 ;  /* 0x03082003100075a7 */ /* 0x0022a4000800017f */
[----:B--2---:R-:W-:Y:S05]  /*a190*/  @!P0 NANOSLEEP.SYNCS 0x989680 ;  /* 0x009896800000895d */ /* 0x004fea0003900000 */
[----:B------:R-:W2:Y:S02]  /*a1a0*/  @!P0 SYNCS.PHASECHK.TRANS64 P0, [R16+URZ+0x30820], R3 ;  /* 0x03082003100085a7 */ /* 0x000ea4000800007f */
[----:B--2---:R-:W-:Y:S05]  /*a1b0*/  @!P0 BRA `(.L_x_2458) ;  /* 0xfffffffc00f08947 */ /* 0x004fea000383ffff */
[----:B------:R-:W-:Y:S05]  /*a1c0*/  BRA `(.L_x_2486) ;  /* 0xffffffe0004c7947 */ /* 0x000fea000383ffff */
.L_x_2462:
[----:B-1----:R1:W3:Y:S02]  /*a1d0*/  SYNCS.PHASECHK.TRANS64.TRYWAIT P1, [R16+URZ+0x30840], R21 ;  /* 0x03084015100075a7 */ /* 0x0022e4000802017f */
[----:B---3--:R-:W-:Y:S05]  /*a1e0*/  @!P1 NANOSLEEP.SYNCS 0x989680 ;  /* 0x009896800000995d */ /* 0x008fea0003900000 */
[----:B------:R-:W3:Y:S02]  /*a1f0*/  @!P1 SYNCS.PHASECHK.TRANS64 P1, [R16+URZ+0x30840], R21 ;  /* 0x03084015100095a7 */ /* 0x000ee4000802007f */
[----:B---3--:R-:W-:Y:S05]  /*a200*/  @!P1 BRA `(.L_x_2462) ;  /* 0xfffffffc00f09947 */ /* 0x008fea000383ffff */
[----:B------:R-:W-:Y:S05]  /*a210*/  BRA `(.L_x_2487) ;  /* 0xffffffe800047947 */ /* 0x000fea000383ffff */
.L_x_2464:
[----:B--2---:R2:W3:Y:S02]  /*a220*/  SYNCS.PHASECHK.TRANS64.TRYWAIT P1, [R16+URZ+0x30828], R21 ;  /* 0x03082815100075a7 */ /* 0x0044e4000802017f */
[----:B---3--:R-:W-:Y:S05]  /*a230*/  @!P1 NANOSLEEP.SYNCS 0x989680 ;  /* 0x009896800000995d */ /* 0x008fea0003900000 */
[----:B------:R-:W3:Y:S02]  /*a240*/  @!P1 SYNCS.PHASECHK.TRANS64 P1, [R16+URZ+0x30828], R21 ;  /* 0x03082815100095a7 */ /* 0x000ee4000802007f */
[----:B---3--:R-:W-:Y:S05]  /*a250*/  @!P1 BRA `(.L_x_2464) ;  /* 0xfffffffc00f09947 */ /* 0x008fea000383ffff */
[----:B------:R-:W-:Y:S05]  /*a260*/  BRA `(.L_x_2488) ;  /* 0xffffffe800987947 */ /* 0x000fea000383ffff */
.L_x_2466:
[----:B---3--:R3:W4:Y:S02]  /*a270*/  SYNCS.PHASECHK.TRANS64.TRYWAIT P1, [R16+URZ+0x30848], R21 ;  /* 0x03084815100075a7 */ /* 0x008724000802017f */
[----:B----4-:R-:W-:Y:S05]  /*a280*/  @!P1 NANOSLEEP.SYNCS 0x989680 ;  /* 0x009896800000995d */ /* 0x010fea0003900000 */
[----:B------:R-:W4:Y:S02]  /*a290*/  @!P1 SYNCS.PHASECHK.TRANS64 P1, [R16+URZ+0x30848], R21 ;  /* 0x03084815100095a7 */ /* 0x000f24000802007f */
[----:B----4-:R-:W-:Y:S05]  /*a2a0*/  @!P1 BRA `(.L_x_2466) ;  /* 0xfffffffc00f09947 */ /* 0x010fea000383ffff */
[----:B------:R-:W-:Y:S05]  /*a2b0*/  BRA `(.L_x_2489) ;  /* 0xffffffec002c7947 */ /* 0x000fea000383ffff */
.L_x_2468:
[----:B------:R-:W-:-:S07]  /*a2c0*/  SHF.L.U32 R5, R11, 0x1f, RZ ;  /* 0x0000001f0b057819 */ /* 0x000fce00000006ff */
.L_x_2490:
[----:B------:R1:W1:Y:S02]  /*a2d0*/  SYNCS.PHASECHK.TRANS64.TRYWAIT P1, [R16+URZ+0x30820], R5 ;  /* 0x03082005100075a7 */ /* 0x000264000802017f */
[----:B-1----:R-:W-:Y:S05]  /*a2e0*/  @!P1 NANOSLEEP.SYNCS 0x989680 ;  /* 0x009896800000995d */ /* 0x002fea0003900000 */
[----:B------:R-:W1:Y:S02]  /*a2f0*/  @!P1 SYNCS.PHASECHK.TRANS64 P1, [R16+URZ+0x30820], R5 ;  /* 0x03082005100095a7 */ /* 0x000e64000802007f */
[----:B-1----:R-:W-:Y:S05]  /*a300*/  @!P1 BRA `(.L_x_2490) ;  /* 0xfffffffc00f09947 */ /* 0x002fea000383ffff */
[----:B------:R-:W-:Y:S05]  /*a310*/  BRA `(.L_x_2491) ;  /* 0xffffffec00a87947 */ /* 0x000fea000383ffff */
.L_x_2471:
[----:B-1----:R1:W2:Y:S02]  /*a320*/  SYNCS.PHASECHK.TRANS64.TRYWAIT P1, [R16+URZ+0x30840], R13 ;  /* 0x0308400d100075a7 */ /* 0x0022a4000802017f */
[----:B--2---:R-:W-:Y:S05]  /*a330*/  @!P1 NANOSLEEP.SYNCS 0x989680 ;  /* 0x009896800000995d */ /* 0x004fea0003900000 */
[----:B------:R-:W2:Y:S02]  /*a340*/  @!P1 SYNCS.PHASECHK.TRANS64 P1, [R16+URZ+0x30840], R13 ;  /* 0x0308400d100095a7 */ /* 0x000ea4000802007f */
[----:B--2---:R-:W-:Y:S05]  /*a350*/  @!P1 BRA `(.L_x_2471) ;  /* 0xfffffffc00f09947 */ /* 0x004fea000383ffff */
[----:B------:R-:W-:Y:S05]  /*a360*/  BRA `(.L_x_2492) ;  /* 0xfffffff000607947 */ /* 0x000fea000383ffff */
.L_x_2473:
[----:B--2---:R2:W1:Y:S02]  /*a370*/  SYNCS.PHASECHK.TRANS64.TRYWAIT P1, [R16+URZ+0x30828], R13 ;  /* 0x0308280d100075a7 */ /* 0x004464000802017f */
[----:B-1----:R-:W-:Y:S05]  /*a380*/  @!P1 NANOSLEEP.SYNCS 0x989680 ;  /* 0x009896800000995d */ /* 0x002fea0003900000 */
[----:B------:R-:W1:Y:S02]  /*a390*/  @!P1 SYNCS.PHASECHK.TRANS64 P1, [R16+URZ+0x30828], R13 ;  /* 0x0308280d100095a7 */ /* 0x000e64000802007f */
[----:B-1----:R-:W-:Y:S05]  /*a3a0*/  @!P1 BRA `(.L_x_2473) ;  /* 0xfffffffc00f09947 */ /* 0x002fea000383ffff */
[----:B------:R-:W-:Y:S05]  /*a3b0*/  BRA `(.L_x_2493) ;  /* 0xfffffff000e87947 */ /* 0x000fea000383ffff */
.L_x_2475:
[----:B------:R1:W1:Y:S02]  /*a3c0*/  SYNCS.PHASECHK.TRANS64.TRYWAIT P0, [R3+URZ+0x30840], R0 ;  /* 0x03084000030075a7 */ /* 0x000264000800017f */
[----:B-1----:R-:W-:Y:S05]  /*a3d0*/  @!P0 NANOSLEEP.SYNCS 0x989680 ;  /* 0x009896800000895d */ /* 0x002fea0003900000 */
[----:B------:R-:W1:Y:S02]  /*a3e0*/  @!P0 SYNCS.PHASECHK.TRANS64 P0, [R3+URZ+0x30840], R0 ;  /* 0x03084000030085a7 */ /* 0x000e64000800007f */
[----:B-1----:R-:W-:Y:S05]  /*a3f0*/  @!P0 BRA `(.L_x_2475) ;  /* 0xfffffffc00f08947 */ /* 0x002fea000383ffff */
[----:B------:R-:W-:Y:S05]  /*a400*/  BRA `(.L_x_2494) ;  /* 0xfffffff4009c7947 */ /* 0x000fea000383ffff */
.L_x_2477:
[----:B------:R-:W-:Y:S01]  /*a410*/  BSSY B0, `(.L_x_2495) ;  /* 0x0000006000007945 */ /* 0x000fe20003800000 */
[----:B------:R-:W-:-:S07]  /*a420*/  IMAD.MOV.U32 R15, RZ, RZ, -0x1 ;  /* 0xffffffffff0f7424 */ /* 0x000fce00078e00ff */
[----:B------:R-:W-:Y:S05]  /*a430*/  WARPSYNC.COLLECTIVE R15, `(.L_x_2496) ;  /* 0x000000000f0c7348 */ /* 0x000fea0003c00000 */
[----:B------:R-:W-:Y:S02]  /*a440*/  ELECT P6, UR62, PT ;  /* 0x00000000003e782f */ /* 0x000fe400038c0000 */
[----:B------:R-:W-:Y:S01]  /*a450*/  MOV R14, UR62 ;  /* 0x0000003e000e7c02 */ /* 0x000fe20008000f00 */
[----:B------:R-:W-:Y:S10]  /*a460*/  ENDCOLLECTIVE ;  /* 0x000000000000791b */ /* 0x000ff40003800000 */
.L_x_2496:
[----:B------:R-:W-:Y:S05]  /*a470*/  BSYNC B0 ;  /* 0x0000000000007941 */ /* 0x000fea0003800000 */
.L_x_2495:
[----:B------:R-:W-:Y:S05]  /*a480*/  BRA `(.L_x_2497) ;  /* 0xfffffff800487947 */ /* 0x000fea000383ffff */
.L_x_2479:
[----:B-1----:R1:W2:Y:S02]  /*a490*/  SYNCS.PHASECHK.TRANS64.TRYWAIT P0, [R6+URZ], R5 ;  /* 0x00000005060075a7 */ /* 0x0022a4000800017f */
[----:B--2---:R-:W-:Y:S05]  /*a4a0*/  @!P0 NANOSLEEP.SYNCS 0x989680 ;  /* 0x009896800000895d */ /* 0x004fea0003900000 */
[----:B------:R-:W2:Y:S02]  /*a4b0*/  @!P0 SYNCS.PHASECHK.TRANS64 P0, [R6+URZ], R5 ;  /* 0x00000005060085a7 */ /* 0x000ea4000800007f */
[----:B--2---:R-:W-:Y:S05]  /*a4c0*/  @!P0 BRA `(.L_x_2479) ;  /* 0xfffffffc00f08947 */ /* 0x004fea000383ffff */
[----:B------:R-:W-:Y:S05]  /*a4d0*/  BRA `(.L_x_2498) ;  /* 0xfffffff800887947 */ /* 0x000fea000383ffff */
.L_x_2480:
[----:B--2---:R2:W3:Y:S02]  /*a4e0*/  SYNCS.PHASECHK.TRANS64.TRYWAIT P0, [R3+URZ], R2 ;  /* 0x00000002030075a7 */ /* 0x0044e4000800017f */
[----:B---3--:R-:W-:Y:S05]  /*a4f0*/  @!P0 NANOSLEEP.SYNCS 0x989680 ;  /* 0x009896800000895d */ /* 0x008fea0003900000 */
[----:B------:R-:W3:Y:S02]  /*a500*/  @!P0 SYNCS.PHASECHK.TRANS64 P0, [R3+URZ], R2 ;  /* 0x00000002030085a7 */ /* 0x000ee4000800007f */
[----:B---3--:R-:W-:Y:S05]  /*a510*/  @!P0 BRA `(.L_x_2480) ;  /* 0xfffffffc00f08947 */ /* 0x008fea000383ffff */
[----:B------:R-:W-:Y:S05]  /*a520*/  BRA `(.L_x_2499) ;  /* 0xfffffff8007c7947 */ /* 0x000fea000383ffff */
.L_x_2482:
[----:B--2---:R2:W3:Y:S02]  /*a530*/  SYNCS.PHASECHK.TRANS64.TRYWAIT P0, [R0+URZ], R5 ;  /* 0x00000005000075a7 */ /* 0x0044e4000800017f */
[----:B---3--:R-:W-:Y:S05]  /*a540*/  @!P0 NANOSLEEP.SYNCS 0x989680 ;  /* 0x009896800000895d */ /* 0x008fea0003900000 */
[----:B------:R-:W3:Y:S02]  /*a550*/  @!P0 SYNCS.PHASECHK.TRANS64 P0, [R0+URZ], R5 ;  /* 0x00000005000085a7 */ /* 0x000ee4000800007f */
[----:B---3--:R-:W-:Y:S05]  /*a560*/  @!P0 BRA `(.L_x_2482) ;  /* 0xfffffffc00f08947 */ /* 0x008fea000383ffff */
[----:B------:R-:W-:Y:S05]  /*a570*/  BRA `(.L_x_2500) ;  /* 0xfffffff800807947 */ /* 0x000fea000383ffff */
.L_x_2501:
        /* <DEDUP_REMOVED lines=16> */
.L_x_7306:


//--------------------- .text._ZN7cutlass13device_kernelIN5flash11enable_sm90INS1_16FlashAttnBwdSm90INS1_25CollectiveMainloopBwdSm90ILi2ELi2ELi2EN4cute5tupleIJNS5_1CILi1EEES8_S8_EEENS6_IJNS7_ILi64EEENS7_ILi128EEESB_EEENS_6half_tEfNS_4arch4Sm90ELb1ELb0ELb1ELb0ELb1ELb1ELb0ELb0ELi2ELi1ELi2ELi1ELb0EEENS1_21CollectiveEpilogueBwdISC_SD_SF_Li256ELb0ELb0ELi1EEENS1_25SingleTileBwdLPTSchedulerILb0ELi128ELb1EEEEEEEEEvNT_6ParamsE --------------------------
	.section	.text._ZN7cutlass13device_kernelIN5flash11enable_sm90INS1_16FlashAttnBwdSm90INS1_25CollectiveMainloopBwdSm90ILi2ELi2ELi2EN4cute5tupleIJNS5_1CILi1EEES8_S8_EEENS6_IJNS7_ILi64EEENS7_ILi128EEESB_EEENS_6half_tEfNS_4arch4Sm90ELb1ELb0ELb1ELb0ELb1ELb1ELb0ELb0ELi2ELi1ELi2ELi1ELb0EEENS1_21CollectiveEpilogueBwdISC_SD_SF_Li256ELb0ELb0ELi1EEENS1_25SingleTileBwdLPTSchedulerILb0ELi128ELb1EEEEEEEEEvNT_6ParamsE,"ax",@progbits
	.align	128
.text._ZN7cutlass13device_kernelIN5flash11enable_sm90INS1_16FlashAttnBwdSm90INS1_25CollectiveMainloopBwdSm90ILi2ELi2ELi2EN4cute5tupleIJNS5_1CILi1EEES8_S8_EEENS6_IJNS7_ILi64EEENS7_ILi128EEESB_EEENS_6half_tEfNS_4arch4Sm90ELb1ELb0ELb1ELb0ELb1ELb1ELb0ELb0ELi2ELi1ELi2ELi1ELb0EEENS1_21CollectiveEpilogueBwdISC_SD_SF_Li256ELb0ELb0ELi1EEENS1_25SingleTileBwdLPTSchedulerILb0ELi128ELb1EEEEEEEEEvNT_6ParamsE:
        .type           _ZN7cutlass13device_kernelIN5flash11enable_sm90INS1_16FlashAttnBwdSm90INS1_25CollectiveMainloopBwdSm90ILi2ELi2ELi2EN4cute5tupleIJNS5_1CILi1EEES8_S8_EEENS6_IJNS7_ILi64EEENS7_ILi128EEESB_EEENS_6half_tEfNS_4arch4Sm90ELb1ELb0ELb1ELb0ELb1ELb1ELb0ELb0ELi2ELi1ELi2ELi1ELb0EEENS1_21CollectiveEpilogueBwdISC_SD_SF_Li256ELb0ELb0ELi1EEENS1_25SingleTileBwdLPTSchedulerILb0ELi128ELb1EEEEEEEEEvNT_6ParamsE,@function
        .size           _ZN7cutlass13device_kernelIN5flash11enable_sm90INS1_16FlashAttnBwdSm90INS1_25CollectiveMainloopBwdSm90ILi2ELi2ELi2EN4cute5tupleIJNS5_1CILi1EEES8_S8_EEENS6_IJNS7_ILi64EEENS7_ILi128EEESB_EEENS_6half_tEfNS_4arch4Sm90ELb1ELb0ELb1ELb0ELb1ELb1ELb0ELb0ELi2ELi1ELi2ELi1ELb0EEENS1_21CollectiveEpilogueBwdISC_SD_SF_Li256ELb0ELb0ELi1EEENS1_25SingleTileBwdLPTSchedulerILb0ELi128ELb1EEEEEEEEEvNT_6ParamsE,(.L_x_7307 - _ZN7cutlass13device_kernelIN5flash11enable_sm90INS1_16FlashAttnBwdSm90INS1_25CollectiveMainloopBwdSm90ILi2ELi2ELi2EN4cute5tupleIJNS5_1CILi1EEES8_S8_EEENS6_IJNS7_ILi64EEENS7_ILi128EEESB_EEENS_6half_tEfNS_4arch4Sm90ELb1ELb0ELb1ELb0ELb1ELb1ELb0ELb0ELi2ELi1ELi2ELi1ELb0EEENS1_21CollectiveEpilogueBwdISC_SD_SF_Li256ELb0ELb0ELi1EEENS1_25SingleTileBwdLPTSchedulerILb0ELi128ELb1EEEEEEEEEvNT_6ParamsE)
        .other          _ZN7cutlass13device_kernelIN5flash11enable_sm90INS1_16FlashAttnBwdSm90INS1_25CollectiveMainloopBwdSm90ILi2ELi2ELi2EN4cute5tupleIJNS5_1CILi1EEES8_S8_EEENS6_IJNS7_ILi64EEENS7_ILi128EEESB_EEENS_6half_tEfNS_4arch4Sm90ELb1ELb0ELb1ELb0ELb1ELb1ELb0ELb0ELi2ELi1ELi2ELi1ELb0EEENS1_21CollectiveEpilogueBwdISC_SD_SF_Li256ELb0ELb0ELi1EEENS1_25SingleTileBwdLPTSchedulerILb0ELi128ELb1EEEEEEEEEvNT_6ParamsE,@"STO_CUDA_ENTRY STV_DEFAULT"
_ZN7cutlass13device_kernelIN5flash11enable_sm90INS1_16FlashAttnBwdSm90INS1_25CollectiveMainloopBwdSm90ILi2ELi2ELi2EN4cute5tupleIJNS5_1CILi1EEES8_S8_EEENS6_IJNS7_ILi64EEENS7_ILi128EEESB_EEENS_6half_tEfNS_4arch4Sm90ELb1ELb0ELb1ELb0ELb1ELb1ELb0ELb0ELi2ELi1ELi2ELi1ELb0EEENS1_21CollectiveEpilogueBwdISC_SD_SF_Li256ELb0ELb0ELi1EEENS1_25SingleTileBwdLPTSchedulerILb0ELi128ELb1EEEEEEEEEvNT_6ParamsE:
        /* <DEDUP_REMOVED lines=30> */
.L_x_2503:
[----:B------:R-:W-:Y:S05]  /*01e0*/  BSYNC B0 ;  /* 0x0000000000007941 */ /* 0x000fea0003800000 */
.L_x_2502:
        /* <DEDUP_REMOVED lines=37> */
.L_x_2504:
        /* <DEDUP_REMOVED lines=22> */
.L_x_2505:
[----:B------:R-:W-:Y:S01]  /*05a0*/  PLOP3.LUT P0, PT, PT, PT, UP0, 0x80, 0x0 ;  /* 0x000000000000781c */ /* 0x000fe20003f0f008 */
[----:B------:R-:W-:Y:S01]  /*05b0*/  NOP ;  /* 0x0000000000007918 */ /* 0x000fe20000000000 */
[----:B------:R-:W-:Y:S01]  /*05c0*/  ULDC.64 UR46, c[0x0][0x208] ;  /* 0x00008200002e7ab9 */ /* 0x000fe20000000a00 */
[----:B------:R-:W-:Y:S01]  /*05d0*/  BSSY B6, `(.L_x_2506) ;  /* 0x0000a48000067945 */ /* 0x000fe20003800000 */
[----:B-12-4-:R-:W-:Y:S09]  /*05e0*/  BAR.SYNC.DEFER_BLOCKING 0x0 ;  /* 0x0000000000007b1d */ /* 0x016ff20000010000 */
[----:B------:R-:W-:Y:S05]  /*05f0*/  @!P0 BRA `(.L_x_2507) ;  /* 0x0000006800348947 */ /* 0x000fea0003800000 */
.L_x_2508:
        /* <DEDUP_REMOVED lines=32> */
.L_x_2509:
[----:B------:R-:W-:Y:S01]  /*0800*/  ULDC UR7, c[0x0][0xb44] ;  /* 0x0002d10000077ab9 */ /* 0x000fe20000000800 */
[----:B------:R-:W-:Y:S01]  /*0810*/  UMOV UR36, UR10 ;  /* 0x0000000a00247c82 */ /* 0x000fe20008000000 */
[----:B------:R-:W-:-:S11]  /*0820*/  UISETP.NE.AND UP0, UPT, UR7, 0x1, UPT ;  /* 0x000000010700788c */ /* 0x000fd6000bf05270 */
[----:B------:R-:W-:Y:S02]  /*0830*/  @UP0 ULDC.64 UR8, c[0x0][0xb48] ;  /* 0x0002d20000080ab9 */ /* 0x000fe40000000a00 */
[----:B------:R-:W-:-:S04]  /*0840*/  UIMAD.WIDE.U32 UR4, UR10, UR8, URZ ;  /* 0x000000080a0472a5 */ /* 0x000fc8000f8e003f */
[----:B------:R-:W-:-:S04]  /*0850*/  @UP0 USHF.R.U32.HI UR36, URZ, UR9, UR5 ;  /* 0x000000093f240299 */ /* 0x000fc80008011605 */
[----:B------:R-:W-:-:S12]  /*0860*/  UIMAD UR4, UR36, UR7, URZ ;  /* 0x00000007240472a4 */ /* 0x000fd8000f8e023f */
.L_x_2510:
[----:B------:R-:W-:Y:S01]  /*0870*/  ULDC UR43, c[0x0][0xb38] ;  /* 0x0002ce00002b7ab9 */ /* 0x000fe20000000800 */
[----:B------:R-:W-:Y:S02]  /*0880*/  UIADD3 UR4, UR10, -UR4, URZ ;  /* 0x800000040a047290 */ /* 0x000fe4000fffe03f */
[----:B------:R-:W-:Y:S01]  /*0890*/  UISETP.NE.AND UP0, UPT, UR43, 0x1, UPT ;  /* 0x000000012b00788c */ /* 0x000fe2000bf05270 */
[----:B------:R-:W-:Y:S01]  /*08a0*/  ULDC UR5, c[0x0][0xb44] ;  /* 0x0002d10000057ab9 */ /* 0x000fe20000000800 */
[----:B------:R-:W-:Y:S02]  /*08b0*/  ULOP3.LUT UR37, URZ, UR36, URZ, 0x33, !UPT ;  /* 0x000000243f257292 */ /* 0x000fe4000f8e333f */
[----:B------:R-:W-:-:S07]  /*08c0*/  UIMAD UR6, UR6, UR5, UR4 ;  /* 0x00000005060672a4 */ /* 0x000fce000f8e0204 */
[----:B------:R-:W-:Y:S01]  /*08d0*/  @UP0 ULDC UR4, c[0x0][0xb3c] ;  /* 0x0002cf0000040ab9 */ /* 0x000fe20000000800 */
[----:B------:R-:W-:Y:S01]  /*08e0*/  @UP0 ULDC UR7, c[0x0][0xb40] ;  /* 0x0002d00000070ab9 */ /* 0x000fe20000000800 */
[----:B------:R-:W-:Y:S02]  /*08f0*/  UIMAD.WIDE.U32 UR4, UR6, UR4, URZ ;  /* 0x00000004060472a5 */ /* 0x000fe4000f8e003f */
[----:B------:R-:W-:Y:S02]  /*0900*/  UMOV UR44, UR6 ;  /* 0x00000006002c7c82 */ /* 0x000fe40008000000 */
[----:B------:R-:W-:-:S03]  /*0910*/  @UP0 USHF.R.U32.HI UR44, URZ, UR7, UR5 ;  /* 0x000000073f2c0299 */ /* 0x000fc60008011605 */
[----:B------:R-:W-:Y:S01]  /*0920*/  ULDC UR5, c[0x0][0xb2c] ;  /* 0x0002cb0000057ab9 */ /* 0x000fe20000000800 */
[----:B------:R-:W-:Y:S02]  /*0930*/  UIADD3 UR4, -UR44, URZ, URZ ;  /* 0x0000003f2c047290 */ /* 0x000fe4000fffe13f */
[----:B------:R-:W-:Y:S01]  /*0940*/  ISETP.LE.AND P0, PT, RZ, UR44, PT ;  /* 0x0000002cff007c0c */ /* 0x000fe2000bf03270 */
[----:B------:R-:W-:Y:S02]  /*0950*/  UIADD3 UR37, UR37, UR5, URZ ;  /* 0x0000000525257290 */ /* 0x000fe4000fffe03f */
[----:B------:R-:W-:-:S10]  /*0960*/  UIMAD UR43, UR43, UR4, UR6 ;  /* 0x000000042b2b72a4 */ /* 0x000fd4000f8e0206 */
        /* <DEDUP_REMOVED lines=105> */
.L_x_2514:
        /* <DEDUP_REMOVED lines=15> */
.L_x_2513:
        /* <DEDUP_REMOVED lines=23> */
.L_x_2516:
        /* <DEDUP_REMOVED lines=15> */
.L_x_2515:
        /* <DEDUP_REMOVED lines=8> */
.L_x_2641:
        /* <DEDUP_REMOVED lines=15> */
.L_x_2518:
        /* <DEDUP_REMOVED lines=105> */
.L_x_2530:
[----:B------:R-:W-:Y:S01]  /*1b50*/  IMAD.U32 R0, RZ, RZ, UR38 ;  /* 0x00000026ff007e24 */ /* 0x000fe2000f8e00ff */
[----:B------:R-:W-:Y:S05]  /*1b60*/  YIELD ;  /* 0x0000000000007946 */ /* 0x000fea0003800000 */
[----:B------:R-:W-:-:S04]  /*1b70*/  LOP3.LUT R0, R0, 0x1, RZ, 0xfc, !PT ;  /* 0x0000000100007812 */ /* 0x000fc800078efcff */
[----:B------:R-:W-:-:S13]  /*1b80*/  ISETP.NE.AND P0, PT, R0, 0x3, PT ;  /* 0x000000030000780c */ /* 0x000fda0003f05270 */
[----:B------:R-:W-:Y:S05]  /*1b90*/  @!P0 BRA `(.L_x_2520) ;  /* 0x0000000000048947 */ /* 0x000fea0003800000 */
[----:B------:R-:W-:Y:S01]  /*1ba0*/  BPT.TRAP 0x1 ;  /* 0x000000040000795c */ /* 0x000fe20000300000 */
.L_x_2520:
        /* <DEDUP_REMOVED lines=8> */
.L_x_2521:
[----:B---3--:R-:W-:Y:S05]  /*1c30*/  @P1 BRA `(.L_x_2522) ;  /* 0x0000000000081947 */ /* 0x008fea0003800000 */
[----:B------:R-:W3:Y:S02]  /*1c40*/  SYNCS.PHASECHK.TRANS64.TRYWAIT P1, [R0+URZ+0x30810], R209 ;  /* 0x030810d1000075a7 */ /* 0x000ee4000802017f */
[----:B---3--:R-:W-:Y:S05]  /*1c50*/  @!P1 BRA `(.L_x_2523) ;  /* 0x0000008c00c09947 */ /* 0x008fea0003800000 */
.L_x_2522:
        /* <DEDUP_REMOVED lines=84> */
.L_x_2524:
[----:B------:R1:W1:Y:S01]  /*21a0*/  SYNCS.PHASECHK.TRANS64.TRYWAIT P1, [R0+URZ+0x30830], R209 ;  /* 0x030830d1000075a7 */ /* 0x000262000802017f */
[----:B------:R-:W-:Y:S05]  /*21b0*/  @!P0 BRA `(.L_x_2525) ;  /* 0x0000000000048947 */ /* 0x000fea0003800000 */
[----:B------:R-:W-:Y:S01]  /*21c0*/  BPT.TRAP 0x1 ;  /* 0x000000040000795c */ /* 0x000fe20000300000 */
.L_x_2525:
        /* <DEDUP_REMOVED lines=54> */
.L_x_2526:
        /* <DEDUP_REMOVED lines=401> */
[----:B------:R-:W-:Y:S02]  /*3e40*/  WARPGROUP.DEPBAR.LE gsb0, 0x0 ;  /* 0x00008000000079c5 */ /* 0x000fe40000010000 */
[----:B------:R-:W-:-:S07]  /*3e50*/  WARPGROUP.ARRIVE ;  /* 0x00000000000079c5 */ /* 0x000fce0000000000 */
[----:B------:R-:W-:Y:S01]  /*3e60*/  HGMMA.64x128x16.F32 R88, R152, gdesc[UR8].tnspB, R88, gsb0 ;  /* 0x41e0000898587df0 */ /* 0x000fe20008000858 */
[----:B------:R-:W-:Y:S01]  /*3e70*/  UIADD3 UR10, UR6, 0x180, URZ ;  /* 0x00000180060a7890 */ /* 0x000fe2000fffe03f */
        /* <DEDUP_REMOVED lines=87> */
.L_x_2528:
        /* <DEDUP_REMOVED lines=49> */
.L_x_2529:
        /* <DEDUP_REMOVED lines=78> */
.L_x_2512:
        /* <DEDUP_REMOVED lines=23> */
.L_x_2532:
        /* <DEDUP_REMOVED lines=20> */
.L_x_2533:
        /* <DEDUP_REMOVED lines=18> */
.L_x_2534:
        /* <DEDUP_REMOVED lines=18> */
.L_x_2535:
        /* <DEDUP_REMOVED lines=126> */
[----:B------:R-:W-:Y:S01]  /*58b0*/  ULOP3.LUT UR4, URZ, UR36, URZ, 0x33, !UPT ;  /* 0x000000243f047292 */ /* 0x000fe2000f8e333f */
[----:B------:R-:W-:Y:S01]  /*58c0*/  ULDC UR5, c[0x0][0xb2c] ;  /* 0x0002cb0000057ab9 */ /* 0x000fe20000000800 */
[----:B------:R-:W-:Y:S02]  /*58d0*/  ULDC.64 UR6, c[0x0][0x198] ;  /* 0x0000660000067ab9 */ /* 0x000fe40000000a00 */
[----:B------:R-:W-:Y:S02]  /*58e0*/  UIADD3 UR5, UR4, UR5, URZ ;  /* 0x0000000504057290 */ /* 0x000fe4000fffe03f */
[----:B------:R-:W-:Y:S02]  /*58f0*/  UIADD3 UR4, UP0, UR6, 0x770, URZ ;  /* 0x0000077006047890 */ /* 0x000fe4000ff1e03f */
[----:B------:R-:W-:Y:S02]  /*5900*/  UIADD3 UR6, UP1, UR6, 0x670, URZ ;  /* 0x0000067006067890 */ /* 0x000fe4000ff3e03f */
[----:B------:R-:W-:-:S02]  /*5910*/  USHF.L.U32 UR42, UR5, 0x7, URZ ;  /* 0x00000007052a7899 */ /* 0x000fc4000800063f */
[----:B------:R-:W-:Y:S02]  /*5920*/  UIADD3 UR40, UR37, 0x8000, URZ ;  /* 0x0000800025287890 */ /* 0x000fe4000fffe03f */
[----:B------:R-:W-:Y:S02]  /*5930*/  UIADD3.X UR5, URZ, UR7, URZ, UP0, !UPT ;  /* 0x000000073f057290 */ /* 0x000fe400087fe43f */
[----:B------:R-:W-:Y:S02]  /*5940*/  UIADD3 UR16, UR37, 0xc000, URZ ;  /* 0x0000c00025107890 */ /* 0x000fe4000fffe03f */
        /* <DEDUP_REMOVED lines=17> */
.L_x_2537:
[----:B------:R-:W-:Y:S05]  /*5a60*/  BSYNC B0 ;  /* 0x0000000000007941 */ /* 0x000fea0003800000 */
.L_x_2536:
[----:B------:R-:W-:-:S04]  /*5a70*/  DEPBAR.LE SB0, 0x0 ;  /* 0x000080000000791a */ /* 0x000fc80000000000 */
[----:B------:R-:W-:Y:S05]  /*5a80*/  BRA `(.L_x_2511) ;  /* 0x0000004c00f07947 */ /* 0x000fea0003800000 */
.L_x_2531:
[----:B------:R-:W1:Y:S01]  /*5a90*/  S2R R0, SR_TID.X ;  /* 0x0000000000007919 */ /* 0x000e620000002100 */
[----:B------:R-:W2:Y:S01]  /*5aa0*/  LDC R2, c[0x0][0xb2c] ;  /* 0x0002cb00ff027b82 */ /* 0x000ea20000000800 */
[----:B------:R-:W-:Y:S01]  /*5ab0*/  ULOP3.LUT UR4, URZ, UR36, URZ, 0x33, !UPT ;  /* 0x000000243f047292 */ /* 0x000fe2000f8e333f */
[----:B------:R-:W-:Y:S01]  /*5ac0*/  BSSY B0, `(.L_x_2538) ;  /* 0x0000032000007945 */ /* 0x000fe20003800000 */
[----:B------:R-:W-:Y:S02]  /*5ad0*/  USHF.R.S32.HI UR6, URZ, 0x1f, UR43 ;  /* 0x0000001f3f067899 */ /* 0x000fe4000801142b */
[----:B------:R-:W-:-:S03]  /*5ae0*/  USHF.R.S32.HI UR7, URZ, 0x1f, UR44 ;  /* 0x0000001f3f077899 */ /* 0x000fc6000801142c */
[----:B------:R-:W3:Y:S08]  /*5af0*/  LDC.64 R4, c[0x0][0x820] ;  /* 0x00020800ff047b82 */ /* 0x000ef00000000a00 */
[----:B------:R-:W4:Y:S08]  /*5b00*/  LDC.64 R18, c[0x0][0x808] ;  /* 0x00020200ff127b82 */ /* 0x000f300000000a00 */
[----:B------:R-:W5:Y:S01]  /*5b10*/  LDC.64 R10, c[0x0][0x828] ;  /* 0x00020a00ff0a7b82 */ /* 0x000f620000000a00 */
[----:B--2---:R-:W-:-:S02]  /*5b20*/  VIADD R9, R2, UR4 ;  /* 0x0000000402097c36 */ /* 0x004fc40008000000 */
[----:B-1----:R-:W-:-:S05]  /*5b30*/  VIADD R3, R0, 0xffffff80 ;  /* 0xffffff8000037836 */ /* 0x002fca0000000000 */
[----:B------:R-:W1:Y:S01]  /*5b40*/  LDC.64 R20, c[0x0][0x850] ;  /* 0x00021400ff147b82 */ /* 0x000e620000000a00 */
[----:B------:R-:W-:-:S04]  /*5b50*/  SHF.R.S32.HI R0, RZ, 0x1f, R3 ;  /* 0x0000001fff007819 */ /* 0x000fc80000011403 */
[----:B------:R-:W-:Y:S01]  /*5b60*/  LEA.HI R8, R0, R3, RZ, 0x4 ;  /* 0x0000000300087211 */ /* 0x000fe200078f20ff */
[----:B----4-:R-:W-:Y:S02]  /*5b70*/  IMAD R25, R9, -0x80, R18 ;  /* 0xffffff8009197824 */ /* 0x010fe400078e0212 */
[----:B------:R-:W2:Y:S01]  /*5b80*/  LDC.64 R22, c[0x0][0x858] ;  /* 0x00021600ff167b82 */ /* 0x000ea20000000a00 */
[----:B------:R-:W-:-:S05]  /*5b90*/  LOP3.LUT R0, R8, 0x1ffffff0, RZ, 0xc0, !PT ;  /* 0x1ffffff008007812 */ /* 0x000fca00078ec0ff */
[----:B------:R-:W-:-:S04]  /*5ba0*/  IMAD.IADD R0, R3, 0x1, -R0 ;  /* 0x0000000103007824 */ /* 0x000fc800078e0a00 */
[----:B------:R-:W-:Y:S02]  /*5bb0*/  IMAD.SHL.U32 R6, R0, 0x8, RZ ;  /* 0x0000000800067824 */ /* 0x000fe400078e00ff */
[----:B---3--:R-:W-:-:S03]  /*5bc0*/  IMAD R0, R4, UR6, RZ ;  /* 0x0000000604007c24 */ /* 0x008fc6000f8e02ff */
[----:B------:R-:W-:Y:S01]  /*5bd0*/  SHF.R.S32.HI R7, RZ, 0x1f, R6 ;  /* 0x0000001fff077819 */ /* 0x000fe20000011406 */
[----:B------:R-:W-:Y:S02]  /*5be0*/  IMAD R5, R5, UR43, R0 ;  /* 0x0000002b05057c24 */ /* 0x000fe4000f8e0200 */
[----:B------:R-:W-:Y:S01]  /*5bf0*/  IMAD.WIDE.U32 R2, R4, UR43, R6 ;  /* 0x0000002b04027c25 */ /* 0x000fe2000f8e0006 */
[----:B------:R-:W-:-:S03]  /*5c00*/  SHF.R.S32.HI R4, RZ, 0x4, R8 ;  /* 0x00000004ff047819 */ /* 0x000fc60000011408 */
[----:B------:R-:W-:Y:S01]  /*5c10*/  IMAD.IADD R3, R3, 0x1, R5 ;  /* 0x0000000103037824 */ /* 0x000fe200078e0205 */
[C---:B------:R-:W-:Y:S01]  /*5c20*/  ISETP.GE.AND P6, PT, R4.reuse, R25, PT ;  /* 0x000000190400720c */ /* 0x040fe20003fc6270 */
[C---:B------:R-:W-:Y:S02]  /*5c30*/  VIADD R0, R4.reuse, 0x10 ;  /* 0x0000001004007836 */ /* 0x040fe40000000000 */
[----:B------:R-:W-:Y:S01]  /*5c40*/  VIADD R5, R4, 0x30 ;  /* 0x0000003004057836 */ /* 0x000fe20000000000 */
[----:B------:R-:W-:Y:S01]  /*5c50*/  ISETP.GE.OR P4, PT, R6, R19, P6 ;  /* 0x000000130600720c */ /* 0x000fe20003786670 */
[----:B------:R-:W-:Y:S01]  /*5c60*/  VIADD R8, R4, 0x40 ;  /* 0x0000004004087836 */ /* 0x000fe20000000000 */
[-C--:B------:R-:W-:Y:S01]  /*5c70*/  ISETP.GE.AND P5, PT, R0, R25.reuse, PT ;  /* 0x000000190000720c */ /* 0x080fe20003fa6270 */
[----:B------:R-:W-:Y:S01]  /*5c80*/  VIADD R0, R4, 0x20 ;  /* 0x0000002004007836 */ /* 0x000fe20000000000 */
[----:B------:R-:W-:Y:S01]  /*5c90*/  ISETP.GE.AND P1, PT, R5, R25, PT ;  /* 0x000000190500720c */ /* 0x000fe20003f26270 */
[----:B-----5:R-:W-:Y:S01]  /*5ca0*/  IMAD.WIDE.U32 R14, R10, UR44, R2 ;  /* 0x0000002c0a0e7c25 */ /* 0x020fe2000f8e0002 */
[----:B------:R-:W-:-:S02]  /*5cb0*/  SHF.R.S32.HI R5, RZ, 0x1f, R4 ;  /* 0x0000001fff057819 */ /* 0x000fc40000011404 */
[-C--:B------:R-:W-:Y:S01]  /*5cc0*/  ISETP.GE.AND P0, PT, R0, R25.reuse, PT ;  /* 0x000000190000720c */ /* 0x080fe20003f06270 */
[----:B------:R-:W-:Y:S01]  /*5cd0*/  IMAD R0, R10, UR7, RZ ;  /* 0x000000070a007c24 */ /* 0x000fe2000f8e02ff */
[----:B------:R-:W-:Y:S01]  /*5ce0*/  ISETP.GE.AND P2, PT, R8, R25, PT ;  /* 0x000000190800720c */ /* 0x000fe20003f46270 */
[----:B------:R-:W-:Y:S01]  /*5cf0*/  IMAD.WIDE R2, R9, 0x80, R4 ;  /* 0x0000008009027825 */ /* 0x000fe200078e0204 */
[----:B------:R-:W-:-:S03]  /*5d00*/  ISETP.GE.OR P3, PT, R6, R19, P5 ;  /* 0x000000130600720c */ /* 0x000fc60002f66670 */
[----:B------:R-:W-:-:S04]  /*5d10*/  IMAD R11, R11, UR44, R0 ;  /* 0x0000002c0b0b7c24 */ /* 0x000fc8000f8e0200 */
[----:B------:R-:W-:Y:S01]  /*5d20*/  IMAD.IADD R11, R15, 0x1, R11 ;  /* 0x000000010f0b7824 */ /* 0x000fe200078e020b */
[----:B-1----:R-:W-:Y:S06]  /*5d30*/  @P4 BRA `(.L_x_2539) ;  /* 0x0000000000284947 */ /* 0x002fec0003800000 */
        /* <DEDUP_REMOVED lines=10> */
.L_x_2539:
[----:B------:R-:W-:Y:S05]  /*5de0*/  BSYNC B0 ;  /* 0x0000000000007941 */ /* 0x000fea0003800000 */
.L_x_2538:
        /* <DEDUP_REMOVED lines=16> */
.L_x_2541:
[----:B------:R-:W-:Y:S05]  /*5ef0*/  BSYNC B0 ;  /* 0x0000000000007941 */ /* 0x000fea0003800000 */
.L_x_2540:
[----:B------:R-:W-:Y:S01]  /*5f00*/  BSSY B0, `(.L_x_2542) ;  /* 0x0000010000007945 */ /* 0x000fe20003800000 */
[----:B------:R-:W-:-:S03]  /*5f10*/  ISETP.GE.OR P3, PT, R6, R19, P1 ;  /* 0x000000130600720c */ /* 0x000fc60000f66670 */
[----:B------:R-:W-:Y:S10]  /*5f20*/  @P4 BRA `(.L_x_2543) ;  /* 0x0000000000344947 */ /* 0x000ff40003800000 */
[----:B-1-3--:R-:W-:Y:S01]  /*5f30*/  IADD3 R13, P4, R2, 0x20, RZ ;  /* 0x00000020020d7810 */ /* 0x00afe20007f9e0ff */
        /* <DEDUP_REMOVED lines=12> */
.L_x_2543:
[----:B------:R-:W-:Y:S05]  /*6000*/  BSYNC B0 ;  /* 0x0000000000007941 */ /* 0x000fea0003800000 */
.L_x_2542:
[----:B------:R-:W-:Y:S01]  /*6010*/  BSSY B0, `(.L_x_2544) ;  /* 0x0000011000007945 */ /* 0x000fe20003800000 */
[----:B------:R-:W-:Y:S01]  /*6020*/  ISETP.GE.OR P4, PT, R6, R19, P2 ;  /* 0x000000130600720c */ /* 0x000fe20001786670 */
[----:B------:R-:W-:Y:S02]  /*6030*/  VIADD R0, R4, 0x50 ;  /* 0x0000005004007836 */ /* 0x000fe40000000000 */
[----:B------:R-:W-:Y:S10]  /*6040*/  @P3 BRA `(.L_x_2545) ;  /* 0x0000000000343947 */ /* 0x000ff40003800000 */
[----:B-1-34-:R-:W-:Y:S01]  /*6050*/  IADD3 R13, P3, R2, 0x30, RZ ;  /* 0x00000030020d7810 */ /* 0x01afe20007f7e0ff */
        /* <DEDUP_REMOVED lines=12> */
.L_x_2545:
[----:B------:R-:W-:Y:S05]  /*6120*/  BSYNC B0 ;  /* 0x0000000000007941 */ /* 0x000fea0003800000 */
.L_x_2544:
[----:B------:R-:W-:Y:S01]  /*6130*/  BSSY B0, `(.L_x_2546) ;  /* 0x0000010000007945 */ /* 0x000fe20003800000 */
[----:B------:R-:W-:-:S03]  /*6140*/  ISETP.GE.AND P3, PT, R0, R25, PT ;  /* 0x000000190000720c */ /* 0x000fc60003f66270 */
[----:B------:R-:W-:Y:S10]  /*6150*/  @P4 BRA `(.L_x_2547) ;  /* 0x0000000000344947 */ /* 0x000ff40003800000 */
[----:B-1-34-:R-:W-:Y:S01]  /*6160*/  IADD3 R13, P4, R2, 0x40, RZ ;  /* 0x00000040020d7810 */ /* 0x01afe20007f9e0ff */
        /* <DEDUP_REMOVED lines=12> */
.L_x_2547:
[----:B------:R-:W-:Y:S05]  /*6230*/  BSYNC B0 ;  /* 0x0000000000007941 */ /* 0x000fea0003800000 */
.L_x_2546:
[----:B------:R-:W-:Y:S01]  /*6240*/  ISETP.GE.OR P4, PT, R6, R19, P3 ;  /* 0x000000130600720c */ /* 0x000fe20001f86670 */
[----:B------:R-:W-:Y:S01]  /*6250*/  BSSY B0, `(.L_x_2548) ;  /* 0x0000011000007945 */ /* 0x000fe20003800000 */
[----:B------:R-:W-:Y:S02]  /*6260*/  IMAD R16, R20, UR6, RZ ;  /* 0x0000000614107c24 */ /* 0x000fe4000f8e02ff */
[----:B------:R-:W-:-:S09]  /*6270*/  VIADD R0, R4, 0x60 ;  /* 0x0000006004007836 */ /* 0x000fd20000000000 */
[----:B------:R-:W-:Y:S05]  /*6280*/  @P4 BRA `(.L_x_2549) ;  /* 0x0000000000344947 */ /* 0x000fea0003800000 */
        /* <DEDUP_REMOVED lines=13> */
.L_x_2549:
[----:B------:R-:W-:Y:S05]  /*6360*/  BSYNC B0 ;  /* 0x0000000000007941 */ /* 0x000fea0003800000 */
.L_x_2548:
        /* <DEDUP_REMOVED lines=31> */
.L_x_2551:
[----:B------:R-:W-:Y:S05]  /*6560*/  BSYNC B0 ;  /* 0x0000000000007941 */ /* 0x000fea0003800000 */
.L_x_2550:
[----:B------:R-:W-:Y:S01]  /*6570*/  ISETP.GE.AND P6, PT, R0, R25, PT ;  /* 0x000000190000720c */ /* 0x000fe20003fc6270 */
[----:B--2---:R-:W-:Y:S01]  /*6580*/  IMAD R0, R22, UR7, RZ ;  /* 0x0000000716007c24 */ /* 0x004fe2000f8e02ff */
        /* <DEDUP_REMOVED lines=20> */
.L_x_2553:
[----:B------:R-:W-:Y:S05]  /*66d0*/  BSYNC B0 ;  /* 0x0000000000007941 */ /* 0x000fea0003800000 */
.L_x_2552:
        /* <DEDUP_REMOVED lines=14> */
.L_x_2555:
[----:B------:R-:W-:Y:S05]  /*67c0*/  BSYNC B0 ;  /* 0x0000000000007941 */ /* 0x000fea0003800000 */
.L_x_2554:
        /* <DEDUP_REMOVED lines=16> */
.L_x_2557:
[----:B------:R-:W-:Y:S05]  /*68d0*/  BSYNC B0 ;  /* 0x0000000000007941 */ /* 0x000fea0003800000 */
.L_x_2556:
        /* <DEDUP_REMOVED lines=15> */
.L_x_2559:
[----:B------:R-:W-:Y:S05]  /*69d0*/  BSYNC B0 ;  /* 0x0000000000007941 */ /* 0x000fea0003800000 */
.L_x_2558:
        /* <DEDUP_REMOVED lines=15> */
.L_x_2561:
[----:B------:R-:W-:Y:S05]  /*6ad0*/  BSYNC B0 ;  /* 0x0000000000007941 */ /* 0x000fea0003800000 */
.L_x_2560:
        /* <DEDUP_REMOVED lines=15> */
.L_x_2563:
[----:B------:R-:W-:Y:S05]  /*6bd0*/  BSYNC B0 ;  /* 0x0000000000007941 */ /* 0x000fea0003800000 */
.L_x_2562:
        /* <DEDUP_REMOVED lines=15> */
.L_x_2565:
[----:B------:R-:W-:Y:S05]  /*6cd0*/  BSYNC B0 ;  /* 0x0000000000007941 */ /* 0x000fea0003800000 */
.L_x_2564:
        /* <DEDUP_REMOVED lines=15> */
.L_x_2567:
[----:B------:R-:W-:Y:S05]  /*6dd0*/  BSYNC B0 ;  /* 0x0000000000007941 */ /* 0x000fea0003800000 */
.L_x_2566:
        /* <DEDUP_REMOVED lines=15> */
.L_x_2507:
        /* <DEDUP_REMOVED lines=29> */
.L_x_2569:
[----:B------:R-:W-:Y:S01]  /*70a0*/  ULDC UR9, c[0x0][0xb44] ;  /* 0x0002d10000097ab9 */ /* 0x000fe20000000800 */
[----:B------:R-:W-:Y:S01]  /*70b0*/  UMOV UR7, UR8 ;  /* 0x0000000800077c82 */ /* 0x000fe20008000000 */
[----:B------:R-:W-:-:S11]  /*70c0*/  UISETP.NE.AND UP0, UPT, UR9, 0x1, UPT ;  /* 0x000000010900788c */ /* 0x000fd6000bf05270 */
[----:B------:R-:W-:Y:S02]  /*70d0*/  @UP0 ULDC.64 UR10, c[0x0][0xb48] ;  /* 0x0002d200000a0ab9 */ /* 0x000fe40000000a00 */
[----:B------:R-:W-:-:S04]  /*70e0*/  UIMAD.WIDE.U32 UR4, UR8, UR10, URZ ;  /* 0x0000000a080472a5 */ /* 0x000fc8000f8e003f */
[----:B------:R-:W-:-:S04]  /*70f0*/  @UP0 USHF.R.U32.HI UR7, URZ, UR11, UR5 ;  /* 0x0000000b3f070299 */ /* 0x000fc80008011605 */
[----:B------:R-:W-:-:S12]  /*7100*/  UIMAD UR4, UR7, UR9, URZ ;  /* 0x00000009070472a4 */ /* 0x000fd8000f8e023f */
.L_x_2570:
[----:B------:R-:W-:Y:S01]  /*7110*/  ULDC UR17, c[0x0][0xb38] ;  /* 0x0002ce0000117ab9 */ /* 0x000fe20000000800 */
[----:B------:R-:W-:Y:S02]  /*7120*/  UIADD3 UR4, UR8, -UR4, URZ ;  /* 0x8000000408047290 */ /* 0x000fe4000fffe03f */
[----:B------:R-:W-:Y:S01]  /*7130*/  UISETP.NE.AND UP0, UPT, UR17, 0x1, UPT ;  /* 0x000000011100788c */ /* 0x000fe2000bf05270 */
[----:B------:R-:W-:Y:S01]  /*7140*/  ULDC UR5, c[0x0][0xb44] ;  /* 0x0002d10000057ab9 */ /* 0x000fe20000000800 */
[----:B------:R-:W-:Y:S02]  /*7150*/  ULOP3.LUT UR7, URZ, UR7, URZ, 0x33, !UPT ;  /* 0x000000073f077292 */ /* 0x000fe4000f8e333f */
[----:B------:R-:W-:Y:S01]  /*7160*/  UIMAD UR6, UR6, UR5, UR4 ;  /* 0x00000005060672a4 */ /* 0x000fe2000f8e0204 */
[----:B------:R-:W-:Y:S02]  /*7170*/  ULDC UR18, c[0x0][0xb2c] ;  /* 0x0002cb0000127ab9 */ /* 0x000fe40000000800 */
[----:B------:R-:W-:-:S04]  /*7180*/  UIADD3 UR18, UR7, UR18, URZ ;  /* 0x0000001207127290 */ /* 0x000fc8000fffe03f */
        /* <DEDUP_REMOVED lines=14> */
[----:B------:R-:W-:-:S04]  /*7270*/  UIADD3 UR4, -UR5, UR4, -UR16 ;  /* 0x0000000405047290 */ /* 0x000fc8000fffe910 */
        /* <DEDUP_REMOVED lines=8> */
[----:B------:R-:W-:-:S06]  /*7300*/  UISETP.GT.AND UP0, UPT, UR5, UR8, UPT ;  /* 0x000000080500728c */ /* 0x000fcc000bf04270 */
[----:B------:R-:W-:-:S13]  /*7310*/  PLOP3.LUT P0, PT, PT, PT, UP0, 0x80, 0x0 ;  /* 0x000000000000781c */ /* 0x000fda0003f0f008 */
[----:B------:R-:W-:Y:S05]  /*7320*/  @!P0 BRA `(.L_x_2511) ;  /* 0x0000003400c88947 */ /* 0x000fea0003800000 */
[----:B------:R-:W-:Y:S01]  /*7330*/  USHF.R.S32.HI UR19, URZ, 0x1f, UR17 ;  /* 0x0000001f3f137899 */ /* 0x000fe20008011411 */
[----:B------:R-:W1:Y:S01]  /*7340*/  S2R R0, SR_TID.X ;  /* 0x0000000000007919 */ /* 0x000e620000002100 */
[----:B------:R-:W-:Y:S01]  /*7350*/  ULDC.64 UR12, c[0x0][0x2d8] ;  /* 0x0000b600000c7ab9 */ /* 0x000fe20000000a00 */
[----:B------:R-:W-:Y:S01]  /*7360*/  USHF.R.S32.HI UR9, URZ, 0x1f, UR10 ;  /* 0x0000001f3f097899 */ /* 0x000fe2000801140a */
[----:B------:R-:W-:Y:S01]  /*7370*/  LOP3.LUT R8, RZ, UR18, RZ, 0x33, !PT ;  /* 0x00000012ff087c12 */ /* 0x000fe2000f8e33ff */
[----:B------:R-:W-:Y:S02]  /*7380*/  UIMAD UR4, UR19, UR12, URZ ;  /* 0x0000000c130472a4 */ /* 0x000fe4000f8e023f */
[----:B------:R-:W-:Y:S02]  /*7390*/  UIMAD.WIDE.U32 UR6, UR17, UR12, URZ ;  /* 0x0000000c110672a5 */ /* 0x000fe4000f8e003f */
[----:B------:R-:W-:Y:S02]  /*73a0*/  UIMAD UR4, UR17, UR13, UR4 ;  /* 0x0000000d110472a4 */ /* 0x000fe4000f8e0204 */
[----:B------:R-:W-:-:S02]  /*73b0*/  UIADD3 UR11, UR5, -UR8, URZ ;  /* 0x80000008050b7290 */ /* 0x000fc4000fffe03f */
[----:B------:R-:W-:Y:S01]  /*73c0*/  UIADD3 UR7, UR7, UR4, URZ ;  /* 0x0000000407077290 */ /* 0x000fe2000fffe03f */
[----:B------:R-:W-:Y:S01]  /*73d0*/  ULDC.64 UR12, c[0x0][0x2e0] ;  /* 0x0000b800000c7ab9 */ /* 0x000fe20000000a00 */
[----:B------:R-:W-:Y:S02]  /*73e0*/  UIADD3 UR4, UR16, 0x7f, URZ ;  /* 0x0000007f10047890 */ /* 0x000fe4000fffe03f */
[----:B------:R-:W-:Y:S02]  /*73f0*/  UIMAD UR9, UR9, UR12, URZ ;  /* 0x0000000c090972a4 */ /* 0x000fe4000f8e023f */
[----:B------:R-:W-:Y:S02]  /*7400*/  UIMAD.WIDE.U32 UR6, UR10, UR12, UR6 ;  /* 0x0000000c0a0672a5 */ /* 0x000fe4000f8e0006 */
[----:B------:R-:W-:Y:S02]  /*7410*/  UIADD3 UR12, UR16, 0xbf, -UR14 ;  /* 0x000000bf100c7890 */ /* 0x000fe4000fffe80e */
[----:B------:R-:W-:Y:S01]  /*7420*/  ULOP3.LUT UR14, UR11, 0x1, URZ, 0xc0, !UPT ;  /* 0x000000010b0e7892 */ /* 0x000fe2000f8ec03f */
[----:B------:R-:W-:Y:S01]  /*7430*/  ULDC UR15, c[0x0][0x288] ;  /* 0x0000a200000f7ab9 */ /* 0x000fe20000000800 */
[----:B------:R-:W-:-:S02]  /*7440*/  UIMAD UR9, UR10, UR13, UR9 ;  /* 0x0000000d0a0972a4 */ /* 0x000fc4000f8e0209 */
[----:B------:R-:W-:Y:S02]  /*7450*/  UISETP.NE.U32.AND UP0, UPT, UR14, 0x1, UPT ;  /* 0x000000010e00788c */ /* 0x000fe4000bf05070 */
[----:B------:R-:W-:Y:S02]  /*7460*/  UIMAD UR10, UR10, UR15, URZ ;  /* 0x0000000f0a0a72a4 */ /* 0x000fe4000f8e023f */
[----:B------:R-:W-:Y:S01]  /*7470*/  USHF.R.S32.HI UR11, URZ, 0x1f, UR4 ;  /* 0x0000001f3f0b7899 */ /* 0x000fe20008011404 */
[----:B-1----:R-:W-:Y:S01]  /*7480*/  LOP3.LUT R0, R0, 0x1f, RZ, 0xc0, !PT ;  /* 0x0000001f00007812 */ /* 0x002fe200078ec0ff */
[----:B------:R-:W-:Y:S01]  /*7490*/  UIADD3 UR13, UP1, UR17, UR10, URZ ;  /* 0x0000000a110d7290 */ /* 0x000fe2000ff3e03f */
[----:B------:R-:W-:Y:S01]  /*74a0*/  PLOP3.LUT P1, PT, PT, PT, UP0, 0x80, 0x0 ;  /* 0x000000000000781c */ /* 0x000fe20003f2f008 */
[----:B------:R-:W-:Y:S01]  /*74b0*/  ULEA.HI UR11, UR11, UR4, URZ, 0x7 ;  /* 0x000000040b0b7291 */ /* 0x000fe2000f8f383f */
[----:B------:R-:W-:Y:S01]  /*74c0*/  ULDC UR16, c[0x0][0x760] ;  /* 0x0001d80000107ab9 */ /* 0x000fe20000000800 */
[----:B------:R-:W-:Y:S01]  /*74d0*/  ELECT P0, URZ, PT ;  /* 0x00000000003f782f */ /* 0x000fe20003800000 */
[----:B------:R-:W-:-:S02]  /*74e0*/  UIMAD UR14, UR15, UR16, URZ ;  /* 0x000000100f0e72a4 */ /* 0x000fc4000f8e023f */
[----:B------:R-:W-:Y:S02]  /*74f0*/  ULEA.HI.X.SX32 UR15, UR10, UR19, 0x1, UP1 ;  /* 0x000000130a0f7291 */ /* 0x000fe400088f0e3f */
[----:B------:R-:W-:Y:S02]  /*7500*/  USHF.R.S32.HI UR16, URZ, 0x7, UR11 ;  /* 0x000000073f107899 */ /* 0x000fe4000801140b */
[----:B------:R-:W-:-:S03]  /*7510*/  UIADD3 UR25, UR7, UR9, URZ ;  /* 0x0000000907197290 */ /* 0x000fc6000fffe03f */
[----:B------:R-:W-:Y:S09]  /*7520*/  @P1 BRA `(.L_x_2571) ;  /* 0x0000000400881947 */ /* 0x000ff20003800000 */
        /* <DEDUP_REMOVED lines=11> */
[----:B------:R-:W-:-:S04]  /*75e0*/  ULEA UR4, UR8, UR12, 0x6 ;  /* 0x0000000c08047291 */ /* 0x000fc8000f8e303f */
[----:B------:R-:W-:-:S04]  /*75f0*/  USHF.R.S32.HI UR10, URZ, 0x1f, UR4 ;  /* 0x0000001f3f0a7899 */ /* 0x000fc80008011404 */
[----:B------:R-:W-:-:S04]  /*7600*/  ULEA.HI UR10, UR10, UR4, URZ, 0x7 ;  /* 0x000000040a0a7291 */ /* 0x000fc8000f8f383f */
[----:B------:R-:W-:-:S04]  /*7610*/  USHF.R.S32.HI UR10, URZ, 0x7, UR10 ;  /* 0x000000073f0a7899 */ /* 0x000fc8000801140a */
[----:B------:R-:W-:-:S04]  /*7620*/  UISETP.LT.AND UP0, UPT, UR16, UR10, UPT ;  /* 0x0000000a1000728c */ /* 0x000fc8000bf01270 */
[----:B------:R-:W-:-:S06]  /*7630*/  USEL UR10, UR16, UR10, UP0 ;  /* 0x0000000a100a7287 */ /* 0x000fcc0008000000 */
[----:B------:R-:W-:-:S07]  /*7640*/  VIADD R5, R8, UR10 ;  /* 0x0000000a08057c36 */ /* 0x000fce0008000000 */
.L_x_2574:
[----:B------:R-:W2:Y:S04]  /*7650*/  LDG.E.STRONG.GPU R4, desc[UR46][R2.64] ;  /* 0x0000002e02047981 */ /* 0x000ea8000c1ef900 */
[----:B--2---:R-:W-:Y:S01]  /*7660*/  CCTL.IVALL ;  /* 0x00000000ff00798f */ /* 0x004fe20002000000 */
[----:B------:R-:W-:Y:S05]  /*7670*/  YIELD ;  /* 0x0000000000007946 */ /* 0x000fea0003800000 */
[----:B------:R-:W-:-:S13]  /*7680*/  ISETP.NE.AND P1, PT, R4, R5, PT ;  /* 0x000000050400720c */ /* 0x000fda0003f25270 */
[----:B------:R-:W-:Y:S05]  /*7690*/  @P1 BRA `(.L_x_2574) ;  /* 0xfffffffc00ec1947 */ /* 0x000fea000383ffff */
.L_x_2573:
[----:B------:R-:W-:Y:S05]  /*76a0*/  BSYNC B0 ;  /* 0x0000000000007941 */ /* 0x000fea0003800000 */
.L_x_2572:
[----:B------:R-:W-:-:S03]  /*76b0*/  UMOV UR4, 0xffffffff ;  /* 0xffffffff00047882 */ /* 0x000fc60000000000 */
[----:B------:R-:W-:Y:S05]  /*76c0*/  BRA.DIV UR4, `(.L_x_2575) ;  /* 0x00000036044c7947 */ /* 0x000fea000b800000 */
[----:B------:R-:W-:Y:S01]  /*76d0*/  NOP ;  /* 0x0000000000007918 */ /* 0x000fe20000000000 */
.L_x_2644:
[----:B------:R-:W-:Y:S01]  /*76e0*/  IMAD.U32 R9, RZ, RZ, UR8 ;  /* 0x00000008ff097e24 */ /* 0x000fe2000f8e00ff */
[----:B------:R-:W-:Y:S05]  /*76f0*/  WARPSYNC.ALL ;  /* 0x0000000000007948 */ /* 0x000fea0003800000 */
[----:B------:R-:W-:Y:S01]  /*7700*/  BAR.SYNC.DEFER_BLOCKING 0xd, 0xa0 ;  /* 0x0342800000007b1d */ /* 0x000fe20000010000 */
[----:B------:R-:W-:-:S05]  /*7710*/  IMAD.SHL.U32 R9, R9, 0x2000, RZ ;  /* 0x0000200009097824 */ /* 0x000fca00078e00ff */
[----:B------:R-:W-:Y:S04]  /*7720*/  BSSY B0, `(.L_x_2576) ;  /* 0x0000012000007945 */ /* 0x000fe80003800000 */
[----:B------:R-:W-:Y:S05]  /*7730*/  @!P0 BRA `(.L_x_2577) ;  /* 0x0000000000408947 */ /* 0x000fea0003800000 */
[----:B------:R-:W1:Y:S01]  /*7740*/  LDC.64 R6, c[0x0][0x2c0] ;  /* 0x0000b000ff067b82 */ /* 0x000e620000000a00 */
[----:B------:R-:W-:Y:S01]  /*7750*/  IADD3 R5, P1, R9, UR6, RZ ;  /* 0x0000000609057c10 */ /* 0x000fe2000ff3e0ff */
[----:B------:R-:W-:Y:S01]  /*7760*/  UMOV UR4, 0x400 ;  /* 0x0000040000047882 */ /* 0x000fe20000000000 */
[----:B------:R-:W-:Y:S01]  /*7770*/  UMOV UR20, 0x0 ;  /* 0x0000000000147882 */ /* 0x000fe20000000000 */
[----:B------:R-:W-:-:S04]  /*7780*/  UMOV UR21, 0x14f00000 ;  /* 0x14f0000000157882 */ /* 0x000fc80000000000 */
[----:B------:R-:W2:Y:S01]  /*7790*/  S2UR UR10, SR_CgaCtaId ;  /* 0x00000000000a79c3 */ /* 0x000ea20000008800 */
[----:B-1----:R-:W-:Y:S02]  /*77a0*/  LEA R4, P3, R5, R6, 0x2 ;  /* 0x0000000605047211 */ /* 0x002fe400078610ff */
[----:B------:R-:W-:Y:S02]  /*77b0*/  LEA.HI.X.SX32 R6, R9, UR25, 0x1, P1 ;  /* 0x0000001909067c11 */ /* 0x000fe400088f0eff */
[----:B------:R-:W-:Y:S02]  /*77c0*/  R2UR UR18, R4 ;  /* 0x00000000041272ca */ /* 0x000fe400000e0000 */
[----:B------:R-:W-:Y:S01]  /*77d0*/  LEA.HI.X R5, R5, R7, R6, 0x2, P3 ;  /* 0x0000000705057211 */ /* 0x000fe200018f1406 */
[----:B--2---:R-:W-:-:S03]  /*77e0*/  ULEA UR4, UR10, UR4, 0x18 ;  /* 0x000000040a047291 */ /* 0x004fc6000f8ec03f */
[----:B------:R-:W-:Y:S01]  /*77f0*/  R2UR UR19, R5 ;  /* 0x00000000051372ca */ /* 0x000fe200000e0000 */
[----:B------:R-:W-:Y:S01]  /*7800*/  UMOV UR10, 0x400 ;  /* 0x00000400000a7882 */ /* 0x000fe20000000000 */
[----:B------:R-:W-:-:S11]  /*7810*/  UIADD3 UR4, UR4, 0x10000, URZ ;  /* 0x0001000004047890 */ /* 0x000fd6000fffe03f */
[----:B------:R1:W-:Y:S02]  /*7820*/  UBLKRED.G.S.ADD.F32.RN [UR18], [UR4], UR10, desc[UR20] ;  /* 0x00001412040073bb */ /* 0x0003e400080a140a */
[----:B-1----:R0:W-:Y:S02]  /*7830*/  UTMACMDFLUSH ;  /* 0x00000000000079b7 */ /* 0x0021e40000000000 */
.L_x_2577:
[----:B------:R-:W-:Y:S05]  /*7840*/  BSYNC B0 ;  /* 0x0000000000007941 */ /* 0x000fea0003800000 */
.L_x_2576:
        /* <DEDUP_REMOVED lines=20> */
.L_x_2579:
[----:B------:R-:W-:Y:S05]  /*7990*/  BSYNC B0 ;  /* 0x0000000000007941 */ /* 0x000fea0003800000 */
.L_x_2578:
[----:B------:R-:W-:Y:S06]  /*79a0*/  BAR.ARV 0xa, 0xa0 ;  /* 0x0282800000007b1d */ /* 0x000fec0000002000 */
[----:B------:R-:W-:Y:S04]  /*79b0*/  BSSY B0, `(.L_x_2580) ;  /* 0x0000003000007945 */ /* 0x000fe80003800000 */
[----:B------:R-:W-:Y:S05]  /*79c0*/  @!P0 BRA `(.L_x_2581) ;  /* 0x0000000000048947 */ /* 0x000fea0003800000 */
[----:B------:R-:W-:-:S04]  /*79d0*/  DEPBAR.LE SB0, 0x0 ;  /* 0x000080000000791a */ /* 0x000fc80000000000 */
.L_x_2581:
[----:B------:R-:W-:Y:S05]  /*79e0*/  BSYNC B0 ;  /* 0x0000000000007941 */ /* 0x000fea0003800000 */
.L_x_2580:
        /* <DEDUP_REMOVED lines=19> */
.L_x_2583:
[----:B------:R-:W-:Y:S05]  /*7b20*/  BSYNC B0 ;  /* 0x0000000000007941 */ /* 0x000fea0003800000 */
.L_x_2582:
[----:B------:R-:W-:Y:S01]  /*7b30*/  UIADD3 UR17, UR8, 0x1, URZ ;  /* 0x0000000108117890 */ /* 0x000fe2000fffe03f */
[----:B------:R-:W-:Y:S11]  /*7b40*/  BRA `(.L_x_2584) ;  /* 0x0000000000047947 */ /* 0x000ff60003800000 */
.L_x_2571:
[----:B------:R-:W-:-:S05]  /*7b50*/  UMOV UR17, UR8 ;  /* 0x0000000800117c82 */ /* 0x000fca0008000000 */
.L_x_2584:
[----:B------:R-:W-:-:S04]  /*7b60*/  UIADD3 UR4, UR8, 0x1, URZ ;  /* 0x0000000108047890 */ /* 0x000fc8000fffe03f */
[----:B------:R-:W-:-:S06]  /*7b70*/  UISETP.NE.AND UP0, UPT, UR5, UR4, UPT ;  /* 0x000000040500728c */ /* 0x000fcc000bf05270 */
[----:B------:R-:W-:-:S13]  /*7b80*/  PLOP3.LUT P1, PT, PT, PT, UP0, 0x80, 0x0 ;  /* 0x000000000000781c */ /* 0x000fda0003f2f008 */
[----:B------:R-:W-:Y:S05]  /*7b90*/  @!P1 BRA `(.L_x_2511) ;  /* 0x0000002c00ac9947 */ /* 0x000fea0003800000 */
[----:B------:R-:W-:Y:S01]  /*7ba0*/  ULDC.64 UR10, c[0x0][0x2c0] ;  /* 0x0000b000000a7ab9 */ /* 0x000fe20000000a00 */
[----:B------:R-:W-:Y:S02]  /*7bb0*/  UIADD3 UR21, UR9, UR7, URZ ;  /* 0x0000000709157290 */ /* 0x000fe4000fffe03f */
[----:B------:R-:W-:Y:S01]  /*7bc0*/  ULEA UR20, UP0, UR6, UR10, 0x2 ;  /* 0x0000000a06147291 */ /* 0x000fe2000f80103f */
[----:B------:R-:W-:Y:S01]  /*7bd0*/  UMOV UR22, UR17 ;  /* 0x0000001100167c82 */ /* 0x000fe20008000000 */
[----:B------:R-:W-:Y:S02]  /*7be0*/  UMOV UR4, URZ ;  /* 0x0000003f00047c82 */ /* 0x000fe40008000000 */
[----:B------:R-:W-:Y:S02]  /*7bf0*/  ULEA.HI.X UR21, UR6, UR11, UR21, 0x2, UP0 ;  /* 0x0000000b06157291 */ /* 0x000fe400080f1415 */
[----:B------:R-:W-:-:S04]  /*7c00*/  UIADD3 UR20, UP0, UR20, 0x4000, URZ ;  /* 0x0000400014147890 */ /* 0x000fc8000ff1e03f */
[----:B------:R-:W-:-:S12]  /*7c10*/  UIADD3.X UR21, URZ, UR21, URZ, UP0, !UPT ;  /* 0x000000153f157290 */ /* 0x000fd800087fe43f */
.L_x_2609:
        /* <DEDUP_REMOVED lines=18> */
.L_x_2587:
[----:B------:R-:W2:Y:S04]  /*7d40*/  LDG.E.STRONG.GPU R4, desc[UR46][R2.64] ;  /* 0x0000002e02047981 */ /* 0x000ea8000c1ef900 */
[----:B--2---:R-:W-:Y:S01]  /*7d50*/  CCTL.IVALL ;  /* 0x00000000ff00798f */ /* 0x004fe20002000000 */
[----:B------:R-:W-:Y:S05]  /*7d60*/  YIELD ;  /* 0x0000000000007946 */ /* 0x000fea0003800000 */
[----:B------:R-:W-:-:S13]  /*7d70*/  ISETP.NE.AND P1, PT, R4, R5, PT ;  /* 0x000000050400720c */ /* 0x000fda0003f25270 */
[----:B------:R-:W-:Y:S05]  /*7d80*/  @P1 BRA `(.L_x_2587) ;  /* 0xfffffffc00ec1947 */ /* 0x000fea000383ffff */
.L_x_2586:
[----:B------:R-:W-:Y:S05]  /*7d90*/  BSYNC B0 ;  /* 0x0000000000007941 */ /* 0x000fea0003800000 */
.L_x_2585:
[----:B------:R-:W-:-:S03]  /*7da0*/  UMOV UR18, 0xffffffff ;  /* 0xffffffff00127882 */ /* 0x000fc60000000000 */
[----:B------:R-:W-:Y:S05]  /*7db0*/  BRA.DIV UR18, `(.L_x_2588) ;  /* 0x0000002e12ac7947 */ /* 0x000fea000b800000 */
[----:B------:R-:W-:Y:S01]  /*7dc0*/  NOP ;  /* 0x0000000000007918 */ /* 0x000fe20000000000 */
.L_x_2647:
        /* <DEDUP_REMOVED lines=19> */
.L_x_2590:
[----:B------:R-:W-:Y:S05]  /*7f00*/  BSYNC B0 ;  /* 0x0000000000007941 */ /* 0x000fea0003800000 */
.L_x_2589:
        /* <DEDUP_REMOVED lines=15> */
.L_x_2592:
[----:B------:R-:W-:Y:S05]  /*8000*/  BSYNC B0 ;  /* 0x0000000000007941 */ /* 0x000fea0003800000 */
.L_x_2591:
[----:B------:R-:W-:Y:S06]  /*8010*/  BAR.ARV 0xa, 0xa0 ;  /* 0x0282800000007b1d */ /* 0x000fec0000002000 */
[----:B------:R-:W-:Y:S04]  /*8020*/  BSSY B0, `(.L_x_2593) ;  /* 0x0000003000007945 */ /* 0x000fe80003800000 */
[----:B------:R-:W-:Y:S05]  /*8030*/  @!P0 BRA `(.L_x_2594) ;  /* 0x0000000000048947 */ /* 0x000fea0003800000 */
[----:B------:R-:W-:-:S04]  /*8040*/  DEPBAR.LE SB0, 0x0 ;  /* 0x000080000000791a */ /* 0x000fc80000000000 */
.L_x_2594:
[----:B------:R-:W-:Y:S05]  /*8050*/  BSYNC B0 ;  /* 0x0000000000007941 */ /* 0x000fea0003800000 */
.L_x_2593:
        /* <DEDUP_REMOVED lines=19> */
.L_x_2596:
[----:B------:R-:W-:Y:S05]  /*8190*/  BSYNC B0 ;  /* 0x0000000000007941 */ /* 0x000fea0003800000 */
.L_x_2595:
        /* <DEDUP_REMOVED lines=10> */
[----:B------:R-:W-:-:S04]  /*8240*/  UIADD3 UR10, UR10, 0x40, URZ ;  /* 0x000000400a0a7890 */ /* 0x000fc8000fffe03f */
[----:B------:R-:W-:-:S04]  /*8250*/  USHF.R.S32.HI UR11, URZ, 0x1f, UR10 ;  /* 0x0000001f3f0b7899 */ /* 0x000fc8000801140a */
[----:B------:R-:W-:-:S04]  /*8260*/  ULEA.HI UR11, UR11, UR10, URZ, 0x7 ;  /* 0x0000000a0b0b7291 */ /* 0x000fc8000f8f383f */
[----:B------:R-:W-:-:S04]  /*8270*/  USHF.R.S32.HI UR11, URZ, 0x7, UR11 ;  /* 0x000000073f0b7899 */ /* 0x000fc8000801140b */
[----:B------:R-:W-:-:S04]  /*8280*/  UISETP.LT.AND UP0, UPT, UR16, UR11, UPT ;  /* 0x0000000b1000728c */ /* 0x000fc8000bf01270 */
[----:B------:R-:W-:-:S06]  /*8290*/  USEL UR11, UR16, UR11, UP0 ;  /* 0x0000000b100b7287 */ /* 0x000fcc0008000000 */
[----:B------:R-:W-:-:S07]  /*82a0*/  VIADD R5, R8, UR11 ;  /* 0x0000000b08057c36 */ /* 0x000fce0008000000 */
.L_x_2599:
[----:B------:R-:W2:Y:S04]  /*82b0*/  LDG.E.STRONG.GPU R4, desc[UR46][R2.64] ;  /* 0x0000002e02047981 */ /* 0x000ea8000c1ef900 */
[----:B--2---:R-:W-:Y:S01]  /*82c0*/  CCTL.IVALL ;  /* 0x00000000ff00798f */ /* 0x004fe20002000000 */
[----:B------:R-:W-:Y:S05]  /*82d0*/  YIELD ;  /* 0x0000000000007946 */ /* 0x000fea0003800000 */
[----:B------:R-:W-:-:S13]  /*82e0*/  ISETP.NE.AND P1, PT, R4, R5, PT ;  /* 0x000000050400720c */ /* 0x000fda0003f25270 */
[----:B------:R-:W-:Y:S05]  /*82f0*/  @P1 BRA `(.L_x_2599) ;  /* 0xfffffffc00ec1947 */ /* 0x000fea000383ffff */
.L_x_2598:
[----:B------:R-:W-:Y:S05]  /*8300*/  BSYNC B0 ;  /* 0x0000000000007941 */ /* 0x000fea0003800000 */
.L_x_2597:
[----:B------:R-:W-:-:S03]  /*8310*/  UMOV UR10, 0xffffffff ;  /* 0xffffffff000a7882 */ /* 0x000fc60000000000 */
[----:B------:R-:W-:Y:S05]  /*8320*/  BRA.DIV UR10, `(.L_x_2600) ;  /* 0x0000002a0a6c7947 */ /* 0x000fea000b800000 */
[----:B------:R-:W-:Y:S01]  /*8330*/  NOP ;  /* 0x0000000000007918 */ /* 0x000fe20000000000 */
.L_x_2650:
        /* <DEDUP_REMOVED lines=15> */
.L_x_2602:
[----:B------:R-:W-:Y:S05]  /*8430*/  BSYNC B0 ;  /* 0x0000000000007941 */ /* 0x000fea0003800000 */
.L_x_2601:
        /* <DEDUP_REMOVED lines=15> */
.L_x_2604:
[----:B------:R-:W-:Y:S05]  /*8530*/  BSYNC B0 ;  /* 0x0000000000007941 */ /* 0x000fea0003800000 */
.L_x_2603:
[----:B------:R-:W-:Y:S06]  /*8540*/  BAR.ARV 0xa, 0xa0 ;  /* 0x0282800000007b1d */ /* 0x000fec0000002000 */
[----:B------:R-:W-:Y:S04]  /*8550*/  BSSY B0, `(.L_x_2605) ;  /* 0x0000003000007945 */ /* 0x000fe80003800000 */
[----:B------:R-:W-:Y:S05]  /*8560*/  @!P0 BRA `(.L_x_2606) ;  /* 0x0000000000048947 */ /* 0x000fea0003800000 */
[----:B------:R-:W-:-:S04]  /*8570*/  DEPBAR.LE SB0, 0x0 ;  /* 0x000080000000791a */ /* 0x000fc80000000000 */
.L_x_2606:
[----:B------:R-:W-:Y:S05]  /*8580*/  BSYNC B0 ;  /* 0x0000000000007941 */ /* 0x000fea0003800000 */
.L_x_2605:
        /* <DEDUP_REMOVED lines=19> */
.L_x_2608:
[----:B------:R-:W-:Y:S05]  /*86c0*/  BSYNC B0 ;  /* 0x0000000000007941 */ /* 0x000fea0003800000 */
.L_x_2607:
[----:B------:R-:W-:Y:S02]  /*86d0*/  UIADD3 UR17, UR17, 0x2, URZ ;  /* 0x0000000211117890 */ /* 0x000fe4000fffe03f */
[----:B------:R-:W-:Y:S02]  /*86e0*/  UIADD3 UR4, UR4, 0x4000, URZ ;  /* 0x0000400004047890 */ /* 0x000fe4000fffe03f */
[----:B------:R-:W-:-:S06]  /*86f0*/  UISETP.GE.AND UP0, UPT, UR17, UR5, UPT ;  /* 0x000000051100728c */ /* 0x000fcc000bf06270 */
[----:B------:R-:W-:-:S13]  /*8700*/  PLOP3.LUT P1, PT, PT, PT, UP0, 0x80, 0x0 ;  /* 0x000000000000781c */ /* 0x000fda0003f2f008 */
[----:B------:R-:W-:Y:S05]  /*8710*/  @!P1 BRA `(.L_x_2609) ;  /* 0xfffffff400409947 */ /* 0x000fea000383ffff */
[----:B------:R-:W-:Y:S05]  /*8720*/  BRA `(.L_x_2511) ;  /* 0x0000002000c87947 */ /* 0x000fea0003800000 */
.L_x_2568:
        /* <DEDUP_REMOVED lines=21> */
.L_x_2610:
[----:B------:R-:W-:Y:S01]  /*8880*/  ULDC UR9, c[0x0][0xb44] ;  /* 0x0002d10000097ab9 */ /* 0x000fe20000000800 */
[----:B------:R-:W-:Y:S01]  /*8890*/  UMOV UR7, UR8 ;  /* 0x0000000800077c82 */ /* 0x000fe20008000000 */
[----:B------:R-:W-:-:S11]  /*88a0*/  UISETP.NE.AND UP0, UPT, UR9, 0x1, UPT ;  /* 0x000000010900788c */ /* 0x000fd6000bf05270 */
[----:B------:R-:W-:Y:S02]  /*88b0*/  @UP0 ULDC.64 UR10, c[0x0][0xb48] ;  /* 0x0002d200000a0ab9 */ /* 0x000fe40000000a00 */
[----:B------:R-:W-:-:S04]  /*88c0*/  UIMAD.WIDE.U32 UR4, UR8, UR10, URZ ;  /* 0x0000000a080472a5 */ /* 0x000fc8000f8e003f */
[----:B------:R-:W-:-:S04]  /*88d0*/  @UP0 USHF.R.U32.HI UR7, URZ, UR11, UR5 ;  /* 0x0000000b3f070299 */ /* 0x000fc80008011605 */
[----:B------:R-:W-:-:S12]  /*88e0*/  UIMAD UR4, UR7, UR9, URZ ;  /* 0x00000009070472a4 */ /* 0x000fd8000f8e023f */
.L_x_2611:
        /* <DEDUP_REMOVED lines=16> */
[----:B------:R-:W-:Y:S01]  /*89f0*/  ULOP3.LUT UR7, URZ, UR7, URZ, 0x33, !UPT ;  /* 0x000000073f077292 */ /* 0x000fe2000f8e333f */
[----:B------:R-:W-:Y:S01]  /*8a00*/  ULDC UR4, c[0x0][0xb2c] ;  /* 0x0002cb0000047ab9 */ /* 0x000fe20000000800 */
[----:B------:R-:W-:Y:S02]  /*8a10*/  ULDC UR5, c[0x0][0x280] ;  /* 0x0000a00000057ab9 */ /* 0x000fe40000000800 */
[----:B------:R-:W-:Y:S01]  /*8a20*/  UIADD3 UR7, UR7, UR4, URZ ;  /* 0x0000000407077290 */ /* 0x000fe2000fffe03f */
[----:B------:R-:W-:Y:S02]  /*8a30*/  ULDC UR6, c[0x0][0x74c] ;  /* 0x0001d30000067ab9 */ /* 0x000fe40000000800 */
[----:B------:R-:W-:Y:S01]  /*8a40*/  ULDC UR4, c[0x0][0x290] ;  /* 0x0000a40000047ab9 */ /* 0x000fe20000000800 */
[----:B------:R-:W-:-:S04]  /*8a50*/  USHF.L.U32 UR11, UR7, 0x7, URZ ;  /* 0x00000007070b7899 */ /* 0x000fc8000800063f */
        /* <DEDUP_REMOVED lines=50> */
.L_x_2651:
        /* <DEDUP_REMOVED lines=15> */
.L_x_2615:
        /* <DEDUP_REMOVED lines=97> */
.L_x_2626:
[----:B--234-:R-:W-:-:S04]  /*9480*/  SHF.L.U32 R21, R11, 0x1f, RZ ;  /* 0x0000001f0b157819 */ /* 0x01cfc800000006ff */
[----:B------:R-:W1:Y:S02]  /*9490*/  SYNCS.PHASECHK.TRANS64.TRYWAIT P1, [R16+URZ+0x30840], R21 ;  /* 0x03084015100075a7 */ /* 0x000e64000802017f */
[----:B-1----:R-:W-:Y:S05]  /*94a0*/  @!P1 BRA `(.L_x_2618) ;  /* 0x00000018003c9947 */ /* 0x002fea0003800000 */
.L_x_2652:
[----:B------:R-:W-:Y:S05]  /*94b0*/  @P0 BRA `(.L_x_2619) ;  /* 0x0000000000140947 */ /* 0x000fea0003800000 */
[----:B------:R-:W-:Y:S01]  /*94c0*/  ISETP.NE.AND P1, PT, R6, RZ, PT ;  /* 0x000000ff0600720c */ /* 0x000fe20003f25270 */
[----:B------:R-:W-:-:S04]  /*94d0*/  IMAD.MOV.U32 R3, RZ, RZ, 0x4100 ;  /* 0x00004100ff037424 */ /* 0x000fc800078e00ff */
[----:B------:R3:W-:Y:S08]  /*94e0*/  SYNCS.ARRIVE.TRANS64 RZ, [R16+URZ+0x30830], R3 ;  /* 0x0308300310ff79a7 */ /* 0x0007f0000800003f */
[----:B------:R-:W-:Y:S05]  /*94f0*/  @!P1 BRA `(.L_x_2619) ;  /* 0x0000000000049947 */ /* 0x000fea0003800000 */
[----:B------:R-:W-:Y:S01]  /*9500*/  BPT.TRAP 0x1 ;  /* 0x000000040000795c */ /* 0x000fe20000300000 */
.L_x_2619:
        /* <DEDUP_REMOVED lines=36> */
.L_x_2653:
[----:B------:R-:W-:Y:S05]  /*9750*/  @P0 BRA `(.L_x_2621) ;  /* 0x0000000000140947 */ /* 0x000fea0003800000 */
[----:B------:R-:W-:Y:S01]  /*9760*/  ISETP.NE.AND P1, PT, R6, RZ, PT ;  /* 0x000000ff0600720c */ /* 0x000fe20003f25270 */
[----:B------:R-:W-:-:S04]  /*9770*/  IMAD.MOV.U32 R2, RZ, RZ, 0x4100 ;  /* 0x00004100ff027424 */ /* 0x000fc800078e00ff */
[----:B------:R3:W-:Y:S08]  /*9780*/  SYNCS.ARRIVE.TRANS64 RZ, [R16+URZ+0x30818], R2 ;  /* 0x0308180210ff79a7 */ /* 0x0007f0000800003f */
[----:B------:R-:W-:Y:S05]  /*9790*/  @!P1 BRA `(.L_x_2621) ;  /* 0x0000000000049947 */ /* 0x000fea0003800000 */
[----:B------:R-:W-:Y:S01]  /*97a0*/  BPT.TRAP 0x1 ;  /* 0x000000040000795c */ /* 0x000fe20000300000 */
.L_x_2621:
        /* <DEDUP_REMOVED lines=36> */
.L_x_2654:
[----:B------:R-:W-:Y:S05]  /*99f0*/  @P0 BRA `(.L_x_2623) ;  /* 0x0000000000140947 */ /* 0x000fea0003800000 */
[----:B------:R-:W-:Y:S01]  /*9a00*/  ISETP.NE.AND P1, PT, R6, RZ, PT ;  /* 0x000000ff0600720c */ /* 0x000fe20003f25270 */
[----:B-123--:R-:W-:-:S04]  /*9a10*/  IMAD.MOV.U32 R21, RZ, RZ, 0x4100 ;  /* 0x00004100ff157424 */ /* 0x00efc800078e00ff */
[----:B------:R4:W-:Y:S08]  /*9a20*/  SYNCS.ARRIVE.TRANS64 RZ, [R16+URZ+0x30838], R21 ;  /* 0x0308381510ff79a7 */ /* 0x0009f0000800003f */
[----:B------:R-:W-:Y:S05]  /*9a30*/  @!P1 BRA `(.L_x_2623) ;  /* 0x0000000000049947 */ /* 0x000fea0003800000 */
[----:B------:R-:W-:Y:S01]  /*9a40*/  BPT.TRAP 0x1 ;  /* 0x000000040000795c */ /* 0x000fe20000300000 */
.L_x_2623:
        /* <DEDUP_REMOVED lines=31> */
.L_x_2656:
[----:B------:R-:W-:Y:S05]  /*9c40*/  @P0 BRA `(.L_x_2625) ;  /* 0x0000000000140947 */ /* 0x000fea0003800000 */
[----:B------:R-:W-:Y:S01]  /*9c50*/  ISETP.NE.AND P1, PT, R6, RZ, PT ;  /* 0x000000ff0600720c */ /* 0x000fe20003f25270 */
[----:B------:R-:W-:-:S04]  /*9c60*/  IMAD.MOV.U32 R5, RZ, RZ, 0x4100 ;  /* 0x00004100ff057424 */ /* 0x000fc800078e00ff */
[----:B------:R1:W-:Y:S08]  /*9c70*/  SYNCS.ARRIVE.TRANS64 RZ, [R16+URZ+0x30810], R5 ;  /* 0x0308100510ff79a7 */ /* 0x0003f0000800003f */
[----:B------:R-:W-:Y:S05]  /*9c80*/  @!P1 BRA `(.L_x_2625) ;  /* 0x0000000000049947 */ /* 0x000fea0003800000 */
[----:B------:R-:W-:Y:S01]  /*9c90*/  BPT.TRAP 0x1 ;  /* 0x000000040000795c */ /* 0x000fe20000300000 */
.L_x_2625:
        /* <DEDUP_REMOVED lines=37> */
.L_x_2617:
        /* <DEDUP_REMOVED lines=8> */
.L_x_2657:
[----:B------:R-:W-:Y:S05]  /*9f70*/  @P0 BRA `(.L_x_2628) ;  /* 0x0000000000140947 */ /* 0x000fea0003800000 */
[----:B------:R-:W-:Y:S01]  /*9f80*/  ISETP.NE.AND P1, PT, R6, RZ, PT ;  /* 0x000000ff0600720c */ /* 0x000fe20003f25270 */
[----:B------:R-:W-:-:S04]  /*9f90*/  IMAD.MOV.U32 R5, RZ, RZ, 0x4100 ;  /* 0x00004100ff057424 */ /* 0x000fc800078e00ff */
[----:B------:R2:W-:Y:S08]  /*9fa0*/  SYNCS.ARRIVE.TRANS64 RZ, [R16+URZ+0x30830], R5 ;  /* 0x0308300510ff79a7 */ /* 0x0005f0000800003f */
[----:B------:R-:W-:Y:S05]  /*9fb0*/  @!P1 BRA `(.L_x_2628) ;  /* 0x0000000000049947 */ /* 0x000fea0003800000 */
[----:B------:R-:W-:Y:S01]  /*9fc0*/  BPT.TRAP 0x1 ;  /* 0x000000040000795c */ /* 0x000fe20000300000 */
.L_x_2628:
        /* <DEDUP_REMOVED lines=33> */
.L_x_2658:
[----:B------:R-:W-:Y:S05]  /*a1e0*/  @P0 BRA `(.L_x_2630) ;  /* 0x0000000000140947 */ /* 0x000fea0003800000 */
[----:B------:R-:W-:Y:S01]  /*a1f0*/  ISETP.NE.AND P0, PT, R6, RZ, PT ;  /* 0x000000ff0600720c */ /* 0x000fe20003f05270 */
[----:B------:R-:W-:-:S04]  /*a200*/  IMAD.MOV.U32 R5, RZ, RZ, 0x4100 ;  /* 0x00004100ff057424 */ /* 0x000fc800078e00ff */
[----:B------:R1:W-:Y:S08]  /*a210*/  SYNCS.ARRIVE.TRANS64 RZ, [R16+URZ+0x30818], R5 ;  /* 0x0308180510ff79a7 */ /* 0x0003f0000800003f */
[----:B------:R-:W-:Y:S05]  /*a220*/  @!P0 BRA `(.L_x_2630) ;  /* 0x0000000000048947 */ /* 0x000fea0003800000 */
[----:B------:R-:W-:Y:S01]  /*a230*/  BPT.TRAP 0x1 ;  /* 0x000000040000795c */ /* 0x000fe20000300000 */
.L_x_2630:
        /* <DEDUP_REMOVED lines=37> */
.L_x_2616:
[----:B------:R-:W1:Y:S01]  /*a490*/  S2R R0, SR_TID.X ;  /* 0x0000000000007919 */ /* 0x000e620000002100 */
[----:B------:R-:W-:Y:S01]  /*a4a0*/  IMAD R3, R19, 0x8, R16 ;  /* 0x0000000813037824 */ /* 0x000fe200078e0210 */
[----:B-1----:R-:W-:Y:S02]  /*a4b0*/  LOP3.LUT R2, R0, 0x7f, RZ, 0xc0, !PT ;  /* 0x0000007f00027812 */ /* 0x002fe400078ec0ff */
[----:B------:R-:W-:Y:S02]  /*a4c0*/  SHF.L.U32 R0, R11, 0x1f, RZ ;  /* 0x0000001f0b007819 */ /* 0x000fe400000006ff */
[----:B------:R-:W-:Y:S02]  /*a4d0*/  ISETP.NE.AND P1, PT, R2, RZ, PT ;  /* 0x000000ff0200720c */ /* 0x000fe40003f25270 */
[----:B------:R-:W1:Y:S02]  /*a4e0*/  SYNCS.PHASECHK.TRANS64.TRYWAIT P0, [R3+URZ+0x30840], R0 ;  /* 0x03084000030075a7 */ /* 0x000e64000800017f */
[----:B-1----:R-:W-:Y:S09]  /*a4f0*/  @!P0 BRA `(.L_x_2631) ;  /* 0x0000000800a48947 */ /* 0x002ff20003800000 */
.L_x_2659:
[----:B------:R-:W-:Y:S05]  /*a500*/  @P1 BRA `(.L_x_2632) ;  /* 0x0000000000181947 */ /* 0x000fea0003800000 */
[----:B------:R-:W1:Y:S01]  /*a510*/  S2R R2, SR_TID.X ;  /* 0x0000000000027919 */ /* 0x000e620000002100 */
[----:B------:R-:W-:-:S04]  /*a520*/  IMAD.MOV.U32 R0, RZ, RZ, 0x4100 ;  /* 0x00004100ff007424 */ /* 0x000fc800078e00ff */
[----:B------:R1:W-:Y:S02]  /*a530*/  SYNCS.ARRIVE.TRANS64 RZ, [R3+URZ+0x30830], R0 ;  /* 0x0308300003ff79a7 */ /* 0x0003e4000800003f */
[----:B-1----:R-:W-:-:S13]  /*a540*/  LOP3.LUT P0, RZ, R2, 0x1f, RZ, 0xc0, !PT ;  /* 0x0000001f02ff7812 */ /* 0x002fda000780c0ff */
[----:B------:R-:W-:Y:S05]  /*a550*/  @!P0 BRA `(.L_x_2632) ;  /* 0x0000000000048947 */ /* 0x000fea0003800000 */
[----:B------:R-:W-:Y:S01]  /*a560*/  BPT.TRAP 0x1 ;  /* 0x000000040000795c */ /* 0x000fe20000300000 */
.L_x_2632:
        /* <DEDUP_REMOVED lines=40> */
.L_x_2613:
[----:B------:R-:W-:Y:S05]  /*a7f0*/  BSYNC B0 ;  /* 0x0000000000007941 */ /* 0x000fea0003800000 */
.L_x_2612:
[----:B------:R-:W-:-:S03]  /*a800*/  UMOV UR7, 0xffffffff ;  /* 0xffffffff00077882 */ /* 0x000fc60000000000 */
[----:B------:R-:W-:Y:S05]  /*a810*/  BRA.DIV UR7, `(.L_x_2633) ;  /* 0x0000000607f07947 */ /* 0x000fea000b800000 */
[----:B------:R-:W-:-:S13]  /*a820*/  ELECT P6, URZ, PT ;  /* 0x00000000003f782f */ /* 0x000fda00038c0000 */
.L_x_2662:
[----:B------:R-:W-:Y:S05]  /*a830*/  @!P6 BRA `(.L_x_2511) ;  /* 0x000000000084e947 */ /* 0x000fea0003800000 */
[----:B------:R-:W-:-:S06]  /*a840*/  ULOP3.LUT UR7, UR38, 0x2, URZ, 0xfc, !UPT ;  /* 0x0000000226077892 */ /* 0x000fcc000f8efc3f */
[----:B------:R-:W-:-:S05]  /*a850*/  IMAD.U32 R2, RZ, RZ, UR7 ;  /* 0x00000007ff027e24 */ /* 0x000fca000f8e00ff */
[----:B------:R-:W-:-:S13]  /*a860*/  ISETP.NE.AND P2, PT, R2, 0x3, PT ;  /* 0x000000030200780c */ /* 0x000fda0003f45270 */
[----:B------:R-:W-:Y:S05]  /*a870*/  @!P2 BRA `(.L_x_2634) ;  /* 0x000000000004a947 */ /* 0x000fea0003800000 */
[----:B------:R-:W-:Y:S01]  /*a880*/  BPT.TRAP 0x1 ;  /* 0x000000040000795c */ /* 0x000fe20000300000 */
.L_x_2634:
        /* <DEDUP_REMOVED lines=15> */
.L_x_2663:
[----:B------:R-:W2:Y:S02]  /*a980*/  SYNCS.PHASECHK.TRANS64.TRYWAIT P0, [R3+URZ], R2 ;  /* 0x00000002030075a7 */ /* 0x000ea4000800017f */
[----:B--2---:R-:W-:Y:S05]  /*a990*/  @!P0 BRA `(.L_x_2636) ;  /* 0x0000000400c48947 */ /* 0x004fea0003800000 */
.L_x_2664:
[----:B------:R-:W-:Y:S05]  /*a9a0*/  @!P2 BRA `(.L_x_2637) ;  /* 0x000000000004a947 */ /* 0x000fea0003800000 */
[----:B------:R-:W-:Y:S01]  /*a9b0*/  BPT.TRAP 0x1 ;  /* 0x000000040000795c */ /* 0x000fe20000300000 */
.L_x_2637:
[----:B--2---:R-:W-:-:S04]  /*a9c0*/  VIADD R3, R7, 0x30840 ;  /* 0x0003084007037836 */ /* 0x004fc80000000000 */
[----:B------:R-:W-:-:S04]  /*a9d0*/  IMAD R0, R0, 0x8, R3 ;  /* 0x0000000800007824 */ /* 0x000fc800078e0203 */
[----:B------:R-:W2:Y:S02]  /*a9e0*/  SYNCS.PHASECHK.TRANS64.TRYWAIT P0, [R0+URZ], R5 ;  /* 0x00000005000075a7 */ /* 0x000ea4000800017f */
[----:B--2---:R-:W-:Y:S05]  /*a9f0*/  @!P0 BRA `(.L_x_2638) ;  /* 0x0000000400c08947 */ /* 0x004fea0003800000 */
.L_x_2665:
[----:B------:R-:W-:-:S07]  /*aa00*/  IMAD R3, R4, 0x8, R3 ;  /* 0x0000000804037824 */ /* 0x000fce00078e0203 */
.L_x_2639:
[----:B---3--:R3:W4:Y:S02]  /*aa10*/  SYNCS.PHASECHK.TRANS64.TRYWAIT P0, [R3+URZ], R2 ;  /* 0x00000002030075a7 */ /* 0x008724000800017f */
[----:B----4-:R-:W-:Y:S05]  /*aa20*/  @!P0 NANOSLEEP.SYNCS 0x989680 ;  /* 0x009896800000895d */ /* 0x010fea0003900000 */
[----:B------:R-:W4:Y:S02]  /*aa30*/  @!P0 SYNCS.PHASECHK.TRANS64 P0, [R3+URZ], R2 ;  /* 0x00000002030085a7 */ /* 0x000f24000800007f */
[----:B----4-:R-:W-:Y:S05]  /*aa40*/  @!P0 BRA `(.L_x_2639) ;  /* 0xfffffffc00f08947 */ /* 0x010fea000383ffff */
.L_x_2511:
[----:B------:R-:W-:Y:S05]  /*aa50*/  BSYNC B6 ;  /* 0x0000000000067941 */ /* 0x000fea0003800000 */
.L_x_2506:
[----:B------:R-:W-:Y:S05]  /*aa60*/  EXIT ;  /* 0x000000000000794d */ /* 0x000fea0003800000 */
.L_x_2517:
[----:B------:R-:W-:Y:S02]  /*aa70*/  IMAD.MOV.U32 R12, RZ, RZ, RZ ;  /* 0x000000ffff0c7224 */ /* 0x000fe400078e00ff */
[----:B------:R-:W-:Y:S02]  /*aa80*/  IMAD.MOV.U32 R11, RZ, RZ, 0x1f ;  /* 0x0000001fff0b7424 */ /* 0x000fe400078e00ff */
[----:B------:R-:W-:-:S07]  /*aa90*/  IMAD.MOV.U32 R15, RZ, RZ, -0x1 ;  /* 0xffffffffff0f7424 */ /* 0x000fce00078e00ff */
[----:B------:R-:W-:Y:S05]  /*aaa0*/  WARPSYNC.COLLECTIVE R15, `(.L_x_2640) ;  /* 0x000000000f087348 */ /* 0x000fea0003c00000 */
[----:B------:R1:W2:Y:S02]  /*aab0*/  SHFL.IDX P6, R14, R13, R12, R11 ;  /* 0x0000000c0d0e7389 */ /* 0x0002a400000c000b */
[----:B-12---:R-:W-:Y:S01]  /*aac0*/  ENDCOLLECTIVE ;  /* 0x000000000000791b */ /* 0x006fe20003800000 */
.L_x_2640:
[----:B------:R-:W-:Y:S05]  /*aad0*/  BRA `(.L_x_2641) ;  /* 0xffffff68003c7947 */ /* 0x000fea000383ffff */
.L_x_2519:
        /* <DEDUP_REMOVED lines=8> */
.L_x_2523:
[----:B---3--:R3:W4:Y:S02]  /*ab60*/  SYNCS.PHASECHK.TRANS64.TRYWAIT P1, [R0+URZ+0x30810], R209 ;  /* 0x030810d1000075a7 */ /* 0x008724000802017f */
[----:B----4-:R-:W-:Y:S05]  /*ab70*/  @!P1 NANOSLEEP.SYNCS 0x989680 ;  /* 0x009896800000995d */ /* 0x010fea0003900000 */
[----:B------:R-:W4:Y:S02]  /*ab80*/  @!P1 SYNCS.PHASECHK.TRANS64 P1, [R0+URZ+0x30810], R209 ;  /* 0x030810d1000095a7 */ /* 0x000f24000802007f */
[----:B----4-:R-:W-:Y:S05]  /*ab90*/  @!P1 BRA `(.L_x_2523) ;  /* 0xfffffffc00f09947 */ /* 0x010fea000383ffff */
[----:B------:R-:W-:Y:S05]  /*aba0*/  BRA `(.L_x_2522) ;  /* 0xffffff70002c7947 */ /* 0x000fea000383ffff */
.L_x_2527:
[----:B------:R1:W1:Y:S02]  /*abb0*/  SYNCS.PHASECHK.TRANS64.TRYWAIT P1, [R0+URZ+0x30830], R209 ;  /* 0x030830d1000075a7 */ /* 0x000264000802017f */
[----:B-1----:R-:W-:Y:S05]  /*abc0*/  @!P1 NANOSLEEP.SYNCS 0x989680 ;  /* 0x009896800000995d */ /* 0x002fea0003900000 */
[----:B------:R-:W1:Y:S02]  /*abd0*/  @!P1 SYNCS.PHASECHK.TRANS64 P1, [R0+URZ+0x30830], R209 ;  /* 0x030830d1000095a7 */ /* 0x000e64000802007f */
[----:B-1----:R-:W-:Y:S05]  /*abe0*/  @!P1 BRA `(.L_x_2527) ;  /* 0xfffffffc00f09947 */ /* 0x002fea000383ffff */
[----:B------:R-:W-:Y:S05]  /*abf0*/  BRA `(.L_x_2526) ;  /* 0xffffff78004c7947 */ /* 0x000fea000383ffff */
.L_x_2575:
[----:B------:R-:W-:Y:S01]  /*ac00*/  BSSY B0, `(.L_x_2642) ;  /* 0x0000005000007945 */ /* 0x000fe20003800000 */
[----:B------:R-:W-:-:S07]  /*ac10*/  IMAD.MOV.U32 R15, RZ, RZ, -0x1 ;  /* 0xffffffffff0f7424 */ /* 0x000fce00078e00ff */
[----:B------:R-:W-:Y:S05]  /*ac20*/  WARPSYNC.COLLECTIVE R15, `(.L_x_2643) ;  /* 0x000000000f087348 */ /* 0x000fea0003c00000 */
[----:B------:R-:W-:Y:S01]  /*ac30*/  NOP ;  /* 0x0000000000007918 */ /* 0x000fe20000000000 */
[----:B------:R-:W-:Y:S01]  /*ac40*/  ENDCOLLECTIVE ;  /* 0x000000000000791b */ /* 0x000fe20003800000 */
.L_x_2643:
[----:B------:R-:W-:Y:S05]  /*ac50*/  BSYNC B0 ;  /* 0x0000000000007941 */ /* 0x000fea0003800000 */
.L_x_2642:
[----:B------:R-:W-:Y:S05]  /*ac60*/  BRA `(.L_x_2644) ;  /* 0xffffffc8009c7947 */ /* 0x000fea000383ffff */
.L_x_2588:
[----:B------:R-:W-:Y:S01]  /*ac70*/  BSSY B0, `(.L_x_2645) ;  /* 0x0000005000007945 */ /* 0x000fe20003800000 */
[----:B------:R-:W-:-:S07]  /*ac80*/  IMAD.MOV.U32 R15, RZ, RZ, -0x1 ;  /* 0xffffffffff0f7424 */ /* 0x000fce00078e00ff */
[----:B------:R-:W-:Y:S05]  /*ac90*/  WARPSYNC.COLLECTIVE R15, `(.L_x_2646) ;  /* 0x000000000f087348 */ /* 0x000fea0003c00000 */
[----:B------:R-:W-:Y:S01]  /*aca0*/  NOP ;  /* 0x0000000000007918 */ /* 0x000fe20000000000 */
[----:B------:R-:W-:Y:S01]  /*acb0*/  ENDCOLLECTIVE ;  /* 0x000000000000791b */ /* 0x000fe20003800000 */
.L_x_2646:
[----:B------:R-:W-:Y:S05]  /*acc0*/  BSYNC B0 ;  /* 0x0000000000007941 */ /* 0x000fea0003800000 */
.L_x_2645:
[----:B------:R-:W-:Y:S05]  /*acd0*/  BRA `(.L_x_2647) ;  /* 0xffffffd0003c7947 */ /* 0x000fea000383ffff */
.L_x_2600:
[----:B------:R-:W-:Y:S01]  /*ace0*/  BSSY B0, `(.L_x_2648) ;  /* 0x0000005000007945 */ /* 0x000fe20003800000 */
[----:B------:R-:W-:-:S07]  /*acf0*/  IMAD.MOV.U32 R15, RZ, RZ, -0x1 ;  /* 0xffffffffff0f7424 */ /* 0x000fce00078e00ff */
[----:B------:R-:W-:Y:S05]  /*ad00*/  WARPSYNC.COLLECTIVE R15, `(.L_x_2649) ;  /* 0x000000000f087348 */ /* 0x000fea0003c00000 */
[----:B------:R-:W-:Y:S01]  /*ad10*/  NOP ;  /* 0x0000000000007918 */ /* 0x000fe20000000000 */
[----:B------:R-:W-:Y:S01]  /*ad20*/  ENDCOLLECTIVE ;  /* 0x000000000000791b */ /* 0x000fe20003800000 */
.L_x_2649:
[----:B------:R-:W-:Y:S05]  /*ad30*/  BSYNC B0 ;  /* 0x0000000000007941 */ /* 0x000fea0003800000 */
.L_x_2648:
[----:B------:R-:W-:Y:S05]  /*ad40*/  BRA `(.L_x_2650) ;  /* 0xffffffd4007c7947 */ /* 0x000fea000383ffff */
.L_x_2614:
[----:B-1----:R1:W2:Y:S02]  /*ad50*/  SYNCS.PHASECHK.TRANS64.TRYWAIT P0, [R16+URZ+0x30820], R3 ;  /* 0x03082003100075a7 */ /* 0x0022a4000800017f */
[----:B--2---:R-:W-:Y:S05]  /*ad60*/  @!P0 NANOSLEEP.SYNCS 0x989680 ;  /* 0x009896800000895d */ /* 0x004fea0003900000 */
[----:B------:R-:W2:Y:S02]  /*ad70*/  @!P0 SYNCS.PHASECHK.TRANS64 P0, [R16+URZ+0x30820], R3 ;  /* 0x03082003100085a7 */ /* 0x000ea4000800007f */
[----:B--2---:R-:W-:Y:S05]  /*ad80*/  @!P0 BRA `(.L_x_2614) ;  /* 0xfffffffc00f08947 */ /* 0x004fea000383ffff */
[----:B------:R-:W-:Y:S05]  /*ad90*/  BRA `(.L_x_2651) ;  /* 0xffffffdc00f87947 */ /* 0x000fea000383ffff */
.L_x_2618:
[----:B-1----:R1:W3:Y:S02]  /*ada0*/  SYNCS.PHASECHK.TRANS64.TRYWAIT P1, [R16+URZ+0x30840], R21 ;  /* 0x03084015100075a7 */ /* 0x0022e4000802017f */
[----:B---3--:R-:W-:Y:S05]  /*adb0*/  @!P1 NANOSLEEP.SYNCS 0x989680 ;  /* 0x009896800000995d */ /* 0x008fea0003900000 */
[----:B------:R-:W3:Y:S02]  /*adc0*/  @!P1 SYNCS.PHASECHK.TRANS64 P1, [R16+URZ+0x30840], R21 ;  /* 0x03084015100095a7 */ /* 0x000ee4000802007f */
[----:B---3--:R-:W-:Y:S05]  /*add0*/  @!P1 BRA `(.L_x_2618) ;  /* 0xfffffffc00f09947 */ /* 0x008fea000383ffff */
[----:B------:R-:W-:Y:S05]  /*ade0*/  BRA `(.L_x_2652) ;  /* 0xffffffe400b07947 */ /* 0x000fea000383ffff */
.L_x_2620:
[----:B--2---:R2:W3:Y:S02]  /*adf0*/  SYNCS.PHASECHK.TRANS64.TRYWAIT P1, [R16+URZ+0x30828], R21 ;  /* 0x03082815100075a7 */ /* 0x0044e4000802017f */
[----:B---3--:R-:W-:Y:S05]  /*ae00*/  @!P1 NANOSLEEP.SYNCS 0x989680 ;  /* 0x009896800000995d */ /* 0x008fea0003900000 */
[----:B------:R-:W3:Y:S02]  /*ae10*/  @!P1 SYNCS.PHASECHK.TRANS64 P1, [R16+URZ+0x30828], R21 ;  /* 0x03082815100095a7 */ /* 0x000ee4000802007f */
[----:B---3--:R-:W-:Y:S05]  /*ae20*/  @!P1 BRA `(.L_x_2620) ;  /* 0xfffffffc00f09947 */ /* 0x008fea000383ffff */
[----:B------:R-:W-:Y:S05]  /*ae30*/  BRA `(.L_x_2653) ;  /* 0xffffffe800447947 */ /* 0x000fea000383ffff */
.L_x_2622:
[----:B---3--:R3:W4:Y:S02]  /*ae40*/  SYNCS.PHASECHK.TRANS64.TRYWAIT P1, [R16+URZ+0x30848], R21 ;  /* 0x03084815100075a7 */ /* 0x008724000802017f */
[----:B----4-:R-:W-:Y:S05]  /*ae50*/  @!P1 NANOSLEEP.SYNCS 0x989680 ;  /* 0x009896800000995d */ /* 0x010fea0003900000 */
[----:B------:R-:W4:Y:S02]  /*ae60*/  @!P1 SYNCS.PHASECHK.TRANS64 P1, [R16+URZ+0x30848], R21 ;  /* 0x03084815100095a7 */ /* 0x000f24000802007f */
[----:B----4-:R-:W-:Y:S05]  /*ae70*/  @!P1 BRA `(.L_x_2622) ;  /* 0xfffffffc00f09947 */ /* 0x010fea000383ffff */
[----:B------:R-:W-:Y:S05]  /*ae80*/  BRA `(.L_x_2654) ;  /* 0xffffffe800d87947 */ /* 0x000fea000383ffff */
.L_x_2624:
[----:B------:R-:W-:-:S07]  /*ae90*/  SHF.L.U32 R5, R11, 0x1f, RZ ;  /* 0x0000001f0b057819 */ /* 0x000fce00000006ff */
.L_x_2655:
[----:B------:R1:W1:Y:S02]  /*aea0*/  SYNCS.PHASECHK.TRANS64.TRYWAIT P1, [R16+URZ+0x30820], R5 ;  /* 0x03082005100075a7 */ /* 0x000264000802017f */
[----:B-1----:R-:W-:Y:S05]  /*aeb0*/  @!P1 NANOSLEEP.SYNCS 0x989680 ;  /* 0x009896800000995d */ /* 0x002fea0003900000 */
[----:B------:R-:W1:Y:S02]  /*aec0*/  @!P1 SYNCS.PHASECHK.TRANS64 P1, [R16+URZ+0x30820], R5 ;  /* 0x03082005100095a7 */ /* 0x000e64000802007f */
[----:B-1----:R-:W-:Y:S05]  /*aed0*/  @!P1 BRA `(.L_x_2655) ;  /* 0xfffffffc00f09947 */ /* 0x002fea000383ffff */
[----:B------:R-:W-:Y:S05]  /*aee0*/  BRA `(.L_x_2656) ;  /* 0xffffffec00547947 */ /* 0x000fea000383ffff */
.L_x_2627:
[----:B-1----:R1:W2:Y:S02]  /*aef0*/  SYNCS.PHASECHK.TRANS64.TRYWAIT P1, [R16+URZ+0x30840], R13 ;  /* 0x0308400d100075a7 */ /* 0x0022a4000802017f */
[----:B--2---:R-:W-:Y:S05]  /*af00*/  @!P1 NANOSLEEP.SYNCS 0x989680 ;  /* 0x009896800000995d */ /* 0x004fea0003900000 */
[----:B------:R-:W2:Y:S02]  /*af10*/  @!P1 SYNCS.PHASECHK.TRANS64 P1, [R16+URZ+0x30840], R13 ;  /* 0x0308400d100095a7 */ /* 0x000ea4000802007f */
[----:B--2---:R-:W-:Y:S05]  /*af20*/  @!P1 BRA `(.L_x_2627) ;  /* 0xfffffffc00f09947 */ /* 0x004fea000383ffff */
[----:B------:R-:W-:Y:S05]  /*af30*/  BRA `(.L_x_2657) ;  /* 0xfffffff0000c7947 */ /* 0x000fea000383ffff */
.L_x_2629:
[----:B--2---:R2:W1:Y:S02]  /*af40*/  SYNCS.PHASECHK.TRANS64.TRYWAIT P1, [R16+URZ+0x30828], R13 ;  /* 0x0308280d100075a7 */ /* 0x004464000802017f */
[----:B-1----:R-:W-:Y:S05]  /*af50*/  @!P1 NANOSLEEP.SYNCS 0x989680 ;  /* 0x009896800000995d */ /* 0x002fea0003900000 */
[----:B------:R-:W1:Y:S02]  /*af60*/  @!P1 SYNCS.PHASECHK.TRANS64 P1, [R16+URZ+0x30828], R13 ;  /* 0x0308280d100095a7 */ /* 0x000e64000802007f */
[----:B-1----:R-:W-:Y:S05]  /*af70*/  @!P1 BRA `(.L_x_2629) ;  /* 0xfffffffc00f09947 */ /* 0x002fea000383ffff */
[----:B------:R-:W-:Y:S05]  /*af80*/  BRA `(.L_x_2658) ;  /* 0xfffffff000947947 */ /* 0x000fea000383ffff */
.L_x_2631:
[----:B------:R1:W1:Y:S02]  /*af90*/  SYNCS.PHASECHK.TRANS64.TRYWAIT P0, [R3+URZ+0x30840], R0 ;  /* 0x03084000030075a7 */ /* 0x000264000800017f */
[----:B-1----:R-:W-:Y:S05]  /*afa0*/  @!P0 NANOSLEEP.SYNCS 0x989680 ;  /* 0x009896800000895d */ /* 0x002fea0003900000 */
[----:B------:R-:W1:Y:S02]  /*afb0*/  @!P0 SYNCS.PHASECHK.TRANS64 P0, [R3+URZ+0x30840], R0 ;  /* 0x03084000030085a7 */ /* 0x000e64000800007f */
[----:B-1----:R-:W-:Y:S05]  /*afc0*/  @!P0 BRA `(.L_x_2631) ;  /* 0xfffffffc00f08947 */ /* 0x002fea000383ffff */
[----:B------:R-:W-:Y:S05]  /*afd0*/  BRA `(.L_x_2659) ;  /* 0xfffffff400487947 */ /* 0x000fea000383ffff */
.L_x_2633:
[----:B------:R-:W-:Y:S01]  /*afe0*/  BSSY B0, `(.L_x_2660) ;  /* 0x0000006000007945 */ /* 0x000fe20003800000 */
[----:B------:R-:W-:-:S07]  /*aff0*/  IMAD.MOV.U32 R15, RZ, RZ, -0x1 ;  /* 0xffffffffff0f7424 */ /* 0x000fce00078e00ff */
[----:B------:R-:W-:Y:S05]  /*b000*/  WARPSYNC.COLLECTIVE R15, `(.L_x_2661) ;  /* 0x000000000f0c7348 */ /* 0x000fea0003c00000 */
[----:B------:R-:W-:Y:S02]  /*b010*/  ELECT P6, UR62, PT ;  /* 0x00000000003e782f */ /* 0x000fe400038c0000 */
[----:B------:R-:W-:Y:S01]  /*b020*/  MOV R14, UR62 ;  /* 0x0000003e000e7c02 */ /* 0x000fe20008000f00 */
[----:B------:R-:W-:Y:S10]  /*b030*/  ENDCOLLECTIVE ;  /* 0x000000000000791b */ /* 0x000ff40003800000 */
.L_x_2661:
[----:B------:R-:W-:Y:S05]  /*b040*/  BSYNC B0 ;  /* 0x0000000000007941 */ /* 0x000fea0003800000 */
.L_x_2660:
[----:B------:R-:W-:Y:S05]  /*b050*/  BRA `(.L_x_2662) ;  /* 0xfffffff400f47947 */ /* 0x000fea000383ffff */
.L_x_2635:
[----:B-1----:R1:W2:Y:S02]  /*b060*/  SYNCS.PHASECHK.TRANS64.TRYWAIT P0, [R6+URZ], R5 ;  /* 0x00000005060075a7 */ /* 0x0022a4000800017f */
[----:B--2---:R-:W-:Y:S05]  /*b070*/  @!P0 NANOSLEEP.SYNCS 0x989680 ;  /* 0x009896800000895d */ /* 0x004fea0003900000 */
[----:B------:R-:W2:Y:S02]  /*b080*/  @!P0 SYNCS.PHASECHK.TRANS64 P0, [R6+URZ], R5 ;  /* 0x00000005060085a7 */ /* 0x000ea4000800007f */
[----:B--2---:R-:W-:Y:S05]  /*b090*/  @!P0 BRA `(.L_x_2635) ;  /* 0xfffffffc00f08947 */ /* 0x004fea000383ffff */
[----:B------:R-:W-:Y:S05]  /*b0a0*/  BRA `(.L_x_2663) ;  /* 0xfffffff800347947 */ /* 0x000fea000383ffff */
.L_x_2636:
[----:B--2---:R2:W3:Y:S02]  /*b0b0*/  SYNCS.PHASECHK.TRANS64.TRYWAIT P0, [R3+URZ], R2 ;  /* 0x00000002030075a7 */ /* 0x0044e4000800017f */
[----:B---3--:R-:W-:Y:S05]  /*b0c0*/  @!P0 NANOSLEEP.SYNCS 0x989680 ;  /* 0x009896800000895d */ /* 0x008fea0003900000 */
[----:B------:R-:W3:Y:S02]  /*b0d0*/  @!P0 SYNCS.PHASECHK.TRANS64 P0, [R3+URZ], R2 ;  /* 0x00000002030085a7 */ /* 0x000ee4000800007f */
[----:B---3--:R-:W-:Y:S05]  /*b0e0*/  @!P0 BRA `(.L_x_2636) ;  /* 0xfffffffc00f08947 */ /* 0x008fea000383ffff */
[----:B------:R-:W-:Y:S05]  /*b0f0*/  BRA `(.L_x_2664) ;  /* 0xfffffff800287947 */ /* 0x000fea000383ffff */
.L_x_2638:
[----:B--2---:R2:W3:Y:S02]  /*b100*/  SYNCS.PHASECHK.TRANS64.TRYWAIT P0, [R0+URZ], R5 ;  /* 0x00000005000075a7 */ /* 0x0044e4000800017f */
[----:B---3--:R-:W-:Y:S05]  /*b110*/  @!P0 NANOSLEEP.SYNCS 0x989680 ;  /* 0x009896800000895d */ /* 0x008fea0003900000 */
[----:B------:R-:W3:Y:S02]  /*b120*/  @!P0 SYNCS.PHASECHK.TRANS64 P0, [R0+URZ], R5 ;  /* 0x00000005000085a7 */ /* 0x000ee4000800007f */
[----:B---3--:R-:W-:Y:S05]  /*b130*/  @!P0 BRA `(.L_x_2638) ;  /* 0xfffffffc00f08947 */ /* 0x008fea000383ffff */
[----:B------:R-:W-:Y:S05]  /*b140*/  BRA `(.L_x_2665) ;  /* 0xfffffff8002c7947 */ /* 0x000fea000383ffff */
.L_x_2666:
        /* <DEDUP_REMOVED lines=11> */
.L_x_7307:


//--------------------- .text._ZN7cutlass13device_kernelIN5flash11enable_sm90INS1_16FlashAttnBwdSm90INS1_25CollectiveMainloopBwdSm90ILi2ELi2ELi2EN4cute5tupleIJNS5_1CILi1EEES8_S8_EEENS6_IJNS7_ILi64EEENS7_ILi128EEESB_EEENS_6half_tEfNS_4arch4Sm90ELb1ELb0ELb1ELb0ELb0ELb1ELb0ELb0ELi2ELi1ELi2ELi1ELb0EEENS1_24CollectiveEpilogueBwdGQAISC_fSF_Li256ELb0ELb0EEENS1_25SingleTileBwdLPTSchedulerILb0ELi128ELb0EEEEEEEEEvNT_6ParamsE --------------------------
	.section	.text._ZN7cutlass13device_kernelIN5flash11enable_sm90INS1_16FlashAttnBwdSm90INS1_25CollectiveMainloopBwdSm90ILi2ELi2ELi2EN4cute5tupleIJNS5_1CILi1EEES8_S8_EEENS6_IJNS7_ILi64EEENS7_ILi128EEESB_EEENS_6half_tEfNS_4arch4Sm90ELb1ELb0ELb1ELb0ELb0ELb1ELb0ELb0ELi2ELi1ELi2ELi1ELb0EEENS1_24CollectiveEpilogueBwdGQAISC_fSF_Li256ELb0ELb0EEENS1_25SingleTileBwdLPTSchedulerILb0ELi128ELb0EEEEEEEEEvNT_6ParamsE,"ax",@progbits
	.align	128
.text._ZN7cutlass13device_kernelIN5flash11enable_sm90INS1_16FlashAttnBwdSm90INS1_25CollectiveMainloopBwdSm90ILi2ELi2ELi2EN4cute5tupleIJNS5_1CILi1EEES8_S8_EEENS6_IJNS7_ILi64EEENS7_ILi128EEESB_EEENS_6half_tEfNS_4arch4Sm90ELb1ELb0ELb1ELb0ELb0ELb1ELb0ELb0ELi2ELi1ELi2ELi1ELb0EEENS1_24CollectiveEpilogueBwdGQAISC_fSF_Li256ELb0ELb0EEENS1_25SingleTileBwdLPTSchedulerILb0ELi128ELb0EEEEEEEEEvNT_6ParamsE:
        .type           _ZN7cutlass13device_kernelIN5flash11enable_sm90INS1_16FlashAttnBwdSm90INS1_25CollectiveMainloopBwdSm90ILi2ELi2ELi2EN4cute5tupleIJNS5_1CILi1EEES8_S8_EEENS6_IJNS7_ILi64EEENS7_ILi128EEESB_EEENS_6half_tEfNS_4arch4Sm90ELb1ELb0ELb1ELb0ELb0ELb1ELb0ELb0ELi2ELi1ELi2ELi1ELb0EEENS1_24CollectiveEpilogueBwdGQAISC_fSF_Li256ELb0ELb0EEENS1_25SingleTileBwdLPTSchedulerILb0ELi128ELb0EEEEEEEEEvNT_6ParamsE,@function
        .size           _ZN7cutlass13device_kernelIN5flash11enable_sm90INS1_16FlashAttnBwdSm90INS1_25CollectiveMainloopBwdSm90ILi2ELi2ELi2EN4cute5tupleIJNS5_1CILi1EEES8_S8_EEENS6_IJNS7_ILi64EEENS7_ILi128EEESB_EEENS_6half_tEfNS_4arch4Sm90ELb1ELb0ELb1ELb0ELb0ELb1ELb0ELb0ELi2ELi1ELi2ELi1ELb0EEENS1_24CollectiveEpilogueBwdGQAISC_fSF_Li256ELb0ELb0EEENS1_25SingleTileBwdLPTSchedulerILb0ELi128ELb0EEEEEEEEEvNT_6ParamsE,(.L_x_7308 - _ZN7cutlass13device_kernelIN5flash11enable_sm90INS1_16FlashAttnBwdSm90INS1_25CollectiveMainloopBwdSm90ILi2ELi2ELi2EN4cute5tupleIJNS5_1CILi1EEES8_S8_EEENS6_IJNS7_ILi64EEENS7_ILi128EEESB_EEENS_6half_tEfNS_4arch4Sm90ELb1ELb0ELb1ELb0ELb0ELb1ELb0ELb0ELi2ELi1ELi2ELi1ELb0EEENS1_24CollectiveEpilogueBwdGQAISC_fSF_Li256ELb0ELb0EEENS1_25SingleTileBwdLPTSchedulerILb0ELi128ELb0EEEEEEEEEvNT_6ParamsE)
        .other          _ZN7cutlass13device_kernelIN5flash11enable_sm90INS1_16FlashAttnBwdSm90INS1_25CollectiveMainloopBwdSm90ILi2ELi2ELi2EN4cute5tupleIJNS5_1CILi1EEES8_S8_EEENS6_IJNS7_ILi64EEENS7_ILi128EEESB_EEENS_6half_tEfNS_4arch4Sm90ELb1ELb0ELb1ELb0ELb0ELb1ELb0ELb0ELi2ELi1ELi2ELi1ELb0EEENS1_24CollectiveEpilogueBwdGQAISC_fSF_Li256ELb0ELb0EEENS1_25SingleTileBwdLPTSchedulerILb0ELi128ELb0EEEEEEEEEvNT_6ParamsE,@"STO_CUDA_ENTRY STV_DEFAULT"
_ZN7cutlass13device_kernelIN5flash11enable_sm90INS1_16FlashAttnBwdSm90INS1_25CollectiveMainloopBwdSm90ILi2ELi2ELi2EN4cute5tupleIJNS5_1CILi1EEES8_S8_EEENS6_IJNS7_ILi64EEENS7_ILi128EEESB_EEENS_6half_tEfNS_4arch4Sm90ELb1ELb0ELb1ELb0ELb0ELb1ELb0ELb0ELi2ELi1ELi2ELi1ELb0EEENS1_24CollectiveEpilogueBwdGQAISC_fSF_Li256ELb0ELb0EEENS1_25SingleTileBwdLPTSchedulerILb0ELi128ELb0EEEEEEEEEvNT_6ParamsE:
        /* <DEDUP_REMOVED lines=24> */
.L_x_2668:
[----:B------:R-:W-:Y:S05]  /*0180*/  BSYNC B0 ;  /* 0x0000000000007941 */ /* 0x000fea0003800000 */
.L_x_2667:
        /* <DEDUP_REMOVED lines=37> */
.L_x_2669:
        /* <DEDUP_REMOVED lines=22> */
.L_x_2670:
[----:B------:R-:W-:Y:S01]  /*0540*/  PLOP3.LUT P0, PT, PT, PT, UP0, 0x80, 0x0 ;  /* 0x000000000000781c */ /* 0x000fe20003f0f008 */
[----:B------:R-:W-:Y:S01]  /*0550*/  NOP ;  /* 0x0000000000007918 */ /* 0x000fe20000000000 */
[----:B------:R-:W-:Y:S01]  /*0560*/  BSSY B6, `(.L_x_2671) ;  /* 0x00007f7000067945 */ /* 0x000fe20003800000 */
[----:B-12-4-:R-:W-:Y:S10]  /*0570*/  BAR.SYNC.DEFER_BLOCKING 0x0 ;  /* 0x0000000000007b1d */ /* 0x016ff40000010000 */
[----:B------:R-:W-:Y:S05]  /*0580*/  @!P0 BRA `(.L_x_2672) ;  /* 0x0000004c00748947 */ /* 0x000fea0003800000 */
.L_x_2673:
        /* <DEDUP_REMOVED lines=32> */
.L_x_2674:
[----:B------:R-:W-:Y:S01]  /*0790*/  ULDC UR7, c[0x0][0x8cc] ;  /* 0x0002330000077ab9 */ /* 0x000fe20000000800 */
[----:B------:R-:W-:Y:S01]  /*07a0*/  UMOV UR36, UR10 ;  /* 0x0000000a00247c82 */ /* 0x000fe20008000000 */
[----:B------:R-:W-:-:S11]  /*07b0*/  UISETP.NE.AND UP0, UPT, UR7, 0x1, UPT ;  /* 0x000000010700788c */ /* 0x000fd6000bf05270 */
[----:B------:R-:W-:Y:S02]  /*07c0*/  @UP0 ULDC.64 UR8, c[0x0][0x8d0] ;  /* 0x0002340000080ab9 */ /* 0x000fe40000000a00 */
[----:B------:R-:W-:-:S04]  /*07d0*/  UIMAD.WIDE.U32 UR4, UR10, UR8, URZ ;  /* 0x000000080a0472a5 */ /* 0x000fc8000f8e003f */
[----:B------:R-:W-:-:S04]  /*07e0*/  @UP0 USHF.R.U32.HI UR36, URZ, UR9, UR5 ;  /* 0x000000093f240299 */ /* 0x000fc80008011605 */
[----:B------:R-:W-:-:S12]  /*07f0*/  UIMAD UR4, UR36, UR7, URZ ;  /* 0x00000007240472a4 */ /* 0x000fd8000f8e023f */
.L_x_2675:
        /* <DEDUP_REMOVED lines=118> */
.L_x_2679:
        /* <DEDUP_REMOVED lines=15> */
.L_x_2678:
        /* <DEDUP_REMOVED lines=23> */
.L_x_2681:
        /* <DEDUP_REMOVED lines=15> */
.L_x_2680:
        /* <DEDUP_REMOVED lines=8> */
.L_x_2755:
        /* <DEDUP_REMOVED lines=15> */
.L_x_2683:
        /* <DEDUP_REMOVED lines=105> */
.L_x_2695:
[----:B------:R-:W-:-:S05]  /*1ab0*/  IMAD.U32 R0, RZ, RZ, UR38 ;  /* 0x00000026ff007e24 */ /* 0x000fca000f8e00ff */
[----:B------:R-:W-:-:S04]  /*1ac0*/  LOP3.LUT R0, R0, 0x1, RZ, 0xfc, !PT ;  /* 0x0000000100007812 */ /* 0x000fc800078efcff */
[----:B------:R-:W-:-:S13]  /*1ad0*/  ISETP.NE.AND P0, PT, R0, 0x3, PT ;  /* 0x000000030000780c */ /* 0x000fda0003f05270 */
[----:B------:R-:W-:Y:S05]  /*1ae0*/  @!P0 BRA `(.L_x_2685) ;  /* 0x0000000000048947 */ /* 0x000fea0003800000 */
[----:B------:R-:W-:Y:S01]  /*1af0*/  BPT.TRAP 0x1 ;  /* 0x000000040000795c */ /* 0x000fe20000300000 */
.L_x_2685:
        /* <DEDUP_REMOVED lines=8> */
.L_x_2686:
[----:B---3--:R-:W-:Y:S05]  /*1b80*/  @P1 BRA `(.L_x_2687) ;  /* 0x0000000000081947 */ /* 0x008fea0003800000 */
[----:B------:R-:W3:Y:S02]  /*1b90*/  SYNCS.PHASECHK.TRANS64.TRYWAIT P1, [R0+URZ+0x30810], R209 ;  /* 0x030810d1000075a7 */ /* 0x000ee4000802017f */
[----:B---3--:R-:W-:Y:S05]  /*1ba0*/  @!P1 BRA `(.L_x_2688) ;  /* 0x00000068008c9947 */ /* 0x008fea0003800000 */
.L_x_2687:
        /* <DEDUP_REMOVED lines=84> */
.L_x_2689:
[----:B------:R1:W1:Y:S01]  /*20f0*/  SYNCS.PHASECHK.TRANS64.TRYWAIT P1, [R0+URZ+0x30830], R209 ;  /* 0x030830d1000075a7 */ /* 0x000262000802017f */
[----:B------:R-:W-:Y:S05]  /*2100*/  @!P0 BRA `(.L_x_2690) ;  /* 0x0000000000048947 */ /* 0x000fea0003800000 */
[----:B------:R-:W-:Y:S01]  /*2110*/  BPT.TRAP 0x1 ;  /* 0x000000040000795c */ /* 0x000fe20000300000 */
.L_x_2690:
        /* <DEDUP_REMOVED lines=54> */
.L_x_2691:
        /* <DEDUP_REMOVED lines=294> */
[----:B------:R-:W-:Y:S01]  /*36e0*/  FMUL.FTZ R164, R164, R169 ;  /* 0x000000a9a4a47220 */ /* 0x000fe20000410000 */
[----:B--2---:R-:W-:-:S05]  /*36f0*/  FADD.FTZ R176, R176, -R10 ;  /* 0x8000000ab0b07221 */ /* 0x004fca0000010000 */
[----:B------:R-:W-:Y:S01]  /*3700*/  MUFU.EX2 R211, R211 ;  /* 0x000000d300d37308 */ /* 0x000fe20000000800 */
[----:B------:R-:W-:-:S07]  /*3710*/  FADD.FTZ R169, R178, -R10 ;  /* 0x8000000ab2a97221 */ /* 0x000fce0000010000 */
[----:B------:R-:W2:Y:S01]  /*3720*/  MUFU.EX2 R18, R199 ;  /* 0x000000c700127308 */ /* 0x000ea20000000800 */
[----:B------:R-:W-:-:S07]  /*3730*/  FADD.FTZ R172, R172, -R8 ;  /* 0x80000008acac7221 */ /* 0x000fce0000010000 */
[----:B------:R-:W2:Y:S01]  /*3740*/  MUFU.EX2 R215, R215 ;  /* 0x000000d700d77308 */ /* 0x000ea20000000800 */
[----:B------:R-:W-:-:S07]  /*3750*/  FMUL.FTZ R160, R160, R165 ;  /* 0x000000a5a0a07220 */ /* 0x000fce0000410000 */
[----:B------:R-:W-:Y:S01]  /*3760*/  MUFU.EX2 R217, R217 ;  /* 0x000000d900d97308 */ /* 0x000fe20000000800 */
[----:B------:R-:W-:-:S07]  /*3770*/  FADD.FTZ R8, R174, -R8 ;  /* 0x80000008ae087221 */ /* 0x000fce0000010000 */
[----:B------:R-:W-:Y:S01]  /*3780*/  MUFU.EX2 R219, R219 ;  /* 0x000000db00db7308 */ /* 0x000fe20000000800 */
[----:B------:R-:W-:-:S07]  /*3790*/  FFMA.FTZ R184, -R191, R191, 1 ;  /* 0x3f800000bfb87423 */ /* 0x000fce00000101bf */
[----:B------:R-:W2:Y:S01]  /*37a0*/  MUFU.EX2 R216, R216 ;  /* 0x000000d800d87308 */ /* 0x000ea20000000800 */
[----:B----4-:R-:W-:-:S07]  /*37b0*/  FMUL.FTZ R167, R213, R176 ;  /* 0x000000b0d5a77220 */ /* 0x010fce0000410000 */
[----:B------:R-:W4:Y:S08]  /*37c0*/  MUFU.EX2 R218, R218 ;  /* 0x000000da00da7308 */ /* 0x000f300000000800 */
[----:B------:R-:W4:Y:S01]  /*37d0*/  MUFU.EX2 R9, R220 ;  /* 0x000000dc00097308 */ /* 0x000f220000000800 */
[----:B------:R-:W-:Y:S01]  /*37e0*/  FFMA.FTZ R165, -R190, R190, 1 ;  /* 0x3f800000bea57423 */ /* 0x000fe200000101be */
[----:B------:R-:W-:Y:S01]  /*37f0*/  FFMA.FTZ R185, -R236, R236, 1 ;  /* 0x3f800000ecb97423 */ /* 0x000fe200000101ec */
        /* <DEDUP_REMOVED lines=24> */
[----:B------:R-:W-:Y:S01]  /*3980*/  FMUL.FTZ R179, R216, R179 ;  /* 0x000000b3d8b37220 */ /* 0x000fe20000410000 */
[----:B------:R-:W-:Y:S01]  /*3990*/  FFMA.FTZ R234, -R234, R234, 1 ;  /* 0x3f800000eaea7423 */ /* 0x000fe200000101ea */
[----:B------:R-:W-:Y:S01]  /*39a0*/  FFMA.FTZ R232, -R232, R232, 1 ;  /* 0x3f800000e8e87423 */ /* 0x000fe200000101e8 */
[----:B------:R-:W-:Y:S01]  /*39b0*/  FFMA.FTZ R233, -R233, R233, 1 ;  /* 0x3f800000e9e97423 */ /* 0x000fe200000101e9 */
[----:B------:R-:W-:Y:S01]  /*39c0*/  FFMA.FTZ R231, -R231, R231, 1 ;  /* 0x3f800000e7e77423 */ /* 0x000fe200000101e7 */
[----:B------:R-:W-:Y:S01]  /*39d0*/  FMUL.FTZ R15, R217, R180 ;  /* 0x000000b4d90f7220 */ /* 0x000fe20000410000 */
[----:B----4-:R-:W-:Y:S01]  /*39e0*/  FMUL.FTZ R167, R218, R167 ;  /* 0x000000a7daa77220 */ /* 0x010fe20000410000 */
        /* <DEDUP_REMOVED lines=150> */
.L_x_2693:
        /* <DEDUP_REMOVED lines=49> */
.L_x_2694:
        /* <DEDUP_REMOVED lines=78> */
.L_x_2677:
[----:B------:R-:W-:Y:S05]  /*4b40*/  @P0 BRA `(.L_x_2676) ;  /* 0x0000003800600947 */ /* 0x000fea0003800000 */
[----:B------:R-:W1:Y:S01]  /*4b50*/  S2R R4, SR_TID.X ;  /* 0x0000000000047919 */ /* 0x000e620000002100 */
[----:B------:R-:W2:Y:S01]  /*4b60*/  S2UR UR5, SR_CgaCtaId ;  /* 0x00000000000579c3 */ /* 0x000ea20000008800 */
[----:B------:R-:W-:Y:S01]  /*4b70*/  ULDC UR4, c[0x0][0x850] ;  /* 0x0002140000047ab9 */ /* 0x000fe20000000800 */
[----:B------:R-:W-:Y:S01]  /*4b80*/  USHF.L.U32 UR8, UR36, 0xe, URZ ;  /* 0x0000000e24087899 */ /* 0x000fe2000800063f */
[----:B------:R-:W-:Y:S01]  /*4b90*/  BSSY B0, `(.L_x_2696) ;  /* 0x0000054000007945 */ /* 0x000fe20003800000 */
[----:B------:R-:W-:Y:S01]  /*4ba0*/  UISETP.NE.AND UP0, UPT, UR4, 0x1, UPT ;  /* 0x000000010400788c */ /* 0x000fe2000bf05270 */
[----:B------:R-:W-:Y:S02]  /*4bb0*/  ULDC.64 UR12, c[0x0][0x818] ;  /* 0x00020600000c7ab9 */ /* 0x000fe40000000a00 */
[----:B------:R-:W-:Y:S01]  /*4bc0*/  UMOV UR4, 0x400 ;  /* 0x0000040000047882 */ /* 0x000fe20000000000 */
[----:B------:R-:W-:Y:S01]  /*4bd0*/  USHF.R.S32.HI UR9, URZ, 0x1f, UR8 ;  /* 0x0000001f3f097899 */ /* 0x000fe20008011408 */
[----:B------:R-:W-:Y:S01]  /*4be0*/  ULDC.64 UR14, c[0x0][0x820] ;  /* 0x00020800000e7ab9 */ /* 0x000fe20000000a00 */
[----:B------:R-:W-:-:S05]  /*4bf0*/  ULDC.64 UR16, c[0x0][0x848] ;  /* 0x0002120000107ab9 */ /* 0x000fca0000000a00 */
[----:B------:R-:W-:Y:S02]  /*4c00*/  @UP0 ULDC UR6, c[0x0][0x854] ;  /* 0x0002150000060ab9 */ /* 0x000fe40000000800 */
[----:B------:R-:W-:Y:S02]  /*4c10*/  UIMAD.WIDE.U32 UR6, UR40, UR6, URZ ;  /* 0x00000006280672a5 */ /* 0x000fe4000f8e003f */
[----:B--2---:R-:W-:-:S03]  /*4c20*/  ULEA UR4, UR5, UR4, 0x18 ;  /* 0x0000000405047291 */ /* 0x004fc6000f8ec03f */
[----:B------:R-:W-:Y:S02]  /*4c30*/  @UP0 ULDC UR5, c[0x0][0x858] ;  /* 0x0002160000050ab9 */ /* 0x000fe40000000800 */
[----:B------:R-:W-:Y:S01]  /*4c40*/  @UP0 USHF.R.U32.HI UR40, URZ, UR5, UR7 ;  /* 0x000000053f280299 */ /* 0x000fe20008011607 */
[----:B-1----:R-:W-:-:S03]  /*4c50*/  VIADD R5, R4, 0xffffff80 ;  /* 0xffffff8004057836 */ /* 0x002fc60000000000 */
[----:B------:R-:W-:Y:S02]  /*4c60*/  USHF.R.S32.HI UR5, URZ, 0x1f, UR40 ;  /* 0x0000001f3f057899 */ /* 0x000fe40008011428 */
[----:B------:R-:W-:Y:S01]  /*4c70*/  UIMAD.WIDE.U32 UR6, UR40, UR12, UR8 ;  /* 0x0000000c280672a5 */ /* 0x000fe2000f8e0008 */
[----:B------:R-:W-:Y:S01]  /*4c80*/  SHF.R.S32.HI R0, RZ, 0x1f, R5 ;  /* 0x0000001fff007819 */ /* 0x000fe20000011405 */
[----:B------:R-:W-:Y:S01]  /*4c90*/  UIMAD UR10, UR5, UR12, URZ ;  /* 0x0000000c050a72a4 */ /* 0x000fe2000f8e023f */
[----:B------:R-:W-:Y:S01]  /*4ca0*/  BAR.SYNC.DEFER_BLOCKING 0x1, 0x100 ;  /* 0x0044000000007b1d */ /* 0x000fe20000010000 */
[----:B------:R-:W-:Y:S02]  /*4cb0*/  ISETP.NE.AND P0, PT, R5, RZ, PT ;  /* 0x000000ff0500720c */ /* 0x000fe40003f05270 */
[----:B------:R-:W-:Y:S01]  /*4cc0*/  LEA.HI R2, R0, R5, RZ, 0x7 ;  /* 0x0000000500027211 */ /* 0x000fe200078f38ff */
[----:B------:R-:W-:-:S03]  /*4cd0*/  UIMAD UR10, UR40, UR13, UR10 ;  /* 0x0000000d280a72a4 */ /* 0x000fc6000f8e020a */
[C---:B------:R-:W-:Y:S01]  /*4ce0*/  LOP3.LUT R0, R2.reuse, 0xfffff80, RZ, 0xc0, !PT ;  /* 0x0fffff8002007812 */ /* 0x040fe200078ec0ff */
[----:B------:R-:W-:Y:S01]  /*4cf0*/  IMAD.SHL.U32 R2, R2, 0x40, RZ ;  /* 0x0000004002027824 */ /* 0x000fe200078e00ff */
[----:B------:R-:W-:Y:S01]  /*4d00*/  ULDC.64 UR12, c[0x0][0x840] ;  /* 0x00021000000c7ab9 */ /* 0x000fe20000000a00 */
[----:B------:R-:W-:Y:S02]  /*4d10*/  UIADD3 UR7, UR7, UR10, URZ ;  /* 0x0000000a07077290 */ /* 0x000fe4000fffe03f */
[----:B------:R-:W-:Y:S01]  /*4d20*/  IMAD.IADD R0, R5, 0x1, -R0 ;  /* 0x0000000105007824 */ /* 0x000fe200078e0a00 */
[----:B------:R-:W-:Y:S01]  /*4d30*/  LOP3.LUT R3, R2, 0x3fffe000, RZ, 0xc0, !PT ;  /* 0x3fffe00002037812 */ /* 0x000fe200078ec0ff */
[----:B------:R-:W-:Y:S02]  /*4d40*/  UIMAD UR5, UR5, UR12, URZ ;  /* 0x0000000c050572a4 */ /* 0x000fe4000f8e023f */
[----:B------:R-:W-:Y:S02]  /*4d50*/  UIMAD.WIDE.U32 UR8, UR40, UR12, UR8 ;  /* 0x0000000c280872a5 */ /* 0x000fe4000f8e0008 */
[----:B------:R-:W-:Y:S01]  /*4d60*/  IMAD R0, R0, 0x4, R3 ;  /* 0x0000000400007824 */ /* 0x000fe200078e0203 */
[----:B------:R-:W-:-:S02]  /*4d70*/  UIMAD UR12, UR40, UR13, UR5 ;  /* 0x0000000d280c72a4 */ /* 0x000fc4000f8e0205 */
[----:B------:R-:W-:Y:S02]  /*4d80*/  USHF.R.S32.HI UR5, URZ, 0x1f, UR37 ;  /* 0x0000001f3f057899 */ /* 0x000fe40008011425 */
[----:B------:R-:W-:Y:S01]  /*4d90*/  LEA R0, R0, UR4, 0x2 ;  /* 0x0000000400007c11 */ /* 0x000fe2000f8e10ff */
[----:B------:R-:W-:Y:S02]  /*4da0*/  UIADD3 UR9, UR9, UR12, URZ ;  /* 0x0000000c09097290 */ /* 0x000fe4000fffe03f */
[----:B------:R-:W-:Y:S02]  /*4db0*/  UIMAD UR11, UR5, UR14, URZ ;  /* 0x0000000e050b72a4 */ /* 0x000fe4000f8e023f */
[----:B------:R1:W-:Y:S01]  /*4dc0*/  STS.128 [R0], R24 ;  /* 0x0000001800007388 */ /* 0x0003e20000000c00 */
[----:B------:R-:W-:Y:S02]  /*4dd0*/  UIMAD UR5, UR5, UR16, URZ ;  /* 0x00000010050572a4 */ /* 0x000fe4000f8e023f */
[----:B------:R-:W-:Y:S01]  /*4de0*/  UIMAD UR11, UR37, UR15, UR11 ;  /* 0x0000000f250b72a4 */ /* 0x000fe2000f8e020b */
[----:B------:R1:W-:Y:S01]  /*4df0*/  STS.128 [R0+0x800], R28 ;  /* 0x0008001c00007388 */ /* 0x0003e20000000c00 */
[----:B------:R-:W-:-:S02]  /*4e00*/  UIMAD.WIDE.U32 UR6, UR37, UR14, UR6 ;  /* 0x0000000e250672a5 */ /* 0x000fc4000f8e0006 */
[----:B------:R-:W-:Y:S01]  /*4e10*/  UIMAD UR5, UR37, UR17, UR5 ;  /* 0x00000011250572a4 */ /* 0x000fe2000f8e0205 */
[----:B------:R1:W-:Y:S01]  /*4e20*/  STS.128 [R0+0x1000], R32 ;  /* 0x0010002000007388 */ /* 0x0003e20000000c00 */
[----:B------:R-:W-:Y:S01]  /*4e30*/  UIMAD.WIDE.U32 UR8, UR37, UR16, UR8 ;  /* 0x00000010250872a5 */ /* 0x000fe2000f8e0008 */
[----:B------:R-:W-:Y:S02]  /*4e40*/  ULDC.64 UR12, c[0x0][0x800] ;  /* 0x00020000000c7ab9 */ /* 0x000fe40000000a00 */
[----:B------:R1:W-:Y:S01]  /*4e50*/  STS.128 [R0+0x1800], R36 ;  /* 0x0018002400007388 */ /* 0x0003e20000000c00 */
[----:B------:R-:W-:Y:S01]  /*4e60*/  ULDC.64 UR14, c[0x0][0x828] ;  /* 0x00020a00000e7ab9 */ /* 0x000fe20000000a00 */
[----:B------:R-:W-:Y:S02]  /*4e70*/  UIADD3 UR7, UR7, UR11, URZ ;  /* 0x0000000b07077290 */ /* 0x000fe4000fffe03f */
[----:B------:R1:W-:Y:S01]  /*4e80*/  STS.128 [R0+0x2000], R40 ;  /* 0x0020002800007388 */ /* 0x0003e20000000c00 */
[----:B------:R-:W-:-:S02]  /*4e90*/  ULEA UR12, UP0, UR6, UR12, 0x2 ;  /* 0x0000000c060c7291 */ /* 0x000fc4000f80103f */
[----:B------:R-:W-:Y:S01]  /*4ea0*/  UIADD3 UR5, UR9, UR5, URZ ;  /* 0x0000000509057290 */ /* 0x000fe2000fffe03f */
[----:B------:R1:W-:Y:S01]  /*4eb0*/  STS.128 [R0+0x2800], R44 ;  /* 0x0028002c00007388 */ /* 0x0003e20000000c00 */
[----:B------:R-:W-:Y:S02]  /*4ec0*/  ULEA UR14, UP1, UR8, UR14, 0x2 ;  /* 0x0000000e080e7291 */ /* 0x000fe4000f82103f */
        /* <DEDUP_REMOVED lines=25> */
.L_x_2698:
[----:B------:R-:W-:Y:S01]  /*5060*/  @P0 ELECT P1, URZ, PT ;  /* 0x00000000003f082f */ /* 0x000fe20003820000 */
[----:B------:R2:W-:-:S12]  /*5070*/  UBLKRED.G.S.ADD.F32.RN [UR6], [UR4], UR5, desc[UR8] ;  /* 0x00000806040073bb */ /* 0x0005d800080a1405 */
[----:B------:R-:W-:Y:S02]  /*5080*/  @P1 PLOP3.LUT P0, PT, P1, PT, PT, 0x8, 0x0 ;  /* 0x000000000000181c */ /* 0x000fe40000f0e170 */
[----:B------:R-:W-:-:S11]  /*5090*/  PLOP3.LUT P1, PT, PT, PT, PT, 0x8, 0x0 ;  /* 0x000000000000781c */ /* 0x000fd60003f2e170 */
[----:B--2---:R-:W-:Y:S05]  /*50a0*/  @P0 BRA.U.ANY `(.L_x_2698) ;  /* 0xfffffffd00ec0947 */ /* 0x004fea000393ffff */
[----:B------:R0:W-:Y:S01]  /*50b0*/  UTMACMDFLUSH ;  /* 0x00000000000079b7 */ /* 0x0001e20000000000 */
[----:B------:R-:W-:-:S04]  /*50c0*/  DEPBAR.LE SB0, 0x0 ;  /* 0x000080000000791a */ /* 0x000fc80000000000 */
.L_x_2697:
[----:B------:R-:W-:Y:S05]  /*50d0*/  BSYNC B0 ;  /* 0x0000000000007941 */ /* 0x000fea0003800000 */
.L_x_2696:
        /* <DEDUP_REMOVED lines=32> */
.L_x_2699:
        /* <DEDUP_REMOVED lines=8> */
.L_x_2672:
        /* <DEDUP_REMOVED lines=29> */
.L_x_2701:
[----:B------:R-:W-:Y:S01]  /*5530*/  ULDC UR9, c[0x0][0x8cc] ;  /* 0x0002330000097ab9 */ /* 0x000fe20000000800 */
[----:B------:R-:W-:Y:S01]  /*5540*/  UMOV UR7, UR8 ;  /* 0x0000000800077c82 */ /* 0x000fe20008000000 */
[----:B------:R-:W-:-:S11]  /*5550*/  UISETP.NE.AND UP0, UPT, UR9, 0x1, UPT ;  /* 0x000000010900788c */ /* 0x000fd6000bf05270 */
[----:B------:R-:W-:Y:S02]  /*5560*/  @UP0 ULDC.64 UR10, c[0x0][0x8d0] ;  /* 0x00023400000a0ab9 */ /* 0x000fe40000000a00 */
[----:B------:R-:W-:-:S04]  /*5570*/  UIMAD.WIDE.U32 UR4, UR8, UR10, URZ ;  /* 0x0000000a080472a5 */ /* 0x000fc8000f8e003f */
[----:B------:R-:W-:-:S04]  /*5580*/  @UP0 USHF.R.U32.HI UR7, URZ, UR11, UR5 ;  /* 0x0000000b3f070299 */ /* 0x000fc80008011605 */
[----:B------:R-:W-:-:S12]  /*5590*/  UIMAD UR4, UR7, UR9, URZ ;  /* 0x00000009070472a4 */ /* 0x000fd8000f8e023f */
.L_x_2702:
        /* <DEDUP_REMOVED lines=67> */
.L_x_2705:
[----:B------:R-:W-:Y:S05]  /*59d0*/  BSYNC B0 ;  /* 0x0000000000007941 */ /* 0x000fea0003800000 */
.L_x_2704:
        /* <DEDUP_REMOVED lines=19> */
.L_x_2707:
[----:B------:R-:W-:Y:S05]  /*5b10*/  BSYNC B0 ;  /* 0x0000000000007941 */ /* 0x000fea0003800000 */
.L_x_2706:
[----:B------:R-:W-:Y:S06]  /*5b20*/  BAR.ARV 0xa, 0xa0 ;  /* 0x0282800000007b1d */ /* 0x000fec0000002000 */
[----:B------:R-:W-:Y:S04]  /*5b30*/  BSSY B0, `(.L_x_2708) ;  /* 0x0000003000007945 */ /* 0x000fe80003800000 */
[----:B------:R-:W-:Y:S05]  /*5b40*/  @!P0 BRA `(.L_x_2709) ;  /* 0x0000000000048947 */ /* 0x000fea0003800000 */
[----:B------:R-:W-:-:S04]  /*5b50*/  DEPBAR.LE SB0, 0x0 ;  /* 0x000080000000791a */ /* 0x000fc80000000000 */
.L_x_2709:
[----:B------:R-:W-:Y:S05]  /*5b60*/  BSYNC B0 ;  /* 0x0000000000007941 */ /* 0x000fea0003800000 */
.L_x_2708:
[----:B------:R-:W-:Y:S06]  /*5b70*/  BAR.ARV 0xb, 0xa0 ;  /* 0x02c2800000007b1d */ /* 0x000fec0000002000 */
[----:B------:R-:W-:Y:S01]  /*5b80*/  UIADD3 UR12, UR8, 0x1, URZ ;  /* 0x00000001080c7890 */ /* 0x000fe2000fffe03f */
[----:B------:R-:W-:Y:S11]  /*5b90*/  BRA `(.L_x_2710) ;  /* 0x0000000000047947 */ /* 0x000ff60003800000 */
.L_x_2703:
[----:B------:R-:W-:-:S05]  /*5ba0*/  UMOV UR12, UR8 ;  /* 0x00000008000c7c82 */ /* 0x000fca0008000000 */
.L_x_2710:
        /* <DEDUP_REMOVED lines=18> */
.L_x_2723:
        /* <DEDUP_REMOVED lines=20> */
.L_x_2712:
[----:B------:R-:W-:Y:S05]  /*5e10*/  BSYNC B0 ;  /* 0x0000000000007941 */ /* 0x000fea0003800000 */
.L_x_2711:
        /* <DEDUP_REMOVED lines=13> */
.L_x_2714:
[----:B------:R-:W-:Y:S05]  /*5ef0*/  BSYNC B0 ;  /* 0x0000000000007941 */ /* 0x000fea0003800000 */
.L_x_2713:
[----:B------:R-:W-:Y:S06]  /*5f00*/  BAR.ARV 0xa, 0xa0 ;  /* 0x0282800000007b1d */ /* 0x000fec0000002000 */
[----:B------:R-:W-:Y:S04]  /*5f10*/  BSSY B0, `(.L_x_2715) ;  /* 0x0000003000007945 */ /* 0x000fe80003800000 */
[----:B------:R-:W-:Y:S05]  /*5f20*/  @!P0 BRA `(.L_x_2716) ;  /* 0x0000000000048947 */ /* 0x000fea0003800000 */
[----:B------:R-:W-:-:S04]  /*5f30*/  DEPBAR.LE SB0, 0x0 ;  /* 0x000080000000791a */ /* 0x000fc80000000000 */
.L_x_2716:
[----:B------:R-:W-:Y:S05]  /*5f40*/  BSYNC B0 ;  /* 0x0000000000007941 */ /* 0x000fea0003800000 */
.L_x_2715:
        /* <DEDUP_REMOVED lines=13> */
.L_x_2718:
[----:B------:R-:W-:Y:S05]  /*6020*/  BSYNC B0 ;  /* 0x0000000000007941 */ /* 0x000fea0003800000 */
.L_x_2717:
        /* <DEDUP_REMOVED lines=13> */
.L_x_2720:
[----:B------:R-:W-:Y:S05]  /*6100*/  BSYNC B0 ;  /* 0x0000000000007941 */ /* 0x000fea0003800000 */
.L_x_2719:
[----:B------:R-:W-:Y:S01]  /*6110*/  UIADD3 UR12, UR12, 0x2, URZ ;  /* 0x000000020c0c7890 */ /* 0x000fe2000fffe03f */
[----:B------:R-:W-:Y:S06]  /*6120*/  BAR.ARV 0xa, 0xa0 ;  /* 0x0282800000007b1d */ /* 0x000fec0000002000 */
[----:B------:R-:W-:Y:S01]  /*6130*/  UISETP.GE.AND UP0, UPT, UR12, UR5, UPT ;  /* 0x000000050c00728c */ /* 0x000fe2000bf06270 */
[----:B------:R-:W-:Y:S04]  /*6140*/  BSSY B0, `(.L_x_2721) ;  /* 0x0000003000007945 */ /* 0x000fe80003800000 */
[----:B------:R-:W-:Y:S06]  /*6150*/  @!P0 BRA `(.L_x_2722) ;  /* 0x0000000000048947 */ /* 0x000fec0003800000 */
[----:B------:R-:W-:-:S04]  /*6160*/  DEPBAR.LE SB0, 0x0 ;  /* 0x000080000000791a */ /* 0x000fc80000000000 */
.L_x_2722:
[----:B------:R-:W-:Y:S05]  /*6170*/  BSYNC B0 ;  /* 0x0000000000007941 */ /* 0x000fea0003800000 */
.L_x_2721:
[----:B------:R-:W-:Y:S06]  /*6180*/  BAR.ARV 0xb, 0xa0 ;  /* 0x02c2800000007b1d */ /* 0x000fec0000002000 */
[----:B------:R-:W-:Y:S01]  /*6190*/  PLOP3.LUT P1, PT, PT, PT, UP0, 0x80, 0x0 ;  /* 0x000000000000781c */ /* 0x000fe20003f2f008 */
[----:B------:R-:W-:Y:S02]  /*61a0*/  UIADD3 UR20, UR20, 0x4000, URZ ;  /* 0x0000400014147890 */ /* 0x000fe4000fffe03f */
[----:B------:R-:W-:-:S10]  /*61b0*/  UIADD3 UR4, UR4, 0x4000, URZ ;  /* 0x0000400004047890 */ /* 0x000fd4000fffe03f */
[----:B------:R-:W-:Y:S05]  /*61c0*/  @!P1 BRA `(.L_x_2723) ;  /* 0xfffffff800c09947 */ /* 0x000fea000383ffff */
[----:B------:R-:W-:Y:S05]  /*61d0*/  BRA `(.L_x_2676) ;  /* 0x0000002000bc7947 */ /* 0x000fea0003800000 */
.L_x_2700:
        /* <DEDUP_REMOVED lines=21> */
.L_x_2724:
[----:B------:R-:W-:Y:S01]  /*6330*/  ULDC UR8, c[0x0][0x8cc] ;  /* 0x0002330000087ab9 */ /* 0x000fe20000000800 */
[----:B------:R-:W-:Y:S01]  /*6340*/  UMOV UR11, UR7 ;  /* 0x00000007000b7c82 */ /* 0x000fe20008000000 */
[----:B------:R-:W-:-:S11]  /*6350*/  UISETP.NE.AND UP0, UPT, UR8, 0x1, UPT ;  /* 0x000000010800788c */ /* 0x000fd6000bf05270 */
[----:B------:R-:W-:Y:S02]  /*6360*/  @UP0 ULDC.64 UR12, c[0x0][0x8d0] ;  /* 0x00023400000c0ab9 */ /* 0x000fe40000000a00 */
[----:B------:R-:W-:-:S04]  /*6370*/  UIMAD.WIDE.U32 UR4, UR7, UR12, URZ ;  /* 0x0000000c070472a5 */ /* 0x000fc8000f8e003f */
[----:B------:R-:W-:-:S04]  /*6380*/  @UP0 USHF.R.U32.HI UR11, URZ, UR13, UR5 ;  /* 0x0000000d3f0b0299 */ /* 0x000fc80008011605 */
[----:B------:R-:W-:-:S12]  /*6390*/  UIMAD UR4, UR11, UR8, URZ ;  /* 0x000000080b0472a4 */ /* 0x000fd8000f8e023f */
.L_x_2725:
        /* <DEDUP_REMOVED lines=70> */
.L_x_2756:
        /* <DEDUP_REMOVED lines=15> */
.L_x_2729:
        /* <DEDUP_REMOVED lines=97> */
.L_x_2740:
[----:B--234-:R-:W-:-:S04]  /*6f00*/  SHF.L.U32 R21, R11, 0x1f, RZ ;  /* 0x0000001f0b157819 */ /* 0x01cfc800000006ff */
[----:B------:R-:W1:Y:S02]  /*6f10*/  SYNCS.PHASECHK.TRANS64.TRYWAIT P1, [R16+URZ+0x30840], R21 ;  /* 0x03084015100075a7 */ /* 0x000e64000802017f */
[----:B-1----:R-:W-:Y:S05]  /*6f20*/  @!P1 BRA `(.L_x_2732) ;  /* 0x0000001400e89947 */ /* 0x002fea0003800000 */
.L_x_2757:
[----:B------:R-:W-:Y:S05]  /*6f30*/  @P0 BRA `(.L_x_2733) ;  /* 0x0000000000140947 */ /* 0x000fea0003800000 */
[----:B------:R-:W-:Y:S01]  /*6f40*/  ISETP.NE.AND P1, PT, R6, RZ, PT ;  /* 0x000000ff0600720c */ /* 0x000fe20003f25270 */
[----:B------:R-:W-:-:S04]  /*6f50*/  IMAD.MOV.U32 R3, RZ, RZ, 0x4100 ;  /* 0x00004100ff037424 */ /* 0x000fc800078e00ff */
[----:B------:R3:W-:Y:S08]  /*6f60*/  SYNCS.ARRIVE.TRANS64 RZ, [R16+URZ+0x30830], R3 ;  /* 0x0308300310ff79a7 */ /* 0x0007f0000800003f */
[----:B------:R-:W-:Y:S05]  /*6f70*/  @!P1 BRA `(.L_x_2733) ;  /* 0x0000000000049947 */ /* 0x000fea0003800000 */
[----:B------:R-:W-:Y:S01]  /*6f80*/  BPT.TRAP 0x1 ;  /* 0x000000040000795c */ /* 0x000fe20000300000 */
.L_x_2733:
        /* <DEDUP_REMOVED lines=36> */
.L_x_2758:
[----:B------:R-:W-:Y:S05]  /*71d0*/  @P0 BRA `(.L_x_2735) ;  /* 0x0000000000140947 */ /* 0x000fea0003800000 */
[----:B------:R-:W-:Y:S01]  /*71e0*/  ISETP.NE.AND P1, PT, R6, RZ, PT ;  /* 0x000000ff0600720c */ /* 0x000fe20003f25270 */
[----:B------:R-:W-:-:S04]  /*71f0*/  IMAD.MOV.U32 R2, RZ, RZ, 0x4100 ;  /* 0x00004100ff027424 */ /* 0x000fc800078e00ff */
[----:B------:R3:W-:Y:S08]  /*7200*/  SYNCS.ARRIVE.TRANS64 RZ, [R16+URZ+0x30818], R2 ;  /* 0x0308180210ff79a7 */ /* 0x0007f0000800003f */
[----:B------:R-:W-:Y:S05]  /*7210*/  @!P1 BRA `(.L_x_2735) ;  /* 0x0000000000049947 */ /* 0x000fea0003800000 */
[----:B------:R-:W-:Y:S01]  /*7220*/  BPT.TRAP 0x1 ;  /* 0x000000040000795c */ /* 0x000fe20000300000 */
.L_x_2735:
        /* <DEDUP_REMOVED lines=36> */
.L_x_2759:
[----:B------:R-:W-:Y:S05]  /*7470*/  @P0 BRA `(.L_x_2737) ;  /* 0x0000000000140947 */ /* 0x000fea0003800000 */
[----:B------:R-:W-:Y:S01]  /*7480*/  ISETP.NE.AND P1, PT, R6, RZ, PT ;  /* 0x000000ff0600720c */ /* 0x000fe20003f25270 */
[----:B-123--:R-:W-:-:S04]  /*7490*/  IMAD.MOV.U32 R21, RZ, RZ, 0x4100 ;  /* 0x00004100ff157424 */ /* 0x00efc800078e00ff */
[----:B------:R4:W-:Y:S08]  /*74a0*/  SYNCS.ARRIVE.TRANS64 RZ, [R16+URZ+0x30838], R21 ;  /* 0x0308381510ff79a7 */ /* 0x0009f0000800003f */
[----:B------:R-:W-:Y:S05]  /*74b0*/  @!P1 BRA `(.L_x_2737) ;  /* 0x0000000000049947 */ /* 0x000fea0003800000 */
[----:B------:R-:W-:Y:S01]  /*74c0*/  BPT.TRAP 0x1 ;  /* 0x000000040000795c */ /* 0x000fe20000300000 */
.L_x_2737:
        /* <DEDUP_REMOVED lines=31> */
.L_x_2761:
[----:B------:R-:W-:Y:S05]  /*76c0*/  @P0 BRA `(.L_x_2739) ;  /* 0x0000000000140947 */ /* 0x000fea0003800000 */
[----:B------:R-:W-:Y:S01]  /*76d0*/  ISETP.NE.AND P1, PT, R6, RZ, PT ;  /* 0x000000ff0600720c */ /* 0x000fe20003f25270 */
[----:B------:R-:W-:-:S04]  /*76e0*/  IMAD.MOV.U32 R5, RZ, RZ, 0x4100 ;  /* 0x00004100ff057424 */ /* 0x000fc800078e00ff */
[----:B------:R1:W-:Y:S08]  /*76f0*/  SYNCS.ARRIVE.TRANS64 RZ, [R16+URZ+0x30810], R5 ;  /* 0x0308100510ff79a7 */ /* 0x0003f0000800003f */
[----:B------:R-:W-:Y:S05]  /*7700*/  @!P1 BRA `(.L_x_2739) ;  /* 0x0000000000049947 */ /* 0x000fea0003800000 */
[----:B------:R-:W-:Y:S01]  /*7710*/  BPT.TRAP 0x1 ;  /* 0x000000040000795c */ /* 0x000fe20000300000 */
.L_x_2739:
        /* <DEDUP_REMOVED lines=37> */
.L_x_2731:
        /* <DEDUP_REMOVED lines=8> */
.L_x_2762:
[----:B------:R-:W-:Y:S05]  /*79f0*/  @P0 BRA `(.L_x_2742) ;  /* 0x0000000000140947 */ /* 0x000fea0003800000 */
[----:B------:R-:W-:Y:S01]  /*7a00*/  ISETP.NE.AND P1, PT, R6, RZ, PT ;  /* 0x000000ff0600720c */ /* 0x000fe20003f25270 */
[----:B------:R-:W-:-:S04]  /*7a10*/  IMAD.MOV.U32 R5, RZ, RZ, 0x4100 ;  /* 0x00004100ff057424 */ /* 0x000fc800078e00ff */
[----:B------:R2:W-:Y:S08]  /*7a20*/  SYNCS.ARRIVE.TRANS64 RZ, [R16+URZ+0x30830], R5 ;  /* 0x0308300510ff79a7 */ /* 0x0005f0000800003f */
[----:B------:R-:W-:Y:S05]  /*7a30*/  @!P1 BRA `(.L_x_2742) ;  /* 0x0000000000049947 */ /* 0x000fea0003800000 */
[----:B------:R-:W-:Y:S01]  /*7a40*/  BPT.TRAP 0x1 ;  /* 0x000000040000795c */ /* 0x000fe20000300000 */
.L_x_2742:
        /* <DEDUP_REMOVED lines=33> */
.L_x_2763:
[----:B------:R-:W-:Y:S05]  /*7c60*/  @P0 BRA `(.L_x_2744) ;  /* 0x0000000000140947 */ /* 0x000fea0003800000 */
[----:B------:R-:W-:Y:S01]  /*7c70*/  ISETP.NE.AND P0, PT, R6, RZ, PT ;  /* 0x000000ff0600720c */ /* 0x000fe20003f05270 */
[----:B------:R-:W-:-:S04]  /*7c80*/  IMAD.MOV.U32 R5, RZ, RZ, 0x4100 ;  /* 0x00004100ff057424 */ /* 0x000fc800078e00ff */
[----:B------:R1:W-:Y:S08]  /*7c90*/  SYNCS.ARRIVE.TRANS64 RZ, [R16+URZ+0x30818], R5 ;  /* 0x0308180510ff79a7 */ /* 0x0003f0000800003f */
[----:B------:R-:W-:Y:S05]  /*7ca0*/  @!P0 BRA `(.L_x_2744) ;  /* 0x0000000000048947 */ /* 0x000fea0003800000 */
[----:B------:R-:W-:Y:S01]  /*7cb0*/  BPT.TRAP 0x1 ;  /* 0x000000040000795c */ /* 0x000fe20000300000 */
.L_x_2744:
        /* <DEDUP_REMOVED lines=37> */
.L_x_2730:
[----:B------:R-:W1:Y:S01]  /*7f10*/  S2R R0, SR_TID.X ;  /* 0x0000000000007919 */ /* 0x000e620000002100 */
[----:B------:R-:W-:Y:S01]  /*7f20*/  IMAD R3, R19, 0x8, R16 ;  /* 0x0000000813037824 */ /* 0x000fe200078e0210 */
[----:B-1----:R-:W-:Y:S02]  /*7f30*/  LOP3.LUT R2, R0, 0x7f, RZ, 0xc0, !PT ;  /* 0x0000007f00027812 */ /* 0x002fe400078ec0ff */
[----:B------:R-:W-:Y:S02]  /*7f40*/  SHF.L.U32 R0, R11, 0x1f, RZ ;  /* 0x0000001f0b007819 */ /* 0x000fe400000006ff */
[----:B------:R-:W-:Y:S02]  /*7f50*/  ISETP.NE.AND P1, PT, R2, RZ, PT ;  /* 0x000000ff0200720c */ /* 0x000fe40003f25270 */
[----:B------:R-:W1:Y:S02]  /*7f60*/  SYNCS.PHASECHK.TRANS64.TRYWAIT P0, [R3+URZ+0x30840], R0 ;  /* 0x03084000030075a7 */ /* 0x000e64000800017f */
[----:B-1----:R-:W-:Y:S09]  /*7f70*/  @!P0 BRA `(.L_x_2745) ;  /* 0x0000000800508947 */ /* 0x002ff20003800000 */
.L_x_2764:
[----:B------:R-:W-:Y:S05]  /*7f80*/  @P1 BRA `(.L_x_2746) ;  /* 0x0000000000181947 */ /* 0x000fea0003800000 */
[----:B------:R-:W1:Y:S01]  /*7f90*/  S2R R2, SR_TID.X ;  /* 0x0000000000027919 */ /* 0x000e620000002100 */
[----:B------:R-:W-:-:S04]  /*7fa0*/  IMAD.MOV.U32 R0, RZ, RZ, 0x4100 ;  /* 0x00004100ff007424 */ /* 0x000fc800078e00ff */
[----:B------:R1:W-:Y:S02]  /*7fb0*/  SYNCS.ARRIVE.TRANS64 RZ, [R3+URZ+0x30830], R0 ;  /* 0x0308300003ff79a7 */ /* 0x0003e4000800003f */
[----:B-1----:R-:W-:-:S13]  /*7fc0*/  LOP3.LUT P0, RZ, R2, 0x1f, RZ, 0xc0, !PT ;  /* 0x0000001f02ff7812 */ /* 0x002fda000780c0ff */
[----:B------:R-:W-:Y:S05]  /*7fd0*/  @!P0 BRA `(.L_x_2746) ;  /* 0x0000000000048947 */ /* 0x000fea0003800000 */
[----:B------:R-:W-:Y:S01]  /*7fe0*/  BPT.TRAP 0x1 ;  /* 0x000000040000795c */ /* 0x000fe20000300000 */
.L_x_2746:
        /* <DEDUP_REMOVED lines=40> */
.L_x_2727:
[----:B------:R-:W-:Y:S05]  /*8270*/  BSYNC B0 ;  /* 0x0000000000007941 */ /* 0x000fea0003800000 */
.L_x_2726:
[----:B------:R-:W-:-:S03]  /*8280*/  UMOV UR7, 0xffffffff ;  /* 0xffffffff00077882 */ /* 0x000fc60000000000 */
[----:B------:R-:W-:Y:S05]  /*8290*/  BRA.DIV UR7, `(.L_x_2747) ;  /* 0x00000006079c7947 */ /* 0x000fea000b800000 */
[----:B------:R-:W-:-:S13]  /*82a0*/  ELECT P6, URZ, PT ;  /* 0x00000000003f782f */ /* 0x000fda00038c0000 */
.L_x_2767:
[----:B------:R-:W-:Y:S05]  /*82b0*/  @!P6 BRA `(.L_x_2676) ;  /* 0x000000000084e947 */ /* 0x000fea0003800000 */
[----:B------:R-:W-:-:S06]  /*82c0*/  ULOP3.LUT UR7, UR38, 0x2, URZ, 0xfc, !UPT ;  /* 0x0000000226077892 */ /* 0x000fcc000f8efc3f */
[----:B------:R-:W-:-:S05]  /*82d0*/  IMAD.U32 R2, RZ, RZ, UR7 ;  /* 0x00000007ff027e24 */ /* 0x000fca000f8e00ff */
[----:B------:R-:W-:-:S13]  /*82e0*/  ISETP.NE.AND P2, PT, R2, 0x3, PT ;  /* 0x000000030200780c */ /* 0x000fda0003f45270 */
[----:B------:R-:W-:Y:S05]  /*82f0*/  @!P2 BRA `(.L_x_2748) ;  /* 0x000000000004a947 */ /* 0x000fea0003800000 */
[----:B------:R-:W-:Y:S01]  /*8300*/  BPT.TRAP 0x1 ;  /* 0x000000040000795c */ /* 0x000fe20000300000 */
.L_x_2748:
        /* <DEDUP_REMOVED lines=15> */
.L_x_2768:
[----:B------:R-:W2:Y:S02]  /*8400*/  SYNCS.PHASECHK.TRANS64.TRYWAIT P0, [R3+URZ], R2 ;  /* 0x00000002030075a7 */ /* 0x000ea4000800017f */
[----:B--2---:R-:W-:Y:S05]  /*8410*/  @!P0 BRA `(.L_x_2750) ;  /* 0x0000000400708947 */ /* 0x004fea0003800000 */
.L_x_2769:
[----:B------:R-:W-:Y:S05]  /*8420*/  @!P2 BRA `(.L_x_2751) ;  /* 0x000000000004a947 */ /* 0x000fea0003800000 */
[----:B------:R-:W-:Y:S01]  /*8430*/  BPT.TRAP 0x1 ;  /* 0x000000040000795c */ /* 0x000fe20000300000 */
.L_x_2751:
[----:B--2---:R-:W-:-:S04]  /*8440*/  VIADD R3, R7, 0x30840 ;  /* 0x0003084007037836 */ /* 0x004fc80000000000 */
[----:B------:R-:W-:-:S04]  /*8450*/  IMAD R0, R0, 0x8, R3 ;  /* 0x0000000800007824 */ /* 0x000fc800078e0203 */
[----:B------:R-:W2:Y:S02]  /*8460*/  SYNCS.PHASECHK.TRANS64.TRYWAIT P0, [R0+URZ], R5 ;  /* 0x00000005000075a7 */ /* 0x000ea4000800017f */
[----:B--2---:R-:W-:Y:S05]  /*8470*/  @!P0 BRA `(.L_x_2752) ;  /* 0x00000004006c8947 */ /* 0x004fea0003800000 */
.L_x_2770:
[----:B------:R-:W-:-:S07]  /*8480*/  IMAD R3, R4, 0x8, R3 ;  /* 0x0000000804037824 */ /* 0x000fce00078e0203 */
.L_x_2753:
[----:B---3--:R3:W4:Y:S02]  /*8490*/  SYNCS.PHASECHK.TRANS64.TRYWAIT P0, [R3+URZ], R2 ;  /* 0x00000002030075a7 */ /* 0x008724000800017f */
[----:B----4-:R-:W-:Y:S05]  /*84a0*/  @!P0 NANOSLEEP.SYNCS 0x989680 ;  /* 0x009896800000895d */ /* 0x010fea0003900000 */
[----:B------:R-:W4:Y:S02]  /*84b0*/  @!P0 SYNCS.PHASECHK.TRANS64 P0, [R3+URZ], R2 ;  /* 0x00000002030085a7 */ /* 0x000f24000800007f */
[----:B----4-:R-:W-:Y:S05]  /*84c0*/  @!P0 BRA `(.L_x_2753) ;  /* 0xfffffffc00f08947 */ /* 0x010fea000383ffff */
.L_x_2676:
[----:B------:R-:W-:Y:S05]  /*84d0*/  BSYNC B6 ;  /* 0x0000000000067941 */ /* 0x000fea0003800000 */
.L_x_2671:
[----:B------:R-:W-:Y:S05]  /*84e0*/  EXIT ;  /* 0x000000000000794d */ /* 0x000fea0003800000 */
.L_x_2682:
[----:B------:R-:W-:Y:S02]  /*84f0*/  IMAD.MOV.U32 R12, RZ, RZ, RZ ;  /* 0x000000ffff0c7224 */ /* 0x000fe400078e00ff */
[----:B------:R-:W-:Y:S02]  /*8500*/  IMAD.MOV.U32 R11, RZ, RZ, 0x1f ;  /* 0x0000001fff0b7424 */ /* 0x000fe400078e00ff */
[----:B------:R-:W-:-:S07]  /*8510*/  IMAD.MOV.U32 R15, RZ, RZ, -0x1 ;  /* 0xffffffffff0f7424 */ /* 0x000fce00078e00ff */
[----:B------:R-:W-:Y:S05]  /*8520*/  WARPSYNC.COLLECTIVE R15, `(.L_x_2754) ;  /* 0x000000000f087348 */ /* 0x000fea0003c00000 */
[----:B------:R1:W2:Y:S02]  /*8530*/  SHFL.IDX P6, R14, R13, R12, R11 ;  /* 0x0000000c0d0e7389 */ /* 0x0002a400000c000b */
[----:B-12---:R-:W-:Y:S01]  /*8540*/  ENDCOLLECTIVE ;  /* 0x000000000000791b */ /* 0x006fe20003800000 */
.L_x_2754:
[----:B------:R-:W-:Y:S05]  /*8550*/  BRA `(.L_x_2755) ;  /* 0xffffff8c00747947 */ /* 0x000fea000383ffff */
.L_x_2684:
        /* <DEDUP_REMOVED lines=8> */
.L_x_2688:
[----:B---3--:R3:W4:Y:S02]  /*85e0*/  SYNCS.PHASECHK.TRANS64.TRYWAIT P1, [R0+URZ+0x30810], R209 ;  /* 0x030810d1000075a7 */ /* 0x008724000802017f */
[----:B----4-:R-:W-:Y:S05]  /*85f0*/  @!P1 NANOSLEEP.SYNCS 0x989680 ;  /* 0x009896800000995d */ /* 0x010fea0003900000 */
[----:B------:R-:W4:Y:S02]  /*8600*/  @!P1 SYNCS.PHASECHK.TRANS64 P1, [R0+URZ+0x30810], R209 ;  /* 0x030810d1000095a7 */ /* 0x000f24000802007f */
[----:B----4-:R-:W-:Y:S05]  /*8610*/  @!P1 BRA `(.L_x_2688) ;  /* 0xfffffffc00f09947 */ /* 0x010fea000383ffff */
[----:B------:R-:W-:Y:S05]  /*8620*/  BRA `(.L_x_2687) ;  /* 0xffffff9400607947 */ /* 0x000fea000383ffff */
.L_x_2692:
[----:B------:R1:W1:Y:S02]  /*8630*/  SYNCS.PHASECHK.TRANS64.TRYWAIT P1, [R0+URZ+0x30830], R209 ;  /* 0x030830d1000075a7 */ /* 0x000264000802017f */
[----:B-1----:R-:W-:Y:S05]  /*8640*/  @!P1 NANOSLEEP.SYNCS 0x989680 ;  /* 0x009896800000995d */ /* 0x002fea0003900000 */
[----:B------:R-:W1:Y:S02]  /*8650*/  @!P1 SYNCS.PHASECHK.TRANS64 P1, [R0+URZ+0x30830], R209 ;  /* 0x030830d1000095a7 */ /* 0x000e64000802007f */
[----:B-1----:R-:W-:Y:S05]  /*8660*/  @!P1 BRA `(.L_x_2692) ;  /* 0xfffffffc00f09947 */ /* 0x002fea000383ffff */
[----:B------:R-:W-:Y:S05]  /*8670*/  BRA `(.L_x_2691) ;  /* 0xffffff9c00807947 */ /* 0x000fea000383ffff */
.L_x_2728:
[----:B-1----:R1:W2:Y:S02]  /*8680*/  SYNCS.PHASECHK.TRANS64.TRYWAIT P0, [R16+URZ+0x30820], R3 ;  /* 0x03082003100075a7 */ /* 0x0022a4000800017f */
[----:B--2---:R-:W-:Y:S05]  /*8690*/  @!P0 NANOSLEEP.SYNCS 0x989680 ;  /* 0x009896800000895d */ /* 0x004fea0003900000 */
[----:B------:R-:W2:Y:S02]  /*86a0*/  @!P0 SYNCS.PHASECHK.TRANS64 P0, [R16+URZ+0x30820], R3 ;  /* 0x03082003100085a7 */ /* 0x000ea4000800007f */
[----:B--2---:R-:W-:Y:S05]  /*86b0*/  @!P0 BRA `(.L_x_2728) ;  /* 0xfffffffc00f08947 */ /* 0x004fea000383ffff */
[----:B------:R-:W-:Y:S05]  /*86c0*/  BRA `(.L_x_2756) ;  /* 0xffffffe0004c7947 */ /* 0x000fea000383ffff */
.L_x_2732:
[----:B-1----:R1:W3:Y:S02]  /*86d0*/  SYNCS.PHASECHK.TRANS64.TRYWAIT P1, [R16+URZ+0x30840], R21 ;  /* 0x03084015100075a7 */ /* 0x0022e4000802017f */
[----:B---3--:R-:W-:Y:S05]  /*86e0*/  @!P1 NANOSLEEP.SYNCS 0x989680 ;  /* 0x009896800000995d */ /* 0x008fea0003900000 */
[----:B------:R-:W3:Y:S02]  /*86f0*/  @!P1 SYNCS.PHASECHK.TRANS64 P1, [R16+URZ+0x30840], R21 ;  /* 0x03084015100095a7 */ /* 0x000ee4000802007f */
[----:B---3--:R-:W-:Y:S05]  /*8700*/  @!P1 BRA `(.L_x_2732) ;  /* 0xfffffffc00f09947 */ /* 0x008fea000383ffff */
[----:B------:R-:W-:Y:S05]  /*8710*/  BRA `(.L_x_2757) ;  /* 0xffffffe800047947 */ /* 0x000fea000383ffff */
.L_x_2734:
[----:B--2---:R2:W3:Y:S02]  /*8720*/  SYNCS.PHASECHK.TRANS64.TRYWAIT P1, [R16+URZ+0x30828], R21 ;  /* 0x03082815100075a7 */ /* 0x0044e4000802017f */
[----:B---3--:R-:W-:Y:S05]  /*8730*/  @!P1 NANOSLEEP.SYNCS 0x989680 ;  /* 0x009896800000995d */ /* 0x008fea0003900000 */
[----:B------:R-:W3:Y:S02]  /*8740*/  @!P1 SYNCS.PHASECHK.TRANS64 P1, [R16+URZ+0x30828], R21 ;  /* 0x03082815100095a7 */ /* 0x000ee4000802007f */
[----:B---3--:R-:W-:Y:S05]  /*8750*/  @!P1 BRA `(.L_x_2734) ;  /* 0xfffffffc00f09947 */ /* 0x008fea000383ffff */
[----:B------:R-:W-:Y:S05]  /*8760*/  BRA `(.L_x_2758) ;  /* 0xffffffe800987947 */ /* 0x000fea000383ffff */
.L_x_2736:
[----:B---3--:R3:W4:Y:S02]  /*8770*/  SYNCS.PHASECHK.TRANS64.TRYWAIT P1, [R16+URZ+0x30848], R21 ;  /* 0x03084815100075a7 */ /* 0x008724000802017f */
[----:B----4-:R-:W-:Y:S05]  /*8780*/  @!P1 NANOSLEEP.SYNCS 0x989680 ;  /* 0x009896800000995d */ /* 0x010fea0003900000 */
[----:B------:R-:W4:Y:S02]  /*8790*/  @!P1 SYNCS.PHASECHK.TRANS64 P1, [R16+URZ+0x30848], R21 ;  /* 0x03084815100095a7 */ /* 0x000f24000802007f */
[----:B----4-:R-:W-:Y:S05]  /*87a0*/  @!P1 BRA `(.L_x_2736) ;  /* 0xfffffffc00f09947 */ /* 0x010fea000383ffff */
[----:B------:R-:W-:Y:S05]  /*87b0*/  BRA `(.L_x_2759) ;  /* 0xffffffec002c7947 */ /* 0x000fea000383ffff */
.L_x_2738:
[----:B------:R-:W-:-:S07]  /*87c0*/  SHF.L.U32 R5, R11, 0x1f, RZ ;  /* 0x0000001f0b057819 */ /* 0x000fce00000006ff */
.L_x_2760:
[----:B------:R1:W1:Y:S02]  /*87d0*/  SYNCS.PHASECHK.TRANS64.TRYWAIT P1, [R16+URZ+0x30820], R5 ;  /* 0x03082005100075a7 */ /* 0x000264000802017f */
[----:B-1----:R-:W-:Y:S05]  /*87e0*/  @!P1 NANOSLEEP.SYNCS 0x989680 ;  /* 0x009896800000995d */ /* 0x002fea0003900000 */
[----:B------:R-:W1:Y:S02]  /*87f0*/  @!P1 SYNCS.PHASECHK.TRANS64 P1, [R16+URZ+0x30820], R5 ;  /* 0x03082005100095a7 */ /* 0x000e64000802007f */
[----:B-1----:R-:W-:Y:S05]  /*8800*/  @!P1 BRA `(.L_x_2760) ;  /* 0xfffffffc00f09947 */ /* 0x002fea000383ffff */
[----:B------:R-:W-:Y:S05]  /*8810*/  BRA `(.L_x_2761) ;  /* 0xffffffec00a87947 */ /* 0x000fea000383ffff */
.L_x_2741:
[----:B-1----:R1:W2:Y:S02]  /*8820*/  SYNCS.PHASECHK.TRANS64.TRYWAIT P1, [R16+URZ+0x30840], R13 ;  /* 0x0308400d100075a7 */ /* 0x0022a4000802017f */
[----:B--2---:R-:W-:Y:S05]  /*8830*/  @!P1 NANOSLEEP.SYNCS 0x989680 ;  /* 0x009896800000995d */ /* 0x004fea0003900000 */
[----:B------:R-:W2:Y:S02]  /*8840*/  @!P1 SYNCS.PHASECHK.TRANS64 P1, [R16+URZ+0x30840], R13 ;  /* 0x0308400d100095a7 */ /* 0x000ea4000802007f */
[----:B--2---:R-:W-:Y:S05]  /*8850*/  @!P1 BRA `(.L_x_2741) ;  /* 0xfffffffc00f09947 */ /* 0x004fea000383ffff */
[----:B------:R-:W-:Y:S05]  /*8860*/  BRA `(.L_x_2762) ;  /* 0xfffffff000607947 */ /* 0x000fea000383ffff */
.L_x_2743:
[----:B--2---:R2:W1:Y:S02]  /*8870*/  SYNCS.PHASECHK.TRANS64.TRYWAIT P1, [R16+URZ+0x30828], R13 ;  /* 0x0308280d100075a7 */ /* 0x004464000802017f */
[----:B-1----:R-:W-:Y:S05]  /*8880*/  @!P1 NANOSLEEP.SYNCS 0x989680 ;  /* 0x009896800000995d */ /* 0x002fea0003900000 */
[----:B------:R-:W1:Y:S02]  /*8890*/  @!P1 SYNCS.PHASECHK.TRANS64 P1, [R16+URZ+0x30828], R13 ;  /* 0x0308280d100095a7 */ /* 0x000e64000802007f */
[----:B-1----:R-:W-:Y:S05]  /*88a0*/  @!P1 BRA `(.L_x_2743) ;  /* 0xfffffffc00f09947 */ /* 0x002fea000383ffff */
[----:B------:R-:W-:Y:S05]  /*88b0*/  BRA `(.L_x_2763) ;  /* 0xfffffff000e87947 */ /* 0x000fea000383ffff */
.L_x_2745:
[----:B------:R1:W1:Y:S02]  /*88c0*/  SYNCS.PHASECHK.TRANS64.TRYWAIT P0, [R3+URZ+0x30840], R0 ;  /* 0x03084000030075a7 */ /* 0x000264000800017f */
[----:B-1----:R-:W-:Y:S05]  /*88d0*/  @!P0 NANOSLEEP.SYNCS 0x989680 ;  /* 0x009896800000895d */ /* 0x002fea0003900000 */
[----:B------:R-:W1:Y:S02]  /*88e0*/  @!P0 SYNCS.PHASECHK.TRANS64 P0, [R3+URZ+0x30840], R0 ;  /* 0x03084000030085a7 */ /* 0x000e64000800007f */
[----:B-1----:R-:W-:Y:S05]  /*88f0*/  @!P0 BRA `(.L_x_2745) ;  /* 0xfffffffc00f08947 */ /* 0x002fea000383ffff */
[----:B------:R-:W-:Y:S05]  /*8900*/  BRA `(.L_x_2764) ;  /* 0xfffffff4009c7947 */ /* 0x000fea000383ffff */
.L_x_2747:
[----:B------:R-:W-:Y:S01]  /*8910*/  BSSY B0, `(.L_x_2765) ;  /* 0x0000006000007945 */ /* 0x000fe20003800000 */
[----:B------:R-:W-:-:S07]  /*8920*/  IMAD.MOV.U32 R15, RZ, RZ, -0x1 ;  /* 0xffffffffff0f7424 */ /* 0x000fce00078e00ff */
[----:B------:R-:W-:Y:S05]  /*8930*/  WARPSYNC.COLLECTIVE R15, `(.L_x_2766) ;  /* 0x000000000f0c7348 */ /* 0x000fea0003c00000 */
[----:B------:R-:W-:Y:S02]  /*8940*/  ELECT P6, UR62, PT ;  /* 0x00000000003e782f */ /* 0x000fe400038c0000 */
[----:B------:R-:W-:Y:S01]  /*8950*/  MOV R14, UR62 ;  /* 0x0000003e000e7c02 */ /* 0x000fe20008000f00 */
[----:B------:R-:W-:Y:S10]  /*8960*/  ENDCOLLECTIVE ;  /* 0x000000000000791b */ /* 0x000ff40003800000 */
.L_x_2766:
[----:B------:R-:W-:Y:S05]  /*8970*/  BSYNC B0 ;  /* 0x0000000000007941 */ /* 0x000fea0003800000 */
.L_x_2765:
[----:B------:R-:W-:Y:S05]  /*8980*/  BRA `(.L_x_2767) ;  /* 0xfffffff800487947 */ /* 0x000fea000383ffff */
.L_x_2749:
[----:B-1----:R1:W2:Y:S02]  /*8990*/  SYNCS.PHASECHK.TRANS64.TRYWAIT P0, [R6+URZ], R5 ;  /* 0x00000005060075a7 */ /* 0x0022a4000800017f */
[----:B--2---:R-:W-:Y:S05]  /*89a0*/  @!P0 NANOSLEEP.SYNCS 0x989680 ;  /* 0x009896800000895d */ /* 0x004fea0003900000 */
[----:B------:R-:W2:Y:S02]  /*89b0*/  @!P0 SYNCS.PHASECHK.TRANS64 P0, [R6+URZ], R5 ;  /* 0x00000005060085a7 */ /* 0x000ea4000800007f */
[----:B--2---:R-:W-:Y:S05]  /*89c0*/  @!P0 BRA `(.L_x_2749) ;  /* 0xfffffffc00f08947 */ /* 0x004fea000383ffff */
[----:B------:R-:W-:Y:S05]  /*89d0*/  BRA `(.L_x_2768) ;  /* 0xfffffff800887947 */ /* 0x000fea000383ffff */
.L_x_2750:
[----:B--2---:R2:W3:Y:S02]  /*89e0*/  SYNCS.PHASECHK.TRANS64.TRYWAIT P0, [R3+URZ], R2 ;  /* 0x00000002030075a7 */ /* 0x0044e4000800017f */
[----:B---3--:R-:W-:Y:S05]  /*89f0*/  @!P0 NANOSLEEP.SYNCS 0x989680 ;  /* 0x009896800000895d */ /* 0x008fea0003900000 */
[----:B------:R-:W3:Y:S02]  /*8a00*/  @!P0 SYNCS.PHASECHK.TRANS64 P0, [R3+URZ], R2 ;  /* 0x00000002030085a7 */ /* 0x000ee4000800007f */
[----:B---3--:R-:W-:Y:S05]  /*8a10*/  @!P0 BRA `(.L_x_2750) ;  /* 0xfffffffc00f08947 */ /* 0x008fea000383ffff */
[----:B------:R-:W-:Y:S05]  /*8a20*/  BRA `(.L_x_2769) ;  /* 0xfffffff8007c7947 */ /* 0x000fea000383ffff */
.L_x_2752:
[----:B--2---:R2:W3:Y:S02]  /*8a30*/  SYNCS.PHASECHK.TRANS64.TRYWAIT P0, [R0+URZ], R5 ;  /* 0x00000005000075a7 */ /* 0x0044e4000800017f */
[----:B---3--:R-:W-:Y:S05]  /*8a40*/  @!P0 NANOSLEEP.SYNCS 0x989680 ;  /* 0x009896800000895d */ /* 0x008fea0003900000 */
[----:B------:R-:W3:Y:S02]  /*8a50*/  @!P0 SYNCS.PHASECHK.TRANS64 P0, [R0+URZ], R5 ;  /* 0x00000005000085a7 */ /* 0x000ee4000800007f */
[----:B---3--:R-:W-:Y:S05]  /*8a60*/  @!P0 BRA `(.L_x_2752) ;  /* 0xfffffffc00f08947 */ /* 0x008fea000383ffff */
[----:B------:R-:W-:Y:S05]  /*8a70*/  BRA `(.L_x_2770) ;  /* 0xfffffff800807947 */ /* 0x000fea000383ffff */
.L_x_2771:
        /* <DEDUP_REMOVED lines=16> */
.L_x_7308:


//--------------------- .text._ZN7cutlass13device_kernelIN5flash11enable_sm90INS1_16FlashAttnBwdSm90INS1_25CollectiveMainloopBwdSm90ILi2ELi2ELi2EN4cute5tupleIJNS5_1CILi1EEES8_S8_EEENS6_IJNS7_ILi64EEENS7_ILi128EEESB_EEENS_6half_tEfNS_4arch4Sm90ELb1ELb0ELb1ELb0ELb1ELb1ELb0ELb0ELi2ELi1ELi2ELi1ELb0EEENS1_24CollectiveEpilogueBwdGQAISC_fSF_Li256ELb0ELb1EEENS1_25SingleTileBwdLPTSchedulerILb0ELi128ELb1EEEEEEEEEvNT_6ParamsE --------------------------
	.section	.text._ZN7cutlass13device_kernelIN5flash11enable_sm90INS1_16FlashAttnBwdSm90INS1_25CollectiveMainloopBwdSm90ILi2ELi2ELi2EN4cute5tupleIJNS5_1CILi1EEES8_S8_EEENS6_IJNS7_ILi64EEENS7_ILi128EEESB_EEENS_6half_tEfNS_4arch4Sm90ELb1ELb0ELb1ELb0ELb1ELb1ELb0ELb0ELi2ELi1ELi2ELi1ELb0EEENS1_24CollectiveEpilogueBwdGQAISC_fSF_Li256ELb0ELb1EEENS1_25SingleTileBwdLPTSchedulerILb0ELi128ELb1EEEEEEEEEvNT_6ParamsE,"ax",@progbits
	.align	128
.text._ZN7cutlass13device_kernelIN5flash11enable_sm90INS1_16FlashAttnBwdSm90INS1_25CollectiveMainloopBwdSm90ILi2ELi2ELi2EN4cute5tupleIJNS5_1CILi1EEES8_S8_EEENS6_IJNS7_ILi64EEENS7_ILi128EEESB_EEENS_6half_tEfNS_4arch4Sm90ELb1ELb0ELb1ELb0ELb1ELb1ELb0ELb0ELi2ELi1ELi2ELi1ELb0EEENS1_24CollectiveEpilogueBwdGQAISC_fSF_Li256ELb0ELb1EEENS1_25SingleTileBwdLPTSchedulerILb0ELi128ELb1EEEEEEEEEvNT_6ParamsE:
        .type           _ZN7cutlass13device_kernelIN5flash11enable_sm90INS1_16FlashAttnBwdSm90INS1_25CollectiveMainloopBwdSm90ILi2ELi2ELi2EN4cute5tupleIJNS5_1CILi1EEES8_S8_EEENS6_IJNS7_ILi64EEENS7_ILi128EEESB_EEENS_6half_tEfNS_4arch4Sm90ELb1ELb0ELb1ELb0ELb1ELb1ELb0ELb0ELi2ELi1ELi2ELi1ELb0EEENS1_24CollectiveEpilogueBwdGQAISC_fSF_Li256ELb0ELb1EEENS1_25SingleTileBwdLPTSchedulerILb0ELi128ELb1EEEEEEEEEvNT_6ParamsE,@function
        .size           _ZN7cutlass13device_kernelIN5flash11enable_sm90INS1_16FlashAttnBwdSm90INS1_25CollectiveMainloopBwdSm90ILi2ELi2ELi2EN4cute5tupleIJNS5_1CILi1EEES8_S8_EEENS6_IJNS7_ILi64EEENS7_ILi128EEESB_EEENS_6half_tEfNS_4arch4Sm90ELb1ELb0ELb1ELb0ELb1ELb1ELb0ELb0ELi2ELi1ELi2ELi1ELb0EEENS1_24CollectiveEpilogueBwdGQAISC_fSF_Li256ELb0ELb1EEENS1_25SingleTileBwdLPTSchedulerILb0ELi128ELb1EEEEEEEEEvNT_6ParamsE,(.L_x_7309 - _ZN7cutlass13device_kernelIN5flash11enable_sm90INS1_16FlashAttnBwdSm90INS1_25CollectiveMainloopBwdSm90ILi2ELi2ELi2EN4cute5tupleIJNS5_1CILi1EEES8_S8_EEENS6_IJNS7_ILi64EEENS7_ILi128EEESB_EEENS_6half_tEfNS_4arch4Sm90ELb1ELb0ELb1ELb0ELb1ELb1ELb0ELb0ELi2ELi1ELi2ELi1ELb0EEENS1_24CollectiveEpilogueBwdGQAISC_fSF_Li256ELb0ELb1EEENS1_25SingleTileBwdLPTSchedulerILb0ELi128ELb1EEEEEEEEEvNT_6ParamsE)
        .other          _ZN7cutlass13device_kernelIN5flash11enable_sm90INS1_16FlashAttnBwdSm90INS1_25CollectiveMainloopBwdSm90ILi2ELi2ELi2EN4cute5tupleIJNS5_1CILi1EEES8_S8_EEENS6_IJNS7_ILi64EEENS7_ILi128EEESB_EEENS_6half_tEfNS_4arch4Sm90ELb1ELb0ELb1ELb0ELb1ELb1ELb0ELb0ELi2ELi1ELi2ELi1ELb0EEENS1_24CollectiveEpilogueBwdGQAISC_fSF_Li256ELb0ELb1EEENS1_25SingleTileBwdLPTSchedulerILb0ELi128ELb1EEEEEEEEEvNT_6ParamsE,@"STO_CUDA_ENTRY STV_DEFAULT"
_ZN7cutlass13device_kernelIN5flash11enable_sm90INS1_16FlashAttnBwdSm90INS1_25CollectiveMainloopBwdSm90ILi2ELi2ELi2EN4cute5tupleIJNS5_1CILi1EEES8_S8_EEENS6_IJNS7_ILi64EEENS7_ILi128EEESB_EEENS_6half_tEfNS_4arch4Sm90ELb1ELb0ELb1ELb0ELb1ELb1ELb0ELb0ELi2ELi1ELi2ELi1ELb0EEENS1_24CollectiveEpilogueBwdGQAISC_fSF_Li256ELb0ELb1EEENS1_25SingleTileBwdLPTSchedulerILb0ELi128ELb1EEEEEEEEEvNT_6ParamsE:
        /* <DEDUP_REMOVED lines=24> */
.L_x_2773:
[----:B------:R-:W-:Y:S05]  /*0180*/  BSYNC B0 ;  /* 0x0000000000007941 */ /* 0x000fea0003800000 */
.L_x_2772:
        /* <DEDUP_REMOVED lines=37> */
.L_x_2774:
        /* <DEDUP_REMOVED lines=22> */
.L_x_2775:
[----:B------:R-:W-:Y:S01]  /*0540*/  PLOP3.LUT P0, PT, PT, PT, UP0, 0x80, 0x0 ;  /* 0x000000000000781c */ /* 0x000fe20003f0f008 */
[----:B------:R-:W-:Y:S01]  /*0550*/  NOP ;  /* 0x0000000000007918 */ /* 0x000fe20000000000 */
[----:B------:R-:W-:Y:S01]  /*0560*/  ULDC.64 UR46, c[0x0][0x208] ;  /* 0x00008200002e7ab9 */ /* 0x000fe20000000a00 */
[----:B------:R-:W-:Y:S01]  /*0570*/  BSSY B6, `(.L_x_2776) ;  /* 0x00008eb000067945 */ /* 0x000fe20003800000 */
[----:B-12-4-:R-:W-:Y:S09]  /*0580*/  BAR.SYNC.DEFER_BLOCKING 0x0 ;  /* 0x0000000000007b1d */ /* 0x016ff20000010000 */
[----:B------:R-:W-:Y:S05]  /*0590*/  @!P0 BRA `(.L_x_2777) ;  /* 0x0000005000c08947 */ /* 0x000fea0003800000 */
.L_x_2778:
        /* <DEDUP_REMOVED lines=32> */
.L_x_2779:
[----:B------:R-:W-:Y:S01]  /*07a0*/  ULDC UR7, c[0x0][0x8cc] ;  /* 0x0002330000077ab9 */ /* 0x000fe20000000800 */
[----:B------:R-:W-:Y:S01]  /*07b0*/  UMOV UR36, UR10 ;  /* 0x0000000a00247c82 */ /* 0x000fe20008000000 */
[----:B------:R-:W-:-:S11]  /*07c0*/  UISETP.NE.AND UP0, UPT, UR7, 0x1, UPT ;  /* 0x000000010700788c */ /* 0x000fd6000bf05270 */
[----:B------:R-:W-:Y:S02]  /*07d0*/  @UP0 ULDC.64 UR8, c[0x0][0x8d0] ;  /* 0x0002340000080ab9 */ /* 0x000fe40000000a00 */
[----:B------:R-:W-:-:S04]  /*07e0*/  UIMAD.WIDE.U32 UR4, UR10, UR8, URZ ;  /* 0x000000080a0472a5 */ /* 0x000fc8000f8e003f */
[----:B------:R-:W-:-:S04]  /*07f0*/  @UP0 USHF.R.U32.HI UR36, URZ, UR9, UR5 ;  /* 0x000000093f240299 */ /* 0x000fc80008011605 */
[----:B------:R-:W-:-:S12]  /*0800*/  UIMAD UR4, UR36, UR7, URZ ;  /* 0x00000007240472a4 */ /* 0x000fd8000f8e023f */
.L_x_2780:
        /* <DEDUP_REMOVED lines=121> */
.L_x_2784:
        /* <DEDUP_REMOVED lines=15> */
.L_x_2783:
        /* <DEDUP_REMOVED lines=23> */
.L_x_2786:
        /* <DEDUP_REMOVED lines=15> */
.L_x_2785:
        /* <DEDUP_REMOVED lines=8> */
.L_x_2890:
        /* <DEDUP_REMOVED lines=15> */
.L_x_2788:
        /* <DEDUP_REMOVED lines=105> */
.L_x_2800:
[----:B------:R-:W-:-:S05]  /*1af0*/  IMAD.U32 R0, RZ, RZ, UR38 ;  /* 0x00000026ff007e24 */ /* 0x000fca000f8e00ff */
[----:B------:R-:W-:-:S04]  /*1b00*/  LOP3.LUT R0, R0, 0x1, RZ, 0xfc, !PT ;  /* 0x0000000100007812 */ /* 0x000fc800078efcff */
[----:B------:R-:W-:-:S13]  /*1b10*/  ISETP.NE.AND P0, PT, R0, 0x3, PT ;  /* 0x000000030000780c */ /* 0x000fda0003f05270 */
[----:B------:R-:W-:Y:S05]  /*1b20*/  @!P0 BRA `(.L_x_2790) ;  /* 0x0000000000048947 */ /* 0x000fea0003800000 */
[----:B------:R-:W-:Y:S01]  /*1b30*/  BPT.TRAP 0x1 ;  /* 0x000000040000795c */ /* 0x000fe20000300000 */
.L_x_2790:
        /* <DEDUP_REMOVED lines=8> */
.L_x_2791:
[----:B---3--:R-:W-:Y:S05]  /*1bc0*/  @P1 BRA `(.L_x_2792) ;  /* 0x0000000000081947 */ /* 0x008fea0003800000 */
[----:B------:R-:W3:Y:S02]  /*1bd0*/  SYNCS.PHASECHK.TRANS64.TRYWAIT P1, [R0+URZ+0x30810], R209 ;  /* 0x030810d1000075a7 */ /* 0x000ee4000802017f */
[----:B---3--:R-:W-:Y:S05]  /*1be0*/  @!P1 BRA `(.L_x_2793) ;  /* 0x0000007800509947 */ /* 0x008fea0003800000 */
.L_x_2792:
        /* <DEDUP_REMOVED lines=84> */
.L_x_2794:
[----:B------:R1:W1:Y:S01]  /*2130*/  SYNCS.PHASECHK.TRANS64.TRYWAIT P1, [R0+URZ+0x30830], R209 ;  /* 0x030830d1000075a7 */ /* 0x000262000802017f */
[----:B------:R-:W-:Y:S05]  /*2140*/  @!P0 BRA `(.L_x_2795) ;  /* 0x0000000000048947 */ /* 0x000fea0003800000 */
[----:B------:R-:W-:Y:S01]  /*2150*/  BPT.TRAP 0x1 ;  /* 0x000000040000795c */ /* 0x000fe20000300000 */
.L_x_2795:
        /* <DEDUP_REMOVED lines=54> */
.L_x_2796:
        /* <DEDUP_REMOVED lines=401> */
[----:B------:R-:W-:-:S05]  /*3dd0*/  IMAD R7, R229, 0x4000, R208 ;  /* 0x00004000e5077824 */ /* 0x000fca00078e02d0 */
[----:B------:R-:W-:Y:S01]  /*3de0*/  R2UR UR7, R7 ;  /* 0x00000000070772ca */ /* 0x000fe200000e0000 */
[----:B------:R-:W-:-:S12]  /*3df0*/  UIADD3 UR6, UR6, 0x180, URZ ;  /* 0x0000018006067890 */ /* 0x000fd8000fffe03f */
[----:B------:R-:W-:-:S04]  /*3e00*/  USHF.R.U32.HI UR7, URZ, 0x4, UR7 ;  /* 0x000000043f077899 */ /* 0x000fc80008011607 */
[----:B------:R-:W-:-:S03]  /*3e10*/  ULOP3.LUT UR12, UR7, 0x3fff, URZ, 0xc0, !UPT ;  /* 0x00003fff070c7892 */ /* 0x000fc6000f8ec03f */
[----:B------:R-:W-:Y:S01]  /*3e20*/  UMOV UR7, 0x40000040 ;  /* 0x4000004000077882 */ /* 0x000fe20000000000 */
[----:B------:R-:W-:Y:S02]  /*3e30*/  WARPGROUP.DEPBAR.LE gsb0, 0x0 ;  /* 0x00008000000079c5 */ /* 0x000fe40000010000 */
[----:B------:R-:W-:-:S06]  /*3e40*/  WARPGROUP.ARRIVE ;  /* 0x00000000000079c5 */ /* 0x000fcc0000000000 */
[----:B------:R-:W-:Y:S03]  /*3e50*/  HGMMA.64x128x16.F32 R24, R152, gdesc[UR8].tnspB, R24, gsb0 ;  /* 0x41e0000898187df0 */ /* 0x000fe60008000818 */
[----:B------:R-:W2:Y:S01]  /*3e60*/  S2R R21, SR_CgaCtaId ;  /* 0x0000000000157919 */ /* 0x000ea20000008800 */
[----:B------:R-:W-:Y:S01]  /*3e70*/  MOV R17, 0x400 ;  /* 0x0000040000117802 */ /* 0x000fe20000000f00 */
[----:B------:R-:W-:Y:S02]  /*3e80*/  WARPGROUP.DEPBAR.LE gsb0, 0x0 ;  /* 0x00008000000079c5 */ /* 0x000fe40000010000 */
[----:B------:R-:W-:Y:S02]  /*3e90*/  F2FP.F16.F32.PACK_AB R152, R215, R213 ;  /* 0x000000d5d798723e */ /* 0x000fe400000000ff */
[----:B------:R-:W-:Y:S02]  /*3ea0*/  F2FP.F16.F32.PACK_AB R154, R219, R217 ;  /* 0x000000d9db9a723e */ /* 0x000fe400000000ff */
[----:B------:R-:W-:-:S02]  /*3eb0*/  F2FP.F16.F32.PACK_AB R153, R216, R214 ;  /* 0x000000d6d899723e */ /* 0x000fc400000000ff */
[----:B------:R-:W-:-:S04]  /*3ec0*/  F2FP.F16.F32.PACK_AB R155, R9, R218 ;  /* 0x000000da099b723e */ /* 0x000fc800000000ff */
[----:B------:R-:W-:-:S06]  /*3ed0*/  WARPGROUP.ARRIVE ;  /* 0x00000000000079c5 */ /* 0x000fcc0000000000 */
[----:B------:R-:W-:Y:S01]  /*3ee0*/  HGMMA.64x128x16.F32 R24, R152, gdesc[UR4].tnspB, R24, gsb0 ;  /* 0x41e0000498187df0 */ /* 0x000fe20008000818 */
[----:B--2---:R-:W-:-:S05]  /*3ef0*/  LEA R17, R21, R17, 0x18 ;  /* 0x0000001115117211 */ /* 0x004fca00078ec0ff */
[----:B------:R-:W-:-:S05]  /*3f00*/  VIADD R17, R17, 0x28800 ;  /* 0x0002880011117836 */ /* 0x000fca0000000000 */
[----:B------:R-:W-:-:S04]  /*3f10*/  SHF.R.U32.HI R6, RZ, 0x4, R17 ;  /* 0x00000004ff067819 */ /* 0x000fc80000011611 */
[----:B------:R-:W-:-:S04]  /*3f20*/  LOP3.LUT R6, R6, 0x3fff, RZ, 0xc0, !PT ;  /* 0x00003fff06067812 */ /* 0x000fc800078ec0ff */
[----:B------:R-:W-:-:S05]  /*3f30*/  LOP3.LUT R6, R6, 0x10000, RZ, 0xfc, !PT ;  /* 0x0001000006067812 */ /* 0x000fca00078efcff */
[----:B------:R-:W-:-:S05]  /*3f40*/  IMAD R6, R3, 0x400, R6 ;  /* 0x0000040003067824 */ /* 0x000fca00078e0206 */
[----:B------:R-:W-:Y:S01]  /*3f50*/  R2UR UR5, R6 ;  /* 0x00000000060572ca */ /* 0x000fe200000e0000 */
[----:B------:R-:W-:Y:S01]  /*3f60*/  UMOV UR9, 0x40000040 ;  /* 0x4000004000097882 */ /* 0x000fe20000000000 */
[----:B------:R-:W-:Y:S01]  /*3f70*/  UMOV UR10, UR12 ;  /* 0x0000000c000a7c82 */ /* 0x000fe20008000000 */
[----:B------:R-:W-:-:S10]  /*3f80*/  UMOV UR11, 0x40000040 ;  /* 0x40000040000b7882 */ /* 0x000fd40000000000 */
        /* <DEDUP_REMOVED lines=63> */
.L_x_2798:
        /* <DEDUP_REMOVED lines=49> */
.L_x_2799:
        /* <DEDUP_REMOVED lines=78> */
.L_x_2782:
[----:B------:R-:W-:Y:S05]  /*4b70*/  @P0 BRA `(.L_x_2781) ;  /* 0x0000004800280947 */ /* 0x000fea0003800000 */
[----:B------:R-:W1:Y:S01]  /*4b80*/  S2R R4, SR_TID.X ;  /* 0x0000000000047919 */ /* 0x000e620000002100 */
[----:B------:R-:W-:Y:S01]  /*4b90*/  ULDC UR8, c[0x0][0x850] ;  /* 0x0002140000087ab9 */ /* 0x000fe20000000800 */
[----:B------:R-:W2:Y:S01]  /*4ba0*/  S2UR UR11, SR_CgaCtaId ;  /* 0x00000000000b79c3 */ /* 0x000ea20000008800 */
[----:B------:R-:W-:Y:S01]  /*4bb0*/  UISETP.NE.AND UP0, UPT, UR8, 0x1, UPT ;  /* 0x000000010800788c */ /* 0x000fe2000bf05270 */
[----:B------:R-:W-:Y:S01]  /*4bc0*/  BSSY B0, `(.L_x_2801) ;  /* 0x000005d000007945 */ /* 0x000fe20003800000 */
[----:B------:R-:W-:Y:S01]  /*4bd0*/  UMOV UR10, UR40 ;  /* 0x00000028000a7c82 */ /* 0x000fe20008000000 */
[----:B------:R-:W-:Y:S01]  /*4be0*/  ULOP3.LUT UR36, URZ, UR36, URZ, 0x33, !UPT ;  /* 0x000000243f247292 */ /* 0x000fe2000f8e333f */
[----:B------:R-:W-:Y:S01]  /*4bf0*/  ULDC.64 UR12, c[0x0][0x818] ;  /* 0x00020600000c7ab9 */ /* 0x000fe20000000a00 */
[----:B------:R-:W-:Y:S01]  /*4c00*/  ULDC UR6, c[0x0][0x8b4] ;  /* 0x00022d0000067ab9 */ /* 0x000fe20000000800 */
[----:B------:R-:W-:Y:S01]  /*4c10*/  ULDC UR16, c[0x0][0x870] ;  /* 0x00021c0000107ab9 */ /* 0x000fe20000000800 */
[----:B------:R-:W-:Y:S01]  /*4c20*/  UIADD3 UR36, UR36, UR6, URZ ;  /* 0x0000000624247290 */ /* 0x000fe2000fffe03f */
[----:B------:R-:W-:-:S03]  /*4c30*/  ULDC UR18, c[0x0][0x80c] ;  /* 0x0002030000127ab9 */ /* 0x000fc60000000800 */
[----:B------:R-:W-:Y:S01]  /*4c40*/  @UP0 ULDC UR4, c[0x0][0x854] ;  /* 0x0002150000040ab9 */ /* 0x000fe20000000800 */
[----:B------:R-:W-:Y:S01]  /*4c50*/  @UP0 ULDC UR7, c[0x0][0x858] ;  /* 0x0002160000070ab9 */ /* 0x000fe20000000800 */
[----:B------:R-:W-:Y:S02]  /*4c60*/  UIMAD.WIDE.U32 UR4, UR40, UR4, URZ ;  /* 0x00000004280472a5 */ /* 0x000fe4000f8e003f */
[----:B------:R-:W-:Y:S02]  /*4c70*/  UIMAD UR16, UR16, UR36, URZ ;  /* 0x00000024101072a4 */ /* 0x000fe4000f8e023f */
[----:B------:R-:W-:Y:S02]  /*4c80*/  @UP0 USHF.R.U32.HI UR10, URZ, UR7, UR5 ;  /* 0x000000073f0a0299 */ /* 0x000fe40008011605 */
[----:B------:R-:W-:Y:S02]  /*4c90*/  USHF.L.U32 UR6, UR36, 0xe, URZ ;  /* 0x0000000e24067899 */ /* 0x000fe4000800063f */
[----:B------:R-:W-:-:S02]  /*4ca0*/  USHF.R.S32.HI UR17, URZ, 0x1f, UR10 ;  /* 0x0000001f3f117899 */ /* 0x000fc4000801140a */
[----:B------:R-:W-:Y:S02]  /*4cb0*/  UIMAD UR16, UR16, UR18, URZ ;  /* 0x00000012101072a4 */ /* 0x000fe4000f8e023f */
[----:B------:R-:W-:Y:S02]  /*4cc0*/  UIMAD UR9, UR17, UR12, URZ ;  /* 0x0000000c110972a4 */ /* 0x000fe4000f8e023f */
[----:B------:R-:W-:Y:S01]  /*4cd0*/  USHF.R.S32.HI UR7, URZ, 0x1f, UR6 ;  /* 0x0000001f3f077899 */ /* 0x000fe20008011406 */
[C---:B-1----:R-:W-:Y:S01]  /*4ce0*/  VIADD R5, R4.reuse, 0xffffff80 ;  /* 0xffffff8004057836 */ /* 0x042fe20000000000 */
[----:B------:R-:W-:Y:S01]  /*4cf0*/  UIMAD UR20, UR10, UR13, UR9 ;  /* 0x0000000d0a1472a4 */ /* 0x000fe2000f8e0209 */
[----:B------:R-:W-:Y:S01]  /*4d00*/  ISETP.NE.AND P1, PT, R4, 0x80, PT ;  /* 0x000000800400780c */ /* 0x000fe20003f25270 */
[----:B------:R-:W-:Y:S02]  /*4d10*/  USHF.R.S32.HI UR19, URZ, 0x1f, UR16 ;  /* 0x0000001f3f137899 */ /* 0x000fe40008011410 */
[----:B------:R-:W-:Y:S01]  /*4d20*/  SHF.R.S32.HI R0, RZ, 0x1f, R5 ;  /* 0x0000001fff007819 */ /* 0x000fe20000011405 */
[----:B------:R-:W-:Y:S01]  /*4d30*/  UMOV UR9, 0x400 ;  /* 0x0000040000097882 */ /* 0x000fe20000000000 */
[----:B------:R-:W-:Y:S01]  /*4d40*/  ULDC.64 UR14, c[0x0][0x840] ;  /* 0x00021000000e7ab9 */ /* 0x000fe20000000a00 */
[----:B--2---:R-:W-:Y:S01]  /*4d50*/  ULEA UR9, UR11, UR9, 0x18 ;  /* 0x000000090b097291 */ /* 0x004fe2000f8ec03f */
[----:B------:R-:W-:Y:S01]  /*4d60*/  LEA.HI R2, R0, R5, RZ, 0x7 ;  /* 0x0000000500027211 */ /* 0x000fe200078f38ff */
[----:B------:R-:W-:Y:S01]  /*4d70*/  UIMAD UR11, UR37, UR18, URZ ;  /* 0x00000012250b72a4 */ /* 0x000fe2000f8e023f */
[----:B------:R-:W-:Y:S01]  /*4d80*/  BAR.SYNC.DEFER_BLOCKING 0x1, 0x100 ;  /* 0x0044000000007b1d */ /* 0x000fe20000010000 */
[----:B------:R-:W-:Y:S01]  /*4d90*/  UIMAD.WIDE.U32 UR4, UR10, UR12, UR6 ;  /* 0x0000000c0a0472a5 */ /* 0x000fe2000f8e0006 */
[C---:B------:R-:W-:Y:S01]  /*4da0*/  LOP3.LUT R0, R2.reuse, 0xfffff80, RZ, 0xc0, !PT ;  /* 0x0fffff8002007812 */ /* 0x040fe200078ec0ff */
[----:B------:R-:W-:Y:S01]  /*4db0*/  IMAD.SHL.U32 R2, R2, 0x40, RZ ;  /* 0x0000004002027824 */ /* 0x000fe200078e00ff */
[----:B------:R-:W-:Y:S01]  /*4dc0*/  USHF.R.S32.HI UR18, URZ, 0x1f, UR11 ;  /* 0x0000001f3f127899 */ /* 0x000fe2000801140b */
[C---:B------:R-:W-:Y:S01]  /*4dd0*/  ISETP.NE.AND P0, PT, R5.reuse, RZ, PT ;  /* 0x000000ff0500720c */ /* 0x040fe20003f05270 */
[----:B------:R-:W-:Y:S01]  /*4de0*/  UIADD3 UR16, UP0, UP1, UR16, UR11, UR10 ;  /* 0x0000000b10107290 */ /* 0x000fe2000f91e00a */
[----:B------:R-:W-:Y:S01]  /*4df0*/  IMAD.IADD R0, R5, 0x1, -R0 ;  /* 0x0000000105007824 */ /* 0x000fe200078e0a00 */
[----:B------:R-:W-:Y:S01]  /*4e00*/  LOP3.LUT R3, R2, 0x3fffe000, RZ, 0xc0, !PT ;  /* 0x3fffe00002037812 */ /* 0x000fe200078ec0ff */
[----:B------:R-:W-:-:S02]  /*4e10*/  UIMAD.WIDE.U32 UR6, UR10, UR14, UR6 ;  /* 0x0000000e0a0672a5 */ /* 0x000fc4000f8e0006 */
[----:B------:R-:W-:Y:S02]  /*4e20*/  UIMAD UR21, UR17, UR14, URZ ;  /* 0x0000000e111572a4 */ /* 0x000fe4000f8e023f */
[----:B------:R-:W-:Y:S01]  /*4e30*/  IMAD R0, R0, 0x4, R3 ;  /* 0x0000000400007824 */ /* 0x000fe200078e0203 */
[----:B------:R-:W-:Y:S02]  /*4e40*/  UIADD3.X UR14, UR19, UR18, UR17, UP0, UP1 ;  /* 0x00000012130e7290 */ /* 0x000fe400087e2411 */
[----:B------:R-:W-:Y:S02]  /*4e50*/  USHF.L.U32 UR11, UR16, 0x2, URZ ;  /* 0x00000002100b7899 */ /* 0x000fe4000800063f */
[----:B------:R-:W-:Y:S01]  /*4e60*/  LEA R0, R0, UR9, 0x2 ;  /* 0x0000000900007c11 */ /* 0x000fe2000f8e10ff */
[----:B------:R-:W-:Y:S01]  /*4e70*/  ULDC.64 UR12, c[0x0][0x868] ;  /* 0x00021a00000c7ab9 */ /* 0x000fe20000000a00 */
[----:B------:R-:W-:Y:S02]  /*4e80*/  USHF.L.U64.HI UR14, UR16, 0x2, UR14 ;  /* 0x00000002100e7899 */ /* 0x000fe4000801020e */
[----:B------:R-:W-:Y:S01]  /*4e90*/  UIADD3 UR16, UP0, UR11, UR12, URZ ;  /* 0x0000000c0b107290 */ /* 0x000fe2000ff1e03f */
[----:B------:R1:W-:Y:S01]  /*4ea0*/  STS.128 [R0], R24 ;  /* 0x0000001800007388 */ /* 0x0003e20000000c00 */
[----:B------:R-:W-:-:S02]  /*4eb0*/  USHF.R.S32.HI UR12, URZ, 0x1f, UR37 ;  /* 0x0000001f3f0c7899 */ /* 0x000fc40008011425 */
[----:B------:R-:W-:Y:S01]  /*4ec0*/  UIMAD UR15, UR10, UR15, UR21 ;  /* 0x0000000f0a0f72a4 */ /* 0x000fe2000f8e0215 */
[----:B------:R1:W-:Y:S01]  /*4ed0*/  STS.128 [R0+0x800], R28 ;  /* 0x0008001c00007388 */ /* 0x0003e20000000c00 */
[----:B------:R-:W-:Y:S01]  /*4ee0*/  ULDC.64 UR18, c[0x0][0x820] ;  /* 0x0002080000127ab9 */ /* 0x000fe20000000a00 */
[----:B------:R-:W-:Y:S01]  /*4ef0*/  UIADD3.X UR17, UR14, UR13, URZ, UP0, !UPT ;  /* 0x0000000d0e117290 */ /* 0x000fe200087fe43f */
[----:B------:R-:W-:Y:S01]  /*4f00*/  IMAD.U32 R2, RZ, RZ, UR16 ;  /* 0x00000010ff027e24 */ /* 0x000fe2000f8e00ff */
[----:B------:R1:W-:Y:S01]  /*4f10*/  STS.128 [R0+0x1000], R32 ;  /* 0x0010002000007388 */ /* 0x0003e20000000c00 */
[----:B------:R-:W-:Y:S01]  /*4f20*/  ULDC.64 UR22, c[0x0][0x848] ;  /* 0x0002120000167ab9 */ /* 0x000fe20000000a00 */
[----:B------:R-:W-:Y:S02]  /*4f30*/  UIMAD UR13, UR12, UR18, URZ ;  /* 0x000000120c0d72a4 */ /* 0x000fe4000f8e023f */
[----:B------:R1:W-:Y:S01]  /*4f40*/  STS.128 [R0+0x1800], R36 ;  /* 0x0018002400007388 */ /* 0x0003e20000000c00 */
[----:B------:R-:W-:Y:S01]  /*4f50*/  UIADD3 UR5, UR5, UR20, URZ ;  /* 0x0000001405057290 */ /* 0x000fe2000fffe03f */
[----:B------:R-:W-:Y:S01]  /*4f60*/  IMAD.U32 R3, RZ, RZ, UR17 ;  /* 0x00000011ff037e24 */ /* 0x000fe2000f8e00ff */
        /* <DEDUP_REMOVED lines=15> */
[----:B------:R-:W-:Y:S01]  /*5060*/  ULEA UR18, UP0, UR4, UR18, 0x2 ;  /* 0x0000001204127291 */ /* 0x000fe2000f80103f */
[----:B------:R1:W-:Y:S01]  /*5070*/  STS.128 [R0+0x4800], R60 ;  /* 0x0048003c00007388 */ /* 0x0003e20000000c00 */
[----:B------:R-:W-:Y:S02]  /*5080*/  UIADD3 UR5, UR7, UR12, URZ ;  /* 0x0000000c07057290 */ /* 0x000fe4000fffe03f */
        /* <DEDUP_REMOVED lines=11> */
.L_x_2803:
[----:B------:R-:W2:Y:S04]  /*5140*/  LDG.E.STRONG.GPU R4, desc[UR46][R2.64] ;  /* 0x0000002e02047981 */ /* 0x000ea8000c1ef900 */
[----:B--2---:R-:W-:Y:S01]  /*5150*/  CCTL.IVALL ;  /* 0x00000000ff00798f */ /* 0x004fe20002000000 */
[----:B------:R-:W-:Y:S05]  /*5160*/  YIELD ;  /* 0x0000000000007946 */ /* 0x000fea0003800000 */
[----:B------:R-:W-:-:S13]  /*5170*/  ISETP.NE.AND P0, PT, R4, UR15, PT ;  /* 0x0000000f04007c0c */ /* 0x000fda000bf05270 */
[----:B------:R-:W-:Y:S05]  /*5180*/  @P0 BRA `(.L_x_2803) ;  /* 0xfffffffc00ec0947 */ /* 0x000fea000383ffff */
.L_x_2802:
[----:B------:R-:W-:Y:S05]  /*5190*/  BSYNC B0 ;  /* 0x0000000000007941 */ /* 0x000fea0003800000 */
.L_x_2801:
[----:B------:R-:W-:-:S03]  /*51a0*/  UMOV UR4, 0xffffffff ;  /* 0xffffffff00047882 */ /* 0x000fc60000000000 */
[----:B------:R-:W-:Y:S05]  /*51b0*/  BRA.DIV UR4, `(.L_x_2804) ;  /* 0x0000004604047947 */ /* 0x000fea000b800000 */
[----:B------:R-:W-:Y:S01]  /*51c0*/  NOP ;  /* 0x0000000000007918 */ /* 0x000fe20000000000 */
.L_x_2893:
        /* <DEDUP_REMOVED lines=15> */
.L_x_2807:
[----:B------:R-:W-:Y:S01]  /*52c0*/  @P0 ELECT P2, URZ, PT ;  /* 0x00000000003f082f */ /* 0x000fe20003840000 */
[----:B------:R2:W-:-:S12]  /*52d0*/  UBLKRED.G.S.ADD.F32.RN [UR4], [UR9], UR6, desc[UR12] ;  /* 0x00000c04090073bb */ /* 0x0005d800080a1406 */
[----:B------:R-:W-:Y:S02]  /*52e0*/  @P2 PLOP3.LUT P0, PT, P2, PT, PT, 0x8, 0x0 ;  /* 0x000000000000281c */ /* 0x000fe4000170e170 */
[----:B------:R-:W-:-:S11]  /*52f0*/  PLOP3.LUT P2, PT, PT, PT, PT, 0x8, 0x0 ;  /* 0x000000000000781c */ /* 0x000fd60003f4e170 */
[----:B--2---:R-:W-:Y:S05]  /*5300*/  @P0 BRA.U.ANY `(.L_x_2807) ;  /* 0xfffffffd00ec0947 */ /* 0x004fea000393ffff */
[----:B------:R0:W-:Y:S01]  /*5310*/  UTMACMDFLUSH ;  /* 0x00000000000079b7 */ /* 0x0001e20000000000 */
[----:B------:R-:W-:-:S04]  /*5320*/  DEPBAR.LE SB0, 0x0 ;  /* 0x000080000000791a */ /* 0x000fc80000000000 */
.L_x_2806:
[----:B------:R-:W-:Y:S05]  /*5330*/  BSYNC B0 ;  /* 0x0000000000007941 */ /* 0x000fea0003800000 */
.L_x_2805:
        /* <DEDUP_REMOVED lines=14> */
.L_x_2809:
[----:B------:R-:W-:Y:S05]  /*5420*/  BSYNC B0 ;  /* 0x0000000000007941 */ /* 0x000fea0003800000 */
.L_x_2808:
        /* <DEDUP_REMOVED lines=24> */
.L_x_2812:
[----:B-12---:R-:W2:Y:S04]  /*55b0*/  LDG.E.STRONG.GPU R0, desc[UR46][R2.64] ;  /* 0x0000002e02007981 */ /* 0x006ea8000c1ef900 */
[----:B--2---:R-:W-:Y:S01]  /*55c0*/  CCTL.IVALL ;  /* 0x00000000ff00798f */ /* 0x004fe20002000000 */
[----:B------:R-:W-:Y:S05]  /*55d0*/  YIELD ;  /* 0x0000000000007946 */ /* 0x000fea0003800000 */
[----:B------:R-:W-:-:S13]  /*55e0*/  ISETP.NE.AND P0, PT, R0, UR15, PT ;  /* 0x0000000f00007c0c */ /* 0x000fda000bf05270 */
[----:B------:R-:W-:Y:S05]  /*55f0*/  @P0 BRA `(.L_x_2812) ;  /* 0xfffffffc00ec0947 */ /* 0x000fea000383ffff */
.L_x_2811:
[----:B------:R-:W-:Y:S05]  /*5600*/  BSYNC B0 ;  /* 0x0000000000007941 */ /* 0x000fea0003800000 */
.L_x_2810:
[----:B------:R-:W-:-:S03]  /*5610*/  UMOV UR4, 0xffffffff ;  /* 0xffffffff00047882 */ /* 0x000fc60000000000 */
[----:B------:R-:W-:Y:S05]  /*5620*/  BRA.DIV UR4, `(.L_x_2813) ;  /* 0x0000004204047947 */ /* 0x000fea000b800000 */
[----:B------:R-:W-:Y:S01]  /*5630*/  NOP ;  /* 0x0000000000007918 */ /* 0x000fe20000000000 */
.L_x_2896:
        /* <DEDUP_REMOVED lines=16> */
.L_x_2816:
[----:B------:R-:W-:Y:S01]  /*5740*/  @P0 ELECT P2, URZ, PT ;  /* 0x00000000003f082f */ /* 0x000fe20003840000 */
[----:B------:R3:W-:-:S12]  /*5750*/  UBLKRED.G.S.ADD.F32.RN [UR4], [UR9], UR6, desc[UR10] ;  /* 0x00000a04090073bb */ /* 0x0007d800080a1406 */
[----:B------:R-:W-:Y:S02]  /*5760*/  @P2 PLOP3.LUT P0, PT, P2, PT, PT, 0x8, 0x0 ;  /* 0x000000000000281c */ /* 0x000fe4000170e170 */
[----:B------:R-:W-:-:S11]  /*5770*/  PLOP3.LUT P2, PT, PT, PT, PT, 0x8, 0x0 ;  /* 0x000000000000781c */ /* 0x000fd60003f4e170 */
[----:B---3--:R-:W-:Y:S05]  /*5780*/  @P0 BRA.U.ANY `(.L_x_2816) ;  /* 0xfffffffd00ec0947 */ /* 0x008fea000393ffff */
[----:B------:R0:W-:Y:S01]  /*5790*/  UTMACMDFLUSH ;  /* 0x00000000000079b7 */ /* 0x0001e20000000000 */
[----:B------:R-:W-:-:S04]  /*57a0*/  DEPBAR.LE SB0, 0x0 ;  /* 0x000080000000791a */ /* 0x000fc80000000000 */
.L_x_2815:
[----:B------:R-:W-:Y:S05]  /*57b0*/  BSYNC B0 ;  /* 0x0000000000007941 */ /* 0x000fea0003800000 */
.L_x_2814:
        /* <DEDUP_REMOVED lines=14> */
.L_x_2777:
        /* <DEDUP_REMOVED lines=29> */
.L_x_2818:
[----:B------:R-:W-:Y:S01]  /*5a70*/  ULDC UR9, c[0x0][0x8cc] ;  /* 0x0002330000097ab9 */ /* 0x000fe20000000800 */
[----:B------:R-:W-:Y:S01]  /*5a80*/  UMOV UR7, UR8 ;  /* 0x0000000800077c82 */ /* 0x000fe20008000000 */
[----:B------:R-:W-:-:S11]  /*5a90*/  UISETP.NE.AND UP0, UPT, UR9, 0x1, UPT ;  /* 0x000000010900788c */ /* 0x000fd6000bf05270 */
[----:B------:R-:W-:Y:S02]  /*5aa0*/  @UP0 ULDC.64 UR10, c[0x0][0x8d0] ;  /* 0x00023400000a0ab9 */ /* 0x000fe40000000a00 */
[----:B------:R-:W-:-:S04]  /*5ab0*/  UIMAD.WIDE.U32 UR4, UR8, UR10, URZ ;  /* 0x0000000a080472a5 */ /* 0x000fc8000f8e003f */
[----:B------:R-:W-:-:S04]  /*5ac0*/  @UP0 USHF.R.U32.HI UR7, URZ, UR11, UR5 ;  /* 0x0000000b3f070299 */ /* 0x000fc80008011605 */
[----:B------:R-:W-:-:S12]  /*5ad0*/  UIMAD UR4, UR7, UR9, URZ ;  /* 0x00000009070472a4 */ /* 0x000fd8000f8e023f */
.L_x_2819:
        /* <DEDUP_REMOVED lines=84> */
.L_x_2823:
[----:B------:R-:W2:Y:S04]  /*6020*/  LDG.E.STRONG.GPU R4, desc[UR46][R2.64] ;  /* 0x0000002e02047981 */ /* 0x000ea8000c1ef900 */
[----:B--2---:R-:W-:Y:S01]  /*6030*/  CCTL.IVALL ;  /* 0x00000000ff00798f */ /* 0x004fe20002000000 */
[----:B------:R-:W-:Y:S05]  /*6040*/  YIELD ;  /* 0x0000000000007946 */ /* 0x000fea0003800000 */
[----:B------:R-:W-:-:S13]  /*6050*/  ISETP.NE.AND P1, PT, R4, R5, PT ;  /* 0x000000050400720c */ /* 0x000fda0003f25270 */
[----:B------:R-:W-:Y:S05]  /*6060*/  @P1 BRA `(.L_x_2823) ;  /* 0xfffffffc00ec1947 */ /* 0x000fea000383ffff */
.L_x_2822:
[----:B------:R-:W-:Y:S05]  /*6070*/  BSYNC B0 ;  /* 0x0000000000007941 */ /* 0x000fea0003800000 */
.L_x_2821:
[----:B------:R-:W-:-:S03]  /*6080*/  UMOV UR4, 0xffffffff ;  /* 0xffffffff00047882 */ /* 0x000fc60000000000 */
[----:B------:R-:W-:Y:S05]  /*6090*/  BRA.DIV UR4, `(.L_x_2824) ;  /* 0x0000003604847947 */ /* 0x000fea000b800000 */
[----:B------:R-:W-:Y:S01]  /*60a0*/  NOP ;  /* 0x0000000000007918 */ /* 0x000fe20000000000 */
.L_x_2899:
        /* <DEDUP_REMOVED lines=22> */
.L_x_2826:
[----:B------:R-:W-:Y:S05]  /*6210*/  BSYNC B0 ;  /* 0x0000000000007941 */ /* 0x000fea0003800000 */
.L_x_2825:
        /* <DEDUP_REMOVED lines=20> */
.L_x_2828:
[----:B------:R-:W-:Y:S05]  /*6360*/  BSYNC B0 ;  /* 0x0000000000007941 */ /* 0x000fea0003800000 */
.L_x_2827:
[----:B------:R-:W-:Y:S06]  /*6370*/  BAR.ARV 0xa, 0xa0 ;  /* 0x0282800000007b1d */ /* 0x000fec0000002000 */
[----:B------:R-:W-:Y:S04]  /*6380*/  BSSY B0, `(.L_x_2829) ;  /* 0x0000003000007945 */ /* 0x000fe80003800000 */
[----:B------:R-:W-:Y:S05]  /*6390*/  @!P0 BRA `(.L_x_2830) ;  /* 0x0000000000048947 */ /* 0x000fea0003800000 */
[----:B------:R-:W-:-:S04]  /*63a0*/  DEPBAR.LE SB0, 0x0 ;  /* 0x000080000000791a */ /* 0x000fc80000000000 */
.L_x_2830:
[----:B------:R-:W-:Y:S05]  /*63b0*/  BSYNC B0 ;  /* 0x0000000000007941 */ /* 0x000fea0003800000 */
.L_x_2829:
        /* <DEDUP_REMOVED lines=19> */
.L_x_2832:
[----:B------:R-:W-:Y:S05]  /*64f0*/  BSYNC B0 ;  /* 0x0000000000007941 */ /* 0x000fea0003800000 */
.L_x_2831:
[----:B------:R-:W-:Y:S01]  /*6500*/  UIADD3 UR17, UR8, 0x1, URZ ;  /* 0x0000000108117890 */ /* 0x000fe2000fffe03f */
[----:B------:R-:W-:Y:S11]  /*6510*/  BRA `(.L_x_2833) ;  /* 0x0000000000047947 */ /* 0x000ff60003800000 */
.L_x_2820:
[----:B------:R-:W-:-:S05]  /*6520*/  UMOV UR17, UR8 ;  /* 0x0000000800117c82 */ /* 0x000fca0008000000 */
.L_x_2833:
        /* <DEDUP_REMOVED lines=12> */
.L_x_2858:
        /* <DEDUP_REMOVED lines=18> */
.L_x_2836:
[----:B------:R-:W2:Y:S04]  /*6710*/  LDG.E.STRONG.GPU R4, desc[UR46][R2.64] ;  /* 0x0000002e02047981 */ /* 0x000ea8000c1ef900 */
[----:B--2---:R-:W-:Y:S01]  /*6720*/  CCTL.IVALL ;  /* 0x00000000ff00798f */ /* 0x004fe20002000000 */
[----:B------:R-:W-:Y:S05]  /*6730*/  YIELD ;  /* 0x0000000000007946 */ /* 0x000fea0003800000 */
[----:B------:R-:W-:-:S13]  /*6740*/  ISETP.NE.AND P1, PT, R4, R5, PT ;  /* 0x000000050400720c */ /* 0x000fda0003f25270 */
[----:B------:R-:W-:Y:S05]  /*6750*/  @P1 BRA `(.L_x_2836) ;  /* 0xfffffffc00ec1947 */ /* 0x000fea000383ffff */
.L_x_2835:
[----:B------:R-:W-:Y:S05]  /*6760*/  BSYNC B0 ;  /* 0x0000000000007941 */ /* 0x000fea0003800000 */
.L_x_2834:
[----:B------:R-:W-:-:S03]  /*6770*/  UMOV UR18, 0xffffffff ;  /* 0xffffffff00127882 */ /* 0x000fc60000000000 */
[----:B------:R-:W-:Y:S05]  /*6780*/  BRA.DIV UR18, `(.L_x_2837) ;  /* 0x0000002e12e47947 */ /* 0x000fea000b800000 */
[----:B------:R-:W-:Y:S01]  /*6790*/  NOP ;  /* 0x0000000000007918 */ /* 0x000fe20000000000 */
.L_x_2902:
        /* <DEDUP_REMOVED lines=19> */
.L_x_2839:
[----:B------:R-:W-:Y:S05]  /*68d0*/  BSYNC B0 ;  /* 0x0000000000007941 */ /* 0x000fea0003800000 */
.L_x_2838:
        /* <DEDUP_REMOVED lines=15> */
.L_x_2841:
[----:B------:R-:W-:Y:S05]  /*69d0*/  BSYNC B0 ;  /* 0x0000000000007941 */ /* 0x000fea0003800000 */
.L_x_2840:
[----:B------:R-:W-:Y:S06]  /*69e0*/  BAR.ARV 0xa, 0xa0 ;  /* 0x0282800000007b1d */ /* 0x000fec0000002000 */
[----:B------:R-:W-:Y:S04]  /*69f0*/  BSSY B0, `(.L_x_2842) ;  /* 0x0000003000007945 */ /* 0x000fe80003800000 */
[----:B------:R-:W-:Y:S05]  /*6a00*/  @!P0 BRA `(.L_x_2843) ;  /* 0x0000000000048947 */ /* 0x000fea0003800000 */
[----:B------:R-:W-:-:S04]  /*6a10*/  DEPBAR.LE SB0, 0x0 ;  /* 0x000080000000791a */ /* 0x000fc80000000000 */
.L_x_2843:
[----:B------:R-:W-:Y:S05]  /*6a20*/  BSYNC B0 ;  /* 0x0000000000007941 */ /* 0x000fea0003800000 */
.L_x_2842:
        /* <DEDUP_REMOVED lines=19> */
.L_x_2845:
[----:B------:R-:W-:Y:S05]  /*6b60*/  BSYNC B0 ;  /* 0x0000000000007941 */ /* 0x000fea0003800000 */
.L_x_2844:
        /* <DEDUP_REMOVED lines=17> */
.L_x_2848:
[----:B------:R-:W2:Y:S04]  /*6c80*/  LDG.E.STRONG.GPU R4, desc[UR46][R2.64] ;  /* 0x0000002e02047981 */ /* 0x000ea8000c1ef900 */
[----:B--2---:R-:W-:Y:S01]  /*6c90*/  CCTL.IVALL ;  /* 0x00000000ff00798f */ /* 0x004fe20002000000 */
[----:B------:R-:W-:Y:S05]  /*6ca0*/  YIELD ;  /* 0x0000000000007946 */ /* 0x000fea0003800000 */
[----:B------:R-:W-:-:S13]  /*6cb0*/  ISETP.NE.AND P1, PT, R4, R5, PT ;  /* 0x000000050400720c */ /* 0x000fda0003f25270 */
[----:B------:R-:W-:Y:S05]  /*6cc0*/  @P1 BRA `(.L_x_2848) ;  /* 0xfffffffc00ec1947 */ /* 0x000fea000383ffff */
.L_x_2847:
[----:B------:R-:W-:Y:S05]  /*6cd0*/  BSYNC B0 ;  /* 0x0000000000007941 */ /* 0x000fea0003800000 */
.L_x_2846:
[----:B------:R-:W-:-:S03]  /*6ce0*/  UMOV UR10, 0xffffffff ;  /* 0xffffffff000a7882 */ /* 0x000fc60000000000 */
[----:B------:R-:W-:Y:S05]  /*6cf0*/  BRA.DIV UR10, `(.L_x_2849) ;  /* 0x0000002a0aa47947 */ /* 0x000fea000b800000 */
[----:B------:R-:W-:Y:S01]  /*6d00*/  NOP ;  /* 0x0000000000007918 */ /* 0x000fe20000000000 */
.L_x_2905:
        /* <DEDUP_REMOVED lines=15> */
.L_x_2851:
[----:B------:R-:W-:Y:S05]  /*6e00*/  BSYNC B0 ;  /* 0x0000000000007941 */ /* 0x000fea0003800000 */
.L_x_2850:
        /* <DEDUP_REMOVED lines=15> */
.L_x_2853:
[----:B------:R-:W-:Y:S05]  /*6f00*/  BSYNC B0 ;  /* 0x0000000000007941 */ /* 0x000fea0003800000 */
.L_x_2852:
[----:B------:R-:W-:Y:S06]  /*6f10*/  BAR.ARV 0xa, 0xa0 ;  /* 0x0282800000007b1d */ /* 0x000fec0000002000 */
[----:B------:R-:W-:Y:S04]  /*6f20*/  BSSY B0, `(.L_x_2854) ;  /* 0x0000003000007945 */ /* 0x000fe80003800000 */
[----:B------:R-:W-:Y:S05]  /*6f30*/  @!P0 BRA `(.L_x_2855) ;  /* 0x0000000000048947 */ /* 0x000fea0003800000 */
[----:B------:R-:W-:-:S04]  /*6f40*/  DEPBAR.LE SB0, 0x0 ;  /* 0x000080000000791a */ /* 0x000fc80000000000 */
.L_x_2855:
[----:B------:R-:W-:Y:S05]  /*6f50*/  BSYNC B0 ;  /* 0x0000000000007941 */ /* 0x000fea0003800000 */
.L_x_2854:
        /* <DEDUP_REMOVED lines=19> */
.L_x_2857:
[----:B------:R-:W-:Y:S05]  /*7090*/  BSYNC B0 ;  /* 0x0000000000007941 */ /* 0x000fea0003800000 */
.L_x_2856:
[----:B------:R-:W-:Y:S02]  /*70a0*/  UIADD3 UR17, UR17, 0x2, URZ ;  /* 0x0000000211117890 */ /* 0x000fe4000fffe03f */
[----:B------:R-:W-:Y:S02]  /*70b0*/  UIADD3 UR4, UR4, 0x4000, URZ ;  /* 0x0000400004047890 */ /* 0x000fe4000fffe03f */
[----:B------:R-:W-:-:S06]  /*70c0*/  UISETP.GE.AND UP0, UPT, UR17, UR5, UPT ;  /* 0x000000051100728c */ /* 0x000fcc000bf06270 */
[----:B------:R-:W-:-:S13]  /*70d0*/  PLOP3.LUT P1, PT, PT, PT, UP0, 0x80, 0x0 ;  /* 0x000000000000781c */ /* 0x000fda0003f2f008 */
[----:B------:R-:W-:Y:S05]  /*70e0*/  @!P1 BRA `(.L_x_2858) ;  /* 0xfffffff400409947 */ /* 0x000fea000383ffff */
[----:B------:R-:W-:Y:S05]  /*70f0*/  BRA `(.L_x_2781) ;  /* 0x0000002000c87947 */ /* 0x000fea0003800000 */
.L_x_2817:
        /* <DEDUP_REMOVED lines=21> */
.L_x_2859:
[----:B------:R-:W-:Y:S01]  /*7250*/  ULDC UR9, c[0x0][0x8cc] ;  /* 0x0002330000097ab9 */ /* 0x000fe20000000800 */
[----:B------:R-:W-:Y:S01]  /*7260*/  UMOV UR7, UR8 ;  /* 0x0000000800077c82 */ /* 0x000fe20008000000 */
[----:B------:R-:W-:-:S11]  /*7270*/  UISETP.NE.AND UP0, UPT, UR9, 0x1, UPT ;  /* 0x000000010900788c */ /* 0x000fd6000bf05270 */
[----:B------:R-:W-:Y:S02]  /*7280*/  @UP0 ULDC.64 UR10, c[0x0][0x8d0] ;  /* 0x00023400000a0ab9 */ /* 0x000fe40000000a00 */
[----:B------:R-:W-:-:S04]  /*7290*/  UIMAD.WIDE.U32 UR4, UR8, UR10, URZ ;  /* 0x0000000a080472a5 */ /* 0x000fc8000f8e003f */
[----:B------:R-:W-:-:S04]  /*72a0*/  @UP0 USHF.R.U32.HI UR7, URZ, UR11, UR5 ;  /* 0x0000000b3f070299 */ /* 0x000fc80008011605 */
[----:B------:R-:W-:-:S12]  /*72b0*/  UIMAD UR4, UR7, UR9, URZ ;  /* 0x00000009070472a4 */ /* 0x000fd8000f8e023f */
.L_x_2860:
        /* <DEDUP_REMOVED lines=73> */
.L_x_2906:
        /* <DEDUP_REMOVED lines=15> */
.L_x_2864:
        /* <DEDUP_REMOVED lines=97> */
.L_x_2875:
[----:B--234-:R-:W-:-:S04]  /*7e50*/  SHF.L.U32 R21, R11, 0x1f, RZ ;  /* 0x0000001f0b157819 */ /* 0x01cfc800000006ff */
[----:B------:R-:W1:Y:S02]  /*7e60*/  SYNCS.PHASECHK.TRANS64.TRYWAIT P1, [R16+URZ+0x30840], R21 ;  /* 0x03084015100075a7 */ /* 0x000e64000802017f */
[----:B-1----:R-:W-:Y:S05]  /*7e70*/  @!P1 BRA `(.L_x_2867) ;  /* 0x0000001800749947 */ /* 0x002fea0003800000 */
.L_x_2907:
[----:B------:R-:W-:Y:S05]  /*7e80*/  @P0 BRA `(.L_x_2868) ;  /* 0x0000000000140947 */ /* 0x000fea0003800000 */
[----:B------:R-:W-:Y:S01]  /*7e90*/  ISETP.NE.AND P1, PT, R6, RZ, PT ;  /* 0x000000ff0600720c */ /* 0x000fe20003f25270 */
[----:B------:R-:W-:-:S04]  /*7ea0*/  IMAD.MOV.U32 R3, RZ, RZ, 0x4100 ;  /* 0x00004100ff037424 */ /* 0x000fc800078e00ff */
[----:B------:R3:W-:Y:S08]  /*7eb0*/  SYNCS.ARRIVE.TRANS64 RZ, [R16+URZ+0x30830], R3 ;  /* 0x0308300310ff79a7 */ /* 0x0007f0000800003f */
[----:B------:R-:W-:Y:S05]  /*7ec0*/  @!P1 BRA `(.L_x_2868) ;  /* 0x0000000000049947 */ /* 0x000fea0003800000 */
[----:B------:R-:W-:Y:S01]  /*7ed0*/  BPT.TRAP 0x1 ;  /* 0x000000040000795c */ /* 0x000fe20000300000 */
.L_x_2868:
        /* <DEDUP_REMOVED lines=36> */
.L_x_2908:
[----:B------:R-:W-:Y:S05]  /*8120*/  @P0 BRA `(.L_x_2870) ;  /* 0x0000000000140947 */ /* 0x000fea0003800000 */
[----:B------:R-:W-:Y:S01]  /*8130*/  ISETP.NE.AND P1, PT, R6, RZ, PT ;  /* 0x000000ff0600720c */ /* 0x000fe20003f25270 */
[----:B------:R-:W-:-:S04]  /*8140*/  IMAD.MOV.U32 R2, RZ, RZ, 0x4100 ;  /* 0x00004100ff027424 */ /* 0x000fc800078e00ff */
[----:B------:R3:W-:Y:S08]  /*8150*/  SYNCS.ARRIVE.TRANS64 RZ, [R16+URZ+0x30818], R2 ;  /* 0x0308180210ff79a7 */ /* 0x0007f0000800003f */
[----:B------:R-:W-:Y:S05]  /*8160*/  @!P1 BRA `(.L_x_2870) ;  /* 0x0000000000049947 */ /* 0x000fea0003800000 */
[----:B------:R-:W-:Y:S01]  /*8170*/  BPT.TRAP 0x1 ;  /* 0x000000040000795c */ /* 0x000fe20000300000 */
.L_x_2870:
        /* <DEDUP_REMOVED lines=36> */
.L_x_2909:
[----:B------:R-:W-:Y:S05]  /*83c0*/  @P0 BRA `(.L_x_2872) ;  /* 0x0000000000140947 */ /* 0x000fea0003800000 */
[----:B------:R-:W-:Y:S01]  /*83d0*/  ISETP.NE.AND P1, PT, R6, RZ, PT ;  /* 0x000000ff0600720c */ /* 0x000fe20003f25270 */
[----:B-123--:R-:W-:-:S04]  /*83e0*/  IMAD.MOV.U32 R21, RZ, RZ, 0x4100 ;  /* 0x00004100ff157424 */ /* 0x00efc800078e00ff */
[----:B------:R4:W-:Y:S08]  /*83f0*/  SYNCS.ARRIVE.TRANS64 RZ, [R16+URZ+0x30838], R21 ;  /* 0x0308381510ff79a7 */ /* 0x0009f0000800003f */
[----:B------:R-:W-:Y:S05]  /*8400*/  @!P1 BRA `(.L_x_2872) ;  /* 0x0000000000049947 */ /* 0x000fea0003800000 */
[----:B------:R-:W-:Y:S01]  /*8410*/  BPT.TRAP 0x1 ;  /* 0x000000040000795c */ /* 0x000fe20000300000 */
.L_x_2872:
        /* <DEDUP_REMOVED lines=31> */
.L_x_2911:
[----:B------:R-:W-:Y:S05]  /*8610*/  @P0 BRA `(.L_x_2874) ;  /* 0x0000000000140947 */ /* 0x000fea0003800000 */
[----:B------:R-:W-:Y:S01]  /*8620*/  ISETP.NE.AND P1, PT, R6, RZ, PT ;  /* 0x000000ff0600720c */ /* 0x000fe20003f25270 */
[----:B------:R-:W-:-:S04]  /*8630*/  IMAD.MOV.U32 R5, RZ, RZ, 0x4100 ;  /* 0x00004100ff057424 */ /* 0x000fc800078e00ff */
[----:B------:R1:W-:Y:S08]  /*8640*/  SYNCS.ARRIVE.TRANS64 RZ, [R16+URZ+0x30810], R5 ;  /* 0x0308100510ff79a7 */ /* 0x0003f0000800003f */
[----:B------:R-:W-:Y:S05]  /*8650*/  @!P1 BRA `(.L_x_2874) ;  /* 0x0000000000049947 */ /* 0x000fea0003800000 */
[----:B------:R-:W-:Y:S01]  /*8660*/  BPT.TRAP 0x1 ;  /* 0x000000040000795c */ /* 0x000fe20000300000 */
.L_x_2874:
        /* <DEDUP_REMOVED lines=37> */
.L_x_2866:
        /* <DEDUP_REMOVED lines=8> */
.L_x_2912:
[----:B------:R-:W-:Y:S05]  /*8940*/  @P0 BRA `(.L_x_2877) ;  /* 0x0000000000140947 */ /* 0x000fea0003800000 */
[----:B------:R-:W-:Y:S01]  /*8950*/  ISETP.NE.AND P1, PT, R6, RZ, PT ;  /* 0x000000ff0600720c */ /* 0x000fe20003f25270 */
[----:B------:R-:W-:-:S04]  /*8960*/  IMAD.MOV.U32 R5, RZ, RZ, 0x4100 ;  /* 0x00004100ff057424 */ /* 0x000fc800078e00ff */
[----:B------:R2:W-:Y:S08]  /*8970*/  SYNCS.ARRIVE.TRANS64 RZ, [R16+URZ+0x30830], R5 ;  /* 0x0308300510ff79a7 */ /* 0x0005f0000800003f */
[----:B------:R-:W-:Y:S05]  /*8980*/  @!P1 BRA `(.L_x_2877) ;  /* 0x0000000000049947 */ /* 0x000fea0003800000 */
[----:B------:R-:W-:Y:S01]  /*8990*/  BPT.TRAP 0x1 ;  /* 0x000000040000795c */ /* 0x000fe20000300000 */
.L_x_2877:
        /* <DEDUP_REMOVED lines=33> */
.L_x_2913:
[----:B------:R-:W-:Y:S05]  /*8bb0*/  @P0 BRA `(.L_x_2879) ;  /* 0x0000000000140947 */ /* 0x000fea0003800000 */
[----:B------:R-:W-:Y:S01]  /*8bc0*/  ISETP.NE.AND P0, PT, R6, RZ, PT ;  /* 0x000000ff0600720c */ /* 0x000fe20003f05270 */
[----:B------:R-:W-:-:S04]  /*8bd0*/  IMAD.MOV.U32 R5, RZ, RZ, 0x4100 ;  /* 0x00004100ff057424 */ /* 0x000fc800078e00ff */
[----:B------:R1:W-:Y:S08]  /*8be0*/  SYNCS.ARRIVE.TRANS64 RZ, [R16+URZ+0x30818], R5 ;  /* 0x0308180510ff79a7 */ /* 0x0003f0000800003f */
[----:B------:R-:W-:Y:S05]  /*8bf0*/  @!P0 BRA `(.L_x_2879) ;  /* 0x0000000000048947 */ /* 0x000fea0003800000 */
[----:B------:R-:W-:Y:S01]  /*8c00*/  BPT.TRAP 0x1 ;  /* 0x000000040000795c */ /* 0x000fe20000300000 */
.L_x_2879:
        /* <DEDUP_REMOVED lines=37> */
.L_x_2865:
[----:B------:R-:W1:Y:S01]  /*8e60*/  S2R R0, SR_TID.X ;  /* 0x0000000000007919 */ /* 0x000e620000002100 */
[----:B------:R-:W-:Y:S01]  /*8e70*/  IMAD R3, R19, 0x8, R16 ;  /* 0x0000000813037824 */ /* 0x000fe200078e0210 */
[----:B-1----:R-:W-:Y:S02]  /*8e80*/  LOP3.LUT R2, R0, 0x7f, RZ, 0xc0, !PT ;  /* 0x0000007f00027812 */ /* 0x002fe400078ec0ff */
[----:B------:R-:W-:Y:S02]  /*8e90*/  SHF.L.U32 R0, R11, 0x1f, RZ ;  /* 0x0000001f0b007819 */ /* 0x000fe400000006ff */
[----:B------:R-:W-:Y:S02]  /*8ea0*/  ISETP.NE.AND P1, PT, R2, RZ, PT ;  /* 0x000000ff0200720c */ /* 0x000fe40003f25270 */
[----:B------:R-:W1:Y:S02]  /*8eb0*/  SYNCS.PHASECHK.TRANS64.TRYWAIT P0, [R3+URZ+0x30840], R0 ;  /* 0x03084000030075a7 */ /* 0x000e64000800017f */
[----:B-1----:R-:W-:Y:S09]  /*8ec0*/  @!P0 BRA `(.L_x_2880) ;  /* 0x0000000800dc8947 */ /* 0x002ff20003800000 */
.L_x_2914:
[----:B------:R-:W-:Y:S05]  /*8ed0*/  @P1 BRA `(.L_x_2881) ;  /* 0x0000000000181947 */ /* 0x000fea0003800000 */
[----:B------:R-:W1:Y:S01]  /*8ee0*/  S2R R2, SR_TID.X ;  /* 0x0000000000027919 */ /* 0x000e620000002100 */
[----:B------:R-:W-:-:S04]  /*8ef0*/  IMAD.MOV.U32 R0, RZ, RZ, 0x4100 ;  /* 0x00004100ff007424 */ /* 0x000fc800078e00ff */
[----:B------:R1:W-:Y:S02]  /*8f00*/  SYNCS.ARRIVE.TRANS64 RZ, [R3+URZ+0x30830], R0 ;  /* 0x0308300003ff79a7 */ /* 0x0003e4000800003f */
[----:B-1----:R-:W-:-:S13]  /*8f10*/  LOP3.LUT P0, RZ, R2, 0x1f, RZ, 0xc0, !PT ;  /* 0x0000001f02ff7812 */ /* 0x002fda000780c0ff */
[----:B------:R-:W-:Y:S05]  /*8f20*/  @!P0 BRA `(.L_x_2881) ;  /* 0x0000000000048947 */ /* 0x000fea0003800000 */
[----:B------:R-:W-:Y:S01]  /*8f30*/  BPT.TRAP 0x1 ;  /* 0x000000040000795c */ /* 0x000fe20000300000 */
.L_x_2881:
        /* <DEDUP_REMOVED lines=40> */
.L_x_2862:
[----:B------:R-:W-:Y:S05]  /*91c0*/  BSYNC B0 ;  /* 0x0000000000007941 */ /* 0x000fea0003800000 */
.L_x_2861:
[----:B------:R-:W-:-:S03]  /*91d0*/  UMOV UR7, 0xffffffff ;  /* 0xffffffff00077882 */ /* 0x000fc60000000000 */
[----:B------:R-:W-:Y:S05]  /*91e0*/  BRA.DIV UR7, `(.L_x_2882) ;  /* 0x0000000a07287947 */ /* 0x000fea000b800000 */
[----:B------:R-:W-:-:S13]  /*91f0*/  ELECT P6, URZ, PT ;  /* 0x00000000003f782f */ /* 0x000fda00038c0000 */
.L_x_2917:
[----:B------:R-:W-:Y:S05]  /*9200*/  @!P6 BRA `(.L_x_2781) ;  /* 0x000000000084e947 */ /* 0x000fea0003800000 */
[----:B------:R-:W-:-:S06]  /*9210*/  ULOP3.LUT UR7, UR38, 0x2, URZ, 0xfc, !UPT ;  /* 0x0000000226077892 */ /* 0x000fcc000f8efc3f */
[----:B------:R-:W-:-:S05]  /*9220*/  IMAD.U32 R2, RZ, RZ, UR7 ;  /* 0x00000007ff027e24 */ /* 0x000fca000f8e00ff */
[----:B------:R-:W-:-:S13]  /*9230*/  ISETP.NE.AND P2, PT, R2, 0x3, PT ;  /* 0x000000030200780c */ /* 0x000fda0003f45270 */
[----:B------:R-:W-:Y:S05]  /*9240*/  @!P2 BRA `(.L_x_2883) ;  /* 0x000000000004a947 */ /* 0x000fea0003800000 */
[----:B------:R-:W-:Y:S01]  /*9250*/  BPT.TRAP 0x1 ;  /* 0x000000040000795c */ /* 0x000fe20000300000 */
.L_x_2883:
        /* <DEDUP_REMOVED lines=15> */
.L_x_2918:
[----:B------:R-:W2:Y:S02]  /*9350*/  SYNCS.PHASECHK.TRANS64.TRYWAIT P0, [R3+URZ], R2 ;  /* 0x00000002030075a7 */ /* 0x000ea4000800017f */
[----:B--2---:R-:W-:Y:S05]  /*9360*/  @!P0 BRA `(.L_x_2885) ;  /* 0x0000000400fc8947 */ /* 0x004fea0003800000 */
.L_x_2919:
[----:B------:R-:W-:Y:S05]  /*9370*/  @!P2 BRA `(.L_x_2886) ;  /* 0x000000000004a947 */ /* 0x000fea0003800000 */
[----:B------:R-:W-:Y:S01]  /*9380*/  BPT.TRAP 0x1 ;  /* 0x000000040000795c */ /* 0x000fe20000300000 */
.L_x_2886:
[----:B--2---:R-:W-:-:S04]  /*9390*/  VIADD R3, R7, 0x30840 ;  /* 0x0003084007037836 */ /* 0x004fc80000000000 */
[----:B------:R-:W-:-:S04]  /*93a0*/  IMAD R0, R0, 0x8, R3 ;  /* 0x0000000800007824 */ /* 0x000fc800078e0203 */
[----:B------:R-:W2:Y:S02]  /*93b0*/  SYNCS.PHASECHK.TRANS64.TRYWAIT P0, [R0+URZ], R5 ;  /* 0x00000005000075a7 */ /* 0x000ea4000800017f */
[----:B--2---:R-:W-:Y:S05]  /*93c0*/  @!P0 BRA `(.L_x_2887) ;  /* 0x0000000400f88947 */ /* 0x004fea0003800000 */
.L_x_2920:
[----:B------:R-:W-:-:S07]  /*93d0*/  IMAD R3, R4, 0x8, R3 ;  /* 0x0000000804037824 */ /* 0x000fce00078e0203 */
.L_x_2888:
[----:B---3--:R3:W4:Y:S02]  /*93e0*/  SYNCS.PHASECHK.TRANS64.TRYWAIT P0, [R3+URZ], R2 ;  /* 0x00000002030075a7 */ /* 0x008724000800017f */
[----:B----4-:R-:W-:Y:S05]  /*93f0*/  @!P0 NANOSLEEP.SYNCS 0x989680 ;  /* 0x009896800000895d */ /* 0x010fea0003900000 */
[----:B------:R-:W4:Y:S02]  /*9400*/  @!P0 SYNCS.PHASECHK.TRANS64 P0, [R3+URZ], R2 ;  /* 0x00000002030085a7 */ /* 0x000f24000800007f */
[----:B----4-:R-:W-:Y:S05]  /*9410*/  @!P0 BRA `(.L_x_2888) ;  /* 0xfffffffc00f08947 */ /* 0x010fea000383ffff */
.L_x_2781:
[----:B------:R-:W-:Y:S05]  /*9420*/  BSYNC B6 ;  /* 0x0000000000067941 */ /* 0x000fea0003800000 */
.L_x_2776:
[----:B------:R-:W-:Y:S05]  /*9430*/  EXIT ;  /* 0x000000000000794d */ /* 0x000fea0003800000 */
.L_x_2787:
[----:B------:R-:W-:Y:S02]  /*9440*/  IMAD.MOV.U32 R12, RZ, RZ, RZ ;  /* 0x000000ffff0c7224 */ /* 0x000fe400078e00ff */
[----:B------:R-:W-:Y:S02]  /*9450*/  IMAD.MOV.U32 R11, RZ, RZ, 0x1f ;  /* 0x0000001fff0b7424 */ /* 0x000fe400078e00ff */
[----:B------:R-:W-:-:S07]  /*9460*/  IMAD.MOV.U32 R15, RZ, RZ, -0x1 ;  /* 0xffffffffff0f7424 */ /* 0x000fce00078e00ff */
[----:B------:R-:W-:Y:S05]  /*9470*/  WARPSYNC.COLLECTIVE R15, `(.L_x_2889) ;  /* 0x000000000f087348 */ /* 0x000fea0003c00000 */
[----:B------:R1:W2:Y:S02]  /*9480*/  SHFL.IDX P6, R14, R13, R12, R11 ;  /* 0x0000000c0d0e7389 */ /* 0x0002a400000c000b */
[----:B-12---:R-:W-:Y:S01]  /*9490*/  ENDCOLLECTIVE ;  /* 0x000000000000791b */ /* 0x006fe20003800000 */
.L_x_2889:
[----:B------:R-:W-:Y:S05]  /*94a0*/  BRA `(.L_x_2890) ;  /* 0xffffff7c00b07947 */ /* 0x000fea000383ffff */
.L_x_2789:
        /* <DEDUP_REMOVED lines=8> */
.L_x_2793:
[----:B---3--:R3:W4:Y:S02]  /*9530*/  SYNCS.PHASECHK.TRANS64.TRYWAIT P1, [R0+URZ+0x30810], R209 ;  /* 0x030810d1000075a7 */ /* 0x008724000802017f */
[----:B----4-:R-:W-:Y:S05]  /*9540*/  @!P1 NANOSLEEP.SYNCS 0x989680 ;  /* 0x009896800000995d */ /* 0x010fea0003900000 */
[----:B------:R-:W4:Y:S02]  /*9550*/  @!P1 SYNCS.PHASECHK.TRANS64 P1, [R0+URZ+0x30810], R209 ;  /* 0x030810d1000095a7 */ /* 0x000f24000802007f */
[----:B----4-:R-:W-:Y:S05]  /*9560*/  @!P1 BRA `(.L_x_2793) ;  /* 0xfffffffc00f09947 */ /* 0x010fea000383ffff */
[----:B------:R-:W-:Y:S05]  /*9570*/  BRA `(.L_x_2792) ;  /* 0xffffff84009c7947 */ /* 0x000fea000383ffff */
.L_x_2797:
[----:B------:R1:W1:Y:S02]  /*9580*/  SYNCS.PHASECHK.TRANS64.TRYWAIT P1, [R0+URZ+0x30830], R209 ;  /* 0x030830d1000075a7 */ /* 0x000264000802017f */
[----:B-1----:R-:W-:Y:S05]  /*9590*/  @!P1 NANOSLEEP.SYNCS 0x989680 ;  /* 0x009896800000995d */ /* 0x002fea0003900000 */
[----:B------:R-:W1:Y:S02]  /*95a0*/  @!P1 SYNCS.PHASECHK.TRANS64 P1, [R0+URZ+0x30830], R209 ;  /* 0x030830d1000095a7 */ /* 0x000e64000802007f */
[----:B-1----:R-:W-:Y:S05]  /*95b0*/  @!P1 BRA `(.L_x_2797) ;  /* 0xfffffffc00f09947 */ /* 0x002fea000383ffff */
[----:B------:R-:W-:Y:S05]  /*95c0*/  BRA `(.L_x_2796) ;  /* 0xffffff8c00bc7947 */ /* 0x000fea000383ffff */
.L_x_2804:
[----:B------:R-:W-:Y:S01]  /*95d0*/  BSSY B0, `(.L_x_2891) ;  /* 0x0000005000007945 */ /* 0x000fe20003800000 */
[----:B------:R-:W-:-:S07]  /*95e0*/  IMAD.MOV.U32 R15, RZ, RZ, -0x1 ;  /* 0xffffffffff0f7424 */ /* 0x000fce00078e00ff */
[----:B-1----:R-:W-:Y:S05]  /*95f0*/  WARPSYNC.COLLECTIVE R15, `(.L_x_2892) ;  /* 0x000000000f087348 */ /* 0x002fea0003c00000 */
[----:B------:R-:W-:Y:S01]  /*9600*/  NOP ;  /* 0x0000000000007918 */ /* 0x000fe20000000000 */
[----:B-1----:R-:W-:Y:S01]  /*9610*/  ENDCOLLECTIVE ;  /* 0x000000000000791b */ /* 0x002fe20003800000 */
.L_x_2892:
[----:B------:R-:W-:Y:S05]  /*9620*/  BSYNC B0 ;  /* 0x0000000000007941 */ /* 0x000fea0003800000 */
.L_x_2891:
[----:B------:R-:W-:Y:S05]  /*9630*/  BRA `(.L_x_2893) ;  /* 0xffffffb800e47947 */ /* 0x000fea000383ffff */
.L_x_2813:
[----:B------:R-:W-:Y:S01]  /*9640*/  BSSY B0, `(.L_x_2894) ;  /* 0x0000005000007945 */ /* 0x000fe20003800000 */
[----:B------:R-:W-:-:S07]  /*9650*/  IMAD.MOV.U32 R15, RZ, RZ, -0x1 ;  /* 0xffffffffff0f7424 */ /* 0x000fce00078e00ff */
[----:B-12---:R-:W-:Y:S05]  /*9660*/  WARPSYNC.COLLECTIVE R15, `(.L_x_2895) ;  /* 0x000000000f087348 */ /* 0x006fea0003c00000 */
[----:B------:R-:W-:Y:S01]  /*9670*/  NOP ;  /* 0x0000000000007918 */ /* 0x000fe20000000000 */
[----:B-12---:R-:W-:Y:S01]  /*9680*/  ENDCOLLECTIVE ;  /* 0x000000000000791b */ /* 0x006fe20003800000 */
.L_x_2895:
[----:B------:R-:W-:Y:S05]  /*9690*/  BSYNC B0 ;  /* 0x0000000000007941 */ /* 0x000fea0003800000 */
.L_x_2894:
[----:B------:R-:W-:Y:S05]  /*96a0*/  BRA `(.L_x_2896) ;  /* 0xffffffbc00e47947 */ /* 0x000fea000383ffff */
.L_x_2824:
[----:B------:R-:W-:Y:S01]  /*96b0*/  BSSY B0, `(.L_x_2897) ;  /* 0x0000005000007945 */ /* 0x000fe20003800000 */
[----:B------:R-:W-:-:S07]  /*96c0*/  IMAD.MOV.U32 R15, RZ, RZ, -0x1 ;  /* 0xffffffffff0f7424 */ /* 0x000fce00078e00ff */
[----:B------:R-:W-:Y:S05]  /*96d0*/  WARPSYNC.COLLECTIVE R15, `(.L_x_2898) ;  /* 0x000000000f087348 */ /* 0x000fea0003c00000 */
[----:B------:R-:W-:Y:S01]  /*96e0*/  NOP ;  /* 0x0000000000007918 */ /* 0x000fe20000000000 */
[----:B------:R-:W-:Y:S01]  /*96f0*/  ENDCOLLECTIVE ;  /* 0x000000000000791b */ /* 0x000fe20003800000 */
.L_x_2898:
[----:B------:R-:W-:Y:S05]  /*9700*/  BSYNC B0 ;  /* 0x0000000000007941 */ /* 0x000fea0003800000 */
.L_x_2897:
[----:B------:R-:W-:Y:S05]  /*9710*/  BRA `(.L_x_2899) ;  /* 0xffffffc800647947 */ /* 0x000fea000383ffff */
.L_x_2837:
[----:B------:R-:W-:Y:S01]  /*9720*/  BSSY B0, `(.L_x_2900) ;  /* 0x0000005000007945 */ /* 0x000fe20003800000 */
[----:B------:R-:W-:-:S07]  /*9730*/  IMAD.MOV.U32 R15, RZ, RZ, -0x1 ;  /* 0xffffffffff0f7424 */ /* 0x000fce00078e00ff */
[----:B------:R-:W-:Y:S05]  /*9740*/  WARPSYNC.COLLECTIVE R15, `(.L_x_2901) ;  /* 0x000000000f087348 */ /* 0x000fea0003c00000 */
[----:B------:R-:W-:Y:S01]  /*9750*/  NOP ;  /* 0x0000000000007918 */ /* 0x000fe20000000000 */
[----:B------:R-:W-:Y:S01]  /*9760*/  ENDCOLLECTIVE ;  /* 0x000000000000791b */ /* 0x000fe20003800000 */
.L_x_2901:
[----:B------:R-:W-:Y:S05]  /*9770*/  BSYNC B0 ;  /* 0x0000000000007941 */ /* 0x000fea0003800000 */
.L_x_2900:
[----:B------:R-:W-:Y:S05]  /*9780*/  BRA `(.L_x_2902) ;  /* 0xffffffd000047947 */ /* 0x000fea000383ffff */
.L_x_2849:
[----:B------:R-:W-:Y:S01]  /*9790*/  BSSY B0, `(.L_x_2903) ;  /* 0x0000005000007945 */ /* 0x000fe20003800000 */
[----:B------:R-:W-:-:S07]  /*97a0*/  IMAD.MOV.U32 R15, RZ, RZ, -0x1 ;  /* 0xffffffffff0f7424 */ /* 0x000fce00078e00ff */
[----:B------:R-:W-:Y:S05]  /*97b0*/  WARPSYNC.COLLECTIVE R15, `(.L_x_2904) ;  /* 0x000000000f087348 */ /* 0x000fea0003c00000 */
[----:B------:R-:W-:Y:S01]  /*97c0*/  NOP ;  /* 0x0000000000007918 */ /* 0x000fe20000000000 */
[----:B------:R-:W-:Y:S01]  /*97d0*/  ENDCOLLECTIVE ;  /* 0x000000000000791b */ /* 0x000fe20003800000 */
.L_x_2904:
[----:B------:R-:W-:Y:S05]  /*97e0*/  BSYNC B0 ;  /* 0x0000000000007941 */ /* 0x000fea0003800000 */
.L_x_2903:
[----:B------:R-:W-:Y:S05]  /*97f0*/  BRA `(.L_x_2905) ;  /* 0xffffffd400447947 */ /* 0x000fea000383ffff */
.L_x_2863:
[----:B-1----:R1:W2:Y:S02]  /*9800*/  SYNCS.PHASECHK.TRANS64.TRYWAIT P0, [R16+URZ+0x30820], R3 ;  /* 0x03082003100075a7 */ /* 0x0022a4000800017f */
[----:B--2---:R-:W-:Y:S05]  /*9810*/  @!P0 NANOSLEEP.SYNCS 0x989680 ;  /* 0x009896800000895d */ /* 0x004fea0003900000 */
[----:B------:R-:W2:Y:S02]  /*9820*/  @!P0 SYNCS.PHASECHK.TRANS64 P0, [R16+URZ+0x30820], R3 ;  /* 0x03082003100085a7 */ /* 0x000ea4000800007f */
[----:B--2---:R-:W-:Y:S05]  /*9830*/  @!P0 BRA `(.L_x_2863) ;  /* 0xfffffffc00f08947 */ /* 0x004fea000383ffff */
[----:B------:R-:W-:Y:S05]  /*9840*/  BRA `(.L_x_2906) ;  /* 0xffffffdc00c07947 */ /* 0x000fea000383ffff */
.L_x_2867:
[----:B-1----:R1:W3:Y:S02]  /*9850*/  SYNCS.PHASECHK.TRANS64.TRYWAIT P1, [R16+URZ+0x30840], R21 ;  /* 0x03084015100075a7 */ /* 0x0022e4000802017f */
[----:B---3--:R-:W-:Y:S05]  /*9860*/  @!P1 NANOSLEEP.SYNCS 0x989680 ;  /* 0x009896800000995d */ /* 0x008fea0003900000 */
[----:B------:R-:W3:Y:S02]  /*9870*/  @!P1 SYNCS.PHASECHK.TRANS64 P1, [R16+URZ+0x30840], R21 ;  /* 0x03084015100095a7 */ /* 0x000ee4000802007f */
[----:B---3--:R-:W-:Y:S05]  /*9880*/  @!P1 BRA `(.L_x_2867) ;  /* 0xfffffffc00f09947 */ /* 0x008fea000383ffff */
[----:B------:R-:W-:Y:S05]  /*9890*/  BRA `(.L_x_2907) ;  /* 0xffffffe400787947 */ /* 0x000fea000383ffff */
.L_x_2869:
[----:B--2---:R2:W3:Y:S02]  /*98a0*/  SYNCS.PHASECHK.TRANS64.TRYWAIT P1, [R16+URZ+0x30828], R21 ;  /* 0x03082815100075a7 */ /* 0x0044e4000802017f */
[----:B---3--:R-:W-:Y:S05]  /*98b0*/  @!P1 NANOSLEEP.SYNCS 0x989680 ;  /* 0x009896800000995d */ /* 0x008fea0003900000 */
[----:B------:R-:W3:Y:S02]  /*98c0*/  @!P1 SYNCS.PHASECHK.TRANS64 P1, [R16+URZ+0x30828], R21 ;  /* 0x03082815100095a7 */ /* 0x000ee4000802007f */
[----:B---3--:R-:W-:Y:S05]  /*98d0*/  @!P1 BRA `(.L_x_2869) ;  /* 0xfffffffc00f09947 */ /* 0x008fea000383ffff */
[----:B------:R-:W-:Y:S05]  /*98e0*/  BRA `(.L_x_2908) ;  /* 0xffffffe8000c7947 */ /* 0x000fea000383ffff */
.L_x_2871:
[----:B---3--:R3:W4:Y:S02]  /*98f0*/  SYNCS.PHASECHK.TRANS64.TRYWAIT P1, [R16+URZ+0x30848], R21 ;  /* 0x03084815100075a7 */ /* 0x008724000802017f */
[----:B----4-:R-:W-:Y:S05]  /*9900*/  @!P1 NANOSLEEP.SYNCS 0x989680 ;  /* 0x009896800000995d */ /* 0x010fea0003900000 */
[----:B------:R-:W4:Y:S02]  /*9910*/  @!P1 SYNCS.PHASECHK.TRANS64 P1, [R16+URZ+0x30848], R21 ;  /* 0x03084815100095a7 */ /* 0x000f24000802007f */
[----:B----4-:R-:W-:Y:S05]  /*9920*/  @!P1 BRA `(.L_x_2871) ;  /* 0xfffffffc00f09947 */ /* 0x010fea000383ffff */
[----:B------:R-:W-:Y:S05]  /*9930*/  BRA `(.L_x_2909) ;  /* 0xffffffe800a07947 */ /* 0x000fea000383ffff */
.L_x_2873:
[----:B------:R-:W-:-:S07]  /*9940*/  SHF.L.U32 R5, R11, 0x1f, RZ ;  /* 0x0000001f0b057819 */ /* 0x000fce00000006ff */
.L_x_2910:
[----:B------:R1:W1:Y:S02]  /*9950*/  SYNCS.PHASECHK.TRANS64.TRYWAIT P1, [R16+URZ+0x30820], R5 ;  /* 0x03082005100075a7 */ /* 0x000264000802017f */
[----:B-1----:R-:W-:Y:S05]  /*9960*/  @!P1 NANOSLEEP.SYNCS 0x989680 ;  /* 0x009896800000995d */ /* 0x002fea0003900000 */
[----:B------:R-:W1:Y:S02]  /*9970*/  @!P1 SYNCS.PHASECHK.TRANS64 P1, [R16+URZ+0x30820], R5 ;  /* 0x03082005100095a7 */ /* 0x000e64000802007f */
[----:B-1----:R-:W-:Y:S05]  /*9980*/  @!P1 BRA `(.L_x_2910) ;  /* 0xfffffffc00f09947 */ /* 0x002fea000383ffff */
[----:B------:R-:W-:Y:S05]  /*9990*/  BRA `(.L_x_2911) ;  /* 0xffffffec001c7947 */ /* 0x000fea000383ffff */
.L_x_2876:
[----:B-1----:R1:W2:Y:S02]  /*99a0*/  SYNCS.PHASECHK.TRANS64.TRYWAIT P1, [R16+URZ+0x30840], R13 ;  /* 0x0308400d100075a7 */ /* 0x0022a4000802017f */
[----:B--2---:R-:W-:Y:S05]  /*99b0*/  @!P1 NANOSLEEP.SYNCS 0x989680 ;  /* 0x009896800000995d */ /* 0x004fea0003900000 */
[----:B------:R-:W2:Y:S02]  /*99c0*/  @!P1 SYNCS.PHASECHK.TRANS64 P1, [R16+URZ+0x30840], R13 ;  /* 0x0308400d100095a7 */ /* 0x000ea4000802007f */
[----:B--2---:R-:W-:Y:S05]  /*99d0*/  @!P1 BRA `(.L_x_2876) ;  /* 0xfffffffc00f09947 */ /* 0x004fea000383ffff */
[----:B------:R-:W-:Y:S05]  /*99e0*/  BRA `(.L_x_2912) ;  /* 0xffffffec00d47947 */ /* 0x000fea000383ffff */
.L_x_2878:
[----:B--2---:R2:W1:Y:S02]  /*99f0*/  SYNCS.PHASECHK.TRANS64.TRYWAIT P1, [R16+URZ+0x30828], R13 ;  /* 0x0308280d100075a7 */ /* 0x004464000802017f */
[----:B-1----:R-:W-:Y:S05]  /*9a00*/  @!P1 NANOSLEEP.SYNCS 0x989680 ;  /* 0x009896800000995d */ /* 0x002fea0003900000 */
[----:B------:R-:W1:Y:S02]  /*9a10*/  @!P1 SYNCS.PHASECHK.TRANS64 P1, [R16+URZ+0x30828], R13 ;  /* 0x0308280d100095a7 */ /* 0x000e64000802007f */
[----:B-1----:R-:W-:Y:S05]  /*9a20*/  @!P1 BRA `(.L_x_2878) ;  /* 0xfffffffc00f09947 */ /* 0x002fea000383ffff */
[----:B------:R-:W-:Y:S05]  /*9a30*/  BRA `(.L_x_2913) ;  /* 0xfffffff0005c7947 */ /* 0x000fea000383ffff */
.L_x_2880:
[----:B------:R1:W1:Y:S02]  /*9a40*/  SYNCS.PHASECHK.TRANS64.TRYWAIT P0, [R3+URZ+0x30840], R0 ;  /* 0x03084000030075a7 */ /* 0x000264000800017f */
[----:B-1----:R-:W-:Y:S05]  /*9a50*/  @!P0 NANOSLEEP.SYNCS 0x989680 ;  /* 0x009896800000895d */ /* 0x002fea0003900000 */
[----:B------:R-:W1:Y:S02]  /*9a60*/  @!P0 SYNCS.PHASECHK.TRANS64 P0, [R3+URZ+0x30840], R0 ;  /* 0x03084000030085a7 */ /* 0x000e64000800007f */
[----:B-1----:R-:W-:Y:S05]  /*9a70*/  @!P0 BRA `(.L_x_2880) ;  /* 0xfffffffc00f08947 */ /* 0x002fea000383ffff */
[----:B------:R-:W-:Y:S05]  /*9a80*/  BRA `(.L_x_2914) ;  /* 0xfffffff400107947 */ /* 0x000fea000383ffff */
.L_x_2882:
[----:B------:R-:W-:Y:S01]  /*9a90*/  BSSY B0, `(.L_x_2915) ;  /* 0x0000006000007945 */ /* 0x000fe20003800000 */
[----:B------:R-:W-:-:S07]  /*9aa0*/  IMAD.MOV.U32 R15, RZ, RZ, -0x1 ;  /* 0xffffffffff0f7424 */ /* 0x000fce00078e00ff */
[----:B------:R-:W-:Y:S05]  /*9ab0*/  WARPSYNC.COLLECTIVE R15, `(.L_x_2916) ;  /* 0x000000000f0c7348 */ /* 0x000fea0003c00000 */
[----:B------:R-:W-:Y:S02]  /*9ac0*/  ELECT P6, UR62, PT ;  /* 0x00000000003e782f */ /* 0x000fe400038c0000 */
[----:B------:R-:W-:Y:S01]  /*9ad0*/  MOV R14, UR62 ;  /* 0x0000003e000e7c02 */ /* 0x000fe20008000f00 */
[----:B------:R-:W-:Y:S10]  /*9ae0*/  ENDCOLLECTIVE ;  /* 0x000000000000791b */ /* 0x000ff40003800000 */
.L_x_2916:
[----:B------:R-:W-:Y:S05]  /*9af0*/  BSYNC B0 ;  /* 0x0000000000007941 */ /* 0x000fea0003800000 */
.L_x_2915:
[----:B------:R-:W-:Y:S05]  /*9b00*/  BRA `(.L_x_2917) ;  /* 0xfffffff400bc7947 */ /* 0x000fea000383ffff */
.L_x_2884:
[----:B-1----:R1:W2:Y:S02]  /*9b10*/  SYNCS.PHASECHK.TRANS64.TRYWAIT P0, [R6+URZ], R5 ;  /* 0x00000005060075a7 */ /* 0x0022a4000800017f */
[----:B--2---:R-:W-:Y:S05]  /*9b20*/  @!P0 NANOSLEEP.SYNCS 0x989680 ;  /* 0x009896800000895d */ /* 0x004fea0003900000 */
[----:B------:R-:W2:Y:S02]  /*9b30*/  @!P0 SYNCS.PHASECHK.TRANS64 P0, [R6+URZ], R5 ;  /* 0x00000005060085a7 */ /* 0x000ea4000800007f */
[----:B--2---:R-:W-:Y:S05]  /*9b40*/  @!P0 BRA `(.L_x_2884) ;  /* 0xfffffffc00f08947 */ /* 0x004fea000383ffff */
[----:B------:R-:W-:Y:S05]  /*9b50*/  BRA `(.L_x_2918) ;  /* 0xfffffff400fc7947 */ /* 0x000fea000383ffff */
.L_x_2885:
[----:B--2---:R2:W3:Y:S02]  /*9b60*/  SYNCS.PHASECHK.TRANS64.TRYWAIT P0, [R3+URZ], R2 ;  /* 0x00000002030075a7 */ /* 0x0044e4000800017f */
[----:B---3--:R-:W-:Y:S05]  /*9b70*/  @!P0 NANOSLEEP.SYNCS 0x989680 ;  /* 0x009896800000895d */ /* 0x008fea0003900000 */
[----:B------:R-:W3:Y:S02]  /*9b80*/  @!P0 SYNCS.PHASECHK.TRANS64 P0, [R3+URZ], R2 ;  /* 0x00000002030085a7 */ /* 0x000ee4000800007f */
[----:B---3--:R-:W-:Y:S05]  /*9b90*/  @!P0 BRA `(.L_x_2885) ;  /* 0xfffffffc00f08947 */ /* 0x008fea000383ffff */
[----:B------:R-:W-:Y:S05]  /*9ba0*/  BRA `(.L_x_2919) ;  /* 0xfffffff400f07947 */ /* 0x000fea000383ffff */
.L_x_2887:
[----:B--2---:R2:W3:Y:S02]  /*9bb0*/  SYNCS.PHASECHK.TRANS64.TRYWAIT P0, [R0+URZ], R5 ;  /* 0x00000005000075a7 */ /* 0x0044e4000800017f */
[----:B---3--:R-:W-:Y:S05]  /*9bc0*/  @!P0 NANOSLEEP.SYNCS 0x989680 ;  /* 0x009896800000895d */ /* 0x008fea0003900000 */
[----:B------:R-:W3:Y:S02]  /*9bd0*/  @!P0 SYNCS.PHASECHK.TRANS64 P0, [R0+URZ], R5 ;  /* 0x00000005000085a7 */ /* 0x000ee4000800007f */
[----:B---3--:R-:W-:Y:S05]  /*9be0*/  @!P0 BRA `(.L_x_2887) ;  /* 0xfffffffc00f08947 */ /* 0x008fea000383ffff */
[----:B------:R-:W-:Y:S05]  /*9bf0*/  BRA `(.L_x_2920) ;  /* 0xfffffff400f47947 */ /* 0x000fea000383ffff */
.L_x_2921:
        /* <DEDUP_REMOVED lines=16> */
.L_x_7309:


//--------------------- .text._ZN7cutlass13device_kernelIN5flash11enable_sm90INS1_16FlashAttnBwdSm90INS1_25CollectiveMainloopBwdSm90ILi2ELi2ELi2EN4cute5tupleIJNS5_1CILi1EEES8_S8_EEENS6_IJNS7_ILi64EEENS7_ILi128EEESB_EEENS_6half_tEfNS_4arch4Sm90ELb1ELb0ELb1ELb1ELb0ELb1ELb0ELb0ELi2ELi1ELi2ELi1ELb0EEENS1_21CollectiveEpilogueBwdISC_SD_SF_Li256ELb1ELb0ELi1EEENS1_25SingleTileBwdLPTSchedulerILb1ELi128ELb0EEEEEEEEEvNT_6ParamsE --------------------------
	.section	.text._ZN7cutlass13device_kernelIN5flash11enable_sm90INS1_16FlashAttnBwdSm90INS1_25CollectiveMainloopBwdSm90ILi2ELi2ELi2EN4cute5tupleIJNS5_1CILi1EEES8_S8_EEENS6_IJNS7_ILi64EEENS7_ILi128EEESB_EEENS_6half_tEfNS_4arch4Sm90ELb1ELb0ELb1ELb1ELb0ELb1ELb0ELb0ELi2ELi1ELi2ELi1ELb0EEENS1_21CollectiveEpilogueBwdISC_SD_SF_Li256ELb1ELb0ELi1EEENS1_25SingleTileBwdLPTSchedulerILb1ELi128ELb0EEEEEEEEEvNT_6ParamsE,"ax",@progbits
	.align	128
.text._ZN7cutlass13device_kernelIN5flash11enable_sm90INS1_16FlashAttnBwdSm90INS1_25CollectiveMainloopBwdSm90ILi2ELi2ELi2EN4cute5tupleIJNS5_1CILi1EEES8_S8_EEENS6_IJNS7_ILi64EEENS7_ILi128EEESB_EEENS_6half_tEfNS_4arch4Sm90ELb1ELb0ELb1ELb1ELb0ELb1ELb0ELb0ELi2ELi1ELi2ELi1ELb0EEENS1_21CollectiveEpilogueBwdISC_SD_SF_Li256ELb1ELb0ELi1EEENS1_25SingleTileBwdLPTSchedulerILb1ELi128ELb0EEEEEEEEEvNT_6ParamsE:
        .type           _ZN7cutlass13device_kernelIN5flash11enable_sm90INS1_16FlashAttnBwdSm90INS1_25CollectiveMainloopBwdSm90ILi2ELi2ELi2EN4cute5tupleIJNS5_1CILi1EEES8_S8_EEENS6_IJNS7_ILi64EEENS7_ILi128EEESB_EEENS_6half_tEfNS_4arch4Sm90ELb1ELb0ELb1ELb1ELb0ELb1ELb0ELb0ELi2ELi1ELi2ELi1ELb0EEENS1_21CollectiveEpilogueBwdISC_SD_SF_Li256ELb1ELb0ELi1EEENS1_25SingleTileBwdLPTSchedulerILb1ELi128ELb0EEEEEEEEEvNT_6ParamsE,@function
        .size           _ZN7cutlass13device_kernelIN5flash11enable_sm90INS1_16FlashAttnBwdSm90INS1_25CollectiveMainloopBwdSm90ILi2ELi2ELi2EN4cute5tupleIJNS5_1CILi1EEES8_S8_EEENS6_IJNS7_ILi64EEENS7_ILi128EEESB_EEENS_6half_tEfNS_4arch4Sm90ELb1ELb0ELb1ELb1ELb0ELb1ELb0ELb0ELi2ELi1ELi2ELi1ELb0EEENS1_21CollectiveEpilogueBwdISC_SD_SF_Li256ELb1ELb0ELi1EEENS1_25SingleTileBwdLPTSchedulerILb1ELi128ELb0EEEEEEEEEvNT_6ParamsE,(.L_x_7310 - _ZN7cutlass13device_kernelIN5flash11enable_sm90INS1_16FlashAttnBwdSm90INS1_25CollectiveMainloopBwdSm90ILi2ELi2ELi2EN4cute5tupleIJNS5_1CILi1EEES8_S8_EEENS6_IJNS7_ILi64EEENS7_ILi128EEESB_EEENS_6half_tEfNS_4arch4Sm90ELb1ELb0ELb1ELb1ELb0ELb1ELb0ELb0ELi2ELi1ELi2ELi1ELb0EEENS1_21CollectiveEpilogueBwdISC_SD_SF_Li256ELb1ELb0ELi1EEENS1_25SingleTileBwdLPTSchedulerILb1ELi128ELb0EEEEEEEEEvNT_6ParamsE)
        .other          _ZN7cutlass13device_kernelIN5flash11enable_sm90INS1_16FlashAttnBwdSm90INS1_25CollectiveMainloopBwdSm90ILi2ELi2ELi2EN4cute5tupleIJNS5_1CILi1EEES8_S8_EEENS6_IJNS7_ILi64EEENS7_ILi128EEESB_EEENS_6half_tEfNS_4arch4Sm90ELb1ELb0ELb1ELb1ELb0ELb1ELb0ELb0ELi2ELi1ELi2ELi1ELb0EEENS1_21CollectiveEpilogueBwdISC_SD_SF_Li256ELb1ELb0ELi1EEENS1_25SingleTileBwdLPTSchedulerILb1ELi128ELb0EEEEEEEEEvNT_6ParamsE,@"STO_CUDA_ENTRY STV_DEFAULT"
_ZN7cutlass13device_kernelIN5flash11enable_sm90INS1_16FlashAttnBwdSm90INS1_25CollectiveMainloopBwdSm90ILi2ELi2ELi2EN4cute5tupleIJNS5_1CILi1EEES8_S8_EEENS6_IJNS7_ILi64EEENS7_ILi128EEESB_EEENS_6half_tEfNS_4arch4Sm90ELb1ELb0ELb1ELb1ELb0ELb1ELb0ELb0ELi2ELi1ELi2ELi1ELb0EEENS1_21CollectiveEpilogueBwdISC_SD_SF_Li256ELb1ELb0ELi1EEENS1_25SingleTileBwdLPTSchedulerILb1ELi128ELb0EEEEEEEEEvNT_6ParamsE:
        /* <DEDUP_REMOVED lines=24> */
.L_x_2923:
[----:B------:R-:W-:Y:S05]  /*0180*/  BSYNC B0 ;  /* 0x0000000000007941 */ /* 0x000fea0003800000 */
.L_x_2922:
        /* <DEDUP_REMOVED lines=37> */
.L_x_2924:
        /* <DEDUP_REMOVED lines=22> */
.L_x_2925:
[----:B------:R-:W-:Y:S01]  /*0540*/  PLOP3.LUT P0, PT, PT, PT, UP0, 0x80, 0x0 ;  /* 0x000000000000781c */ /* 0x000fe20003f0f008 */
[----:B------:R-:W-:Y:S01]  /*0550*/  NOP ;  /* 0x0000000000007918 */ /* 0x000fe20000000000 */
[----:B------:R-:W-:Y:S01]  /*0560*/  ULDC.64 UR46, c[0x0][0x208] ;  /* 0x00008200002e7ab9 */ /* 0x000fe20000000a00 */
[----:B------:R-:W-:Y:S01]  /*0570*/  BSSY B6, `(.L_x_2926) ;  /* 0x0000c05000067945 */ /* 0x000fe20003800000 */
[----:B-12-4-:R-:W-:Y:S09]  /*0580*/  BAR.SYNC.DEFER_BLOCKING 0x0 ;  /* 0x0000000000007b1d */ /* 0x016ff20000010000 */
[----:B------:R-:W-:Y:S05]  /*0590*/  @!P0 BRA `(.L_x_2927) ;  /* 0x0000008000508947 */ /* 0x000fea0003800000 */
.L_x_2928:
        /* <DEDUP_REMOVED lines=32> */
.L_x_2929:
[----:B------:R-:W-:Y:S01]  /*07a0*/  ULDC UR7, c[0x0][0x8c4] ;  /* 0x0002310000077ab9 */ /* 0x000fe20000000800 */
[----:B------:R-:W-:Y:S01]  /*07b0*/  UMOV UR36, UR10 ;  /* 0x0000000a00247c82 */ /* 0x000fe20008000000 */
[----:B------:R-:W-:-:S11]  /*07c0*/  UISETP.NE.AND UP0, UPT, UR7, 0x1, UPT ;  /* 0x000000010700788c */ /* 0x000fd6000bf05270 */
[----:B------:R-:W-:Y:S02]  /*07d0*/  @UP0 ULDC.64 UR8, c[0x0][0x8c8] ;  /* 0x0002320000080ab9 */ /* 0x000fe40000000a00 */
[----:B------:R-:W-:-:S04]  /*07e0*/  UIMAD.WIDE.U32 UR4, UR10, UR8, URZ ;  /* 0x000000080a0472a5 */ /* 0x000fc8000f8e003f */
[----:B------:R-:W-:-:S04]  /*07f0*/  @UP0 USHF.R.U32.HI UR36, URZ, UR9, UR5 ;  /* 0x000000093f240299 */ /* 0x000fc80008011605 */
[----:B------:R-:W-:-:S12]  /*0800*/  UIMAD UR4, UR36, UR7, URZ ;  /* 0x00000007240472a4 */ /* 0x000fd8000f8e023f */
.L_x_2930:
        /* <DEDUP_REMOVED lines=9> */
[----:B------:R-:W-:-:S03]  /*08a0*/  @UP0 USHF.R.U32.HI UR39, URZ, UR7, UR5 ;  /* 0x000000073f270299 */ /* 0x000fc60008011605 */
[----:B------:R-:W-:Y:S02]  /*08b0*/  ULDC.64 UR4, c[0x0][0x8f8] ;  /* 0x00023e0000047ab9 */ /* 0x000fe40000000a00 */
[----:B------:R-:W-:Y:S01]  /*08c0*/  ISETP.NE.U32.AND P0, PT, RZ, UR4, PT ;  /* 0x00000004ff007c0c */ /* 0x000fe2000bf05070 */
[----:B------:R-:W-:-:S03]  /*08d0*/  UIADD3 UR4, -UR39, URZ, URZ ;  /* 0x0000003f27047290 */ /* 0x000fc6000fffe13f */
[----:B------:R-:W-:Y:S01]  /*08e0*/  ISETP.NE.AND.EX P0, PT, RZ, UR5, PT, P0 ;  /* 0x00000005ff007c0c */ /* 0x000fe2000bf05300 */
[----:B------:R-:W-:-:S12]  /*08f0*/  UIMAD UR37, UR37, UR4, UR6 ;  /* 0x00000004252572a4 */ /* 0x000fd8000f8e0206 */
        /* <DEDUP_REMOVED lines=8> */
.L_x_2931:
        /* <DEDUP_REMOVED lines=14> */
.L_x_2933:
[----:B------:R-:W-:-:S05]  /*0a60*/  ULDC UR4, c[0x0][0x8ec] ;  /* 0x00023b0000047ab9 */ /* 0x000fca0000000800 */
.L_x_2932:
[----:B------:R-:W-:-:S04]  /*0a70*/  UIADD3 UR4, UR4, 0x7f, URZ ;  /* 0x0000007f04047890 */ /* 0x000fc8000fffe03f */
[----:B------:R-:W-:-:S04]  /*0a80*/  USHF.R.S32.HI UR5, URZ, 0x1f, UR4 ;  /* 0x0000001f3f057899 */ /* 0x000fc80008011404 */
[----:B------:R-:W-:-:S04]  /*0a90*/  ULEA.HI UR5, UR5, UR4, URZ, 0x7 ;  /* 0x0000000405057291 */ /* 0x000fc8000f8f383f */
[----:B------:R-:W-:-:S04]  /*0aa0*/  USHF.R.S32.HI UR5, URZ, 0x7, UR5 ;  /* 0x000000073f057899 */ /* 0x000fc80008011405 */
        /* <DEDUP_REMOVED lines=16> */
.L_x_2935:
        /* <DEDUP_REMOVED lines=14> */
.L_x_2936:
        /* <DEDUP_REMOVED lines=11> */
.L_x_2937:
        /* <DEDUP_REMOVED lines=13> */
.L_x_2938:
[----:B------:R-:W-:Y:S01]  /*0e10*/  UIADD3 UR5, UR41, -UR40, URZ ;  /* 0x8000002829057290 */ /* 0x000fe2000fffe03f */
[----:B------:R-:W-:Y:S01]  /*0e20*/  PLOP3.LUT P0, PT, PT, PT, PT, 0x80, 0x0 ;  /* 0x000000000000781c */ /* 0x000fe20003f0f070 */
[----:B------:R-:W-:Y:S01]  /*0e30*/  ULDC UR6, c[0x0][0x74c] ;  /* 0x0001d30000067ab9 */ /* 0x000fe20000000800 */
[----:B------:R-:W-:Y:S01]  /*0e40*/  UIADD3 UR4, UR41, 0x3f, URZ ;  /* 0x0000003f29047890 */ /* 0x000fe2000fffe03f */
[----:B------:R-:W-:Y:S01]  /*0e50*/  CS2R R86, SRZ ;  /* 0x0000000000567805 */ /* 0x000fe2000001ff00 */
[----:B------:R-:W-:Y:S01]  /*0e60*/  ULEA UR5, UR36, UR5, 0x7 ;  /* 0x0000000524057291 */ /* 0x000fe2000f8e383f */
[----:B------:R-:W-:Y:S02]  /*0e70*/  CS2R R84, SRZ ;  /* 0x0000000000547805 */ /* 0x000fe4000001ff00 */
[----:B------:R-:W-:Y:S02]  /*0e80*/  CS2R R82, SRZ ;  /* 0x0000000000527805 */ /* 0x000fe4000001ff00 */
[----:B------:R-:W-:Y:S01]  /*0e90*/  CS2R R80, SRZ ;  /* 0x0000000000507805 */ /* 0x000fe2000001ff00 */
[----:B------:R-:W-:Y:S01]  /*0ea0*/  UIADD3 UR5, UR5, -UR6, URZ ;  /* 0x8000000605057290 */ /* 0x000fe2000fffe03f */
[----:B------:R-:W-:-:S02]  /*0eb0*/  CS2R R78, SRZ ;  /* 0x00000000004e7805 */ /* 0x000fc4000001ff00 */
[----:B------:R-:W-:Y:S02]  /*0ec0*/  CS2R R76, SRZ ;  /* 0x00000000004c7805 */ /* 0x000fe4000001ff00 */
[----:B------:R-:W-:Y:S01]  /*0ed0*/  CS2R R74, SRZ ;  /* 0x00000000004a7805 */ /* 0x000fe2000001ff00 */
[----:B------:R-:W-:Y:S01]  /*0ee0*/  USHF.R.S32.HI UR6, URZ, 0x1f, UR5 ;  /* 0x0000001f3f067899 */ /* 0x000fe20008011405 */
[----:B------:R-:W-:Y:S02]  /*0ef0*/  CS2R R72, SRZ ;  /* 0x0000000000487805 */ /* 0x000fe4000001ff00 */
        /* <DEDUP_REMOVED lines=24> */
[----:B------:R-:W-:Y:S01]  /*1080*/  PLOP3.LUT P1, PT, PT, PT, UP0, 0x80, 0x0 ;  /* 0x000000000000781c */ /* 0x000fe20003f2f008 */
[----:B------:R-:W-:Y:S01]  /*1090*/  IMAD.MOV.U32 R12, RZ, RZ, RZ ;  /* 0x000000ffff0c7224 */ /* 0x000fe200078e00ff */
[----:B------:R-:W-:Y:S02]  /*10a0*/  CS2R R10, SRZ ;  /* 0x00000000000a7805 */ /* 0x000fe4000001ff00 */
[----:B------:R-:W-:Y:S02]  /*10b0*/  CS2R R36, SRZ ;  /* 0x0000000000247805 */ /* 0x000fe4000001ff00 */
[----:B------:R-:W-:Y:S02]  /*10c0*/  CS2R R8, SRZ ;  /* 0x0000000000087805 */ /* 0x000fe4000001ff00 */
[----:B------:R-:W-:-:S02]  /*10d0*/  CS2R R32, SRZ ;  /* 0x0000000000207805 */ /* 0x000fc4000001ff00 */
[----:B------:R-:W-:Y:S01]  /*10e0*/  CS2R R6, SRZ ;  /* 0x0000000000067805 */ /* 0x000fe2000001ff00 */
[----:B------:R-:W-:Y:S01]  /*10f0*/  IMAD.MOV.U32 R29, RZ, RZ, RZ ;  /* 0x000000ffff1d7224 */ /* 0x000fe200078e00ff */
[----:B------:R-:W-:Y:S01]  /*1100*/  CS2R R4, SRZ ;  /* 0x0000000000047805 */ /* 0x000fe2000001ff00 */
[----:B------:R-:W-:Y:S01]  /*1110*/  IMAD.MOV.U32 R2, RZ, RZ, RZ ;  /* 0x000000ffff027224 */ /* 0x000fe200078e00ff */
[----:B------:R-:W-:Y:S01]  /*1120*/  CS2R R150, SRZ ;  /* 0x0000000000967805 */ /* 0x000fe2000001ff00 */
[----:B------:R-:W-:Y:S01]  /*1130*/  IMAD.MOV.U32 R25, RZ, RZ, RZ ;  /* 0x000000ffff197224 */ /* 0x000fe200078e00ff */
        /* <DEDUP_REMOVED lines=53> */
.L_x_2941:
        /* <DEDUP_REMOVED lines=15> */
.L_x_2940:
        /* <DEDUP_REMOVED lines=23> */
.L_x_2943:
        /* <DEDUP_REMOVED lines=15> */
.L_x_2942:
        /* <DEDUP_REMOVED lines=8> */
.L_x_3088:
        /* <DEDUP_REMOVED lines=15> */
.L_x_2945:
[----:B------:R-:W4:Y:S01]  /*1950*/  S2R R15, SR_CgaCtaId ;  /* 0x00000000000f7919 */ /* 0x000f220000008800 */
[----:B---3--:R-:W-:Y:S01]  /*1960*/  SHF.R.S32.HI R0, RZ, 0x1f, R5 ;  /* 0x0000001fff007819 */ /* 0x008fe20000011405 */
[----:B------:R-:W-:Y:S01]  /*1970*/  UIMAD UR4, UR36, -0x80, UR40 ;  /* 0xffffff80240478a4 */ /* 0x000fe2000f8e0228 */
[----:B------:R-:W-:Y:S02]  /*1980*/  SHF.R.S32.HI R8, RZ, 0x4, R3 ;  /* 0x00000004ff087819 */ /* 0x000fe40000011403 */
[----:B------:R-:W-:Y:S02]  /*1990*/  CS2R R86, SRZ ;  /* 0x0000000000567805 */ /* 0x000fe4000001ff00 */
[----:B------:R-:W-:Y:S02]  /*19a0*/  LOP3.LUT R9, R7, 0x8, R2, 0xf8, !PT ;  /* 0x0000000807097812 */ /* 0x000fe400078ef802 */
[----:B------:R-:W-:Y:S02]  /*19b0*/  CS2R R84, SRZ ;  /* 0x0000000000547805 */ /* 0x000fe4000001ff00 */
[----:B------:R-:W-:Y:S01]  /*19c0*/  LEA.HI R2, R0, R5, RZ, 0x2 ;  /* 0x0000000500027211 */ /* 0x000fe200078f10ff */
[----:B------:R-:W-:Y:S01]  /*19d0*/  IMAD.U32 R10, RZ, RZ, UR4 ;  /* 0x00000004ff0a7e24 */ /* 0x000fe2000f8e00ff */
[----:B------:R-:W-:-:S02]  /*19e0*/  LEA.HI R3, R3, R8, RZ, 0x1 ;  /* 0x0000000803037211 */ /* 0x000fc400078f08ff */
[----:B------:R-:W-:Y:S02]  /*19f0*/  CS2R R82, SRZ ;  /* 0x0000000000527805 */ /* 0x000fe4000001ff00 */
        /* <DEDUP_REMOVED lines=91> */
[----:B--2---:R-:W-:Y:S02]  /*1fb0*/  IMAD R2, R0, 0x4, R12 ;  /* 0x0000000400027824 */ /* 0x004fe400078e020c */
[----:B------:R-:W-:-:S07]  /*1fc0*/  IMAD.SHL.U32 R230, R230, 0x2, RZ ;  /* 0x00000002e6e67824 */ /* 0x000fce00078e00ff */
.L_x_2957:
[----:B------:R-:W-:-:S05]  /*1fd0*/  IMAD.U32 R0, RZ, RZ, UR38 ;  /* 0x00000026ff007e24 */ /* 0x000fca000f8e00ff */
[----:B------:R-:W-:-:S04]  /*1fe0*/  LOP3.LUT R0, R0, 0x1, RZ, 0xfc, !PT ;  /* 0x0000000100007812 */ /* 0x000fc800078efcff */
[----:B------:R-:W-:-:S13]  /*1ff0*/  ISETP.NE.AND P0, PT, R0, 0x3, PT ;  /* 0x000000030000780c */ /* 0x000fda0003f05270 */
[----:B------:R-:W-:Y:S05]  /*2000*/  @!P0 BRA `(.L_x_2947) ;  /* 0x0000000000048947 */ /* 0x000fea0003800000 */
[----:B------:R-:W-:Y:S01]  /*2010*/  BPT.TRAP 0x1 ;  /* 0x000000040000795c */ /* 0x000fe20000300000 */
.L_x_2947:
        /* <DEDUP_REMOVED lines=8> */
.L_x_2948:
[----:B---3--:R-:W-:Y:S05]  /*20a0*/  @P1 BRA `(.L_x_2949) ;  /* 0x0000000000081947 */ /* 0x008fea0003800000 */
[----:B------:R-:W3:Y:S02]  /*20b0*/  SYNCS.PHASECHK.TRANS64.TRYWAIT P1, [R0+URZ+0x30810], R209 ;  /* 0x030810d1000075a7 */ /* 0x000ee4000802017f */
[----:B---3--:R-:W-:Y:S05]  /*20c0*/  @!P1 BRA `(.L_x_2950) ;  /* 0x000000a400809947 */ /* 0x008fea0003800000 */
.L_x_2949:
        /* <DEDUP_REMOVED lines=84> */
.L_x_2951:
[----:B------:R1:W1:Y:S01]  /*2610*/  SYNCS.PHASECHK.TRANS64.TRYWAIT P1, [R0+URZ+0x30830], R209 ;  /* 0x030830d1000075a7 */ /* 0x000262000802017f */
[----:B------:R-:W-:Y:S05]  /*2620*/  @!P0 BRA `(.L_x_2952) ;  /* 0x0000000000048947 */ /* 0x000fea0003800000 */
[----:B------:R-:W-:Y:S01]  /*2630*/  BPT.TRAP 0x1 ;  /* 0x000000040000795c */ /* 0x000fe20000300000 */
.L_x_2952:
        /* <DEDUP_REMOVED lines=54> */
.L_x_2953:
        /* <DEDUP_REMOVED lines=492> */
.L_x_2955:
        /* <DEDUP_REMOVED lines=49> */
.L_x_2956:
        /* <DEDUP_REMOVED lines=78> */
.L_x_2939:
        /* <DEDUP_REMOVED lines=8> */
[----:B------:R-:W-:Y:S01]  /*50d0*/  F2FP.F16.F32.PACK_AB R90, R93, R92 ;  /* 0x0000005c5d5a723e */ /* 0x000fe200000000ff */
[----:B------:R-:W-:Y:S01]  /*50e0*/  ULDC.64 UR6, c[0x0][0x878] ;  /* 0x00021e0000067ab9 */ /* 0x000fe20000000a00 */
[----:B------:R-:W-:Y:S01]  /*50f0*/  F2FP.F16.F32.PACK_AB R91, R95, R94 ;  /* 0x0000005e5f5b723e */ /* 0x000fe200000000ff */
[----:B------:R-:W-:Y:S01]  /*5100*/  UISETP.NE.U32.AND UP1, UPT, UR6, URZ, UPT ;  /* 0x0000003f0600728c */ /* 0x000fe2000bf25070 */
[----:B------:R-:W-:Y:S02]  /*5110*/  F2FP.F16.F32.PACK_AB R97, R99, R98 ;  /* 0x000000626361723e */ /* 0x000fe400000000ff */
[----:B------:R-:W-:Y:S01]  /*5120*/  F2FP.F16.F32.PACK_AB R104, R105, R104 ;  /* 0x000000686968723e */ /* 0x000fe200000000ff */
[----:B------:R-:W-:Y:S01]  /*5130*/  UISETP.NE.AND.EX UP1, UPT, UR7, URZ, UPT, UP1 ;  /* 0x0000003f0700728c */ /* 0x000fe2000bf25310 */
[----:B------:R-:W-:-:S02]  /*5140*/  F2FP.F16.F32.PACK_AB R98, R101, R100 ;  /* 0x000000646562723e */ /* 0x000fc400000000ff */
        /* <DEDUP_REMOVED lines=94> */
[----:B-1----:R-:W-:Y:S01]  /*5730*/  IMAD.U32 R4, RZ, RZ, UR4 ;  /* 0x00000004ff047e24 */ /* 0x002fe2000f8e00ff */
[----:B------:R-:W-:Y:S01]  /*5740*/  F2FP.F16.F32.PACK_AB R65, R67, R66 ;  /* 0x000000424341723e */ /* 0x000fe200000000ff */
[----:B------:R-:W-:Y:S01]  /*5750*/  IMAD.U32 R5, RZ, RZ, UR5 ;  /* 0x00000005ff057e24 */ /* 0x000fe2000f8e00ff */
[----:B------:R-:W-:Y:S01]  /*5760*/  F2FP.F16.F32.PACK_AB R72, R73, R72 ;  /* 0x000000484948723e */ /* 0x000fe200000000ff */
[----:B------:R3:W-:Y:S01]  /*5770*/  STSM.16.M88.4 [R15+0x4000], R56 ;  /* 0x004000380f007844 */ /* 0x0007e20000000200 */
[----:B------:R-:W-:Y:S01]  /*5780*/  F2FP.F16.F32.PACK_AB R66, R69, R68 ;  /* 0x000000444542723e */ /* 0x000fe200000000ff */
[----:B------:R-:W-:Y:S01]  /*5790*/  @UP1 ULDC.64 UR4, c[0x0][0x878] ;  /* 0x00021e0000041ab9 */ /* 0x000fe20000000a00 */
        /* <DEDUP_REMOVED lines=10> */
[----:B------:R-:W-:-:S03]  /*5840*/  PLOP3.LUT P0, PT, PT, PT, UP0, 0x80, 0x0 ;  /* 0x000000000000781c */ /* 0x000fc60003f0f008 */
[----:B------:R3:W-:Y:S01]  /*5850*/  STSM.16.M88.4 [R17+-0x4000], R80 ;  /* 0xffc0005011007844 */ /* 0x0007e20000000200 */
[----:B------:R-:W-:Y:S01]  /*5860*/  BAR.SYNC.DEFER_BLOCKING 0x1, 0x100 ;  /* 0x0044000000007b1d */ /* 0x000fe20000010000 */
[----:B------:R-:W-:Y:S01]  /*5870*/  PLOP3.LUT P1, PT, PT, PT, UP1, 0x80, 0x0 ;  /* 0x000000000000781c */ /* 0x000fe20003f2f018 */
[----:B------:R-:W-:-:S06]  /*5880*/  @UP1 UIMAD.WIDE UR4, UR39, 0x4, UR4 ;  /* 0x00000004270418a5 */ /* 0x000fcc000f8e0204 */
[----:B------:R-:W-:Y:S01]  /*5890*/  IMAD.U32 R6, RZ, RZ, UR4 ;  /* 0x00000004ff067e24 */ /* 0x000fe2000f8e00ff */
[----:B--2---:R-:W2:Y:S01]  /*58a0*/  @P0 LDG.E R9, desc[UR46][R4.64] ;  /* 0x0000002e04090981 */ /* 0x004ea2000c1e1900 */
[----:B------:R-:W-:-:S05]  /*58b0*/  IMAD.U32 R7, RZ, RZ, UR5 ;  /* 0x00000005ff077e24 */ /* 0x000fca000f8e00ff */
[----:B------:R-:W4:Y:S01]  /*58c0*/  @P1 LDG.E R6, desc[UR46][R6.64] ;  /* 0x0000002e06061981 */ /* 0x000f22000c1e1900 */
[----:B------:R-:W-:Y:S01]  /*58d0*/  LEA.HI R8, R19, R20, RZ, 0x7 ;  /* 0x0000001413087211 */ /* 0x000fe200078f38ff */
[----:B------:R-:W-:Y:S01]  /*58e0*/  IMAD.SHL.U32 R2, R0, 0x40, RZ ;  /* 0x0000004000027824 */ /* 0x000fe200078e00ff */
[----:B------:R-:W-:Y:S01]  /*58f0*/  ULDC UR7, c[0x0][0x808] ;  /* 0x0002020000077ab9 */ /* 0x000fe20000000800 */
[----:B------:R-:W-:Y:S01]  /*5900*/  IMAD.SHL.U32 R14, R14, 0x8, RZ ;  /* 0x000000080e0e7824 */ /* 0x000fe200078e00ff */
[----:B------:R-:W-:Y:S01]  /*5910*/  UMOV UR4, URZ ;  /* 0x0000003f00047c82 */ /* 0x000fe20008000000 */
[----:B------:R-:W-:Y:S01]  /*5920*/  IMAD.SHL.U32 R8, R8, 0x4, RZ ;  /* 0x0000000408087824 */ /* 0x000fe200078e00ff */
[----:B------:R-:W-:Y:S01]  /*5930*/  UMOV UR5, URZ ;  /* 0x0000003f00057c82 */ /* 0x000fe20008000000 */
[----:B------:R-:W-:-:S03]  /*5940*/  USHF.R.S32.HI UR6, URZ, 0x1f, UR37 ;  /* 0x0000001f3f067899 */ /* 0x000fc60008011425 */
[----:B------:R-:W-:-:S05]  /*5950*/  LOP3.LUT R8, R8, 0x7ffffe00, RZ, 0xc0, !PT ;  /* 0x7ffffe0008087812 */ /* 0x000fca00078ec0ff */
[----:B------:R-:W-:Y:S01]  /*5960*/  IMAD R8, R13, 0x2000, R8 ;  /* 0x000020000d087824 */ /* 0x000fe200078e0208 */
[----:B--2---:R-:W-:Y:S02]  /*5970*/  @P0 R2UR UR9, R9 ;  /* 0x00000000090902ca */ /* 0x004fe400000e0000 */
[----:B------:R-:W-:-:S04]  /*5980*/  LOP3.LUT R9, R2, 0x1c0, RZ, 0xc0, !PT ;  /* 0x000001c002097812 */ /* 0x000fc800078ec0ff */
[----:B------:R-:W-:Y:S02]  /*5990*/  LOP3.LUT R14, R9, 0x38, R14, 0xf8, !PT ;  /* 0x00000038090e7812 */ /* 0x000fe400078ef80e */
[----:B------:R-:W-:Y:S02]  /*59a0*/  SHF.R.U32.HI R9, RZ, 0x3, R9 ;  /* 0x00000003ff097819 */ /* 0x000fe40000011609 */
[----:B----4-:R-:W-:Y:S02]  /*59b0*/  @P1 R2UR UR7, R6 ;  /* 0x00000000060712ca */ /* 0x010fe400000e0000 */
[----:B------:R-:W-:Y:S01]  /*59c0*/  LOP3.LUT R9, R14, R9, RZ, 0x3c, !PT ;  /* 0x000000090e097212 */ /* 0x000fe200078e3cff */
[----:B------:R-:W-:Y:S02]  /*59d0*/  @UP0 USHF.R.S32.HI UR10, URZ, 0x1f, UR9 ;  /* 0x0000001f3f0a0899 */ /* 0x000fe40008011409 */
[----:B------:R-:W-:Y:S02]  /*59e0*/  @UP0 UMOV UR4, UR9 ;  /* 0x0000000900040c82 */ /* 0x000fe40008000000 */
[----:B------:R-:W-:-:S03]  /*59f0*/  IMAD.IADD R8, R8, 0x1, R9 ;  /* 0x0000000108087824 */ /* 0x000fc600078e0209 */
[----:B------:R-:W-:Y:S01]  /*5a00*/  @UP0 UMOV UR5, UR10 ;  /* 0x0000000a00050c82 */ /* 0x000fe20008000000 */
[----:B---3--:R-:W-:Y:S05]  /*5a10*/  @P1 BRA `(.L_x_2959) ;  /* 0x0000000000181947 */ /* 0x008fea0003800000 */
[----:B------:R-:W-:Y:S05]  /*5a20*/  @!P0 BRA `(.L_x_2959) ;  /* 0x0000000000148947 */ /* 0x000fea0003800000 */
[----:B------:R-:W2:Y:S04]  /*5a30*/  LDG.E R6, desc[UR46][R4.64] ;  /* 0x0000002e04067981 */ /* 0x000ea8000c1e1900 */
[----:B------:R-:W3:Y:S01]  /*5a40*/  LDG.E R2, desc[UR46][R4.64+0x4] ;  /* 0x0000042e04027981 */ /* 0x000ee2000c1e1900 */
[----:B--2---:R-:W-:Y:S02]  /*5a50*/  R2UR UR9, R6 ;  /* 0x00000000060972ca */ /* 0x004fe400000e0000 */
[----:B---3--:R-:W-:-:S13]  /*5a60*/  R2UR UR7, R2 ;  /* 0x00000000020772ca */ /* 0x008fda00000e0000 */
[----:B------:R-:W-:-:S12]  /*5a70*/  UIADD3 UR7, -UR9, UR7, URZ ;  /* 0x0000000709077290 */ /* 0x000fd8000fffe13f */
.L_x_2959:
[----:B------:R-:W-:Y:S01]  /*5a80*/  LEA R46, R8, UR8, 0x1 ;  /* 0x00000008082e7c11 */ /* 0x000fe2000f8e08ff */
[----:B------:R-:W-:Y:S01]  /*5a90*/  UIMAD UR7, UR36, -0x80, UR7 ;  /* 0xffffff80240778a4 */ /* 0x000fe2000f8e0207 */
[----:B------:R-:W-:Y:S01]  /*5aa0*/  IMAD.SHL.U32 R36, R3, 0x8, RZ ;  /* 0x0000000803247824 */ /* 0x000fe200078e00ff */
[----:B------:R-:W-:Y:S01]  /*5ab0*/  ULDC.64 UR10, c[0x0][0x850] ;  /* 0x00021400000a7ab9 */ /* 0x000fe20000000a00 */
[C---:B------:R-:W-:Y:S01]  /*5ac0*/  VIADD R32, R0.reuse, 0x20 ;  /* 0x0000002000207836 */ /* 0x040fe20000000000 */
[----:B------:R-:W-:Y:S01]  /*5ad0*/  UISETP.LT.AND UP1, UPT, UR7, 0x80, UPT ;  /* 0x000000800700788c */ /* 0x000fe2000bf21270 */
[----:B------:R1:W2:Y:S01]  /*5ae0*/  LDS.128 R28, [R46+0x8800] ;  /* 0x008800002e1c7984 */ /* 0x0002a20000000c00 */
[C---:B------:R-:W-:Y:S01]  /*5af0*/  VIADD R2, R0.reuse, 0x10 ;  /* 0x0000001000027836 */ /* 0x040fe20000000000 */
[----:B------:R-:W-:Y:S01]  /*5b00*/  UIMAD UR8, UR6, UR10, URZ ;  /* 0x0000000a060872a4 */ /* 0x000fe2000f8e023f */
[--C-:B------:R-:W-:Y:S01]  /*5b10*/  SHF.R.S32.HI R37, RZ, 0x1f, R36.reuse ;  /* 0x0000001fff257819 */ /* 0x100fe20000011424 */
[----:B------:R1:W3:Y:S01]  /*5b20*/  LDS.128 R24, [R46+0x1000] ;  /* 0x001000002e187984 */ /* 0x0002e20000000c00 */
[----:B------:R-:W-:Y:S01]  /*5b30*/  USEL UR9, UR7, 0x80, UP1 ;  /* 0x0000008007097887 */ /* 0x000fe20008800000 */
[----:B------:R-:W-:Y:S01]  /*5b40*/  IMAD.U32 R3, RZ, RZ, UR10 ;  /* 0x0000000aff037e24 */ /* 0x000fe2000f8e00ff */
[----:B------:R-:W-:Y:S01]  /*5b50*/  UIMAD UR8, UR37, UR11, UR8 ;  /* 0x0000000b250872a4 */ /* 0x000fe2000f8e0208 */
[----:B------:R1:W4:Y:S01]  /*5b60*/  LDS.128 R20, [R46+0x1800] ;  /* 0x001800002e147984 */ /* 0x0003220000000c00 */
[----:B------:R-:W-:Y:S01]  /*5b70*/  VIADD R33, R0, 0x30 ;  /* 0x0000003000217836 */ /* 0x000fe20000000000 */
[----:B------:R-:W-:Y:S01]  /*5b80*/  USHF.R.S32.HI UR7, URZ, 0x1f, UR39 ;  /* 0x0000001f3f077899 */ /* 0x000fe20008011427 */
[----:B------:R-:W-:Y:S01]  /*5b90*/  ISETP.GE.AND P0, PT, R32, UR9, PT ;  /* 0x0000000920007c0c */ /* 0x000fe2000bf06270 */
[----:B------:R1:W1:Y:S01]  /*5ba0*/  LDS.128 R16, [R46+0x2000] ;  /* 0x002000002e107984 */ /* 0x0002620000000c00 */
[----:B------:R-:W-:Y:S01]  /*5bb0*/  VIADD R32, R0, 0x40 ;  /* 0x0000004000207836 */ /* 0x000fe20000000000 */
[----:B------:R-:W-:Y:S01]  /*5bc0*/  ISETP.GE.AND P6, PT, R2, UR9, PT ;  /* 0x0000000902007c0c */ /* 0x000fe2000bfc6270 */
[----:B------:R-:W-:Y:S01]  /*5bd0*/  IMAD.WIDE.U32 R2, R3, UR37, R36 ;  /* 0x0000002503027c25 */ /* 0x000fe2000f8e0024 */
[----:B------:R1:W1:Y:S01]  /*5be0*/  LDS.128 R12, [R46+0x2800] ;  /* 0x002800002e0c7984 */ /* 0x0002620000000c00 */
[----:B------:R-:W-:Y:S01]  /*5bf0*/  ISETP.GE.AND P5, PT, R33, UR9, PT ;  /* 0x0000000921007c0c */ /* 0x000fe2000bfa6270 */
[----:B------:R-:W-:Y:S01]  /*5c00*/  ULDC.64 UR10, c[0x0][0x858] ;  /* 0x00021600000a7ab9 */ /* 0x000fe20000000a00 */
[----:B------:R-:W-:Y:S01]  /*5c10*/  ISETP.GE.AND P1, PT, R32, UR9, PT ;  /* 0x0000000920007c0c */ /* 0x000fe2000bf26270 */
[----:B------:R1:W1:Y:S01]  /*5c20*/  LDS.128 R8, [R46+0x3000] ;  /* 0x003000002e087984 */ /* 0x0002620000000c00 */
[----:B------:R-:W-:Y:S01]  /*5c30*/  IMAD.MOV.U32 R32, RZ, RZ, R2 ;  /* 0x000000ffff207224 */ /* 0x000fe200078e0002 */
[C---:B------:R-:W-:Y:S01]  /*5c40*/  ISETP.GE.AND P2, PT, R0.reuse, UR9, PT ;  /* 0x0000000900007c0c */ /* 0x040fe2000bf46270 */
[----:B------:R-:W-:Y:S01]  /*5c50*/  VIADD R33, R3, UR8 ;  /* 0x0000000803217c36 */ /* 0x000fe20008000000 */
[----:B------:R1:W1:Y:S01]  /*5c60*/  LDS.128 R4, [R46+0x3800] ;  /* 0x003800002e047984 */ /* 0x0002620000000c00 */
[----:B------:R-:W-:Y:S01]  /*5c70*/  IADD3 R2, P3, R0, UR4, RZ ;  /* 0x0000000400027c10 */ /* 0x000fe2000ff7e0ff */
[----:B------:R-:W-:Y:S01]  /*5c80*/  USEL UR8, UR7, URZ, !UP0 ;  /* 0x0000003f07087287 */ /* 0x000fe2000c000000 */
[----:B------:R-:W-:Y:S01]  /*5c90*/  IMAD.U32 R45, RZ, RZ, UR10 ;  /* 0x0000000aff2d7e24 */ /* 0x000fe2000f8e00ff */
[----:B------:R-:W-:Y:S01]  /*5ca0*/  ULDC UR4, c[0x0][0x83c] ;  /* 0x00020f0000047ab9 */ /* 0x000fe20000000800 */
[----:B------:R-:W-:Y:S01]  /*5cb0*/  USEL UR39, UR39, URZ, !UP0 ;  /* 0x0000003f27277287 */ /* 0x000fe2000c000000 */
[----:B------:R-:W-:Y:S01]  /*5cc0*/  ISETP.GE.OR P4, PT, R36, UR4, P2 ;  /* 0x0000000424007c0c */ /* 0x000fe20009786670 */
[----:B------:R-:W-:Y:S01]  /*5cd0*/  UIMAD UR7, UR8, UR10, URZ ;  /* 0x0000000a080772a4 */ /* 0x000fe2000f8e023f */
[----:B------:R-:W-:Y:S01]  /*5ce0*/  LEA.HI.X.SX32 R3, R0, UR5, 0x1, P3 ;  /* 0x0000000500037c11 */ /* 0x000fe200098f0eff */
[----:B------:R-:W-:Y:S01]  /*5cf0*/  IMAD.U32 R35, RZ, RZ, UR36 ;  /* 0x00000024ff237e24 */ /* 0x000fe2000f8e00ff */
[----:B------:R-:W-:Y:S01]  /*5d00*/  BSSY B0, `(.L_x_2960) ;  /* 0x0000014000007945 */ /* 0x000fe20003800000 */
[----:B------:R-:W-:-:S02]  /*5d10*/  UIMAD UR7, UR39, UR11, UR7 ;  /* 0x0000000b270772a4 */ /* 0x000fc4000f8e0207 */
[----:B------:R-:W-:Y:S01]  /*5d20*/  IMAD.WIDE.U32 R44, R45, UR39, R32 ;  /* 0x000000272d2c7c25 */ /* 0x000fe2000f8e0020 */
[----:B------:R-:W-:Y:S02]  /*5d30*/  P2R R47, PR, RZ, 0x40 ;  /* 0x00000040ff2f7803 */ /* 0x000fe40000000000 */
[----:B------:R-:W-:Y:S01]  /*5d40*/  P2R R48, PR, RZ, 0x20 ;  /* 0x00000020ff307803 */ /* 0x000fe20000000000 */
[----:B------:R-:W-:Y:S01]  /*5d50*/  IMAD.WIDE R2, R35, 0x80, R2 ;  /* 0x0000008023027825 */ /* 0x000fe200078e0202 */
[----:B------:R-:W-:-:S03]  /*5d60*/  ISETP.GE.OR P3, PT, R36, UR4, P6 ;  /* 0x0000000424007c0c */ /* 0x000fc6000b766670 */
[----:B------:R-:W-:Y:S01]  /*5d70*/  VIADD R41, R45, UR7 ;  /* 0x000000072d297c36 */ /* 0x000fe20008000000 */
[----:B--23--:R-:W-:Y:S09]  /*5d80*/  @P4 BRA `(.L_x_2961) ;  /* 0x00000000002c4947 */ /* 0x00cff20003800000 */
        /* <DEDUP_REMOVED lines=11> */
.L_x_2961:
[----:B------:R-:W-:Y:S05]  /*5e40*/  BSYNC B0 ;  /* 0x0000000000007941 */ /* 0x000fea0003800000 */
.L_x_2960:
        /* <DEDUP_REMOVED lines=15> */
.L_x_2963:
[----:B------:R-:W-:Y:S05]  /*5f40*/  BSYNC B0 ;  /* 0x0000000000007941 */ /* 0x000fea0003800000 */
.L_x_2962:
        /* <DEDUP_REMOVED lines=18> */
.L_x_2965:
[----:B------:R-:W-:Y:S05]  /*6070*/  BSYNC B0 ;  /* 0x0000000000007941 */ /* 0x000fea0003800000 */
.L_x_2964:
[----:B-1-3--:R1:W3:Y:S01]  /*6080*/  LDS.128 R28, [R46+0x9800] ;  /* 0x009800002e1c7984 */ /* 0x00a2e20000000c00 */
[----:B------:R-:W-:Y:S01]  /*6090*/  BSSY B0, `(.L_x_2966) ;  /* 0x0000010000007945 */ /* 0x000fe20003800000 */
[----:B------:R-:W-:-:S03]  /*60a0*/  VIADD R38, R0, 0x50 ;  /* 0x0000005000267836 */ /* 0x000fc60000000000 */
        /* <DEDUP_REMOVED lines=14> */
.L_x_2967:
[----:B------:R-:W-:Y:S05]  /*6190*/  BSYNC B0 ;  /* 0x0000000000007941 */ /* 0x000fea0003800000 */
.L_x_2966:
[----:B--23--:R2:W3:Y:S01]  /*61a0*/  LDS.128 R28, [R46+0xa000] ;  /* 0x00a000002e1c7984 */ /* 0x00c4e20000000c00 */
[----:B------:R-:W-:Y:S01]  /*61b0*/  ISETP.GE.OR P4, PT, R36, UR4, P1 ;  /* 0x0000000424007c0c */ /* 0x000fe20008f86670 */
[----:B------:R-:W-:Y:S01]  /*61c0*/  BSSY B0, `(.L_x_2968) ;  /* 0x0000010000007945 */ /* 0x000fe20003800000 */
[----:B------:R-:W-:-:S11]  /*61d0*/  ISETP.GE.AND P3, PT, R38, UR9, PT ;  /* 0x0000000926007c0c */ /* 0x000fd6000bf66270 */
        /* <DEDUP_REMOVED lines=14> */
.L_x_2969:
[----:B------:R-:W-:Y:S05]  /*62c0*/  BSYNC B0 ;  /* 0x0000000000007941 */ /* 0x000fea0003800000 */
.L_x_2968:
        /* <DEDUP_REMOVED lines=18> */
.L_x_2971:
[----:B------:R-:W-:Y:S05]  /*63f0*/  BSYNC B0 ;  /* 0x0000000000007941 */ /* 0x000fea0003800000 */
.L_x_2970:
[----:B--23--:R2:W3:Y:S01]  /*6400*/  LDS.128 R28, [R46+0xb000] ;  /* 0x00b000002e1c7984 */ /* 0x00c4e20000000c00 */
[----:B------:R-:W-:Y:S01]  /*6410*/  ISETP.GE.AND P4, PT, R38, UR9, PT ;  /* 0x0000000926007c0c */ /* 0x000fe2000bf86270 */
[----:B------:R-:W-:Y:S01]  /*6420*/  BSSY B0, `(.L_x_2972) ;  /* 0x0000011000007945 */ /* 0x000fe20003800000 */
[----:B------:R-:W-:Y:S02]  /*6430*/  VIADD R0, R0, 0x70 ;  /* 0x0000007000007836 */ /* 0x000fe40000000000 */
        /* <DEDUP_REMOVED lines=15> */
.L_x_2973:
[----:B------:R-:W-:Y:S05]  /*6530*/  BSYNC B0 ;  /* 0x0000000000007941 */ /* 0x000fea0003800000 */
.L_x_2972:
[----:B--23--:R2:W3:Y:S01]  /*6540*/  LDS.128 R28, [R46+0xb800] ;  /* 0x00b800002e1c7984 */ /* 0x00c4e20000000c00 */
[----:B------:R-:W-:Y:S01]  /*6550*/  ISETP.GE.AND P5, PT, R0, UR9, PT ;  /* 0x0000000900007c0c */ /* 0x000fe2000bfa6270 */
[----:B------:R-:W-:Y:S03]  /*6560*/  BSSY B0, `(.L_x_2974) ;  /* 0x0000010000007945 */ /* 0x000fe60003800000 */
        /* <DEDUP_REMOVED lines=15> */
.L_x_2975:
[----:B------:R-:W-:Y:S05]  /*6660*/  BSYNC B0 ;  /* 0x0000000000007941 */ /* 0x000fea0003800000 */
.L_x_2974:
[----:B------:R-:W-:Y:S01]  /*6670*/  ULDC.64 UR4, c[0x0][0x820] ;  /* 0x0002080000047ab9 */ /* 0x000fe20000000a00 */
[----:B------:R-:W-:Y:S01]  /*6680*/  ULDC.64 UR10, c[0x0][0x828] ;  /* 0x00020a00000a7ab9 */ /* 0x000fe20000000a00 */
[----:B------:R-:W-:Y:S02]  /*6690*/  UIMAD UR6, UR6, UR4, URZ ;  /* 0x00000004060672a4 */ /* 0x000fe4000f8e023f */
[----:B--23--:R-:W-:Y:S01]  /*66a0*/  IMAD.U32 R29, RZ, RZ, UR4 ;  /* 0x00000004ff1d7e24 */ /* 0x00cfe2000f8e00ff */
[----:B------:R-:W-:Y:S01]  /*66b0*/  ULDC UR7, c[0x0][0x80c] ;  /* 0x0002030000077ab9 */ /* 0x000fe20000000800 */
[----:B------:R-:W-:Y:S01]  /*66c0*/  IMAD.U32 R39, RZ, RZ, UR10 ;  /* 0x0000000aff277e24 */ /* 0x000fe2000f8e00ff */
[----:B------:R-:W-:Y:S02]  /*66d0*/  UIMAD UR6, UR37, UR5, UR6 ;  /* 0x00000005250672a4 */ /* 0x000fe4000f8e0206 */
[----:B------:R-:W-:Y:S01]  /*66e0*/  IMAD.WIDE.U32 R28, R29, UR37, R36 ;  /* 0x000000251d1c7c25 */ /* 0x000fe2000f8e0024 */
[----:B------:R-:W-:Y:S01]  /*66f0*/  ISETP.GE.OR P2, PT, R36, UR7, P2 ;  /* 0x0000000724007c0c */ /* 0x000fe20009746670 */
[----:B------:R-:W-:Y:S01]  /*6700*/  UIMAD UR4, UR8, UR10, URZ ;  /* 0x0000000a080472a4 */ /* 0x000fe2000f8e023f */
[----:B------:R-:W-:Y:S01]  /*6710*/  P2R R0, PR, RZ, 0x20 ;  /* 0x00000020ff007803 */ /* 0x000fe20000000000 */
[----:B------:R-:W-:Y:S01]  /*6720*/  BSSY B0, `(.L_x_2976) ;  /* 0x000001c000007945 */ /* 0x000fe20003800000 */
[----:B------:R-:W-:Y:S01]  /*6730*/  VIADD R29, R29, UR6 ;  /* 0x000000061d1d7c36 */ /* 0x000fe20008000000 */
[----:B------:R-:W-:Y:S01]  /*6740*/  ISETP.NE.AND P5, PT, R47, RZ, PT ;  /* 0x000000ff2f00720c */ /* 0x000fe20003fa5270 */
[----:B------:R-:W-:Y:S01]  /*6750*/  UIMAD UR4, UR39, UR11, UR4 ;  /* 0x0000000b270472a4 */ /* 0x000fe2000f8e0204 */
[----:B------:R-:W-:Y:S01]  /*6760*/  ISETP.NE.AND P6, PT, R48, RZ, PT ;  /* 0x000000ff3000720c */ /* 0x000fe20003fc5270 */
[----:B------:R-:W-:Y:S01]  /*6770*/  IMAD.WIDE.U32 R38, R39, UR39, R28 ;  /* 0x0000002727267c25 */ /* 0x000fe2000f8e001c */
[C---:B------:R-:W-:Y:S01]  /*6780*/  ISETP.GE.OR P5, PT, R36.reuse, UR7, P5 ;  /* 0x0000000724007c0c */ /* 0x040fe2000afa6670 */
[----:B------:R2:W3:Y:S01]  /*6790*/  LDS.128 R28, [R46] ;  /* 0x000000002e1c7984 */ /* 0x0004e20000000c00 */
[----:B------:R-:W-:Y:S01]  /*67a0*/  ISETP.GE.OR P0, PT, R36, UR7, P0 ;  /* 0x0000000724007c0c */ /* 0x000fe20008706670 */
[----:B------:R-:W-:Y:S01]  /*67b0*/  VIADD R35, R39, UR4 ;  /* 0x0000000427237c36 */ /* 0x000fe20008000000 */
[----:B------:R-:W-:-:S02]  /*67c0*/  P2R R40, PR, RZ, 0x20 ;  /* 0x00000020ff287803 */ /* 0x000fc40000000000 */
[----:B------:R-:W-:Y:S02]  /*67d0*/  ISETP.NE.AND P5, PT, R0, RZ, PT ;  /* 0x000000ff0000720c */ /* 0x000fe40003fa5270 */
[C---:B------:R-:W-:Y:S02]  /*67e0*/  ISETP.GE.OR P6, PT, R36.reuse, UR7, P6 ;  /* 0x0000000724007c0c */ /* 0x040fe4000b7c6670 */
[C---:B------:R-:W-:Y:S02]  /*67f0*/  ISETP.GE.OR P1, PT, R36.reuse, UR7, P1 ;  /* 0x0000000724007c0c */ /* 0x040fe40008f26670 */
[C---:B------:R-:W-:Y:S02]  /*6800*/  ISETP.GE.OR P3, PT, R36.reuse, UR7, P3 ;  /* 0x0000000724007c0c */ /* 0x040fe40009f66670 */
[C---:B------:R-:W-:Y:S02]  /*6810*/  ISETP.GE.OR P4, PT, R36.reuse, UR7, P4 ;  /* 0x0000000724007c0c */ /* 0x040fe4000a786670 */
[----:B------:R-:W-:Y:S01]  /*6820*/  ISETP.GE.OR P5, PT, R36, UR7, P5 ;  /* 0x0000000724007c0c */ /* 0x000fe2000afa6670 */
[----:B--2---:R-:W-:-:S12]  /*6830*/  @P2 BRA `(.L_x_2977) ;  /* 0x0000000000282947 */ /* 0x004fd80003800000 */
        /* <DEDUP_REMOVED lines=10> */
.L_x_2977:
[----:B------:R-:W-:Y:S05]  /*68e0*/  BSYNC B0 ;  /* 0x0000000000007941 */ /* 0x000fea0003800000 */
.L_x_2976:
[----:B--23--:R2:W3:Y:S01]  /*68f0*/  LDS.128 R28, [R46+0x800] ;  /* 0x000800002e1c7984 */ /* 0x00c4e20000000c00 */
[----:B------:R-:W-:Y:S01]  /*6900*/  ISETP.NE.AND P2, PT, R40, RZ, PT ;  /* 0x000000ff2800720c */ /* 0x000fe20003f45270 */
[----:B------:R-:W-:-:S12]  /*6910*/  BSSY B0, `(.L_x_2978) ;  /* 0x000000f000007945 */ /* 0x000fd80003800000 */
        /* <DEDUP_REMOVED lines=14> */
.L_x_2979:
[----:B------:R-:W-:Y:S05]  /*6a00*/  BSYNC B0 ;  /* 0x0000000000007941 */ /* 0x000fea0003800000 */
.L_x_2978:
        /* <DEDUP_REMOVED lines=15> */
.L_x_2981:
[----:B------:R-:W-:Y:S05]  /*6b00*/  BSYNC B0 ;  /* 0x0000000000007941 */ /* 0x000fea0003800000 */
.L_x_2980:
[----:B------:R-:W-:Y:S04]  /*6b10*/  BSSY B0, `(.L_x_2982) ;  /* 0x000000f000007945 */ /* 0x000fe80003800000 */
        /* <DEDUP_REMOVED lines=14> */
.L_x_2983:
[----:B------:R-:W-:Y:S05]  /*6c00*/  BSYNC B0 ;  /* 0x0000000000007941 */ /* 0x000fea0003800000 */
.L_x_2982:
[----:B------:R-:W-:Y:S04]  /*6c10*/  BSSY B0, `(.L_x_2984) ;  /* 0x000000f000007945 */ /* 0x000fe80003800000 */
[----:B------:R-:W-:Y:S05]  /*6c20*/  @P1 BRA `(.L_x_2985) ;  /* 0x0000000000341947 */ /* 0x000fea0003800000 */
[----:B--2-4-:R-:W-:Y:S01]  /*6c30*/  IADD3 R23, P0, R2, 0x40, RZ ;  /* 0x0000004002177810 */ /* 0x014fe20007f1e0ff */
        /* <DEDUP_REMOVED lines=12> */
.L_x_2985:
[----:B------:R-:W-:Y:S05]  /*6d00*/  BSYNC B0 ;  /* 0x0000000000007941 */ /* 0x000fea0003800000 */
.L_x_2984:
        /* <DEDUP_REMOVED lines=15> */
.L_x_2987:
[----:B------:R-:W-:Y:S05]  /*6e00*/  BSYNC B0 ;  /* 0x0000000000007941 */ /* 0x000fea0003800000 */
.L_x_2986:
        /* <DEDUP_REMOVED lines=15> */
.L_x_2989:
[----:B------:R-:W-:Y:S05]  /*6f00*/  BSYNC B0 ;  /* 0x0000000000007941 */ /* 0x000fea0003800000 */
.L_x_2988:
[----:B------:R-:W-:Y:S05]  /*6f10*/  @P5 BRA `(.L_x_2934) ;  /* 0x0000005400a85947 */ /* 0x000fea0003800000 */
[----:B--2---:R-:W-:Y:S01]  /*6f20*/  IADD3 R9, P0, R2, 0x70, RZ ;  /* 0x0000007002097810 */ /* 0x004fe20007f1e0ff */
        /* <DEDUP_REMOVED lines=13> */
.L_x_2958:
[----:B------:R-:W-:Y:S01]  /*7000*/  ULDC.64 UR4, c[0x0][0x870] ;  /* 0x00021c0000047ab9 */ /* 0x000fe20000000a00 */
[----:B------:R-:W-:Y:S01]  /*7010*/  ULDC.64 UR6, c[0x0][0x878] ;  /* 0x00021e0000067ab9 */ /* 0x000fe20000000a00 */
[----:B------:R-:W-:Y:S02]  /*7020*/  UISETP.NE.U32.AND UP0, UPT, UR4, URZ, UPT ;  /* 0x0000003f0400728c */ /* 0x000fe4000bf05070 */
[----:B------:R-:W-:Y:S02]  /*7030*/  UISETP.NE.U32.AND UP1, UPT, UR6, URZ, UPT ;  /* 0x0000003f0600728c */ /* 0x000fe4000bf25070 */
[----:B------:R-:W-:Y:S02]  /*7040*/  UISETP.NE.AND.EX UP0, UPT, UR5, URZ, UPT, UP0 ;  /* 0x0000003f0500728c */ /* 0x000fe4000bf05300 */
[----:B------:R-:W-:Y:S01]  /*7050*/  UISETP.NE.AND.EX UP1, UPT, UR7, URZ, UPT, UP1 ;  /* 0x0000003f0700728c */ /* 0x000fe2000bf25310 */
[----:B------:R-:W-:-:S03]  /*7060*/  ULDC.64 UR4, c[0x0][0x870] ;  /* 0x00021c0000047ab9 */ /* 0x000fc60000000a00 */
[----:B------:R-:W-:Y:S01]  /*7070*/  PLOP3.LUT P0, PT, PT, PT, UP0, 0x80, 0x0 ;  /* 0x000000000000781c */ /* 0x000fe20003f0f008 */
[----:B------:R-:W-:-:S06]  /*7080*/  UIMAD.WIDE UR4, UR39, 0x4, UR4 ;  /* 0x00000004270478a5 */ /* 0x000fcc000f8e0204 */
[----:B------:R-:W-:Y:S02]  /*7090*/  IMAD.U32 R2, RZ, RZ, UR4 ;  /* 0x00000004ff027e24 */ /* 0x000fe4000f8e00ff */
[----:B------:R-:W-:Y:S01]  /*70a0*/  IMAD.U32 R3, RZ, RZ, UR5 ;  /* 0x00000005ff037e24 */ /* 0x000fe2000f8e00ff */
[----:B------:R-:W-:-:S04]  /*70b0*/  @UP1 ULDC.64 UR4, c[0x0][0x878] ;  /* 0x00021e0000041ab9 */ /* 0x000fc80000000a00 */
[----:B------:R-:W2:Y:S01]  /*70c0*/  @P0 LDG.E R6, desc[UR46][R2.64] ;  /* 0x0000002e02060981 */ /* 0x000ea2000c1e1900 */
[----:B------:R-:W-:Y:S01]  /*70d0*/  PLOP3.LUT P1, PT, PT, PT, UP1, 0x80, 0x0 ;  /* 0x000000000000781c */ /* 0x000fe20003f2f018 */
[----:B------:R-:W-:-:S06]  /*70e0*/  @UP1 UIMAD.WIDE UR4, UR39, 0x4, UR4 ;  /* 0x00000004270418a5 */ /* 0x000fcc000f8e0204 */
[----:B------:R-:W-:Y:S02]  /*70f0*/  IMAD.U32 R4, RZ, RZ, UR4 ;  /* 0x00000004ff047e24 */ /* 0x000fe4000f8e00ff */
[----:B------:R-:W-:-:S05]  /*7100*/  IMAD.U32 R5, RZ, RZ, UR5 ;  /* 0x00000005ff057e24 */ /* 0x000fca000f8e00ff */
[----:B------:R-:W3:Y:S01]  /*7110*/  @P1 LDG.E R4, desc[UR46][R4.64] ;  /* 0x0000002e04041981 */ /* 0x000ee2000c1e1900 */
[----:B------:R-:W-:Y:S01]  /*7120*/  ULDC UR6, c[0x0][0x808] ;  /* 0x0002020000067ab9 */ /* 0x000fe20000000800 */
[----:B------:R-:W-:Y:S01]  /*7130*/  UMOV UR4, URZ ;  /* 0x0000003f00047c82 */ /* 0x000fe20008000000 */
[----:B------:R-:W-:Y:S01]  /*7140*/  UMOV UR5, URZ ;  /* 0x0000003f00057c82 */ /* 0x000fe20008000000 */
[----:B------:R-:W1:Y:S02]  /*7150*/  S2R R0, SR_TID.X ;  /* 0x0000000000007919 */ /* 0x000e640000002100 */
[----:B-1----:R-:W-:-:S05]  /*7160*/  VIADD R7, R0, 0xffffff80 ;  /* 0xffffff8000077836 */ /* 0x002fca0000000000 */
[----:B------:R-:W-:Y:S02]  /*7170*/  SHF.R.S32.HI R0, RZ, 0x1f, R7 ;  /* 0x0000001fff007819 */ /* 0x000fe40000011407 */
[----:B--2---:R-:W-:Y:S02]  /*7180*/  @P0 R2UR UR7, R6 ;  /* 0x00000000060702ca */ /* 0x004fe400000e0000 */
[----:B------:R-:W-:-:S04]  /*7190*/  LEA.HI R6, R0, R7, RZ, 0x4 ;  /* 0x0000000700067211 */ /* 0x000fc800078f20ff */
[----:B------:R-:W-:Y:S02]  /*71a0*/  LOP3.LUT R0, R6, 0x1ffffff0, RZ, 0xc0, !PT ;  /* 0x1ffffff006007812 */ /* 0x000fe400078ec0ff */
[----:B------:R-:W-:-:S03]  /*71b0*/  SHF.R.S32.HI R12, RZ, 0x4, R6 ;  /* 0x00000004ff0c7819 */ /* 0x000fc60000011406 */
[----:B------:R-:W-:Y:S02]  /*71c0*/  IMAD.IADD R0, R7, 0x1, -R0 ;  /* 0x0000000107007824 */ /* 0x000fe400078e0a00 */
[----:B------:R-:W-:Y:S01]  /*71d0*/  @UP0 USHF.R.S32.HI UR8, URZ, 0x1f, UR7 ;  /* 0x0000001f3f080899 */ /* 0x000fe20008011407 */
[----:B---3--:R-:W-:Y:S01]  /*71e0*/  @P1 R2UR UR6, R4 ;  /* 0x00000000040612ca */ /* 0x008fe200000e0000 */
[----:B------:R-:W-:-:S05]  /*71f0*/  @UP0 UMOV UR4, UR7 ;  /* 0x0000000700040c82 */ /* 0x000fca0008000000 */
[----:B------:R-:W-:Y:S01]  /*7200*/  @UP0 UMOV UR5, UR8 ;  /* 0x0000000800050c82 */ /* 0x000fe20008000000 */
[----:B------:R-:W-:Y:S08]  /*7210*/  @P1 BRA `(.L_x_2990) ;  /* 0x0000000000181947 */ /* 0x000ff00003800000 */
[----:B------:R-:W-:Y:S05]  /*7220*/  @!P0 BRA `(.L_x_2990) ;  /* 0x0000000000148947 */ /* 0x000fea0003800000 */
[----:B------:R-:W2:Y:S04]  /*7230*/  LDG.E R5, desc[UR46][R2.64] ;  /* 0x0000002e02057981 */ /* 0x000ea8000c1e1900 */
[----:B------:R-:W3:Y:S01]  /*7240*/  LDG.E R4, desc[UR46][R2.64+0x4] ;  /* 0x0000042e02047981 */ /* 0x000ee2000c1e1900 */
[----:B--2---:R-:W-:Y:S02]  /*7250*/  R2UR UR7, R5 ;  /* 0x00000000050772ca */ /* 0x004fe400000e0000 */
[----:B---3--:R-:W-:-:S13]  /*7260*/  R2UR UR6, R4 ;  /* 0x00000000040672ca */ /* 0x008fda00000e0000 */
[----:B------:R-:W-:-:S12]  /*7270*/  UIADD3 UR6, -UR7, UR6, URZ ;  /* 0x0000000607067290 */ /* 0x000fd8000fffe13f */
.L_x_2990:
[----:B------:R-:W-:Y:S01]  /*7280*/  IMAD.SHL.U32 R4, R0, 0x8, RZ ;  /* 0x0000000800047824 */ /* 0x000fe200078e00ff */
[----:B------:R-:W-:Y:S01]  /*7290*/  USHF.R.S32.HI UR9, URZ, 0x1f, UR37 ;  /* 0x0000001f3f097899 */ /* 0x000fe20008011425 */
[C---:B------:R-:W-:Y:S01]  /*72a0*/  VIADD R2, R12.reuse, 0x10 ;  /* 0x000000100c027836 */ /* 0x040fe20000000000 */
[----:B------:R-:W-:Y:S01]  /*72b0*/  UIMAD UR7, UR36, -0x80, UR6 ;  /* 0xffffff80240778a4 */ /* 0x000fe2000f8e0206 */
[----:B------:R-:W-:Y:S01]  /*72c0*/  VIADD R6, R12, 0x30 ;  /* 0x000000300c067836 */ /* 0x000fe20000000000 */
[----:B------:R-:W-:Y:S01]  /*72d0*/  ULDC.64 UR10, c[0x0][0x820] ;  /* 0x00020800000a7ab9 */ /* 0x000fe20000000a00 */
[----:B------:R-:W-:Y:S01]  /*72e0*/  SHF.R.S32.HI R5, RZ, 0x1f, R4 ;  /* 0x0000001fff057819 */ /* 0x000fe20000011404 */
[----:B------:R-:W-:Y:S02]  /*72f0*/  UIMAD UR6, UR9, UR10, URZ ;  /* 0x0000000a090672a4 */ /* 0x000fe4000f8e023f */
[----:B------:R-:W-:Y:S01]  /*7300*/  IMAD.U32 R3, RZ, RZ, UR10 ;  /* 0x0000000aff037e24 */ /* 0x000fe2000f8e00ff */
[----:B------:R-:W-:Y:S01]  /*7310*/  ISETP.GE.AND P6, PT, R2, UR7, PT ;  /* 0x0000000702007c0c */ /* 0x000fe2000bfc6270 */
[----:B------:R-:W-:Y:S01]  /*7320*/  VIADD R0, R12, 0x20 ;  /* 0x000000200c007836 */ /* 0x000fe20000000000 */
[----:B------:R-:W-:-:S02]  /*7330*/  UIMAD UR8, UR37, UR11, UR6 ;  /* 0x0000000b250872a4 */ /* 0x000fc4000f8e0206 */
[----:B------:R-:W-:Y:S01]  /*7340*/  IMAD.WIDE.U32 R2, R3, UR37, R4 ;  /* 0x0000002503027c25 */ /* 0x000fe2000f8e0004 */
[----:B------:R-:W-:Y:S01]  /*7350*/  USHF.R.S32.HI UR6, URZ, 0x1f, UR39 ;  /* 0x0000001f3f067899 */ /* 0x000fe20008011427 */
[----:B------:R-:W-:Y:S01]  /*7360*/  ISETP.GE.AND P0, PT, R6, UR7, PT ;  /* 0x0000000706007c0c */ /* 0x000fe2000bf06270 */
[----:B------:R-:W-:Y:S01]  /*7370*/  ULDC.64 UR10, c[0x0][0x828] ;  /* 0x00020a00000a7ab9 */ /* 0x000fe20000000a00 */
[----:B------:R-:W-:Y:S01]  /*7380*/  IMAD.MOV.U32 R6, RZ, RZ, R2 ;  /* 0x000000ffff067224 */ /* 0x000fe200078e0002 */
[C---:B------:R-:W-:Y:S01]  /*7390*/  ISETP.GE.AND P2, PT, R12.reuse, UR7, PT ;  /* 0x000000070c007c0c */ /* 0x040fe2000bf46270 */
[----:B------:R-:W-:Y:S01]  /*73a0*/  VIADD R7, R3, UR8 ;  /* 0x0000000803077c36 */ /* 0x000fe20008000000 */
        /* <DEDUP_REMOVED lines=9> */
[----:B------:R-:W-:Y:S01]  /*7440*/  ISETP.GE.AND P5, PT, R0, UR7, PT ;  /* 0x0000000700007c0c */ /* 0x000fe2000bfa6270 */
[----:B------:R-:W-:-:S02]  /*7450*/  UIMAD UR6, UR39, UR11, UR6 ;  /* 0x0000000b270672a4 */ /* 0x000fc4000f8e0206 */
[----:B------:R-:W-:Y:S01]  /*7460*/  IMAD.WIDE.U32 R10, R11, UR39, R6 ;  /* 0x000000270b0a7c25 */ /* 0x000fe2000f8e0006 */
[----:B------:R-:W-:Y:S01]  /*7470*/  BSSY B0, `(.L_x_2991) ;  /* 0x0000013000007945 */ /* 0x000fe20003800000 */
[----:B------:R-:W-:Y:S02]  /*7480*/  P2R R14, PR, RZ, 0x40 ;  /* 0x00000040ff0e7803 */ /* 0x000fe40000000000 */
[----:B------:R-:W-:Y:S01]  /*7490*/  VIADD R0, R12, 0x40 ;  /* 0x000000400c007836 */ /* 0x000fe20000000000 */
[----:B------:R-:W-:Y:S01]  /*74a0*/  P2R R15, PR, RZ, 0x20 ;  /* 0x00000020ff0f7803 */ /* 0x000fe20000000000 */
[----:B------:R-:W-:Y:S01]  /*74b0*/  IMAD.WIDE R2, R9, 0x80, R2 ;  /* 0x0000008009027825 */ /* 0x000fe200078e0202 */
[----:B------:R-:W-:Y:S02]  /*74c0*/  ISETP.GE.OR P3, PT, R4, UR4, P6 ;  /* 0x0000000404007c0c */ /* 0x000fe4000b766670 */
[----:B------:R-:W-:Y:S01]  /*74d0*/  ISETP.GE.AND P1, PT, R0, UR7, PT ;  /* 0x0000000700007c0c */ /* 0x000fe2000bf26270 */
[----:B------:R-:W-:Y:S01]  /*74e0*/  VIADD R9, R11, UR6 ;  /* 0x000000060b097c36 */ /* 0x000fe20008000000 */
[----:B------:R-:W-:Y:S11]  /*74f0*/  @P4 BRA `(.L_x_2992) ;  /* 0x0000000000284947 */ /* 0x000ff60003800000 */
        /* <DEDUP_REMOVED lines=10> */
.L_x_2992:
[----:B------:R-:W-:Y:S05]  /*75a0*/  BSYNC B0 ;  /* 0x0000000000007941 */ /* 0x000fea0003800000 */
.L_x_2991:
        /* <DEDUP_REMOVED lines=16> */
.L_x_2994:
[----:B------:R-:W-:Y:S05]  /*76b0*/  BSYNC B0 ;  /* 0x0000000000007941 */ /* 0x000fea0003800000 */
.L_x_2993:
        /* <DEDUP_REMOVED lines=12> */
[----:B-12---:R-:W-:Y:S01]  /*7780*/  LEA R16, P4, R6, UR10, 0x1 ;  /* 0x0000000a06107c11 */ /* 0x006fe2000f8808ff */
[----:B------:R-:W-:-:S05]  /*7790*/  IMAD.IADD R7, R7, 0x1, R13 ;  /* 0x0000000107077824 */ /* 0x000fca00078e020d */
[----:B------:R-:W-:-:S05]  /*77a0*/  LEA.HI.X R17, R6, UR11, R7, 0x1, P4 ;  /* 0x0000000b06117c11 */ /* 0x000fca000a0f0c07 */
[----:B------:R3:W-:Y:S02]  /*77b0*/  STG.E.128 desc[UR46][R16.64], RZ ;  /* 0x000000ff10007986 */ /* 0x0007e4000c101d2e */
.L_x_2996:
[----:B------:R-:W-:Y:S05]  /*77c0*/  BSYNC B0 ;  /* 0x0000000000007941 */ /* 0x000fea0003800000 */
.L_x_2995:
        /* <DEDUP_REMOVED lines=13> */
[----:B-123--:R-:W-:Y:S01]  /*78a0*/  LEA R16, P3, R6, UR10, 0x1 ;  /* 0x0000000a06107c11 */ /* 0x00efe2000f8608ff */
[----:B------:R-:W-:-:S05]  /*78b0*/  IMAD.IADD R7, R7, 0x1, R13 ;  /* 0x0000000107077824 */ /* 0x000fca00078e020d */
[----:B------:R-:W-:-:S05]  /*78c0*/  LEA.HI.X R17, R6, UR11, R7, 0x1, P3 ;  /* 0x0000000b06117c11 */ /* 0x000fca00098f0c07 */
[----:B------:R4:W-:Y:S02]  /*78d0*/  STG.E.128 desc[UR46][R16.64], RZ ;  /* 0x000000ff10007986 */ /* 0x0009e4000c101d2e */
.L_x_2998:
[----:B------:R-:W-:Y:S05]  /*78e0*/  BSYNC B0 ;  /* 0x0000000000007941 */ /* 0x000fea0003800000 */
.L_x_2997:
        /* <DEDUP_REMOVED lines=16> */
.L_x_3000:
[----:B------:R-:W-:Y:S05]  /*79f0*/  BSYNC B0 ;  /* 0x0000000000007941 */ /* 0x000fea0003800000 */
.L_x_2999:
[----:B------:R-:W-:Y:S01]  /*7a00*/  ISETP.GE.OR P4, PT, R4, UR4, P3 ;  /* 0x0000000404007c0c */ /* 0x000fe20009f86670 */
[----:B------:R-:W-:Y:S01]  /*7a10*/  BSSY B0, `(.L_x_3001) ;  /* 0x0000010000007945 */ /* 0x000fe20003800000 */
[----:B------:R-:W-:-:S11]  /*7a20*/  VIADD R18, R12, 0x60 ;  /* 0x000000600c127836 */ /* 0x000fd60000000000 */
        /* <DEDUP_REMOVED lines=14> */
.L_x_3002:
[----:B------:R-:W-:Y:S05]  /*7b10*/  BSYNC B0 ;  /* 0x0000000000007941 */ /* 0x000fea0003800000 */
.L_x_3001:
[----:B------:R-:W-:Y:S01]  /*7b20*/  ISETP.GE.AND P4, PT, R18, UR7, PT ;  /* 0x0000000712007c0c */ /* 0x000fe2000bf86270 */
[----:B------:R-:W-:Y:S01]  /*7b30*/  BSSY B0, `(.L_x_3003) ;  /* 0x0000011000007945 */ /* 0x000fe20003800000 */
[----:B------:R-:W-:Y:S02]  /*7b40*/  VIADD R12, R12, 0x70 ;  /* 0x000000700c0c7836 */ /* 0x000fe40000000000 */
        /* <DEDUP_REMOVED lines=15> */
.L_x_3004:
[----:B------:R-:W-:Y:S05]  /*7c40*/  BSYNC B0 ;  /* 0x0000000000007941 */ /* 0x000fea0003800000 */
.L_x_3003:
[----:B------:R-:W-:Y:S01]  /*7c50*/  ISETP.GE.AND P5, PT, R12, UR7, PT ;  /* 0x000000070c007c0c */ /* 0x000fe2000bfa6270 */
        /* <DEDUP_REMOVED lines=16> */
.L_x_3006:
[----:B------:R-:W-:Y:S05]  /*7d60*/  BSYNC B0 ;  /* 0x0000000000007941 */ /* 0x000fea0003800000 */
.L_x_3005:
[----:B------:R-:W-:Y:S01]  /*7d70*/  ULDC.64 UR4, c[0x0][0x850] ;  /* 0x0002140000047ab9 */ /* 0x000fe20000000a00 */
[----:B------:R-:W-:Y:S01]  /*7d80*/  ULDC UR10, c[0x0][0x83c] ;  /* 0x00020f00000a7ab9 */ /* 0x000fe20000000800 */
[----:B------:R-:W-:Y:S01]  /*7d90*/  IMAD.U32 R7, RZ, RZ, UR4 ;  /* 0x00000004ff077e24 */ /* 0x000fe2000f8e00ff */
[----:B------:R-:W-:Y:S01]  /*7da0*/  UIMAD UR4, UR9, UR4, URZ ;  /* 0x00000004090472a4 */ /* 0x000fe2000f8e023f */
[----:B------:R-:W-:Y:S01]  /*7db0*/  ISETP.GE.OR P2, PT, R4, UR10, P2 ;  /* 0x0000000a04007c0c */ /* 0x000fe20009746670 */
[----:B------:R-:W-:Y:S01]  /*7dc0*/  ULDC.64 UR6, c[0x0][0x858] ;  /* 0x0002160000067ab9 */ /* 0x000fe20000000a00 */
[----:B------:R-:W-:Y:S01]  /*7dd0*/  IMAD.WIDE.U32 R6, R7, UR37, R4 ;  /* 0x0000002507067c25 */ /* 0x000fe2000f8e0004 */
[----:B------:R-:W-:Y:S01]  /*7de0*/  UIMAD UR4, UR37, UR5, UR4 ;  /* 0x00000005250472a4 */ /* 0x000fe2000f8e0204 */
[----:B------:R-:W-:Y:S01]  /*7df0*/  P2R R0, PR, RZ, 0x20 ;  /* 0x00000020ff007803 */ /* 0x000fe20000000000 */
[----:B------:R-:W-:Y:S01]  /*7e00*/  BSSY B0, `(.L_x_3007) ;  /* 0x000001d000007945 */ /* 0x000fe20003800000 */
[----:B------:R-:W-:Y:S01]  /*7e10*/  ISETP.NE.AND P5, PT, R14, RZ, PT ;  /* 0x000000ff0e00720c */ /* 0x000fe20003fa5270 */
[----:B-1----:R-:W-:Y:S01]  /*7e20*/  IMAD.U32 R9, RZ, RZ, UR6 ;  /* 0x00000006ff097e24 */ /* 0x002fe2000f8e00ff */
[----:B------:R-:W-:Y:S01]  /*7e30*/  ISETP.NE.AND P6, PT, R15, RZ, PT ;  /* 0x000000ff0f00720c */ /* 0x000fe20003fc5270 */
[----:B------:R-:W-:Y:S01]  /*7e40*/  VIADD R7, R7, UR4 ;  /* 0x0000000407077c36 */ /* 0x000fe20008000000 */
[----:B------:R-:W-:Y:S01]  /*7e50*/  UIMAD UR4, UR8, UR6, URZ ;  /* 0x00000006080472a4 */ /* 0x000fe2000f8e023f */
[----:B------:R-:W-:Y:S01]  /*7e60*/  ISETP.GE.OR P5, PT, R4, UR10, P5 ;  /* 0x0000000a04007c0c */ /* 0x000fe2000afa6670 */
[----:B------:R-:W-:-:S02]  /*7e70*/  IMAD.WIDE.U32 R8, R9, UR39, R6 ;  /* 0x0000002709087c25 */ /* 0x000fc4000f8e0006 */
[----:B------:R-:W-:Y:S01]  /*7e80*/  UIMAD UR4, UR39, UR7, UR4 ;  /* 0x00000007270472a4 */ /* 0x000fe2000f8e0204 */
[----:B------:R-:W-:Y:S02]  /*7e90*/  P2R R10, PR, RZ, 0x20 ;  /* 0x00000020ff0a7803 */ /* 0x000fe40000000000 */
[----:B------:R-:W-:Y:S02]  /*7ea0*/  ISETP.NE.AND P5, PT, R0, RZ, PT ;  /* 0x000000ff0000720c */ /* 0x000fe40003fa5270 */
[C---:B------:R-:W-:Y:S01]  /*7eb0*/  ISETP.GE.OR P6, PT, R4.reuse, UR10, P6 ;  /* 0x0000000a04007c0c */ /* 0x040fe2000b7c6670 */
[----:B------:R-:W-:Y:S01]  /*7ec0*/  VIADD R7, R9, UR4 ;  /* 0x0000000409077c36 */ /* 0x000fe20008000000 */
[C---:B------:R-:W-:Y:S02]  /*7ed0*/  ISETP.GE.OR P0, PT, R4.reuse, UR10, P0 ;  /* 0x0000000a04007c0c */ /* 0x040fe40008706670 */
[C---:B------:R-:W-:Y:S02]  /*7ee0*/  ISETP.GE.OR P1, PT, R4.reuse, UR10, P1 ;  /* 0x0000000a04007c0c */ /* 0x040fe40008f26670 */
[----:B------:R-:W-:-:S02]  /*7ef0*/  ISETP.GE.OR P3, PT, R4, UR10, P3 ;  /* 0x0000000a04007c0c */ /* 0x000fc40009f66670 */
        /* <DEDUP_REMOVED lines=13> */
.L_x_3008:
[----:B------:R-:W-:Y:S05]  /*7fd0*/  BSYNC B0 ;  /* 0x0000000000007941 */ /* 0x000fea0003800000 */
.L_x_3007:
        /* <DEDUP_REMOVED lines=16> */
.L_x_3010:
[----:B------:R-:W-:Y:S05]  /*80e0*/  BSYNC B0 ;  /* 0x0000000000007941 */ /* 0x000fea0003800000 */
.L_x_3009:
        /* <DEDUP_REMOVED lines=15> */
.L_x_3012:
[----:B------:R-:W-:Y:S05]  /*81e0*/  BSYNC B0 ;  /* 0x0000000000007941 */ /* 0x000fea0003800000 */
.L_x_3011:
        /* <DEDUP_REMOVED lines=15> */
.L_x_3014:
[----:B------:R-:W-:Y:S05]  /*82e0*/  BSYNC B0 ;  /* 0x0000000000007941 */ /* 0x000fea0003800000 */
.L_x_3013:
        /* <DEDUP_REMOVED lines=15> */
.L_x_3016:
[----:B------:R-:W-:Y:S05]  /*83e0*/  BSYNC B0 ;  /* 0x0000000000007941 */ /* 0x000fea0003800000 */
.L_x_3015:
        /* <DEDUP_REMOVED lines=15> */
.L_x_3018:
[----:B------:R-:W-:Y:S05]  /*84e0*/  BSYNC B0 ;  /* 0x0000000000007941 */ /* 0x000fea0003800000 */
.L_x_3017:
        /* <DEDUP_REMOVED lines=15> */
.L_x_3020:
[----:B------:R-:W-:Y:S05]  /*85e0*/  BSYNC B0 ;  /* 0x0000000000007941 */ /* 0x000fea0003800000 */
.L_x_3019:
        /* <DEDUP_REMOVED lines=15> */
.L_x_2927:
        /* <DEDUP_REMOVED lines=29> */
.L_x_3022:
[----:B------:R-:W-:Y:S01]  /*88b0*/  ULDC UR9, c[0x0][0x8c4] ;  /* 0x0002310000097ab9 */ /* 0x000fe20000000800 */
[----:B------:R-:W-:Y:S01]  /*88c0*/  UMOV UR7, UR8 ;  /* 0x0000000800077c82 */ /* 0x000fe20008000000 */
[----:B------:R-:W-:-:S11]  /*88d0*/  UISETP.NE.AND UP0, UPT, UR9, 0x1, UPT ;  /* 0x000000010900788c */ /* 0x000fd6000bf05270 */
[----:B------:R-:W-:Y:S02]  /*88e0*/  @UP0 ULDC.64 UR10, c[0x0][0x8c8] ;  /* 0x00023200000a0ab9 */ /* 0x000fe40000000a00 */
[----:B------:R-:W-:-:S04]  /*88f0*/  UIMAD.WIDE.U32 UR4, UR8, UR10, URZ ;  /* 0x0000000a080472a5 */ /* 0x000fc8000f8e003f */
[----:B------:R-:W-:-:S04]  /*8900*/  @UP0 USHF.R.U32.HI UR7, URZ, UR11, UR5 ;  /* 0x0000000b3f070299 */ /* 0x000fc80008011605 */
[----:B------:R-:W-:-:S12]  /*8910*/  UIMAD UR4, UR7, UR9, URZ ;  /* 0x00000009070472a4 */ /* 0x000fd8000f8e023f */
.L_x_3023:
        /* <DEDUP_REMOVED lines=10> */
[----:B------:R-:W-:Y:S01]  /*89c0*/  ULDC.64 UR4, c[0x0][0x8f8] ;  /* 0x00023e0000047ab9 */ /* 0x000fe20000000a00 */
[----:B------:R-:W-:Y:S01]  /*89d0*/  UIADD3 UR6, -UR13, URZ, URZ ;  /* 0x0000003f0d067290 */ /* 0x000fe2000fffe13f */
[----:B------:R-:W-:-:S03]  /*89e0*/  ISETP.NE.U32.AND P0, PT, RZ, UR4, PT ;  /* 0x00000004ff007c0c */ /* 0x000fc6000bf05070 */
[----:B------:R-:W-:Y:S01]  /*89f0*/  UIMAD UR6, UR9, UR6, UR8 ;  /* 0x00000006090672a4 */ /* 0x000fe2000f8e0208 */
        /* <DEDUP_REMOVED lines=9> */
.L_x_3024:
        /* <DEDUP_REMOVED lines=11> */
[----:B------:R-:W-:Y:S01]  /*8b40*/  R2UR UR4, R0 ;  /* 0x00000000000472ca */ /* 0x000fe200000e0000 */
[----:B------:R-:W-:-:S14]  /*8b50*/  BRA `(.L_x_3025) ;  /* 0x0000000000047947 */ /* 0x000fdc0003800000 */
.L_x_3026:
[----:B------:R-:W-:-:S05]  /*8b60*/  ULDC UR4, c[0x0][0x8ec] ;  /* 0x00023b0000047ab9 */ /* 0x000fca0000000800 */
.L_x_3025:
        /* <DEDUP_REMOVED lines=9> */
[----:B------:R-:W-:Y:S01]  /*8c00*/  ULDC.64 UR14, c[0x0][0x788] ;  /* 0x0001e200000e7ab9 */ /* 0x000fe20000000a00 */
        /* <DEDUP_REMOVED lines=19> */
[----:B------:R-:W-:-:S11]  /*8d40*/  USHF.R.S32.HI UR11, URZ, 0x1f, UR6 ;  /* 0x0000001f3f0b7899 */ /* 0x000fd60008011406 */
        /* <DEDUP_REMOVED lines=16> */
.L_x_3027:
        /* <DEDUP_REMOVED lines=13> */
.L_x_3028:
        /* <DEDUP_REMOVED lines=12> */
.L_x_3029:
[----:B------:R-:W-:Y:S01]  /*8fe0*/  ULEA UR7, UR7, UR10, 0x7 ;  /* 0x0000000a07077291 */ /* 0x000fe2000f8e383f */
[----:B------:R-:W-:Y:S01]  /*8ff0*/  ULDC UR9, c[0x0][0x74c] ;  /* 0x0001d30000097ab9 */ /* 0x000fe20000000800 */
[----:B------:R-:W-:Y:S02]  /*9000*/  UIADD3 UR10, UR10, 0x3f, URZ ;  /* 0x0000003f0a0a7890 */ /* 0x000fe4000fffe03f */
[----:B------:R-:W-:-:S04]  /*9010*/  UIADD3 UR7, UR7, -UR9, -UR8 ;  /* 0x8000000907077290 */ /* 0x000fc8000fffe808 */
        /* <DEDUP_REMOVED lines=11> */
[----:B------:R-:W-:Y:S01]  /*90d0*/  ULDC.64 UR14, c[0x0][0x2d8] ;  /* 0x0000b600000e7ab9 */ /* 0x000fe20000000a00 */
[----:B------:R-:W-:Y:S01]  /*90e0*/  ULDC.64 UR28, c[0x0][0x2e0] ;  /* 0x0000b800001c7ab9 */ /* 0x000fe20000000a00 */
[----:B------:R-:W-:Y:S02]  /*90f0*/  UIMAD UR10, UR11, UR14, URZ ;  /* 0x0000000e0b0a72a4 */ /* 0x000fe4000f8e023f */
[----:B------:R-:W-:Y:S02]  /*9100*/  UIMAD.WIDE.U32 UR8, UR6, UR14, URZ ;  /* 0x0000000e060872a5 */ /* 0x000fe4000f8e003f */
[----:B------:R-:W-:Y:S02]  /*9110*/  UIMAD UR15, UR6, UR15, UR10 ;  /* 0x0000000f060f72a4 */ /* 0x000fe4000f8e020a */
[----:B------:R-:W-:Y:S02]  /*9120*/  UIADD3 UR6, UR7, -UR12, URZ ;  /* 0x8000000c07067290 */ /* 0x000fe4000fffe03f */
[----:B------:R-:W-:-:S02]  /*9130*/  USHF.R.S32.HI UR11, URZ, 0x1f, UR13 ;  /* 0x0000001f3f0b7899 */ /* 0x000fc4000801140d */
[----:B------:R-:W-:Y:S02]  /*9140*/  ULOP3.LUT UR6, UR6, 0x1, URZ, 0xc0, !UPT ;  /* 0x0000000106067892 */ /* 0x000fe4000f8ec03f */
[----:B------:R-:W-:Y:S02]  /*9150*/  USEL UR13, UR13, URZ, !UP0 ;  /* 0x0000003f0d0d7287 */ /* 0x000fe4000c000000 */
[----:B------:R-:W-:Y:S02]  /*9160*/  USEL UR14, UR11, URZ, !UP0 ;  /* 0x0000003f0b0e7287 */ /* 0x000fe4000c000000 */
[----:B------:R-:W-:Y:S02]  /*9170*/  UISETP.NE.U32.AND UP0, UPT, UR6, 0x1, UPT ;  /* 0x000000010600788c */ /* 0x000fe4000bf05070 */
[----:B------:R-:W-:Y:S02]  /*9180*/  UIADD3 UR10, UP1, UR4, UR8, URZ ;  /* 0x00000008040a7290 */ /* 0x000fe4000ff3e03f */
[----:B------:R-:W-:-:S02]  /*9190*/  UIADD3 UR15, UR9, UR15, URZ ;  /* 0x0000000f090f7290 */ /* 0x000fc4000fffe03f */
[----:B------:R-:W-:Y:S01]  /*91a0*/  PLOP3.LUT P1, PT, PT, PT, UP0, 0x80, 0x0 ;  /* 0x000000000000781c */ /* 0x000fe20003f2f008 */
[----:B------:R-:W-:Y:S02]  /*91b0*/  UIMAD UR14, UR14, UR28, URZ ;  /* 0x0000001c0e0e72a4 */ /* 0x000fe4000f8e023f */
[----:B------:R-:W-:Y:S02]  /*91c0*/  UIADD3.X UR11, UR5, UR15, URZ, UP1, !UPT ;  /* 0x0000000f050b7290 */ /* 0x000fe40008ffe43f */
[----:B------:R-:W-:Y:S02]  /*91d0*/  UIMAD UR14, UR13, UR29, UR14 ;  /* 0x0000001d0d0e72a4 */ /* 0x000fe4000f8e020e */
[----:B------:R-:W-:Y:S01]  /*91e0*/  UIMAD.WIDE.U32 UR10, UR13, UR28, UR10 ;  /* 0x0000001c0d0a72a5 */ /* 0x000fe2000f8e000a */
[----:B------:R-:W-:-:S03]  /*91f0*/  ELECT P0, URZ, PT ;  /* 0x00000000003f782f */ /* 0x000fc60003800000 */
[----:B------:R-:W-:Y:S02]  /*9200*/  UIADD3 UR27, UR11, UR14, URZ ;  /* 0x0000000e0b1b7290 */ /* 0x000fe4000fffe03f */
[----:B------:R-:W-:Y:S10]  /*9210*/  @P1 BRA `(.L_x_3030) ;  /* 0x0000000000bc1947 */ /* 0x000ff40003800000 */
        /* <DEDUP_REMOVED lines=18> */
.L_x_3032:
[----:B------:R-:W-:Y:S05]  /*9340*/  BSYNC B0 ;  /* 0x0000000000007941 */ /* 0x000fea0003800000 */
.L_x_3031:
        /* <DEDUP_REMOVED lines=19> */
.L_x_3034:
[----:B------:R-:W-:Y:S05]  /*9480*/  BSYNC B0 ;  /* 0x0000000000007941 */ /* 0x000fea0003800000 */
.L_x_3033:
[----:B------:R-:W-:Y:S06]  /*9490*/  BAR.ARV 0xa, 0xa0 ;  /* 0x0282800000007b1d */ /* 0x000fec0000002000 */
[----:B------:R-:W-:Y:S04]  /*94a0*/  BSSY B0, `(.L_x_3035) ;  /* 0x0000003000007945 */ /* 0x000fe80003800000 */
[----:B------:R-:W-:Y:S05]  /*94b0*/  @!P0 BRA `(.L_x_3036) ;  /* 0x0000000000048947 */ /* 0x000fea0003800000 */
[----:B------:R-:W-:-:S04]  /*94c0*/  DEPBAR.LE SB0, 0x0 ;  /* 0x000080000000791a */ /* 0x000fc80000000000 */
.L_x_3036:
[----:B------:R-:W-:Y:S05]  /*94d0*/  BSYNC B0 ;  /* 0x0000000000007941 */ /* 0x000fea0003800000 */
.L_x_3035:
[----:B------:R-:W-:Y:S06]  /*94e0*/  BAR.ARV 0xb, 0xa0 ;  /* 0x02c2800000007b1d */ /* 0x000fec0000002000 */
[----:B------:R-:W-:Y:S01]  /*94f0*/  UIADD3 UR18, UR12, 0x1, URZ ;  /* 0x000000010c127890 */ /* 0x000fe2000fffe03f */
[----:B------:R-:W-:Y:S11]  /*9500*/  BRA `(.L_x_3037) ;  /* 0x0000000000047947 */ /* 0x000ff60003800000 */
.L_x_3030:
[----:B------:R-:W-:-:S05]  /*9510*/  UMOV UR18, UR12 ;  /* 0x0000000c00127c82 */ /* 0x000fca0008000000 */
.L_x_3037:
[----:B------:R-:W-:-:S04]  /*9520*/  UIADD3 UR6, UR12, 0x1, URZ ;  /* 0x000000010c067890 */ /* 0x000fc8000fffe03f */
[----:B------:R-:W-:-:S06]  /*9530*/  UISETP.NE.AND UP0, UPT, UR7, UR6, UPT ;  /* 0x000000060700728c */ /* 0x000fcc000bf05270 */
[----:B------:R-:W-:-:S13]  /*9540*/  PLOP3.LUT P1, PT, PT, PT, UP0, 0x80, 0x0 ;  /* 0x000000000000781c */ /* 0x000fda0003f2f008 */
[----:B------:R-:W-:Y:S05]  /*9550*/  @!P1 BRA `(.L_x_2934) ;  /* 0x0000003000189947 */ /* 0x000fea0003800000 */
[----:B------:R-:W-:Y:S01]  /*9560*/  UMOV UR16, UR8 ;  /* 0x0000000800107c82 */ /* 0x000fe20008000000 */
[----:B------:R-:W-:Y:S01]  /*9570*/  UMOV UR17, UR15 ;  /* 0x0000000f00117c82 */ /* 0x000fe20008000000 */
[----:B------:R-:W-:Y:S01]  /*9580*/  ULDC.64 UR20, c[0x0][0x2c0] ;  /* 0x0000b00000147ab9 */ /* 0x000fe20000000a00 */
[----:B------:R-:W-:Y:S02]  /*9590*/  UIMAD.WIDE.U32 UR16, UR13, UR28, UR16 ;  /* 0x0000001c0d1072a5 */ /* 0x000fe4000f8e0010 */
[----:B------:R-:W-:Y:S02]  /*95a0*/  USHF.L.U32 UR19, UR18, 0xd, URZ ;  /* 0x0000000d12137899 */ /* 0x000fe4000800063f */
[----:B------:R-:W-:Y:S01]  /*95b0*/  UIADD3 UR25, UP0, UR4, UR16, URZ ;  /* 0x0000001004197290 */ /* 0x000fe2000ff1e03f */
[----:B------:R-:W-:Y:S01]  /*95c0*/  UMOV UR6, URZ ;  /* 0x0000003f00067c82 */ /* 0x000fe20008000000 */
[----:B------:R-:W-:Y:S02]  /*95d0*/  ULDC.64 UR30, c[0x0][0x2c0] ;  /* 0x0000b000001e7ab9 */ /* 0x000fe40000000a00 */
[----:B------:R-:W-:-:S02]  /*95e0*/  UIADD3.X UR16, UR5, UR14, UR17, UP0, !UPT ;  /* 0x0000000e05107290 */ /* 0x000fc400087fe411 */
[----:B------:R-:W-:Y:S01]  /*95f0*/  ULEA UR24, UP0, UR25, UR20, 0x2 ;  /* 0x0000001419187291 */ /* 0x000fe2000f80103f */
[----:B------:R-:W-:-:S03]  /*9600*/  UMOV UR26, UR19 ;  /* 0x00000013001a7c82 */ /* 0x000fc60008000000 */
[----:B------:R-:W-:Y:S02]  /*9610*/  ULEA.HI.X UR25, UR25, UR21, UR16, 0x2, UP0 ;  /* 0x0000001519197291 */ /* 0x000fe400080f1410 */
[----:B------:R-:W-:Y:S02]  /*9620*/  UIADD3 UR20, UP0, UR24, 0x4000, URZ ;  /* 0x0000400018147890 */ /* 0x000fe4000ff1e03f */
[----:B------:R-:W-:Y:S02]  /*9630*/  UIADD3 UR22, UP1, UR24, 0x8000, URZ ;  /* 0x0000800018167890 */ /* 0x000fe4000ff3e03f */
[----:B------:R-:W-:Y:S02]  /*9640*/  UIADD3 UR24, UP2, UR24, 0xc000, URZ ;  /* 0x0000c00018187890 */ /* 0x000fe4000ff5e03f */
[----:B------:R-:W-:Y:S02]  /*9650*/  UIADD3.X UR21, URZ, UR25, URZ, UP0, !UPT ;  /* 0x000000193f157290 */ /* 0x000fe400087fe43f */
[----:B------:R-:W-:-:S02]  /*9660*/  UIADD3.X UR23, URZ, UR25, URZ, UP1, !UPT ;  /* 0x000000193f177290 */ /* 0x000fc40008ffe43f */
[----:B------:R-:W-:-:S12]  /*9670*/  UIADD3.X UR25, URZ, UR25, URZ, UP2, !UPT ;  /* 0x000000193f197290 */ /* 0x000fd800097fe43f */
.L_x_3050:
        /* <DEDUP_REMOVED lines=20> */
.L_x_3039:
[----:B------:R-:W-:Y:S05]  /*97c0*/  BSYNC B0 ;  /* 0x0000000000007941 */ /* 0x000fea0003800000 */
.L_x_3038:
        /* <DEDUP_REMOVED lines=13> */
.L_x_3041:
[----:B------:R-:W-:Y:S05]  /*98a0*/  BSYNC B0 ;  /* 0x0000000000007941 */ /* 0x000fea0003800000 */
.L_x_3040:
[----:B------:R-:W-:Y:S06]  /*98b0*/  BAR.ARV 0xa, 0xa0 ;  /* 0x0282800000007b1d */ /* 0x000fec0000002000 */
[----:B------:R-:W-:Y:S04]  /*98c0*/  BSSY B0, `(.L_x_3042) ;  /* 0x0000003000007945 */ /* 0x000fe80003800000 */
[----:B------:R-:W-:Y:S05]  /*98d0*/  @!P0 BRA `(.L_x_3043) ;  /* 0x0000000000048947 */ /* 0x000fea0003800000 */
[----:B------:R-:W-:-:S04]  /*98e0*/  DEPBAR.LE SB0, 0x0 ;  /* 0x000080000000791a */ /* 0x000fc80000000000 */
.L_x_3043:
[----:B------:R-:W-:Y:S05]  /*98f0*/  BSYNC B0 ;  /* 0x0000000000007941 */ /* 0x000fea0003800000 */
.L_x_3042:
        /* <DEDUP_REMOVED lines=13> */
.L_x_3045:
[----:B------:R-:W-:Y:S05]  /*99d0*/  BSYNC B0 ;  /* 0x0000000000007941 */ /* 0x000fea0003800000 */
.L_x_3044:
        /* <DEDUP_REMOVED lines=13> */
.L_x_3047:
[----:B------:R-:W-:Y:S05]  /*9ab0*/  BSYNC B0 ;  /* 0x0000000000007941 */ /* 0x000fea0003800000 */
.L_x_3046:
[----:B------:R-:W-:Y:S01]  /*9ac0*/  UIADD3 UR18, UR18, 0x2, URZ ;  /* 0x0000000212127890 */ /* 0x000fe2000fffe03f */
[----:B------:R-:W-:Y:S06]  /*9ad0*/  BAR.ARV 0xa, 0xa0 ;  /* 0x0282800000007b1d */ /* 0x000fec0000002000 */
[----:B------:R-:W-:Y:S01]  /*9ae0*/  UISETP.GE.AND UP0, UPT, UR18, UR7, UPT ;  /* 0x000000071200728c */ /* 0x000fe2000bf06270 */
[----:B------:R-:W-:Y:S04]  /*9af0*/  BSSY B0, `(.L_x_3048) ;  /* 0x0000003000007945 */ /* 0x000fe80003800000 */
[----:B------:R-:W-:Y:S06]  /*9b00*/  @!P0 BRA `(.L_x_3049) ;  /* 0x0000000000048947 */ /* 0x000fec0003800000 */
[----:B------:R-:W-:-:S04]  /*9b10*/  DEPBAR.LE SB0, 0x0 ;  /* 0x000080000000791a */ /* 0x000fc80000000000 */
.L_x_3049:
[----:B------:R-:W-:Y:S05]  /*9b20*/  BSYNC B0 ;  /* 0x0000000000007941 */ /* 0x000fea0003800000 */
.L_x_3048:
[----:B------:R-:W-:Y:S06]  /*9b30*/  BAR.ARV 0xb, 0xa0 ;  /* 0x02c2800000007b1d */ /* 0x000fec0000002000 */
[----:B------:R-:W-:Y:S01]  /*9b40*/  PLOP3.LUT P1, PT, PT, PT, UP0, 0x80, 0x0 ;  /* 0x000000000000781c */ /* 0x000fe20003f2f008 */
[----:B------:R-:W-:Y:S02]  /*9b50*/  UIADD3 UR26, UR26, 0x4000, URZ ;  /* 0x000040001a1a7890 */ /* 0x000fe4000fffe03f */
[----:B------:R-:W-:-:S10]  /*9b60*/  UIADD3 UR6, UR6, 0x4000, URZ ;  /* 0x0000400006067890 */ /* 0x000fd4000fffe03f */
[----:B------:R-:W-:Y:S05]  /*9b70*/  @!P1 BRA `(.L_x_3050) ;  /* 0xfffffff800c09947 */ /* 0x000fea000383ffff */
[----:B------:R-:W-:Y:S05]  /*9b80*/  BRA `(.L_x_2934) ;  /* 0x00000028008c7947 */ /* 0x000fea0003800000 */
.L_x_3021:
[----:B------:R-:W1:Y:S01]  /*9b90*/  S2UR UR7, SR_CTAID.X ;  /* 0x00000000000779c3 */ /* 0x000e620000002500 */
[----:B------:R-:W-:Y:S02]  /*9ba0*/  ULDC UR8, c[0x0][0x8d0] ;  /* 0x0002340000087ab9 */ /* 0x000fe40000000800 */
[----:B------:R-:W-:-:S11]  /*9bb0*/  UISETP.NE.AND UP0, UPT, UR8, 0x1, UPT ;  /* 0x000000010800788c */ /* 0x000fd6000bf05270 */
[----:B------:R-:W-:Y:S01]  /*9bc0*/  @UP0 ULDC UR4, c[0x0][0x8d4] ;  /* 0x0002350000040ab9 */ /* 0x000fe20000000800 */
[----:B------:R-:W-:Y:S01]  /*9bd0*/  @UP0 ULDC UR9, c[0x0][0x8d8] ;  /* 0x0002360000090ab9 */ /* 0x000fe20000000800 */
[----:B-1----:R-:W-:Y:S02]  /*9be0*/  UIMAD.WIDE.U32 UR4, UR7, UR4, URZ ;  /* 0x00000004070472a5 */ /* 0x002fe4000f8e003f */
[----:B------:R-:W-:Y:S02]  /*9bf0*/  UMOV UR6, UR7 ;  /* 0x0000000700067c82 */ /* 0x000fe40008000000 */
[----:B------:R-:W-:-:S03]  /*9c00*/  @UP0 USHF.R.U32.HI UR6, URZ, UR9, UR5 ;  /* 0x000000093f060299 */ /* 0x000fc60008011605 */
[----:B------:R-:W-:Y:S02]  /*9c10*/  ULDC UR4, c[0x0][0x8e8] ;  /* 0x00023a0000047ab9 */ /* 0x000fe40000000800 */
[----:B------:R-:W-:Y:S02]  /*9c20*/  UISETP.GE.AND UP0, UPT, UR6, UR4, UPT ;  /* 0x000000040600728c */ /* 0x000fe4000bf06270 */
[----:B------:R-:W-:-:S04]  /*9c30*/  UIADD3 UR4, -UR6, URZ, URZ ;  /* 0x0000003f06047290 */ /* 0x000fc8000fffe13f */
[----:B------:R-:W-:Y:S01]  /*9c40*/  PLOP3.LUT P0, PT, PT, PT, UP0, 0x80, 0x0 ;  /* 0x000000000000781c */ /* 0x000fe20003f0f008 */
[----:B------:R-:W-:-:S12]  /*9c50*/  UIMAD UR8, UR8, UR4, UR7 ;  /* 0x00000004080872a4 */ /* 0x000fd8000f8e0207 */
        /* <DEDUP_REMOVED lines=9> */
.L_x_3051:
[----:B------:R-:W-:Y:S01]  /*9cf0*/  ULDC UR9, c[0x0][0x8c4] ;  /* 0x0002310000097ab9 */ /* 0x000fe20000000800 */
[----:B------:R-:W-:Y:S01]  /*9d00*/  UMOV UR7, UR8 ;  /* 0x0000000800077c82 */ /* 0x000fe20008000000 */
[----:B------:R-:W-:-:S11]  /*9d10*/  UISETP.NE.AND UP0, UPT, UR9, 0x1, UPT ;  /* 0x000000010900788c */ /* 0x000fd6000bf05270 */
[----:B------:R-:W-:Y:S02]  /*9d20*/  @UP0 ULDC.64 UR10, c[0x0][0x8c8] ;  /* 0x00023200000a0ab9 */ /* 0x000fe40000000a00 */
[----:B------:R-:W-:-:S04]  /*9d30*/  UIMAD.WIDE.U32 UR4, UR8, UR10, URZ ;  /* 0x0000000a080472a5 */ /* 0x000fc8000f8e003f */
[----:B------:R-:W-:-:S04]  /*9d40*/  @UP0 USHF.R.U32.HI UR7, URZ, UR11, UR5 ;  /* 0x0000000b3f070299 */ /* 0x000fc80008011605 */
[----:B------:R-:W-:-:S12]  /*9d50*/  UIMAD UR4, UR7, UR9, URZ ;  /* 0x00000009070472a4 */ /* 0x000fd8000f8e023f */
.L_x_3052:
        /* <DEDUP_REMOVED lines=23> */
.L_x_3053:
        /* <DEDUP_REMOVED lines=14> */
.L_x_3055:
[----:B------:R-:W-:-:S05]  /*9fb0*/  ULDC UR4, c[0x0][0x8ec] ;  /* 0x00023b0000047ab9 */ /* 0x000fca0000000800 */
.L_x_3054:
[----:B------:R-:W-:Y:S01]  /*9fc0*/  UIADD3 UR4, UR4, 0x7f, URZ ;  /* 0x0000007f04047890 */ /* 0x000fe2000fffe03f */
[----:B------:R-:W-:Y:S02]  /*9fd0*/  IMAD.MOV.U32 R10, RZ, RZ, 0x1 ;  /* 0x00000001ff0a7424 */ /* 0x000fe400078e00ff */
[----:B------:R-:W-:Y:S01]  /*9fe0*/  IMAD.MOV.U32 R2, RZ, RZ, RZ ;  /* 0x000000ffff027224 */ /* 0x000fe200078e00ff */
        /* <DEDUP_REMOVED lines=13> */
[----:B------:R-:W1:Y:S02]  /*a0c0*/  LDC R0, c[0x0][0x280] ;  /* 0x0000a000ff007b82 */ /* 0x000e640000000800 */
[----:B------:R-:W-:Y:S01]  /*a0d0*/  IMAD.U32 R2, RZ, RZ, UR8 ;  /* 0x00000008ff027e24 */ /* 0x000fe2000f8e00ff */
[----:B------:R-:W-:Y:S01]  /*a0e0*/  UISETP.NE.U32.AND UP0, UPT, UR4, URZ, UPT ;  /* 0x0000003f0400728c */ /* 0x000fe2000bf05070 */
[----:B------:R-:W-:Y:S01]  /*a0f0*/  PLOP3.LUT P1, PT, PT, PT, UP1, 0x80, 0x0 ;  /* 0x000000000000781c */ /* 0x000fe20003f2f018 */
[----:B------:R-:W-:Y:S01]  /*a100*/  IMAD.U32 R3, RZ, RZ, UR9 ;  /* 0x00000009ff037e24 */ /* 0x000fe2000f8e00ff */
[----:B------:R-:W-:Y:S01]  /*a110*/  ULDC.64 UR14, c[0x0][0x778] ;  /* 0x0001de00000e7ab9 */ /* 0x000fe20000000a00 */
[----:B------:R-:W-:Y:S01]  /*a120*/  UISETP.NE.AND.EX UP0, UPT, UR5, URZ, UPT, UP0 ;  /* 0x0000003f0500728c */ /* 0x000fe2000bf05300 */
[----:B------:R-:W-:-:S02]  /*a130*/  ULDC.64 UR18, c[0x0][0x788] ;  /* 0x0001e20000127ab9 */ /* 0x000fc40000000a00 */
[----:B------:R-:W-:-:S07]  /*a140*/  ULDC.64 UR4, c[0x0][0x780] ;  /* 0x0001e00000047ab9 */ /* 0x000fce0000000a00 */
[----:B------:R-:W2:Y:S01]  /*a150*/  @P1 LDG.E R6, desc[UR46][R2.64] ;  /* 0x0000002e02061981 */ /* 0x000ea2000c1e1900 */
[----:B------:R-:W-:Y:S01]  /*a160*/  UISETP.NE.U32.AND UP2, UPT, UR4, URZ, UPT ;  /* 0x0000003f0400728c */ /* 0x000fe2000bf45070 */
[----:B------:R-:W-:Y:S01]  /*a170*/  PLOP3.LUT P2, PT, PT, PT, UP0, 0x80, 0x0 ;  /* 0x000000000000781c */ /* 0x000fe20003f4f008 */
[----:B------:R-:W-:Y:S01]  /*a180*/  UIMAD.WIDE UR14, UR13, 0x4, UR14 ;  /* 0x000000040d0e78a5 */ /* 0x000fe2000f8e020e */
[----:B------:R3:W4:Y:S01]  /*a190*/  @P1 LDG.E R4, desc[UR46][R2.64] ;  /* 0x0000002e02041981 */ /* 0x000722000c1e1900 */
[----:B------:R-:W-:-:S06]  /*a1a0*/  UISETP.NE.AND.EX UP2, UPT, UR5, URZ, UPT, UP2 ;  /* 0x0000003f0500728c */ /* 0x000fcc000bf45320 */
[----:B------:R-:W-:Y:S01]  /*a1b0*/  PLOP3.LUT P3, PT, PT, PT, UP2, 0x80, 0x0 ;  /* 0x000000000000781c */ /* 0x000fe20003f6f028 */
[----:B---3--:R-:W-:-:S04]  /*a1c0*/  IMAD.U32 R2, RZ, RZ, UR14 ;  /* 0x0000000eff027e24 */ /* 0x008fc8000f8e00ff */
[----:B------:R-:W-:Y:S01]  /*a1d0*/  @UP2 ULDC.64 UR4, c[0x0][0x780] ;  /* 0x0001e00000042ab9 */ /* 0x000fe20000000a00 */
[----:B------:R-:W-:Y:S01]  /*a1e0*/  IMAD.U32 R3, RZ, RZ, UR15 ;  /* 0x0000000fff037e24 */ /* 0x000fe2000f8e00ff */
[----:B------:R-:W-:-:S04]  /*a1f0*/  @UP2 UIMAD.WIDE UR4, UR13, 0x4, UR4 ;  /* 0x000000040d0428a5 */ /* 0x000fc8000f8e0204 */
[----:B------:R3:W4:Y:S02]  /*a200*/  @P2 LDG.E R5, desc[UR46][R2.64] ;  /* 0x0000002e02052981 */ /* 0x000724000c1e1900 */
[----:B---3--:R-:W-:Y:S02]  /*a210*/  IMAD.U32 R2, RZ, RZ, UR4 ;  /* 0x00000004ff027e24 */ /* 0x008fe4000f8e00ff */
[----:B------:R-:W-:-:S05]  /*a220*/  IMAD.U32 R3, RZ, RZ, UR5 ;  /* 0x00000005ff037e24 */ /* 0x000fca000f8e00ff */
[----:B-1----:R1:W5:Y:S01]  /*a230*/  @P3 LDG.E R0, desc[UR46][R2.64] ;  /* 0x0000002e02003981 */ /* 0x002362000c1e1900 */
        /* <DEDUP_REMOVED lines=10> */
[----:B------:R-:W-:-:S03]  /*a2e0*/  @P2 R2UR UR11, R5 ;  /* 0x00000000050b22ca */ /* 0x000fc600000e0000 */
[----:B------:R-:W-:-:S04]  /*a2f0*/  @UP1 ULOP3.LUT UR10, UR5, 0xffffffc0, URZ, 0xc0, !UPT ;  /* 0xffffffc0050a1892 */ /* 0x000fc8000f8ec03f */
[----:B------:R-:W-:Y:S01]  /*a300*/  @UP1 USHF.R.S32.HI UR12, URZ, 0x1f, UR10 ;  /* 0x0000001f3f0c1899 */ /* 0x000fe2000801140a */
[----:B-1----:R-:W-:Y:S11]  /*a310*/  @P3 BRA `(.L_x_3057) ;  /* 0x0000000000183947 */ /* 0x002ff60003800000 */
[----:B------:R-:W-:Y:S05]  /*a320*/  @!P1 BRA `(.L_x_3057) ;  /* 0x0000000000149947 */ /* 0x000fea0003800000 */
[----:B------:R-:W-:Y:S02]  /*a330*/  IMAD.U32 R2, RZ, RZ, UR8 ;  /* 0x00000008ff027e24 */ /* 0x000fe4000f8e00ff */
[----:B------:R-:W-:-:S05]  /*a340*/  IMAD.U32 R3, RZ, RZ, UR9 ;  /* 0x00000009ff037e24 */ /* 0x000fca000f8e00ff */
[----:B------:R-:W2:Y:S04]  /*a350*/  LDG.E R5, desc[UR46][R2.64] ;  /* 0x0000002e02057981 */ /* 0x000ea8000c1e1900 */
[----:B-----5:R-:W2:Y:S02]  /*a360*/  LDG.E R0, desc[UR46][R2.64+0x4] ;  /* 0x0000042e02007981 */ /* 0x020ea4000c1e1900 */
[----:B--2---:R-:W-:-:S07]  /*a370*/  IMAD.IADD R0, R0, 0x1, -R5 ;  /* 0x0000000100007824 */ /* 0x004fce00078e0a05 */
.L_x_3057:
[----:B------:R-:W-:Y:S01]  /*a380*/  UMOV UR4, URZ ;  /* 0x0000003f00047c82 */ /* 0x000fe20008000000 */
[----:B------:R-:W-:Y:S01]  /*a390*/  UMOV UR5, URZ ;  /* 0x0000003f00057c82 */ /* 0x000fe20008000000 */
[----:B------:R-:W-:Y:S01]  /*a3a0*/  IMAD.U32 R4, RZ, RZ, UR18 ;  /* 0x00000012ff047e24 */ /* 0x000fe2000f8e00ff */
[----:B------:R-:W-:Y:S01]  /*a3b0*/  @UP1 UMOV UR4, UR10 ;  /* 0x0000000a00041c82 */ /* 0x000fe20008000000 */
[----:B------:R-:W-:Y:S01]  /*a3c0*/  @UP1 UMOV UR5, UR12 ;  /* 0x0000000c00051c82 */ /* 0x000fe20008000000 */
[----:B------:R-:W-:Y:S05]  /*a3d0*/  @!P0 BRA `(.L_x_3058) ;  /* 0x0000000000188947 */ /* 0x000fea0003800000 */
[----:B------:R-:W-:Y:S02]  /*a3e0*/  ULDC.64 UR8, c[0x0][0x788] ;  /* 0x0001e20000087ab9 */ /* 0x000fe40000000a00 */
[----:B------:R-:W-:-:S06]  /*a3f0*/  UIMAD.WIDE UR8, UR13, 0x4, UR8 ;  /* 0x000000040d0878a5 */ /* 0x000fcc000f8e0208 */
[----:B------:R-:W-:Y:S02]  /*a400*/  IMAD.U32 R2, RZ, RZ, UR8 ;  /* 0x00000008ff027e24 */ /* 0x000fe4000f8e00ff */
[----:B------:R-:W-:-:S05]  /*a410*/  IMAD.U32 R3, RZ, RZ, UR9 ;  /* 0x00000009ff037e24 */ /* 0x000fca000f8e00ff */
[----:B------:R1:W5:Y:S01]  /*a420*/  LDG.E R4, desc[UR46][R2.64] ;  /* 0x0000002e02047981 */ /* 0x000362000c1e1900 */
[----:B------:R-:W-:Y:S05]  /*a430*/  BRA `(.L_x_3059) ;  /* 0x0000000000187947 */ /* 0x000fea0003800000 */
.L_x_3058:
[----:B------:R-:W-:Y:S05]  /*a440*/  @!P2 BRA `(.L_x_3059) ;  /* 0x000000000014a947 */ /* 0x000fea0003800000 */
[----:B------:R-:W-:Y:S02]  /*a450*/  IMAD.U32 R2, RZ, RZ, UR14 ;  /* 0x0000000eff027e24 */ /* 0x000fe4000f8e00ff */
[----:B------:R-:W-:-:S05]  /*a460*/  IMAD.U32 R3, RZ, RZ, UR15 ;  /* 0x0000000fff037e24 */ /* 0x000fca000f8e00ff */
[----:B------:R-:W2:Y:S04]  /*a470*/  LDG.E R5, desc[UR46][R2.64] ;  /* 0x0000002e02057981 */ /* 0x000ea8000c1e1900 */
[----:B------:R-:W2:Y:S02]  /*a480*/  LDG.E R4, desc[UR46][R2.64+0x4] ;  /* 0x0000042e02047981 */ /* 0x000ea4000c1e1900 */
[----:B--2---:R-:W-:-:S07]  /*a490*/  IMAD.IADD R4, R4, 0x1, -R5 ;  /* 0x0000000104047824 */ /* 0x004fce00078e0a05 */
.L_x_3059:
[----:B-1----:R-:W-:Y:S01]  /*a4a0*/  IMAD.U32 R3, RZ, RZ, UR7 ;  /* 0x00000007ff037e24 */ /* 0x002fe2000f8e00ff */
[----:B------:R-:W-:-:S03]  /*a4b0*/  ULDC UR8, c[0x0][0x74c] ;  /* 0x0001d30000087ab9 */ /* 0x000fc60000000800 */
[----:B-----5:R-:W-:Y:S02]  /*a4c0*/  IMAD R3, R3, 0x80, R0 ;  /* 0x0000008003037824 */ /* 0x020fe400078e0200 */
[----:B------:R-:W-:-:S03]  /*a4d0*/  VIADD R0, R0, 0x3f ;  /* 0x0000003f00007836 */ /* 0x000fc60000000000 */
[----:B------:R-:W-:-:S04]  /*a4e0*/  IADD3 R3, R3, -UR8, -R4 ;  /* 0x8000000803037c10 */ /* 0x000fc8000fffe804 */
[----:B------:R-:W-:-:S04]  /*a4f0*/  SHF.R.S32.HI R2, RZ, 0x1f, R3 ;  /* 0x0000001fff027819 */ /* 0x000fc80000011403 */
[----:B------:R-:W-:Y:S02]  /*a500*/  LEA.HI R2, R2, R3, RZ, 0x6 ;  /* 0x0000000302027211 */ /* 0x000fe400078f30ff */
[----:B------:R-:W-:Y:S02]  /*a510*/  SHF.R.S32.HI R3, RZ, 0x1f, R0 ;  /* 0x0000001fff037819 */ /* 0x000fe40000011400 */
[----:B------:R-:W-:Y:S02]  /*a520*/  SHF.R.S32.HI R2, RZ, 0x6, R2 ;  /* 0x00000006ff027819 */ /* 0x000fe40000011402 */
[----:B------:R-:W-:Y:S02]  /*a530*/  LEA.HI R0, R3, R0, RZ, 0x6 ;  /* 0x0000000003007211 */ /* 0x000fe400078f30ff */
[----:B------:R-:W-:Y:S01]  /*a540*/  VIMNMX R4, RZ, R2, !PT ;  /* 0x00000002ff047248 */ /* 0x000fe20007fe0100 */
[----:B------:R-:W-:Y:S01]  /*a550*/  IMAD.MOV.U32 R2, RZ, RZ, RZ ;  /* 0x000000ffff027224 */ /* 0x000fe200078e00ff */
[----:B------:R-:W-:-:S04]  /*a560*/  SHF.R.S32.HI R0, RZ, 0x6, R0 ;  /* 0x00000006ff007819 */ /* 0x000fc80000011400 */
[----:B------:R-:W-:-:S13]  /*a570*/  ISETP.GT.AND P0, PT, R0, R4, PT ;  /* 0x000000040000720c */ /* 0x000fda0003f04270 */
[----:B------:R-:W-:Y:S05]  /*a580*/  @!P0 BRA `(.L_x_3056) ;  /* 0x0000001c00788947 */ /* 0x000fea0003800000 */
[----:B------:R-:W-:Y:S01]  /*a590*/  USHF.R.S32.HI UR10, URZ, 0x1f, UR20 ;  /* 0x0000001f3f0a7899 */ /* 0x000fe20008011414 */
[----:B------:R-:W-:Y:S01]  /*a5a0*/  BSSY B0, `(.L_x_3056) ;  /* 0x00001dc000007945 */ /* 0x000fe20003800000 */
[----:B------:R-:W-:Y:S01]  /*a5b0*/  UISETP.NE.U32.AND UP1, UPT, UR16, URZ, UPT ;  /* 0x0000003f1000728c */ /* 0x000fe2000bf25070 */
[----:B------:R-:W-:Y:S01]  /*a5c0*/  IMAD.MOV.U32 R2, RZ, RZ, RZ ;  /* 0x000000ffff027224 */ /* 0x000fe200078e00ff */
[----:B------:R-:W-:Y:S01]  /*a5d0*/  ULDC.64 UR14, c[0x0][0x718] ;  /* 0x0001c600000e7ab9 */ /* 0x000fe20000000a00 */
[----:B------:R-:W-:Y:S01]  /*a5e0*/  UMOV UR8, UR4 ;  /* 0x0000000400087c82 */ /* 0x000fe20008000000 */
[----:B------:R-:W-:Y:S02]  /*a5f0*/  UIMAD UR12, UR10, UR14, URZ ;  /* 0x0000000e0a0c72a4 */ /* 0x000fe4000f8e023f */
[----:B------:R-:W-:Y:S02]  /*a600*/  UISETP.NE.AND.EX UP1, UPT, UR17, URZ, UPT, UP1 ;  /* 0x0000003f1100728c */ /* 0x000fe4000bf25310 */
[----:B------:R-:W-:Y:S01]  /*a610*/  UIMAD UR12, UR20, UR15, UR12 ;  /* 0x0000000f140c72a4 */ /* 0x000fe2000f8e020c */
[----:B------:R-:W-:-:S02]  /*a620*/  ULDC.64 UR16, c[0x0][0x730] ;  /* 0x0001cc0000107ab9 */ /* 0x000fc40000000a00 */
[----:B------:R-:W-:Y:S01]  /*a630*/  ULDC UR15, c[0x0][0x2e8] ;  /* 0x0000ba00000f7ab9 */ /* 0x000fe20000000800 */
[----:B------:R-:W-:Y:S01]  /*a640*/  UIMAD UR10, UR10, UR16, URZ ;  /* 0x000000100a0a72a4 */ /* 0x000fe2000f8e023f */
[----:B------:R-:W-:Y:S01]  /*a650*/  UMOV UR9, UR5 ;  /* 0x0000000500097c82 */ /* 0x000fe20008000000 */
[----:B------:R-:W-:Y:S02]  /*a660*/  UISETP.NE.AND UP2, UPT, UR15, 0x1, UPT ;  /* 0x000000010f00788c */ /* 0x000fe4000bf45270 */
[----:B------:R-:W-:Y:S02]  /*a670*/  UIMAD.WIDE.U32 UR4, UR20, UR14, UR8 ;  /* 0x0000000e140472a5 */ /* 0x000fe4000f8e0008 */
[----:B------:R-:W-:Y:S02]  /*a680*/  UIMAD.WIDE.U32 UR8, UR20, UR16, UR8 ;  /* 0x00000010140872a5 */ /* 0x000fe4000f8e0008 */
[----:B------:R-:W-:Y:S02]  /*a690*/  UIMAD UR14, UR20, UR17, UR10 ;  /* 0x00000011140e72a4 */ /* 0x000fe4000f8e020a */
[----:B------:R-:W-:Y:S01]  /*a6a0*/  USHF.R.S32.HI UR10, URZ, 0x1f, UR13 ;  /* 0x0000001f3f0a7899 */ /* 0x000fe2000801140d */
[----:B------:R-:W-:Y:S01]  /*a6b0*/  ELECT P0, URZ, PT ;  /* 0x00000000003f782f */ /* 0x000fe20003800000 */
[----:B------:R-:W-:-:S02]  /*a6c0*/  USEL UR21, UR13, URZ, !UP1 ;  /* 0x0000003f0d157287 */ /* 0x000fc4000c800000 */
[----:B------:R-:W-:Y:S01]  /*a6d0*/  UIADD3 UR9, UR9, UR14, URZ ;  /* 0x0000000e09097290 */ /* 0x000fe2000fffe03f */
[----:B------:R-:W-:Y:S01]  /*a6e0*/  ULDC.64 UR18, c[0x0][0x738] ;  /* 0x0001ce0000127ab9 */ /* 0x000fe20000000a00 */
[----:B------:R-:W-:Y:S01]  /*a6f0*/  USEL UR10, UR10, URZ, !UP1 ;  /* 0x0000003f0a0a7287 */ /* 0x000fe2000c800000 */
[----:B------:R-:W-:Y:S01]  /*a700*/  ULDC.64 UR16, c[0x0][0x720] ;  /* 0x0001c80000107ab9 */ /* 0x000fe20000000a00 */
[----:B------:R-:W-:Y:S02]  /*a710*/  UIMAD.WIDE.U32 UR14, UR18, UR21, UR8 ;  /* 0x00000015120e72a5 */ /* 0x000fe4000f8e0008 */
[----:B------:R-:W-:Y:S01]  /*a720*/  UIADD3 UR23, UR5, UR12, URZ ;  /* 0x0000000c05177290 */ /* 0x000fe2000fffe03f */
[----:B------:R-:W-:Y:S01]  /*a730*/  @UP2 ULDC UR8, c[0x0][0x2ec] ;  /* 0x0000bb0000082ab9 */ /* 0x000fe20000000800 */
[----:B------:R-:W-:Y:S02]  /*a740*/  UIMAD UR5, UR10, UR16, URZ ;  /* 0x000000100a0572a4 */ /* 0x000fe4000f8e023f */
[----:B------:R-:W-:-:S02]  /*a750*/  UIMAD UR10, UR10, UR18, URZ ;  /* 0x000000120a0a72a4 */ /* 0x000fc4000f8e023f */
[----:B------:R-:W-:Y:S02]  /*a760*/  UIMAD.WIDE.U32 UR8, UR20, UR8, URZ ;  /* 0x00000008140872a5 */ /* 0x000fe4000f8e003f */
[----:B------:R-:W-:Y:S01]  /*a770*/  ULEA UR11, UR7, UR11, 0x7 ;  /* 0x0000000b070b7291 */ /* 0x000fe2000f8e383f */
[----:B------:R-:W-:Y:S02]  /*a780*/  UMOV UR22, UR4 ;  /* 0x0000000400167c82 */ /* 0x000fe40008000000 */
[----:B------:R-:W-:Y:S01]  /*a790*/  @UP2 ULDC UR7, c[0x0][0x2f0] ;  /* 0x0000bc0000072ab9 */ /* 0x000fe20000000800 */
[----:B------:R-:W-:Y:S01]  /*a7a0*/  UMOV UR12, UR20 ;  /* 0x00000014000c7c82 */ /* 0x000fe20008000000 */
[----:B------:R-:W-:Y:S02]  /*a7b0*/  UIMAD UR5, UR17, UR21, UR5 ;  /* 0x00000015110572a4 */ /* 0x000fe4000f8e0205 */
[----:B------:R-:W-:Y:S02]  /*a7c0*/  UIMAD.WIDE.U32 UR22, UR16, UR21, UR22 ;  /* 0x00000015101672a5 */ /* 0x000fe4000f8e0016 */
[----:B------:R-:W-:-:S02]  /*a7d0*/  UIMAD UR4, UR19, UR21, UR10 ;  /* 0x00000015130472a4 */ /* 0x000fc4000f8e020a */
        /* <DEDUP_REMOVED lines=10> */
.L_x_3089:
        /* <DEDUP_REMOVED lines=15> */
.L_x_3062:
[----:B------:R-:W-:Y:S01]  /*a970*/  R2UR UR19, R4 ;  /* 0x00000000041372ca */ /* 0x000fe200000e0000 */
[----:B------:R-:W2:Y:S01]  /*a980*/  LDC.64 R12, c[0x0][0x198] ;  /* 0x00006600ff0c7b82 */ /* 0x000ea20000000a00 */
[----:B------:R-:W-:Y:S01]  /*a990*/  ULDC.64 UR8, c[0x0][0x700] ;  /* 0x0001c00000087ab9 */ /* 0x000fe20000000a00 */
[----:B------:R-:W-:Y:S01]  /*a9a0*/  UMOV UR36, 0x0 ;  /* 0x0000000000247882 */ /* 0x000fe20000000000 */
[----:B------:R-:W-:Y:S01]  /*a9b0*/  IMAD.U32 R9, RZ, RZ, UR8 ;  /* 0x00000008ff097e24 */ /* 0x000fe2000f8e00ff */
[----:B------:R-:W-:Y:S01]  /*a9c0*/  R2UR UR8, R15 ;  /* 0x000000000f0872ca */ /* 0x000fe200000e0000 */
[----:B------:R-:W-:Y:S01]  /*a9d0*/  IMAD.U32 R8, RZ, RZ, UR9 ;  /* 0x00000009ff087e24 */ /* 0x000fe2000f8e00ff */
[----:B------:R-:W-:Y:S01]  /*a9e0*/  UMOV UR37, 0x14f00000 ;  /* 0x14f0000000257882 */ /* 0x000fe20000000000 */
[----:B------:R-:W-:Y:S01]  /*a9f0*/  UMOV UR18, URZ ;  /* 0x0000003f00127c82 */ /* 0x000fe20008000000 */
[----:B------:R-:W-:Y:S01]  /*aa00*/  UMOV UR26, 0x40 ;  /* 0x00000040001a7882 */ /* 0x000fe20000000000 */
[----:B------:R-:W-:Y:S01]  /*aa10*/  UMOV UR28, UR20 ;  /* 0x00000014001c7c82 */ /* 0x000fe20008000000 */
[----:B------:R-:W-:Y:S01]  /*aa20*/  UMOV UR29, UR21 ;  /* 0x00000015001d7c82 */ /* 0x000fe20008000000 */
[----:B------:R-:W-:Y:S01]  /*aa30*/  UMOV UR50, 0x0 ;  /* 0x0000000000327882 */ /* 0x000fe20000000000 */
[----:B------:R-:W-:Y:S01]  /*aa40*/  USHF.L.U32 UR19, UR19, 0x6, URZ ;  /* 0x0000000613137899 */ /* 0x000fe2000800063f */
[----:B------:R-:W-:Y:S01]  /*aa50*/  IMAD.MOV.U32 R16, RZ, RZ, RZ ;  /* 0x000000ffff107224 */ /* 0x000fe200078e00ff */
[----:B------:R-:W-:Y:S01]  /*aa60*/  UMOV UR51, 0x10000000 ;  /* 0x1000000000337882 */ /* 0x000fe20000000000 */
[----:B------:R-:W-:Y:S01]  /*aa70*/  UMOV UR10, UR18 ;  /* 0x00000012000a7c82 */ /* 0x000fe20008000000 */
[----:B------:R-:W-:-:S02]  /*aa80*/  UIADD3 UR7, UP0, UR19, UR22, URZ ;  /* 0x0000001613077290 */ /* 0x000fc4000ff1e03f */
[----:B------:R-:W-:Y:S01]  /*aa90*/  IMAD.U32 R3, RZ, RZ, UR19 ;  /* 0x00000013ff037e24 */ /* 0x000fe2000f8e00ff */
[----:B------:R-:W-:Y:S02]  /*aaa0*/  UIADD3 UR16, UR8, 0x18000, URZ ;  /* 0x0001800008107890 */ /* 0x000fe4000fffe03f */
[----:B------:R-:W-:Y:S01]  /*aab0*/  UIADD3 UR17, UR8, 0x30810, URZ ;  /* 0x0003081008117890 */ /* 0x000fe2000fffe03f */
[----:B------:R-:W-:Y:S01]  /*aac0*/  PLOP3.LUT P1, PT, PT, PT, UP0, 0x80, 0x0 ;  /* 0x000000000000781c */ /* 0x000fe20003f2f008 */
[----:B-1----:R-:W-:Y:S01]  /*aad0*/  IMAD.U32 R2, RZ, RZ, UR7 ;  /* 0x00000007ff027e24 */ /* 0x002fe2000f8e00ff */
[----:B------:R-:W-:Y:S01]  /*aae0*/  UIADD3 UR19, UR19, UR6, URZ ;  /* 0x0000000613137290 */ /* 0x000fe2000fffe03f */
[----:B--2---:R-:W-:Y:S01]  /*aaf0*/  IMAD.MOV.U32 R7, RZ, RZ, R12 ;  /* 0x000000ffff077224 */ /* 0x004fe200078e000c */
[----:B------:R-:W-:Y:S01]  /*ab00*/  LEA.HI.X.SX32 R3, R3, R14, 0x1, P1 ;  /* 0x0000000e03037211 */ /* 0x000fe200008f0eff */
[----:B------:R-:W-:Y:S01]  /*ab10*/  IMAD.MOV.U32 R6, RZ, RZ, R13 ;  /* 0x000000ffff067224 */ /* 0x000fe200078e000d */
[C---:B------:R-:W-:Y:S01]  /*ab20*/  LEA R5, P1, R2.reuse, R9, 0x2 ;  /* 0x0000000902057211 */ /* 0x040fe200078210ff */
[----:B------:R-:W-:Y:S01]  /*ab30*/  UIADD3 UR24, UR8, 0x1a000, URZ ;  /* 0x0001a00008187890 */ /* 0x000fe2000fffe03f */
[----:B------:R-:W-:Y:S01]  /*ab40*/  IMAD.MOV.U32 R12, RZ, RZ, 0x10000 ;  /* 0x00010000ff0c7424 */ /* 0x000fe200078e00ff */
[----:B------:R-:W-:Y:S01]  /*ab50*/  UIADD3 UR52, UR8, 0x28000, URZ ;  /* 0x0002800008347890 */ /* 0x000fe2000fffe03f */
[----:B------:R-:W-:Y:S01]  /*ab60*/  LEA.HI.X R2, R2, R8, R3, 0x2, P1 ;  /* 0x0000000802027211 */ /* 0x000fe200008f1403 */
[----:B------:R-:W-:Y:S01]  /*ab70*/  UMOV UR25, UR17 ;  /* 0x0000001100197c82 */ /* 0x000fe20008000000 */
[----:B------:R-:W-:Y:S01]  /*ab80*/  R2UR UR32, R5 ;  /* 0x00000000052072ca */ /* 0x000fe200000e0000 */
[----:B------:R-:W-:Y:S01]  /*ab90*/  VIADD R5, R0, 0xffffffff ;  /* 0xffffffff00057836 */ /* 0x000fe20000000000 */
[----:B------:R-:W-:Y:S01]  /*aba0*/  R2UR UR33, R2 ;  /* 0x00000000022172ca */ /* 0x000fe200000e0000 */
[----:B------:R-:W-:Y:S01]  /*abb0*/  UMOV UR27, UR19 ;  /* 0x00000013001b7c82 */ /* 0x000fe20008000000 */
[C---:B------:R-:W-:Y:S01]  /*abc0*/  IADD3 R2, P1, R7.reuse, 0x2f0, RZ ;  /* 0x000002f007027810 */ /* 0x040fe20007f3e0ff */
[----:B------:R-:W-:Y:S01]  /*abd0*/  UMOV UR7, 0x10 ;  /* 0x0000001000077882 */ /* 0x000fe20000000000 */
[----:B------:R1:W-:Y:S01]  /*abe0*/  STL [R1+0x4], R5 ;  /* 0x0000040501007387 */ /* 0x0003e20000100800 */
[----:B------:R-:W-:Y:S01]  /*abf0*/  UMOV UR53, UR17 ;  /* 0x0000001100357c82 */ /* 0x000fe20008000000 */
[----:B------:R-:W-:Y:S01]  /*ac00*/  R2UR UR30, R2 ;  /* 0x00000000021e72ca */ /* 0x000fe200000e0000 */
[----:B------:R-:W-:Y:S01]  /*ac10*/  UIADD3 UR9, UR8, 0x30800, URZ ;  /* 0x0003080008097890 */ /* 0x000fe2000fffe03f */
[----:B------:R-:W-:Y:S01]  /*ac20*/  IADD3 R2, P2, R7, 0x3f0, RZ ;  /* 0x000003f007027810 */ /* 0x000fe20007f5e0ff */
[----:B------:R-:W-:Y:S01]  /*ac30*/  UIADD3 UR40, UR8, 0x4000, URZ ;  /* 0x0000400008287890 */ /* 0x000fe2000fffe03f */
[----:B------:R-:W-:-:S02]  /*ac40*/  UMOV UR42, 0x40 ;  /* 0x00000040002a7882 */ /* 0x000fc40000000000 */
[----:B------:R-:W-:Y:S01]  /*ac50*/  R2UR UR48, R2 ;  /* 0x00000000023072ca */ /* 0x000fe200000e0000 */
[--C-:B------:R-:W-:Y:S01]  /*ac60*/  IMAD.X R2, RZ, RZ, R6.reuse, P1 ;  /* 0x000000ffff027224 */ /* 0x100fe200008e0606 */
[----:B------:R-:W-:Y:S01]  /*ac70*/  UMOV UR43, UR11 ;  /* 0x0000000b002b7c82 */ /* 0x000fe20008000000 */
[----:B------:R-:W-:Y:S01]  /*ac80*/  UMOV UR44, UR12 ;  /* 0x0000000c002c7c82 */ /* 0x000fe20008000000 */
[----:B------:R-:W-:Y:S01]  /*ac90*/  UMOV UR45, UR13 ;  /* 0x0000000d002d7c82 */ /* 0x000fe20008000000 */
[----:B------:R-:W-:Y:S01]  /*aca0*/  UMOV UR41, UR9 ;  /* 0x0000000900297c82 */ /* 0x000fe20008000000 */
[----:B------:R-:W-:Y:S01]  /*acb0*/  R2UR UR31, R2 ;  /* 0x00000000021f72ca */ /* 0x000fe200000e0000 */
[----:B------:R-:W-:-:S05]  /*acc0*/  IMAD.X R2, RZ, RZ, R6, P2 ;  /* 0x000000ffff027224 */ /* 0x000fca00010e0606 */
[----:B------:R-:W-:Y:S02]  /*acd0*/  R2UR UR49, R2 ;  /* 0x00000000023172ca */ /* 0x000fe400000e0000 */
[----:B------:R-:W-:-:S04]  /*ace0*/  IADD3 R2, P1, R7, 0xf0, RZ ;  /* 0x000000f007027810 */ /* 0x000fc80007f3e0ff */
[----:B------:R-:W-:Y:S01]  /*acf0*/  R2UR UR34, R2 ;  /* 0x00000000022272ca */ /* 0x000fe200000e0000 */
[----:B------:R-:W-:Y:S01]  /*ad00*/  IMAD.X R3, RZ, RZ, R6, P1 ;  /* 0x000000ffff037224 */ /* 0x000fe200008e0606 */
[----:B------:R-:W-:-:S04]  /*ad10*/  ISETP.GE.AND P1, PT, R4, R5, PT ;  /* 0x000000050400720c */ /* 0x000fc80003f26270 */
[----:B------:R-:W-:-:S13]  /*ad20*/  R2UR UR35, R3 ;  /* 0x00000000032372ca */ /* 0x000fda00000e0000 */
        /* <DEDUP_REMOVED lines=20> */
[-C--:B------:R-:W-:Y:S01]  /*ae70*/  LOP3.LUT R17, RZ, R4.reuse, RZ, 0x33, !PT ;  /* 0x00000004ff117212 */ /* 0x080fe200078e33ff */
[C---:B------:R-:W-:Y:S02]  /*ae80*/  VIADD R5, R0.reuse, 0xfffffffe ;  /* 0xfffffffe00057836 */ /* 0x040fe40000000000 */
[----:B------:R-:W-:Y:S02]  /*ae90*/  IMAD.MOV.U32 R10, RZ, RZ, 0x1 ;  /* 0x00000001ff0a7424 */ /* 0x000fe400078e00ff */
[----:B------:R-:W-:Y:S01]  /*aea0*/  IMAD.IADD R17, R0, 0x1, R17 ;  /* 0x0000000100117824 */ /* 0x000fe200078e0211 */
[----:B------:R-:W-:Y:S01]  /*aeb0*/  ISETP.NE.AND P1, PT, R5, R4, PT ;  /* 0x000000040500720c */ /* 0x000fe20003f25270 */
[----:B------:R-:W-:-:S03]  /*aec0*/  IMAD.MOV.U32 R0, RZ, RZ, R4 ;  /* 0x000000ffff007224 */ /* 0x000fc600078e0004 */
[----:B------:R-:W-:-:S05]  /*aed0*/  LOP3.LUT R5, R17, 0x1, RZ, 0xc0, !PT ;  /* 0x0000000111057812 */ /* 0x000fca00078ec0ff */
[----:B------:R1:W-:Y:S04]  /*aee0*/  STL [R1+0x8], R5 ;  /* 0x0000080501007387 */ /* 0x0003e80000100800 */
[----:B------:R-:W-:Y:S05]  /*aef0*/  @!P1 BRA `(.L_x_3064) ;  /* 0x0000000800d09947 */ /* 0x000fea0003800000 */
[----:B------:R-:W-:Y:S02]  /*af00*/  IMAD.IADD R17, R17, 0x1, -R5 ;  /* 0x0000000111117824 */ /* 0x000fe400078e0a05 */
[----:B------:R-:W-:Y:S02]  /*af10*/  IMAD.MOV.U32 R0, RZ, RZ, R4 ;  /* 0x000000ffff007224 */ /* 0x000fe400078e0004 */
[----:B------:R-:W-:-:S07]  /*af20*/  IMAD.MOV.U32 R10, RZ, RZ, 0x1 ;  /* 0x00000001ff0a7424 */ /* 0x000fce00078e00ff */
.L_x_3073:
[----:B-123--:R-:W-:-:S04]  /*af30*/  SHF.L.U32 R18, R10, 0x1f, RZ ;  /* 0x0000001f0a127819 */ /* 0x00efc800000006ff */
[----:B------:R-:W2:Y:S02]  /*af40*/  SYNCS.PHASECHK.TRANS64.TRYWAIT P1, [R15+URZ+0x30840], R18 ;  /* 0x030840120f0075a7 */ /* 0x000ea4000802017f */
[----:B--2---:R-:W-:Y:S05]  /*af50*/  @!P1 BRA `(.L_x_3065) ;  /* 0x0000001800189947 */ /* 0x004fea0003800000 */
.L_x_3090:
        /* <DEDUP_REMOVED lines=8> */
.L_x_3066:
        /* <DEDUP_REMOVED lines=37> */
.L_x_3091:
        /* <DEDUP_REMOVED lines=8> */
.L_x_3068:
        /* <DEDUP_REMOVED lines=37> */
.L_x_3092:
        /* <DEDUP_REMOVED lines=8> */
.L_x_3070:
        /* <DEDUP_REMOVED lines=31> */
.L_x_3094:
        /* <DEDUP_REMOVED lines=8> */
.L_x_3072:
        /* <DEDUP_REMOVED lines=37> */
.L_x_3064:
[----:B------:R-:W4:Y:S02]  /*ba40*/  LDL.LU R4, [R1+0x8] ;  /* 0x0000080001047983 */ /* 0x000f240000300800 */
[----:B----4-:R-:W-:Y:S02]  /*ba50*/  ISETP.NE.AND P1, PT, R4, RZ, PT ;  /* 0x000000ff0400720c */ /* 0x010fe40003f25270 */
[----:B------:R4:W5:Y:S11]  /*ba60*/  LDL R4, [R1+0x4] ;  /* 0x0000040001047983 */ /* 0x0009760000100800 */
[----:B----4-:R-:W-:Y:S05]  /*ba70*/  @!P1 BRA `(.L_x_3063) ;  /* 0x00000004005c9947 */ /* 0x010fea0003800000 */
[----:B------:R-:W-:-:S04]  /*ba80*/  SHF.L.U32 R12, R10, 0x1f, RZ ;  /* 0x0000001f0a0c7819 */ /* 0x000fc800000006ff */
[----:B------:R-:W4:Y:S02]  /*ba90*/  SYNCS.PHASECHK.TRANS64.TRYWAIT P1, [R15+URZ+0x30840], R12 ;  /* 0x0308400c0f0075a7 */ /* 0x000f24000802017f */
[----:B----4-:R-:W-:Y:S05]  /*baa0*/  @!P1 BRA `(.L_x_3074) ;  /* 0x0000000c00989947 */ /* 0x010fea0003800000 */
.L_x_3095:
        /* <DEDUP_REMOVED lines=8> */
.L_x_3075:
        /* <DEDUP_REMOVED lines=34> */
.L_x_3096:
        /* <DEDUP_REMOVED lines=8> */
.L_x_3077:
[----:B------:R2:W5:Y:S01]  /*bdd0*/  LDL.LU R4, [R1+0x4] ;  /* 0x0000040001047983 */ /* 0x0005620000300800 */
        /* <DEDUP_REMOVED lines=18> */
[----:B------:R-:W-:-:S02]  /*bf00*/  UIADD3 UR16, UR32, 0x1e000, URZ ;  /* 0x0001e00020107890 */ /* 0x000fc4000fffe03f */
[----:B------:R-:W-:Y:S01]  /*bf10*/  LEA.HI.X.SX32 R5, R5, R14, 0x1, P0 ;  /* 0x0000000e05057211 */ /* 0x000fe200000f0eff */
[----:B------:R-:W-:Y:S01]  /*bf20*/  UIADD3 UR32, UR32, 0x28100, URZ ;  /* 0x0002810020207890 */ /* 0x000fe2000fffe03f */
[C---:B------:R-:W-:Y:S01]  /*bf30*/  LEA R9, P0, R0.reuse, R9, 0x2 ;  /* 0x0000000900097211 */ /* 0x040fe200078010ff */
[----:B------:R-:W-:Y:S01]  /*bf40*/  UMOV UR17, UR25 ;  /* 0x0000001900117c82 */ /* 0x000fe20008000000 */
[----:B------:R-:W-:Y:S01]  /*bf50*/  UMOV UR19, UR27 ;  /* 0x0000001b00137c82 */ /* 0x000fe20008000000 */
[----:B------:R-:W-:Y:S01]  /*bf60*/  UMOV UR33, UR25 ;  /* 0x0000001900217c82 */ /* 0x000fe20008000000 */
[----:B------:R-:W-:Y:S01]  /*bf70*/  LEA.HI.X R8, R0, R8, R5, 0x2, P0 ;  /* 0x0000000800087211 */ /* 0x000fe200000f1405 */
[----:B------:R2:W-:Y:S01]  /*bf80*/  UTMALDG.4D [UR24], [UR8], desc[UR30] ;  /* 0x00001e18080075b4 */ /* 0x0005e20008019000 */
[----:B------:R-:W-:Y:S01]  /*bf90*/  R2UR UR34, R9 ;  /* 0x00000000092272ca */ /* 0x000fe200000e0000 */
[----:B------:R-:W-:Y:S01]  /*bfa0*/  UMOV UR7, 0x10 ;  /* 0x0000001000077882 */ /* 0x000fe20000000000 */
[----:B------:R-:W-:Y:S01]  /*bfb0*/  R2UR UR35, R8 ;  /* 0x00000000082372ca */ /* 0x000fe200000e0000 */
[----:B------:R2:W-:-:S12]  /*bfc0*/  UTMALDG.4D [UR16], [UR8], desc[UR30] ;  /* 0x00001e10080075b4 */ /* 0x0005d80008019000 */
[----:B------:R2:W-:Y:S02]  /*bfd0*/  UBLKCP.S.G [UR32], [UR34], UR7 ;  /* 0x00000020220073ba */ /* 0x0005e40008000207 */
[----:B--2---:R-:W-:-:S07]  /*bfe0*/  IMAD.MOV.U32 R16, RZ, RZ, 0x1 ;  /* 0x00000001ff107424 */ /* 0x004fce00078e00ff */
.L_x_3063:
[----:B------:R-:W1:Y:S01]  /*bff0*/  S2R R0, SR_TID.X ;  /* 0x0000000000007919 */ /* 0x000e620000002100 */
[----:B------:R-:W-:Y:S01]  /*c000*/  IMAD R3, R16, 0x8, R15 ;  /* 0x0000000810037824 */ /* 0x000fe200078e020f */
[----:B-1----:R-:W-:Y:S02]  /*c010*/  LOP3.LUT R2, R0, 0x7f, RZ, 0xc0, !PT ;  /* 0x0000007f00027812 */ /* 0x002fe400078ec0ff */
[----:B------:R-:W-:Y:S02]  /*c020*/  SHF.L.U32 R0, R10, 0x1f, RZ ;  /* 0x0000001f0a007819 */ /* 0x000fe400000006ff */
[----:B------:R-:W-:Y:S02]  /*c030*/  ISETP.NE.AND P1, PT, R2, RZ, PT ;  /* 0x000000ff0200720c */ /* 0x000fe40003f25270 */
[----:B------:R-:W1:Y:S02]  /*c040*/  SYNCS.PHASECHK.TRANS64.TRYWAIT P0, [R3+URZ+0x30840], R0 ;  /* 0x03084000030075a7 */ /* 0x000e64000800017f */
[----:B-1----:R-:W-:Y:S09]  /*c050*/  @!P0 BRA `(.L_x_3078) ;  /* 0x0000000800548947 */ /* 0x002ff20003800000 */
.L_x_3097:
[----:B------:R-:W-:Y:S05]  /*c060*/  @P1 BRA `(.L_x_3079) ;  /* 0x0000000000181947 */ /* 0x000fea0003800000 */
[----:B------:R-:W1:Y:S01]  /*c070*/  S2R R2, SR_TID.X ;  /* 0x0000000000027919 */ /* 0x000e620000002100 */
[----:B------:R-:W-:-:S04]  /*c080*/  IMAD.MOV.U32 R0, RZ, RZ, 0x4100 ;  /* 0x00004100ff007424 */ /* 0x000fc800078e00ff */
[----:B------:R1:W-:Y:S02]  /*c090*/  SYNCS.ARRIVE.TRANS64 RZ, [R3+URZ+0x30830], R0 ;  /* 0x0308300003ff79a7 */ /* 0x0003e4000800003f */
[----:B-1----:R-:W-:-:S13]  /*c0a0*/  LOP3.LUT P0, RZ, R2, 0x1f, RZ, 0xc0, !PT ;  /* 0x0000001f02ff7812 */ /* 0x002fda000780c0ff */
[----:B------:R-:W-:Y:S05]  /*c0b0*/  @!P0 BRA `(.L_x_3079) ;  /* 0x0000000000048947 */ /* 0x000fea0003800000 */
[----:B------:R-:W-:Y:S01]  /*c0c0*/  BPT.TRAP 0x1 ;  /* 0x000000040000795c */ /* 0x000fe20000300000 */
.L_x_3079:
        /* <DEDUP_REMOVED lines=41> */
.L_x_3060:
[----:B------:R-:W-:Y:S05]  /*c360*/  BSYNC B0 ;  /* 0x0000000000007941 */ /* 0x000fea0003800000 */
.L_x_3056:
[----:B------:R-:W-:-:S03]  /*c370*/  UMOV UR7, 0xffffffff ;  /* 0xffffffff00077882 */ /* 0x000fc60000000000 */
[----:B------:R-:W-:Y:S05]  /*c380*/  BRA.DIV UR7, `(.L_x_3080) ;  /* 0x00000006079c7947 */ /* 0x000fea000b800000 */
[----:B------:R-:W-:-:S13]  /*c390*/  ELECT P6, URZ, PT ;  /* 0x00000000003f782f */ /* 0x000fda00038c0000 */
.L_x_3100:
[----:B------:R-:W-:Y:S05]  /*c3a0*/  @!P6 BRA `(.L_x_2934) ;  /* 0x000000000084e947 */ /* 0x000fea0003800000 */
[----:B------:R-:W-:-:S06]  /*c3b0*/  ULOP3.LUT UR7, UR38, 0x2, URZ, 0xfc, !UPT ;  /* 0x0000000226077892 */ /* 0x000fcc000f8efc3f */
[----:B------:R-:W-:-:S05]  /*c3c0*/  IMAD.U32 R0, RZ, RZ, UR7 ;  /* 0x00000007ff007e24 */ /* 0x000fca000f8e00ff */
[----:B------:R-:W-:-:S13]  /*c3d0*/  ISETP.NE.AND P2, PT, R0, 0x3, PT ;  /* 0x000000030000780c */ /* 0x000fda0003f45270 */
[----:B------:R-:W-:Y:S05]  /*c3e0*/  @!P2 BRA `(.L_x_3081) ;  /* 0x000000000004a947 */ /* 0x000fea0003800000 */
[----:B------:R-:W-:Y:S01]  /*c3f0*/  BPT.TRAP 0x1 ;  /* 0x000000040000795c */ /* 0x000fe20000300000 */
.L_x_3081:
        /* <DEDUP_REMOVED lines=15> */
.L_x_3101:
[----:B------:R-:W2:Y:S02]  /*c4f0*/  SYNCS.PHASECHK.TRANS64.TRYWAIT P0, [R3+URZ], R0 ;  /* 0x00000000030075a7 */ /* 0x000ea4000800017f */
[----:B--2---:R-:W-:Y:S05]  /*c500*/  @!P0 BRA `(.L_x_3083) ;  /* 0x0000000400708947 */ /* 0x004fea0003800000 */
.L_x_3102:
[----:B------:R-:W-:Y:S05]  /*c510*/  @!P2 BRA `(.L_x_3084) ;  /* 0x000000000004a947 */ /* 0x000fea0003800000 */
[----:B------:R-:W-:Y:S01]  /*c520*/  BPT.TRAP 0x1 ;  /* 0x000000040000795c */ /* 0x000fe20000300000 */
.L_x_3084:
[----:B--2---:R-:W-:-:S04]  /*c530*/  VIADD R3, R8, 0x30840 ;  /* 0x0003084008037836 */ /* 0x004fc80000000000 */
[----:B------:R-:W-:-:S04]  /*c540*/  IMAD R5, R2, 0x8, R3 ;  /* 0x0000000802057824 */ /* 0x000fc800078e0203 */
[----:B------:R-:W2:Y:S02]  /*c550*/  SYNCS.PHASECHK.TRANS64.TRYWAIT P0, [R5+URZ], R4 ;  /* 0x00000004050075a7 */ /* 0x000ea4000800017f */
[----:B--2---:R-:W-:Y:S05]  /*c560*/  @!P0 BRA `(.L_x_3085) ;  /* 0x00000004006c8947 */ /* 0x004fea0003800000 */
.L_x_3103:
[----:B------:R-:W-:-:S07]  /*c570*/  IMAD R3, R6, 0x8, R3 ;  /* 0x0000000806037824 */ /* 0x000fce00078e0203 */
.L_x_3086:
[----:B---3--:R3:W4:Y:S02]  /*c580*/  SYNCS.PHASECHK.TRANS64.TRYWAIT P0, [R3+URZ], R0 ;  /* 0x00000000030075a7 */ /* 0x008724000800017f */
[----:B----4-:R-:W-:Y:S05]  /*c590*/  @!P0 NANOSLEEP.SYNCS 0x989680 ;  /* 0x009896800000895d */ /* 0x010fea0003900000 */
[----:B------:R-:W4:Y:S02]  /*c5a0*/  @!P0 SYNCS.PHASECHK.TRANS64 P0, [R3+URZ], R0 ;  /* 0x00000000030085a7 */ /* 0x000f24000800007f */
[----:B----4-:R-:W-:Y:S05]  /*c5b0*/  @!P0 BRA `(.L_x_3086) ;  /* 0xfffffffc00f08947 */ /* 0x010fea000383ffff */
.L_x_2934:
[----:B------:R-:W-:Y:S05]  /*c5c0*/  BSYNC B6 ;  /* 0x0000000000067941 */ /* 0x000fea0003800000 */
.L_x_2926:
[----:B------:R-:W-:Y:S05]  /*c5d0*/  EXIT ;  /* 0x000000000000794d */ /* 0x000fea0003800000 */
.L_x_2944:
[----:B------:R-:W-:Y:S02]  /*c5e0*/  IMAD.MOV.U32 R12, RZ, RZ, RZ ;  /* 0x000000ffff0c7224 */ /* 0x000fe400078e00ff */
[----:B------:R-:W-:Y:S02]  /*c5f0*/  IMAD.MOV.U32 R11, RZ, RZ, 0x1f ;  /* 0x0000001fff0b7424 */ /* 0x000fe400078e00ff */
[----:B------:R-:W-:-:S07]  /*c600*/  IMAD.MOV.U32 R15, RZ, RZ, -0x1 ;  /* 0xffffffffff0f7424 */ /* 0x000fce00078e00ff */
[----:B------:R-:W-:Y:S05]  /*c610*/  WARPSYNC.COLLECTIVE R15, `(.L_x_3087) ;  /* 0x000000000f087348 */ /* 0x000fea0003c00000 */
[----:B------:R1:W2:Y:S02]  /*c620*/  SHFL.IDX P6, R14, R13, R12, R11 ;  /* 0x0000000c0d0e7389 */ /* 0x0002a400000c000b */
[----:B-12---:R-:W-:Y:S01]  /*c630*/  ENDCOLLECTIVE ;  /* 0x000000000000791b */ /* 0x006fe20003800000 */
.L_x_3087:
[----:B------:R-:W-:Y:S05]  /*c640*/  BRA `(.L_x_3088) ;  /* 0xffffff5000847947 */ /* 0x000fea000383ffff */
.L_x_2946:
        /* <DEDUP_REMOVED lines=8> */
.L_x_2950:
[----:B---3--:R3:W4:Y:S02]  /*c6d0*/  SYNCS.PHASECHK.TRANS64.TRYWAIT P1, [R0+URZ+0x30810], R209 ;  /* 0x030810d1000075a7 */ /* 0x008724000802017f */
[----:B----4-:R-:W-:Y:S05]  /*c6e0*/  @!P1 NANOSLEEP.SYNCS 0x989680 ;  /* 0x009896800000995d */ /* 0x010fea0003900000 */
[----:B------:R-:W4:Y:S02]  /*c6f0*/  @!P1 SYNCS.PHASECHK.TRANS64 P1, [R0+URZ+0x30810], R209 ;  /* 0x030810d1000095a7 */ /* 0x000f24000802007f */
[----:B----4-:R-:W-:Y:S05]  /*c700*/  @!P1 BRA `(.L_x_2950) ;  /* 0xfffffffc00f09947 */ /* 0x010fea000383ffff */
[----:B------:R-:W-:Y:S05]  /*c710*/  BRA `(.L_x_2949) ;  /* 0xffffff58006c7947 */ /* 0x000fea000383ffff */
.L_x_2954:
[----:B------:R1:W1:Y:S02]  /*c720*/  SYNCS.PHASECHK.TRANS64.TRYWAIT P1, [R0+URZ+0x30830], R209 ;  /* 0x030830d1000075a7 */ /* 0x000264000802017f */
[----:B-1----:R-:W-:Y:S05]  /*c730*/  @!P1 NANOSLEEP.SYNCS 0x989680 ;  /* 0x009896800000995d */ /* 0x002fea0003900000 */
[----:B------:R-:W1:Y:S02]  /*c740*/  @!P1 SYNCS.PHASECHK.TRANS64 P1, [R0+URZ+0x30830], R209 ;  /* 0x030830d1000095a7 */ /* 0x000e64000802007f */
[----:B-1----:R-:W-:Y:S05]  /*c750*/  @!P1 BRA `(.L_x_2954) ;  /* 0xfffffffc00f09947 */ /* 0x002fea000383ffff */
[----:B------:R-:W-:Y:S05]  /*c760*/  BRA `(.L_x_2953) ;  /* 0xffffff60008c7947 */ /* 0x000fea000383ffff */
.L_x_3061:
[----:B-1----:R1:W2:Y:S02]  /*c770*/  SYNCS.PHASECHK.TRANS64.TRYWAIT P0, [R15+URZ+0x30820], R2 ;  /* 0x030820020f0075a7 */ /* 0x0022a4000800017f */
[----:B--2---:R-:W-:Y:S05]  /*c780*/  @!P0 NANOSLEEP.SYNCS 0x989680 ;  /* 0x009896800000895d */ /* 0x004fea0003900000 */
[----:B------:R-:W2:Y:S02]  /*c790*/  @!P0 SYNCS.PHASECHK.TRANS64 P0, [R15+URZ+0x30820], R2 ;  /* 0x030820020f0085a7 */ /* 0x000ea4000800007f */
[----:B--2---:R-:W-:Y:S05]  /*c7a0*/  @!P0 BRA `(.L_x_3061) ;  /* 0xfffffffc00f08947 */ /* 0x004fea000383ffff */
[----:B------:R-:W-:Y:S05]  /*c7b0*/  BRA `(.L_x_3089) ;  /* 0xffffffe000307947 */ /* 0x000fea000383ffff */
.L_x_3065:
[----:B--2---:R2:W3:Y:S02]  /*c7c0*/  SYNCS.PHASECHK.TRANS64.TRYWAIT P1, [R15+URZ+0x30840], R18 ;  /* 0x030840120f0075a7 */ /* 0x0044e4000802017f */
[----:B---3--:R-:W-:Y:S05]  /*c7d0*/  @!P1 NANOSLEEP.SYNCS 0x989680 ;  /* 0x009896800000995d */ /* 0x008fea0003900000 */
[----:B------:R-:W3:Y:S02]  /*c7e0*/  @!P1 SYNCS.PHASECHK.TRANS64 P1, [R15+URZ+0x30840], R18 ;  /* 0x030840120f0095a7 */ /* 0x000ee4000802007f */
[----:B---3--:R-:W-:Y:S05]  /*c7f0*/  @!P1 BRA `(.L_x_3065) ;  /* 0xfffffffc00f09947 */ /* 0x008fea000383ffff */
[----:B------:R-:W-:Y:S05]  /*c800*/  BRA `(.L_x_3090) ;  /* 0xffffffe400d47947 */ /* 0x000fea000383ffff */
.L_x_3067:
[----:B-1----:R1:W3:Y:S02]  /*c810*/  SYNCS.PHASECHK.TRANS64.TRYWAIT P1, [R15+URZ+0x30828], R18 ;  /* 0x030828120f0075a7 */ /* 0x0022e4000802017f */
[----:B---3--:R-:W-:Y:S05]  /*c820*/  @!P1 NANOSLEEP.SYNCS 0x989680 ;  /* 0x009896800000995d */ /* 0x008fea0003900000 */
[----:B------:R-:W3:Y:S02]  /*c830*/  @!P1 SYNCS.PHASECHK.TRANS64 P1, [R15+URZ+0x30828], R18 ;  /* 0x030828120f0095a7 */ /* 0x000ee4000802007f */
[----:B---3--:R-:W-:Y:S05]  /*c840*/  @!P1 BRA `(.L_x_3067) ;  /* 0xfffffffc00f09947 */ /* 0x008fea000383ffff */
[----:B------:R-:W-:Y:S05]  /*c850*/  BRA `(.L_x_3091) ;  /* 0xffffffe800747947 */ /* 0x000fea000383ffff */
.L_x_3069:
[----:B---3--:R3:W4:Y:S02]  /*c860*/  SYNCS.PHASECHK.TRANS64.TRYWAIT P1, [R15+URZ+0x30848], R18 ;  /* 0x030848120f0075a7 */ /* 0x008724000802017f */
[----:B----4-:R-:W-:Y:S05]  /*c870*/  @!P1 NANOSLEEP.SYNCS 0x989680 ;  /* 0x009896800000995d */ /* 0x010fea0003900000 */
[----:B------:R-:W4:Y:S02]  /*c880*/  @!P1 SYNCS.PHASECHK.TRANS64 P1, [R15+URZ+0x30848], R18 ;  /* 0x030848120f0095a7 */ /* 0x000f24000802007f */
[----:B----4-:R-:W-:Y:S05]  /*c890*/  @!P1 BRA `(.L_x_3069) ;  /* 0xfffffffc00f09947 */ /* 0x010fea000383ffff */
[----:B------:R-:W-:Y:S05]  /*c8a0*/  BRA `(.L_x_3092) ;  /* 0xffffffec00147947 */ /* 0x000fea000383ffff */
.L_x_3071:
[----:B------:R-:W-:-:S07]  /*c8b0*/  SHF.L.U32 R4, R10, 0x1f, RZ ;  /* 0x0000001f0a047819 */ /* 0x000fce00000006ff */
.L_x_3093:
[----:B----4-:R4:W1:Y:S02]  /*c8c0*/  SYNCS.PHASECHK.TRANS64.TRYWAIT P1, [R15+URZ+0x30820], R4 ;  /* 0x030820040f0075a7 */ /* 0x010864000802017f */
[----:B-1----:R-:W-:Y:S05]  /*c8d0*/  @!P1 NANOSLEEP.SYNCS 0x989680 ;  /* 0x009896800000995d */ /* 0x002fea0003900000 */
[----:B------:R-:W1:Y:S02]  /*c8e0*/  @!P1 SYNCS.PHASECHK.TRANS64 P1, [R15+URZ+0x30820], R4 ;  /* 0x030820040f0095a7 */ /* 0x000e64000802007f */
[----:B-1----:R-:W-:Y:S05]  /*c8f0*/  @!P1 BRA `(.L_x_3093) ;  /* 0xfffffffc00f09947 */ /* 0x002fea000383ffff */
[----:B------:R-:W-:Y:S05]  /*c900*/  BRA `(.L_x_3094) ;  /* 0xffffffec00987947 */ /* 0x000fea000383ffff */
.L_x_3074:
[----:B----4-:R4:W1:Y:S02]  /*c910*/  SYNCS.PHASECHK.TRANS64.TRYWAIT P1, [R15+URZ+0x30840], R12 ;  /* 0x0308400c0f0075a7 */ /* 0x010864000802017f */
[----:B-1----:R-:W-:Y:S05]  /*c920*/  @!P1 NANOSLEEP.SYNCS 0x989680 ;  /* 0x009896800000995d */ /* 0x002fea0003900000 */
[----:B------:R-:W1:Y:S02]  /*c930*/  @!P1 SYNCS.PHASECHK.TRANS64 P1, [R15+URZ+0x30840], R12 ;  /* 0x0308400c0f0095a7 */ /* 0x000e64000802007f */
[----:B-1----:R-:W-:Y:S05]  /*c940*/  @!P1 BRA `(.L_x_3074) ;  /* 0xfffffffc00f09947 */ /* 0x002fea000383ffff */
[----:B------:R-:W-:Y:S05]  /*c950*/  BRA `(.L_x_3095) ;  /* 0xfffffff000547947 */ /* 0x000fea000383ffff */
.L_x_3076:
[----:B-1----:R1:W2:Y:S02]  /*c960*/  SYNCS.PHASECHK.TRANS64.TRYWAIT P1, [R15+URZ+0x30828], R12 ;  /* 0x0308280c0f0075a7 */ /* 0x0022a4000802017f */
[----:B--2---:R-:W-:Y:S05]  /*c970*/  @!P1 NANOSLEEP.SYNCS 0x989680 ;  /* 0x009896800000995d */ /* 0x004fea0003900000 */
[----:B------:R-:W2:Y:S02]  /*c980*/  @!P1 SYNCS.PHASECHK.TRANS64 P1, [R15+URZ+0x30828], R12 ;  /* 0x0308280c0f0095a7 */ /* 0x000ea4000802007f */
[----:B--2---:R-:W-:Y:S05]  /*c990*/  @!P1 BRA `(.L_x_3076) ;  /* 0xfffffffc00f09947 */ /* 0x004fea000383ffff */
[----:B------:R-:W-:Y:S05]  /*c9a0*/  BRA `(.L_x_3096) ;  /* 0xfffffff000e87947 */ /* 0x000fea000383ffff */
.L_x_3078:
[----:B------:R1:W1:Y:S02]  /*c9b0*/  SYNCS.PHASECHK.TRANS64.TRYWAIT P0, [R3+URZ+0x30840], R0 ;  /* 0x03084000030075a7 */ /* 0x000264000800017f */
[----:B-1----:R-:W-:Y:S05]  /*c9c0*/  @!P0 NANOSLEEP.SYNCS 0x989680 ;  /* 0x009896800000895d */ /* 0x002fea0003900000 */
[----:B------:R-:W1:Y:S02]  /*c9d0*/  @!P0 SYNCS.PHASECHK.TRANS64 P0, [R3+URZ+0x30840], R0 ;  /* 0x03084000030085a7 */ /* 0x000e64000800007f */
[----:B-1----:R-:W-:Y:S05]  /*c9e0*/  @!P0 BRA `(.L_x_3078) ;  /* 0xfffffffc00f08947 */ /* 0x002fea000383ffff */
[----:B------:R-:W-:Y:S05]  /*c9f0*/  BRA `(.L_x_3097) ;  /* 0xfffffff400987947 */ /* 0x000fea000383ffff */
.L_x_3080:
[----:B------:R-:W-:Y:S01]  /*ca00*/  BSSY B0, `(.L_x_3098) ;  /* 0x0000006000007945 */ /* 0x000fe20003800000 */
[----:B------:R-:W-:-:S07]  /*ca10*/  IMAD.MOV.U32 R15, RZ, RZ, -0x1 ;  /* 0xffffffffff0f7424 */ /* 0x000fce00078e00ff */
[----:B------:R-:W-:Y:S05]  /*ca20*/  WARPSYNC.COLLECTIVE R15, `(.L_x_3099) ;  /* 0x000000000f0c7348 */ /* 0x000fea0003c00000 */
[----:B------:R-:W-:Y:S02]  /*ca30*/  ELECT P6, UR62, PT ;  /* 0x00000000003e782f */ /* 0x000fe400038c0000 */
[----:B------:R-:W-:Y:S01]  /*ca40*/  MOV R14, UR62 ;  /* 0x0000003e000e7c02 */ /* 0x000fe20008000f00 */
[----:B------:R-:W-:Y:S10]  /*ca50*/  ENDCOLLECTIVE ;  /* 0x000000000000791b */ /* 0x000ff40003800000 */
.L_x_3099:
[----:B------:R-:W-:Y:S05]  /*ca60*/  BSYNC B0 ;  /* 0x0000000000007941 */ /* 0x000fea0003800000 */
.L_x_3098:
[----:B------:R-:W-:Y:S05]  /*ca70*/  BRA `(.L_x_3100) ;  /* 0xfffffff800487947 */ /* 0x000fea000383ffff */
.L_x_3082:
[----:B-1----:R1:W2:Y:S02]  /*ca80*/  SYNCS.PHASECHK.TRANS64.TRYWAIT P0, [R7+URZ], R4 ;  /* 0x00000004070075a7 */ /* 0x0022a4000800017f */
[----:B--2---:R-:W-:Y:S05]  /*ca90*/  @!P0 NANOSLEEP.SYNCS 0x989680 ;  /* 0x009896800000895d */ /* 0x004fea0003900000 */
[----:B------:R-:W2:Y:S02]  /*caa0*/  @!P0 SYNCS.PHASECHK.TRANS64 P0, [R7+URZ], R4 ;  /* 0x00000004070085a7 */ /* 0x000ea4000800007f */
[----:B--2---:R-:W-:Y:S05]  /*cab0*/  @!P0 BRA `(.L_x_3082) ;  /* 0xfffffffc00f08947 */ /* 0x004fea000383ffff */
[----:B------:R-:W-:Y:S05]  /*cac0*/  BRA `(.L_x_3101) ;  /* 0xfffffff800887947 */ /* 0x000fea000383ffff */
.L_x_3083:
[----:B--2---:R2:W3:Y:S02]  /*cad0*/  SYNCS.PHASECHK.TRANS64.TRYWAIT P0, [R3+URZ], R0 ;  /* 0x00000000030075a7 */ /* 0x0044e4000800017f */
[----:B---3--:R-:W-:Y:S05]  /*cae0*/  @!P0 NANOSLEEP.SYNCS 0x989680 ;  /* 0x009896800000895d */ /* 0x008fea0003900000 */
[----:B------:R-:W3:Y:S02]  /*caf0*/  @!P0 SYNCS.PHASECHK.TRANS64 P0, [R3+URZ], R0 ;  /* 0x00000000030085a7 */ /* 0x000ee4000800007f */
[----:B---3--:R-:W-:Y:S05]  /*cb00*/  @!P0 BRA `(.L_x_3083) ;  /* 0xfffffffc00f08947 */ /* 0x008fea000383ffff */
[----:B------:R-:W-:Y:S05]  /*cb10*/  BRA `(.L_x_3102) ;  /* 0xfffffff8007c7947 */ /* 0x000fea000383ffff */
.L_x_3085:
[----:B--2---:R2:W3:Y:S02]  /*cb20*/  SYNCS.PHASECHK.TRANS64.TRYWAIT P0, [R5+URZ], R4 ;  /* 0x00000004050075a7 */ /* 0x0044e4000800017f */
[----:B---3--:R-:W-:Y:S05]  /*cb30*/  @!P0 NANOSLEEP.SYNCS 0x989680 ;  /* 0x009896800000895d */ /* 0x008fea0003900000 */
[----:B------:R-:W3:Y:S02]  /*cb40*/  @!P0 SYNCS.PHASECHK.TRANS64 P0, [R5+URZ], R4 ;  /* 0x00000004050085a7 */ /* 0x000ee4000800007f */
[----:B---3--:R-:W-:Y:S05]  /*cb50*/  @!P0 BRA `(.L_x_3085) ;  /* 0xfffffffc00f08947 */ /* 0x008fea000383ffff */
[----:B------:R-:W-:Y:S05]  /*cb60*/  BRA `(.L_x_3103) ;  /* 0xfffffff800807947 */ /* 0x000fea000383ffff */
.L_x_3104:
        /* <DEDUP_REMOVED lines=9> */
.L_x_7310:


//--------------------- .text._ZN7cutlass13device_kernelIN5flash11enable_sm90INS1_16FlashAttnBwdSm90INS1_25CollectiveMainloopBwdSm90ILi2ELi2ELi2EN4cute5tupleIJNS5_1CILi1EEES8_S8_EEENS6_IJNS7_ILi64EEENS7_ILi128EEESB_EEENS_6half_tEfNS_4arch4Sm90ELb1ELb0ELb1ELb1ELb1ELb1ELb0ELb0ELi2ELi1ELi2ELi1ELb0EEENS1_21CollectiveEpilogueBwdISC_SD_SF_Li256ELb1ELb0ELi1EEENS1_25SingleTileBwdLPTSchedulerILb1ELi128ELb1EEEEEEEEEvNT_6ParamsE --------------------------
	.section	.text._ZN7cutlass13device_kernelIN5flash11enable_sm90INS1_16FlashAttnBwdSm90INS1_25CollectiveMainloopBwdSm90ILi2ELi2ELi2EN4cute5tupleIJNS5_1CILi1EEES8_S8_EEENS6_IJNS7_ILi64EEENS7_ILi128EEESB_EEENS_6half_tEfNS_4arch4Sm90ELb1ELb0ELb1ELb1ELb1ELb1ELb0ELb0ELi2ELi1ELi2ELi1ELb0EEENS1_21CollectiveEpilogueBwdISC_SD_SF_Li256ELb1ELb0ELi1EEENS1_25SingleTileBwdLPTSchedulerILb1ELi128ELb1EEEEEEEEEvNT_6ParamsE,"ax",@progbits
	.align	128
.text._ZN7cutlass13device_kernelIN5flash11enable_sm90INS1_16FlashAttnBwdSm90INS1_25CollectiveMainloopBwdSm90ILi2ELi2ELi2EN4cute5tupleIJNS5_1CILi1EEES8_S8_EEENS6_IJNS7_ILi64EEENS7_ILi128EEESB_EEENS_6half_tEfNS_4arch4Sm90ELb1ELb0ELb1ELb1ELb1ELb1ELb0ELb0ELi2ELi1ELi2ELi1ELb0EEENS1_21CollectiveEpilogueBwdISC_SD_SF_Li256ELb1ELb0ELi1EEENS1_25SingleTileBwdLPTSchedulerILb1ELi128ELb1EEEEEEEEEvNT_6ParamsE:
        .type           _ZN7cutlass13device_kernelIN5flash11enable_sm90INS1_16FlashAttnBwdSm90INS1_25CollectiveMainloopBwdSm90ILi2ELi2ELi2EN4cute5tupleIJNS5_1CILi1EEES8_S8_EEENS6_IJNS7_ILi64EEENS7_ILi128EEESB_EEENS_6half_tEfNS_4arch4Sm90ELb1ELb0ELb1ELb1ELb1ELb1ELb0ELb0ELi2ELi1ELi2ELi1ELb0EEENS1_21CollectiveEpilogueBwdISC_SD_SF_Li256ELb1ELb0ELi1EEENS1_25SingleTileBwdLPTSchedulerILb1ELi128ELb1EEEEEEEEEvNT_6ParamsE,@function
        .size           _ZN7cutlass13device_kernelIN5flash11enable_sm90INS1_16FlashAttnBwdSm90INS1_25CollectiveMainloopBwdSm90ILi2ELi2ELi2EN4cute5tupleIJNS5_1CILi1EEES8_S8_EEENS6_IJNS7_ILi64EEENS7_ILi128EEESB_EEENS_6half_tEfNS_4arch4Sm90ELb1ELb0ELb1ELb1ELb1ELb1ELb0ELb0ELi2ELi1ELi2ELi1ELb0EEENS1_21CollectiveEpilogueBwdISC_SD_SF_Li256ELb1ELb0ELi1EEENS1_25SingleTileBwdLPTSchedulerILb1ELi128ELb1EEEEEEEEEvNT_6ParamsE,(.L_x_7311 - _ZN7cutlass13device_kernelIN5flash11enable_sm90INS1_16FlashAttnBwdSm90INS1_25CollectiveMainloopBwdSm90ILi2ELi2ELi2EN4cute5tupleIJNS5_1CILi1EEES8_S8_EEENS6_IJNS7_ILi64EEENS7_ILi128EEESB_EEENS_6half_tEfNS_4arch4Sm90ELb1ELb0ELb1ELb1ELb1ELb1ELb0ELb0ELi2ELi1ELi2ELi1ELb0EEENS1_21CollectiveEpilogueBwdISC_SD_SF_Li256ELb1ELb0ELi1EEENS1_25SingleTileBwdLPTSchedulerILb1ELi128ELb1EEEEEEEEEvNT_6ParamsE)
        .other          _ZN7cutlass13device_kernelIN5flash11enable_sm90INS1_16FlashAttnBwdSm90INS1_25CollectiveMainloopBwdSm90ILi2ELi2ELi2EN4cute5tupleIJNS5_1CILi1EEES8_S8_EEENS6_IJNS7_ILi64EEENS7_ILi128EEESB_EEENS_6half_tEfNS_4arch4Sm90ELb1ELb0ELb1ELb1ELb1ELb1ELb0ELb0ELi2ELi1ELi2ELi1ELb0EEENS1_21CollectiveEpilogueBwdISC_SD_SF_Li256ELb1ELb0ELi1EEENS1_25SingleTileBwdLPTSchedulerILb1ELi128ELb1EEEEEEEEEvNT_6ParamsE,@"STO_CUDA_ENTRY STV_DEFAULT"
_ZN7cutlass13device_kernelIN5flash11enable_sm90INS1_16FlashAttnBwdSm90INS1_25CollectiveMainloopBwdSm90ILi2ELi2ELi2EN4cute5tupleIJNS5_1CILi1EEES8_S8_EEENS6_IJNS7_ILi64EEENS7_ILi128EEESB_EEENS_6half_tEfNS_4arch4Sm90ELb1ELb0ELb1ELb1ELb1ELb1ELb0ELb0ELi2ELi1ELi2ELi1ELb0EEENS1_21CollectiveEpilogueBwdISC_SD_SF_Li256ELb1ELb0ELi1EEENS1_25SingleTileBwdLPTSchedulerILb1ELi128ELb1EEEEEEEEEvNT_6ParamsE:
        /* <DEDUP_REMOVED lines=24> */
.L_x_3106:
[----:B------:R-:W-:Y:S05]  /*0180*/  BSYNC B0 ;  /* 0x0000000000007941 */ /* 0x000fea0003800000 */
.L_x_3105:
        /* <DEDUP_REMOVED lines=37> */
.L_x_3107:
        /* <DEDUP_REMOVED lines=22> */
.L_x_3108:
[----:B------:R-:W-:Y:S01]  /*0540*/  PLOP3.LUT P0, PT, PT, PT, UP0, 0x80, 0x0 ;  /* 0x000000000000781c */ /* 0x000fe20003f0f008 */
[----:B------:R-:W-:Y:S01]  /*0550*/  NOP ;  /* 0x0000000000007918 */ /* 0x000fe20000000000 */
[----:B------:R-:W-:Y:S01]  /*0560*/  ULDC.64 UR46, c[0x0][0x208] ;  /* 0x00008200002e7ab9 */ /* 0x000fe20000000a00 */
[----:B------:R-:W-:Y:S01]  /*0570*/  BSSY B6, `(.L_x_3109) ;  /* 0x0000c97000067945 */ /* 0x000fe20003800000 */
[----:B-12-4-:R-:W-:Y:S09]  /*0580*/  BAR.SYNC.DEFER_BLOCKING 0x0 ;  /* 0x0000000000007b1d */ /* 0x016ff20000010000 */
[----:B------:R-:W-:Y:S05]  /*0590*/  @!P0 BRA `(.L_x_3110) ;  /* 0x0000008000588947 */ /* 0x000fea0003800000 */
.L_x_3111:
        /* <DEDUP_REMOVED lines=32> */
.L_x_3112:
[----:B------:R-:W-:Y:S01]  /*07a0*/  ULDC UR8, c[0x0][0x8c4] ;  /* 0x0002310000087ab9 */ /* 0x000fe20000000800 */
[----:B------:R-:W-:Y:S01]  /*07b0*/  UMOV UR7, UR9 ;  /* 0x0000000900077c82 */ /* 0x000fe20008000000 */
[----:B------:R-:W-:-:S11]  /*07c0*/  UISETP.NE.AND UP0, UPT, UR8, 0x1, UPT ;  /* 0x000000010800788c */ /* 0x000fd6000bf05270 */
[----:B------:R-:W-:Y:S02]  /*07d0*/  @UP0 ULDC.64 UR10, c[0x0][0x8c8] ;  /* 0x00023200000a0ab9 */ /* 0x000fe40000000a00 */
[----:B------:R-:W-:-:S04]  /*07e0*/  UIMAD.WIDE.U32 UR4, UR9, UR10, URZ ;  /* 0x0000000a090472a5 */ /* 0x000fc8000f8e003f */
[----:B------:R-:W-:-:S04]  /*07f0*/  @UP0 USHF.R.U32.HI UR7, URZ, UR11, UR5 ;  /* 0x0000000b3f070299 */ /* 0x000fc80008011605 */
[----:B------:R-:W-:-:S12]  /*0800*/  UIMAD UR4, UR7, UR8, URZ ;  /* 0x00000008070472a4 */ /* 0x000fd8000f8e023f */
.L_x_3113:
        /* <DEDUP_REMOVED lines=23> */
.L_x_3114:
        /* <DEDUP_REMOVED lines=14> */
.L_x_3116:
[----:B------:R-:W-:-:S05]  /*0a60*/  ULDC UR4, c[0x0][0x8ec] ;  /* 0x00023b0000047ab9 */ /* 0x000fca0000000800 */
.L_x_3115:
[----:B------:R-:W-:Y:S02]  /*0a70*/  UIADD3 UR4, UR4, 0x7f, URZ ;  /* 0x0000007f04047890 */ /* 0x000fe4000fffe03f */
[----:B------:R-:W-:Y:S02]  /*0a80*/  ULOP3.LUT UR39, URZ, UR7, URZ, 0x33, !UPT ;  /* 0x000000073f277292 */ /* 0x000fe4000f8e333f */
[----:B------:R-:W-:-:S04]  /*0a90*/  USHF.R.S32.HI UR5, URZ, 0x1f, UR4 ;  /* 0x0000001f3f057899 */ /* 0x000fc80008011404 */
[----:B------:R-:W-:-:S04]  /*0aa0*/  ULEA.HI UR5, UR5, UR4, URZ, 0x7 ;  /* 0x0000000405057291 */ /* 0x000fc8000f8f383f */
[----:B------:R-:W-:-:S04]  /*0ab0*/  USHF.R.S32.HI UR5, URZ, 0x7, UR5 ;  /* 0x000000073f057899 */ /* 0x000fc80008011405 */
[----:B------:R-:W-:Y:S02]  /*0ac0*/  UISETP.GT.AND UP0, UPT, UR5, UR7, UPT ;  /* 0x000000070500728c */ /* 0x000fe4000bf04270 */
[----:B------:R-:W-:Y:S02]  /*0ad0*/  UIADD3 UR39, UR5, UR39, URZ ;  /* 0x0000002705277290 */ /* 0x000fe4000fffe03f */
[----:B------:R-:W-:-:S06]  /*0ae0*/  USEL UR37, UR37, 0xffffffff, UP0 ;  /* 0xffffffff25257887 */ /* 0x000fcc0008000000 */
        /* <DEDUP_REMOVED lines=14> */
.L_x_3118:
        /* <DEDUP_REMOVED lines=14> */
.L_x_3119:
        /* <DEDUP_REMOVED lines=11> */
.L_x_3120:
        /* <DEDUP_REMOVED lines=13> */
.L_x_3121:
        /* <DEDUP_REMOVED lines=104> */
.L_x_3124:
        /* <DEDUP_REMOVED lines=15> */
.L_x_3123:
        /* <DEDUP_REMOVED lines=23> */
.L_x_3126:
        /* <DEDUP_REMOVED lines=15> */
.L_x_3125:
        /* <DEDUP_REMOVED lines=8> */
.L_x_3289:
        /* <DEDUP_REMOVED lines=15> */
.L_x_3128:
        /* <DEDUP_REMOVED lines=104> */
.L_x_3140:
[----:B------:R-:W-:-:S05]  /*1ff0*/  IMAD.U32 R0, RZ, RZ, UR38 ;  /* 0x00000026ff007e24 */ /* 0x000fca000f8e00ff */
[----:B------:R-:W-:-:S04]  /*2000*/  LOP3.LUT R0, R0, 0x1, RZ, 0xfc, !PT ;  /* 0x0000000100007812 */ /* 0x000fc800078efcff */
[----:B------:R-:W-:-:S13]  /*2010*/  ISETP.NE.AND P0, PT, R0, 0x3, PT ;  /* 0x000000030000780c */ /* 0x000fda0003f05270 */
[----:B------:R-:W-:Y:S05]  /*2020*/  @!P0 BRA `(.L_x_3130) ;  /* 0x0000000000048947 */ /* 0x000fea0003800000 */
[----:B------:R-:W-:Y:S01]  /*2030*/  BPT.TRAP 0x1 ;  /* 0x000000040000795c */ /* 0x000fe20000300000 */
.L_x_3130:
        /* <DEDUP_REMOVED lines=8> */
.L_x_3131:
[----:B---3--:R-:W-:Y:S05]  /*20c0*/  @P1 BRA `(.L_x_3132) ;  /* 0x0000000000081947 */ /* 0x008fea0003800000 */
[----:B------:R-:W3:Y:S02]  /*20d0*/  SYNCS.PHASECHK.TRANS64.TRYWAIT P1, [R0+URZ+0x30810], R209 ;  /* 0x030810d1000075a7 */ /* 0x000ee4000802017f */
[----:B---3--:R-:W-:Y:S05]  /*20e0*/  @!P1 BRA `(.L_x_3133) ;  /* 0x000000ac00c09947 */ /* 0x008fea0003800000 */
.L_x_3132:
        /* <DEDUP_REMOVED lines=84> */
.L_x_3134:
[----:B------:R1:W1:Y:S01]  /*2630*/  SYNCS.PHASECHK.TRANS64.TRYWAIT P1, [R0+URZ+0x30830], R209 ;  /* 0x030830d1000075a7 */ /* 0x000262000802017f */
[----:B------:R-:W-:Y:S05]  /*2640*/  @!P0 BRA `(.L_x_3135) ;  /* 0x0000000000048947 */ /* 0x000fea0003800000 */
[----:B------:R-:W-:Y:S01]  /*2650*/  BPT.TRAP 0x1 ;  /* 0x000000040000795c */ /* 0x000fe20000300000 */
.L_x_3135:
        /* <DEDUP_REMOVED lines=54> */
.L_x_3136:
        /* <DEDUP_REMOVED lines=492> */
.L_x_3138:
        /* <DEDUP_REMOVED lines=49> */
.L_x_3139:
        /* <DEDUP_REMOVED lines=78> */
.L_x_3122:
        /* <DEDUP_REMOVED lines=163> */
.L_x_3142:
        /* <DEDUP_REMOVED lines=60> */
.L_x_3144:
[----:B------:R-:W-:Y:S05]  /*5e60*/  BSYNC B0 ;  /* 0x0000000000007941 */ /* 0x000fea0003800000 */
.L_x_3143:
        /* <DEDUP_REMOVED lines=15> */
.L_x_3146:
[----:B------:R-:W-:Y:S05]  /*5f60*/  BSYNC B0 ;  /* 0x0000000000007941 */ /* 0x000fea0003800000 */
.L_x_3145:
        /* <DEDUP_REMOVED lines=18> */
.L_x_3148:
[----:B------:R-:W-:Y:S05]  /*6090*/  BSYNC B0 ;  /* 0x0000000000007941 */ /* 0x000fea0003800000 */
.L_x_3147:
        /* <DEDUP_REMOVED lines=17> */
.L_x_3150:
[----:B------:R-:W-:Y:S05]  /*61b0*/  BSYNC B0 ;  /* 0x0000000000007941 */ /* 0x000fea0003800000 */
.L_x_3149:
        /* <DEDUP_REMOVED lines=18> */
.L_x_3152:
[----:B------:R-:W-:Y:S05]  /*62e0*/  BSYNC B0 ;  /* 0x0000000000007941 */ /* 0x000fea0003800000 */
.L_x_3151:
        /* <DEDUP_REMOVED lines=18> */
.L_x_3154:
[----:B------:R-:W-:Y:S05]  /*6410*/  BSYNC B0 ;  /* 0x0000000000007941 */ /* 0x000fea0003800000 */
.L_x_3153:
        /* <DEDUP_REMOVED lines=19> */
.L_x_3156:
[----:B------:R-:W-:Y:S05]  /*6550*/  BSYNC B0 ;  /* 0x0000000000007941 */ /* 0x000fea0003800000 */
.L_x_3155:
        /* <DEDUP_REMOVED lines=18> */
.L_x_3158:
[----:B------:R-:W-:Y:S05]  /*6680*/  BSYNC B0 ;  /* 0x0000000000007941 */ /* 0x000fea0003800000 */
.L_x_3157:
        /* <DEDUP_REMOVED lines=39> */
.L_x_3160:
[----:B------:R-:W-:Y:S05]  /*6900*/  BSYNC B0 ;  /* 0x0000000000007941 */ /* 0x000fea0003800000 */
.L_x_3159:
        /* <DEDUP_REMOVED lines=17> */
.L_x_3162:
[----:B------:R-:W-:Y:S05]  /*6a20*/  BSYNC B0 ;  /* 0x0000000000007941 */ /* 0x000fea0003800000 */
.L_x_3161:
        /* <DEDUP_REMOVED lines=15> */
.L_x_3164:
[----:B------:R-:W-:Y:S05]  /*6b20*/  BSYNC B0 ;  /* 0x0000000000007941 */ /* 0x000fea0003800000 */
.L_x_3163:
        /* <DEDUP_REMOVED lines=15> */
.L_x_3166:
[----:B------:R-:W-:Y:S05]  /*6c20*/  BSYNC B0 ;  /* 0x0000000000007941 */ /* 0x000fea0003800000 */
.L_x_3165:
        /* <DEDUP_REMOVED lines=15> */
.L_x_3168:
[----:B------:R-:W-:Y:S05]  /*6d20*/  BSYNC B0 ;  /* 0x0000000000007941 */ /* 0x000fea0003800000 */
.L_x_3167:
        /* <DEDUP_REMOVED lines=15> */
.L_x_3170:
[----:B------:R-:W-:Y:S05]  /*6e20*/  BSYNC B0 ;  /* 0x0000000000007941 */ /* 0x000fea0003800000 */
.L_x_3169:
        /* <DEDUP_REMOVED lines=15> */
.L_x_3172:
[----:B------:R-:W-:Y:S05]  /*6f20*/  BSYNC B0 ;  /* 0x0000000000007941 */ /* 0x000fea0003800000 */
.L_x_3171:
        /* <DEDUP_REMOVED lines=15> */
.L_x_3141:
        /* <DEDUP_REMOVED lines=40> */
.L_x_3173:
        /* <DEDUP_REMOVED lines=50> */
.L_x_3175:
[----:B------:R-:W-:Y:S05]  /*75c0*/  BSYNC B0 ;  /* 0x0000000000007941 */ /* 0x000fea0003800000 */
.L_x_3174:
        /* <DEDUP_REMOVED lines=16> */
.L_x_3177:
[----:B------:R-:W-:Y:S05]  /*76d0*/  BSYNC B0 ;  /* 0x0000000000007941 */ /* 0x000fea0003800000 */
.L_x_3176:
        /* <DEDUP_REMOVED lines=16> */
.L_x_3179:
[----:B------:R-:W-:Y:S05]  /*77e0*/  BSYNC B0 ;  /* 0x0000000000007941 */ /* 0x000fea0003800000 */
.L_x_3178:
        /* <DEDUP_REMOVED lines=17> */
.L_x_3181:
[----:B------:R-:W-:Y:S05]  /*7900*/  BSYNC B0 ;  /* 0x0000000000007941 */ /* 0x000fea0003800000 */
.L_x_3180:
        /* <DEDUP_REMOVED lines=16> */
.L_x_3183:
[----:B------:R-:W-:Y:S05]  /*7a10*/  BSYNC B0 ;  /* 0x0000000000007941 */ /* 0x000fea0003800000 */
.L_x_3182:
        /* <DEDUP_REMOVED lines=17> */
.L_x_3185:
[----:B------:R-:W-:Y:S05]  /*7b30*/  BSYNC B0 ;  /* 0x0000000000007941 */ /* 0x000fea0003800000 */
.L_x_3184:
        /* <DEDUP_REMOVED lines=18> */
.L_x_3187:
[----:B------:R-:W-:Y:S05]  /*7c60*/  BSYNC B0 ;  /* 0x0000000000007941 */ /* 0x000fea0003800000 */
.L_x_3186:
        /* <DEDUP_REMOVED lines=17> */
.L_x_3189:
[----:B------:R-:W-:Y:S05]  /*7d80*/  BSYNC B0 ;  /* 0x0000000000007941 */ /* 0x000fea0003800000 */
.L_x_3188:
        /* <DEDUP_REMOVED lines=38> */
.L_x_3191:
[----:B------:R-:W-:Y:S05]  /*7ff0*/  BSYNC B0 ;  /* 0x0000000000007941 */ /* 0x000fea0003800000 */
.L_x_3190:
        /* <DEDUP_REMOVED lines=16> */
.L_x_3193:
[----:B------:R-:W-:Y:S05]  /*8100*/  BSYNC B0 ;  /* 0x0000000000007941 */ /* 0x000fea0003800000 */
.L_x_3192:
        /* <DEDUP_REMOVED lines=15> */
.L_x_3195:
[----:B------:R-:W-:Y:S05]  /*8200*/  BSYNC B0 ;  /* 0x0000000000007941 */ /* 0x000fea0003800000 */
.L_x_3194:
        /* <DEDUP_REMOVED lines=15> */
.L_x_3197:
[----:B------:R-:W-:Y:S05]  /*8300*/  BSYNC B0 ;  /* 0x0000000000007941 */ /* 0x000fea0003800000 */
.L_x_3196:
        /* <DEDUP_REMOVED lines=15> */
.L_x_3199:
[----:B------:R-:W-:Y:S05]  /*8400*/  BSYNC B0 ;  /* 0x0000000000007941 */ /* 0x000fea0003800000 */
.L_x_3198:
        /* <DEDUP_REMOVED lines=15> */
.L_x_3201:
[----:B------:R-:W-:Y:S05]  /*8500*/  BSYNC B0 ;  /* 0x0000000000007941 */ /* 0x000fea0003800000 */
.L_x_3200:
        /* <DEDUP_REMOVED lines=15> */
.L_x_3203:
[----:B------:R-:W-:Y:S05]  /*8600*/  BSYNC B0 ;  /* 0x0000000000007941 */ /* 0x000fea0003800000 */
.L_x_3202:
        /* <DEDUP_REMOVED lines=15> */
.L_x_3110:
        /* <DEDUP_REMOVED lines=29> */
.L_x_3205:
[----:B------:R-:W-:Y:S01]  /*88d0*/  ULDC UR9, c[0x0][0x8c4] ;  /* 0x0002310000097ab9 */ /* 0x000fe20000000800 */
[----:B------:R-:W-:Y:S01]  /*88e0*/  UMOV UR7, UR8 ;  /* 0x0000000800077c82 */ /* 0x000fe20008000000 */
[----:B------:R-:W-:-:S11]  /*88f0*/  UISETP.NE.AND UP0, UPT, UR9, 0x1, UPT ;  /* 0x000000010900788c */ /* 0x000fd6000bf05270 */
[----:B------:R-:W-:Y:S02]  /*8900*/  @UP0 ULDC.64 UR10, c[0x0][0x8c8] ;  /* 0x00023200000a0ab9 */ /* 0x000fe40000000a00 */
[----:B------:R-:W-:-:S04]  /*8910*/  UIMAD.WIDE.U32 UR4, UR8, UR10, URZ ;  /* 0x0000000a080472a5 */ /* 0x000fc8000f8e003f */
[----:B------:R-:W-:-:S04]  /*8920*/  @UP0 USHF.R.U32.HI UR7, URZ, UR11, UR5 ;  /* 0x0000000b3f070299 */ /* 0x000fc80008011605 */
[----:B------:R-:W-:-:S12]  /*8930*/  UIMAD UR4, UR7, UR9, URZ ;  /* 0x00000009070472a4 */ /* 0x000fd8000f8e023f */
.L_x_3206:
        /* <DEDUP_REMOVED lines=23> */
.L_x_3207:
        /* <DEDUP_REMOVED lines=13> */
.L_x_3209:
[----:B------:R-:W-:-:S05]  /*8b80*/  ULDC UR4, c[0x0][0x8ec] ;  /* 0x00023b0000047ab9 */ /* 0x000fca0000000800 */
.L_x_3208:
[----:B------:R-:W-:-:S04]  /*8b90*/  UIADD3 UR4, UR4, 0x7f, URZ ;  /* 0x0000007f04047890 */ /* 0x000fc8000fffe03f */
[----:B------:R-:W-:-:S04]  /*8ba0*/  USHF.R.S32.HI UR5, URZ, 0x1f, UR4 ;  /* 0x0000001f3f057899 */ /* 0x000fc80008011404 */
[----:B------:R-:W-:-:S04]  /*8bb0*/  ULEA.HI UR5, UR5, UR4, URZ, 0x7 ;  /* 0x0000000405057291 */ /* 0x000fc8000f8f383f */
[----:B------:R-:W-:-:S04]  /*8bc0*/  USHF.R.S32.HI UR5, URZ, 0x7, UR5 ;  /* 0x000000073f057899 */ /* 0x000fc80008011405 */
[----:B------:R-:W-:Y:S02]  /*8bd0*/  UISETP.GT.AND UP0, UPT, UR5, UR7, UPT ;  /* 0x000000070500728c */ /* 0x000fe4000bf04270 */
[----:B------:R-:W-:Y:S02]  /*8be0*/  ULOP3.LUT UR7, URZ, UR7, URZ, 0x33, !UPT ;  /* 0x000000073f077292 */ /* 0x000fe4000f8e333f */
[----:B------:R-:W-:Y:S02]  /*8bf0*/  USEL UR10, UR10, 0xffffffff, UP0 ;  /* 0xffffffff0a0a7887 */ /* 0x000fe40008000000 */
[----:B------:R-:W-:-:S04]  /*8c00*/  UIADD3 UR7, UR5, UR7, URZ ;  /* 0x0000000705077290 */ /* 0x000fc8000fffe03f */
        /* <DEDUP_REMOVED lines=40> */
.L_x_3210:
        /* <DEDUP_REMOVED lines=13> */
.L_x_3211:
        /* <DEDUP_REMOVED lines=12> */
.L_x_3212:
[----:B------:R-:W-:Y:S01]  /*9020*/  ULEA UR8, UR7, UR14, 0x7 ;  /* 0x0000000e07087291 */ /* 0x000fe2000f8e383f */
[----:B------:R-:W-:-:S03]  /*9030*/  ULDC UR9, c[0x0][0x74c] ;  /* 0x0001d30000097ab9 */ /* 0x000fc60000000800 */
[----:B------:R-:W-:Y:S02]  /*9040*/  UIADD3 UR9, UR8, -UR9, -UR11 ;  /* 0x8000000908097290 */ /* 0x000fe4000fffe80b */
        /* <DEDUP_REMOVED lines=13> */
[----:B------:R-:W1:Y:S01]  /*9120*/  S2R R0, SR_TID.X ;  /* 0x0000000000007919 */ /* 0x000e620000002100 */
[----:B------:R-:W-:Y:S01]  /*9130*/  UIMAD UR16, UR20, UR18, URZ ;  /* 0x00000012141072a4 */ /* 0x000fe2000f8e023f */
[----:B------:R-:W-:Y:S01]  /*9140*/  LOP3.LUT R8, RZ, UR7, RZ, 0x33, !PT ;  /* 0x00000007ff087c12 */ /* 0x000fe2000f8e33ff */
[----:B------:R-:W-:Y:S02]  /*9150*/  USHF.R.S32.HI UR15, URZ, 0x1f, UR10 ;  /* 0x0000001f3f0f7899 */ /* 0x000fe4000801140a */
[----:B------:R-:W-:Y:S02]  /*9160*/  UIMAD UR17, UR6, UR19, UR16 ;  /* 0x00000013061172a4 */ /* 0x000fe4000f8e0210 */
[----:B------:R-:W-:Y:S02]  /*9170*/  UIADD3 UR19, UR11, 0x7f, URZ ;  /* 0x0000007f0b137890 */ /* 0x000fe4000fffe03f */
[----:B------:R-:W-:Y:S01]  /*9180*/  UIMAD.WIDE.U32 UR8, UR6, UR18, URZ ;  /* 0x00000012060872a5 */ /* 0x000fe2000f8e003f */
[----:B------:R-:W-:Y:S01]  /*9190*/  ULDC UR21, c[0x0][0x288] ;  /* 0x0000a20000157ab9 */ /* 0x000fe20000000800 */
[----:B------:R-:W-:-:S02]  /*91a0*/  UIADD3 UR16, UR12, -UR13, URZ ;  /* 0x8000000d0c107290 */ /* 0x000fc4000fffe03f */
[----:B------:R-:W-:Y:S01]  /*91b0*/  UIADD3 UR14, UR11, 0xbf, -UR14 ;  /* 0x000000bf0b0e7890 */ /* 0x000fe2000fffe80e */
[----:B------:R-:W-:Y:S01]  /*91c0*/  ULDC UR22, c[0x0][0x760] ;  /* 0x0001d80000167ab9 */ /* 0x000fe20000000800 */
[----:B------:R-:W-:Y:S02]  /*91d0*/  USEL UR29, UR10, URZ, !UP0 ;  /* 0x0000003f0a1d7287 */ /* 0x000fe4000c000000 */
[----:B------:R-:W-:Y:S02]  /*91e0*/  USEL UR23, UR15, URZ, !UP0 ;  /* 0x0000003f0f177287 */ /* 0x000fe4000c000000 */
[----:B------:R-:W-:Y:S02]  /*91f0*/  UIMAD UR18, UR10, UR21, URZ ;  /* 0x000000150a1272a4 */ /* 0x000fe4000f8e023f */
[----:B------:R-:W-:Y:S02]  /*9200*/  USHF.R.S32.HI UR11, URZ, 0x1f, UR19 ;  /* 0x0000001f3f0b7899 */ /* 0x000fe40008011413 */
[----:B------:R-:W-:-:S02]  /*9210*/  UIMAD UR15, UR21, UR22, URZ ;  /* 0x00000016150f72a4 */ /* 0x000fc4000f8e023f */
[----:B------:R-:W-:Y:S02]  /*9220*/  UIADD3 UR10, UP0, UR4, UR8, URZ ;  /* 0x00000008040a7290 */ /* 0x000fe4000ff1e03f */
[----:B------:R-:W-:Y:S02]  /*9230*/  UIADD3 UR17, UR9, UR17, URZ ;  /* 0x0000001109117290 */ /* 0x000fe4000fffe03f */
[----:B------:R-:W-:Y:S01]  /*9240*/  ULOP3.LUT UR21, UR16, 0x1, URZ, 0xc0, !UPT ;  /* 0x0000000110157892 */ /* 0x000fe2000f8ec03f */
[----:B-1----:R-:W-:Y:S01]  /*9250*/  LOP3.LUT R0, R0, 0x1f, RZ, 0xc0, !PT ;  /* 0x0000001f00007812 */ /* 0x002fe200078ec0ff */
[----:B------:R-:W-:Y:S02]  /*9260*/  ULEA.HI UR22, UR11, UR19, URZ, 0x7 ;  /* 0x000000130b167291 */ /* 0x000fe4000f8f383f */
[----:B------:R-:W-:Y:S02]  /*9270*/  UIADD3.X UR11, UR5, UR17, URZ, UP0, !UPT ;  /* 0x00000011050b7290 */ /* 0x000fe400087fe43f */
[----:B------:R-:W-:Y:S01]  /*9280*/  UISETP.NE.U32.AND UP0, UPT, UR21, 0x1, UPT ;  /* 0x000000011500788c */ /* 0x000fe2000bf05070 */
[----:B------:R-:W-:Y:S01]  /*9290*/  ULDC.64 UR30, c[0x0][0x2e0] ;  /* 0x0000b800001e7ab9 */ /* 0x000fe20000000a00 */
[----:B------:R-:W-:-:S02]  /*92a0*/  UIADD3 UR16, UP1, UR6, UR18, URZ ;  /* 0x0000001206107290 */ /* 0x000fc4000ff3e03f */
[----:B------:R-:W-:Y:S02]  /*92b0*/  UIMAD UR6, UR23, UR30, URZ ;  /* 0x0000001e170672a4 */ /* 0x000fe4000f8e023f */
[----:B------:R-:W-:Y:S01]  /*92c0*/  PLOP3.LUT P1, PT, PT, PT, UP0, 0x80, 0x0 ;  /* 0x000000000000781c */ /* 0x000fe20003f2f008 */
[----:B------:R-:W-:Y:S02]  /*92d0*/  UIMAD.WIDE.U32 UR10, UR29, UR30, UR10 ;  /* 0x0000001e1d0a72a5 */ /* 0x000fe4000f8e000a */
[----:B------:R-:W-:Y:S01]  /*92e0*/  UIMAD UR21, UR29, UR31, UR6 ;  /* 0x0000001f1d1572a4 */ /* 0x000fe2000f8e0206 */
[----:B------:R-:W-:Y:S01]  /*92f0*/  ELECT P0, URZ, PT ;  /* 0x00000000003f782f */ /* 0x000fe20003800000 */
[----:B------:R-:W-:Y:S02]  /*9300*/  ULEA.HI.X.SX32 UR20, UR18, UR20, 0x1, UP1 ;  /* 0x0000001412147291 */ /* 0x000fe400088f0e3f */
[----:B------:R-:W-:Y:S02]  /*9310*/  USHF.R.S32.HI UR22, URZ, 0x7, UR22 ;  /* 0x000000073f167899 */ /* 0x000fe40008011416 */
[----:B------:R-:W-:-:S04]  /*9320*/  UIADD3 UR32, UR11, UR21, URZ ;  /* 0x000000150b207290 */ /* 0x000fc8000fffe03f */
[----:B------:R-:W-:Y:S08]  /*9330*/  @P1 BRA `(.L_x_3213) ;  /* 0x0000000400881947 */ /* 0x000ff00003800000 */
        /* <DEDUP_REMOVED lines=18> */
.L_x_3216:
[----:B------:R-:W2:Y:S04]  /*9460*/  LDG.E.STRONG.GPU R4, desc[UR46][R2.64] ;  /* 0x0000002e02047981 */ /* 0x000ea8000c1ef900 */
[----:B--2---:R-:W-:Y:S01]  /*9470*/  CCTL.IVALL ;  /* 0x00000000ff00798f */ /* 0x004fe20002000000 */
[----:B------:R-:W-:Y:S05]  /*9480*/  YIELD ;  /* 0x0000000000007946 */ /* 0x000fea0003800000 */
[----:B------:R-:W-:-:S13]  /*9490*/  ISETP.NE.AND P1, PT, R4, R5, PT ;  /* 0x000000050400720c */ /* 0x000fda0003f25270 */
[----:B------:R-:W-:Y:S05]  /*94a0*/  @P1 BRA `(.L_x_3216) ;  /* 0xfffffffc00ec1947 */ /* 0x000fea000383ffff */
.L_x_3215:
[----:B------:R-:W-:Y:S05]  /*94b0*/  BSYNC B0 ;  /* 0x0000000000007941 */ /* 0x000fea0003800000 */
.L_x_3214:
[----:B------:R-:W-:-:S03]  /*94c0*/  UMOV UR6, 0xffffffff ;  /* 0xffffffff00067882 */ /* 0x000fc60000000000 */
[----:B------:R-:W-:Y:S05]  /*94d0*/  BRA.DIV UR6, `(.L_x_3217) ;  /* 0x0000003a06ec7947 */ /* 0x000fea000b800000 */
[----:B------:R-:W-:Y:S01]  /*94e0*/  NOP ;  /* 0x0000000000007918 */ /* 0x000fe20000000000 */
.L_x_3292:
        /* <DEDUP_REMOVED lines=22> */
.L_x_3219:
[----:B------:R-:W-:Y:S05]  /*9650*/  BSYNC B0 ;  /* 0x0000000000007941 */ /* 0x000fea0003800000 */
.L_x_3218:
        /* <DEDUP_REMOVED lines=9> */
[----:B------:R-:W-:Y:S02]  /*96f0*/  UIADD3 UR24, UP0, UR6, UR10, URZ ;  /* 0x0000000a06187290 */ /* 0x000fe4000ff1e03f */
[----:B-1----:R-:W-:Y:S02]  /*9700*/  ULEA UR23, UR23, UR7, 0x18 ;  /* 0x0000000717177291 */ /* 0x002fe4000f8ec03f */
[----:B------:R-:W-:Y:S02]  /*9710*/  ULEA.HI.X.SX32 UR7, UR6, UR32, 0x1, UP0 ;  /* 0x0000002006077291 */ /* 0x000fe400080f0e3f */
        /* <DEDUP_REMOVED lines=8> */
.L_x_3221:
[----:B------:R-:W-:Y:S05]  /*97a0*/  BSYNC B0 ;  /* 0x0000000000007941 */ /* 0x000fea0003800000 */
.L_x_3220:
[----:B------:R-:W-:Y:S06]  /*97b0*/  BAR.ARV 0xa, 0xa0 ;  /* 0x0282800000007b1d */ /* 0x000fec0000002000 */
[----:B------:R-:W-:Y:S04]  /*97c0*/  BSSY B0, `(.L_x_3222) ;  /* 0x0000003000007945 */ /* 0x000fe80003800000 */
[----:B------:R-:W-:Y:S05]  /*97d0*/  @!P0 BRA `(.L_x_3223) ;  /* 0x0000000000048947 */ /* 0x000fea0003800000 */
[----:B------:R-:W-:-:S04]  /*97e0*/  DEPBAR.LE SB0, 0x0 ;  /* 0x000080000000791a */ /* 0x000fc80000000000 */
.L_x_3223:
[----:B------:R-:W-:Y:S05]  /*97f0*/  BSYNC B0 ;  /* 0x0000000000007941 */ /* 0x000fea0003800000 */
.L_x_3222:
        /* <DEDUP_REMOVED lines=19> */
.L_x_3225:
[----:B------:R-:W-:Y:S05]  /*9930*/  BSYNC B0 ;  /* 0x0000000000007941 */ /* 0x000fea0003800000 */
.L_x_3224:
[----:B------:R-:W-:Y:S01]  /*9940*/  UIADD3 UR7, UR13, 0x1, URZ ;  /* 0x000000010d077890 */ /* 0x000fe2000fffe03f */
[----:B------:R-:W-:Y:S11]  /*9950*/  BRA `(.L_x_3226) ;  /* 0x0000000000047947 */ /* 0x000ff60003800000 */
.L_x_3213:
[----:B------:R-:W-:-:S05]  /*9960*/  UMOV UR7, UR13 ;  /* 0x0000000d00077c82 */ /* 0x000fca0008000000 */
.L_x_3226:
[----:B------:R-:W-:-:S04]  /*9970*/  UIADD3 UR6, UR13, 0x1, URZ ;  /* 0x000000010d067890 */ /* 0x000fc8000fffe03f */
[----:B------:R-:W-:-:S06]  /*9980*/  UISETP.NE.AND UP0, UPT, UR12, UR6, UPT ;  /* 0x000000060c00728c */ /* 0x000fcc000bf05270 */
[----:B------:R-:W-:-:S13]  /*9990*/  PLOP3.LUT P1, PT, PT, PT, UP0, 0x80, 0x0 ;  /* 0x000000000000781c */ /* 0x000fda0003f2f008 */
[----:B------:R-:W-:Y:S05]  /*99a0*/  @!P1 BRA `(.L_x_3117) ;  /* 0x00000034004c9947 */ /* 0x000fea0003800000 */
[----:B------:R-:W-:Y:S01]  /*99b0*/  UMOV UR18, UR8 ;  /* 0x0000000800127c82 */ /* 0x000fe20008000000 */
[----:B------:R-:W-:Y:S01]  /*99c0*/  UMOV UR19, UR17 ;  /* 0x0000001100137c82 */ /* 0x000fe20008000000 */
[----:B------:R-:W-:Y:S01]  /*99d0*/  ULDC.64 UR24, c[0x0][0x2c0] ;  /* 0x0000b00000187ab9 */ /* 0x000fe20000000a00 */
[----:B------:R-:W-:Y:S01]  /*99e0*/  UIMAD.WIDE.U32 UR18, UR29, UR30, UR18 ;  /* 0x0000001e1d1272a5 */ /* 0x000fe2000f8e0012 */
[----:B------:R-:W-:Y:S01]  /*99f0*/  UMOV UR23, UR7 ;  /* 0x0000000700177c82 */ /* 0x000fe20008000000 */
[----:B------:R-:W-:Y:S02]  /*9a00*/  UMOV UR6, URZ ;  /* 0x0000003f00067c82 */ /* 0x000fe40008000000 */
[----:B------:R-:W-:-:S04]  /*9a10*/  UIADD3 UR27, UP0, UR4, UR18, URZ ;  /* 0x00000012041b7290 */ /* 0x000fc8000ff1e03f */
[----:B------:R-:W-:Y:S02]  /*9a20*/  UIADD3.X UR18, UR5, UR21, UR19, UP0, !UPT ;  /* 0x0000001505127290 */ /* 0x000fe400087fe413 */
[----:B------:R-:W-:-:S04]  /*9a30*/  ULEA UR26, UP0, UR27, UR24, 0x2 ;  /* 0x000000181b1a7291 */ /* 0x000fc8000f80103f */
[----:B------:R-:W-:Y:S02]  /*9a40*/  ULEA.HI.X UR27, UR27, UR25, UR18, 0x2, UP0 ;  /* 0x000000191b1b7291 */ /* 0x000fe400080f1412 */
[----:B------:R-:W-:-:S04]  /*9a50*/  UIADD3 UR26, UP0, UR26, 0x4000, URZ ;  /* 0x000040001a1a7890 */ /* 0x000fc8000ff1e03f */
[----:B------:R-:W-:-:S12]  /*9a60*/  UIADD3.X UR27, URZ, UR27, URZ, UP0, !UPT ;  /* 0x0000001b3f1b7290 */ /* 0x000fd800087fe43f */
.L_x_3251:
        /* <DEDUP_REMOVED lines=18> */
.L_x_3229:
[----:B------:R-:W2:Y:S04]  /*9b90*/  LDG.E.STRONG.GPU R4, desc[UR46][R2.64] ;  /* 0x0000002e02047981 */ /* 0x000ea8000c1ef900 */
[----:B--2---:R-:W-:Y:S01]  /*9ba0*/  CCTL.IVALL ;  /* 0x00000000ff00798f */ /* 0x004fe20002000000 */
[----:B------:R-:W-:Y:S05]  /*9bb0*/  YIELD ;  /* 0x0000000000007946 */ /* 0x000fea0003800000 */
[----:B------:R-:W-:-:S13]  /*9bc0*/  ISETP.NE.AND P1, PT, R4, R5, PT ;  /* 0x000000050400720c */ /* 0x000fda0003f25270 */
[----:B------:R-:W-:Y:S05]  /*9bd0*/  @P1 BRA `(.L_x_3229) ;  /* 0xfffffffc00ec1947 */ /* 0x000fea000383ffff */
.L_x_3228:
[----:B------:R-:W-:Y:S05]  /*9be0*/  BSYNC B0 ;  /* 0x0000000000007941 */ /* 0x000fea0003800000 */
.L_x_3227:
[----:B------:R-:W-:-:S03]  /*9bf0*/  UMOV UR24, 0xffffffff ;  /* 0xffffffff00187882 */ /* 0x000fc60000000000 */
[----:B------:R-:W-:Y:S05]  /*9c00*/  BRA.DIV UR24, `(.L_x_3230) ;  /* 0x00000036183c7947 */ /* 0x000fea000b800000 */
[----:B------:R-:W-:Y:S01]  /*9c10*/  NOP ;  /* 0x0000000000007918 */ /* 0x000fe20000000000 */
.L_x_3295:
        /* <DEDUP_REMOVED lines=19> */
.L_x_3232:
[----:B------:R-:W-:Y:S05]  /*9d50*/  BSYNC B0 ;  /* 0x0000000000007941 */ /* 0x000fea0003800000 */
.L_x_3231:
        /* <DEDUP_REMOVED lines=15> */
.L_x_3234:
[----:B------:R-:W-:Y:S05]  /*9e50*/  BSYNC B0 ;  /* 0x0000000000007941 */ /* 0x000fea0003800000 */
.L_x_3233:
[----:B------:R-:W-:Y:S06]  /*9e60*/  BAR.ARV 0xa, 0xa0 ;  /* 0x0282800000007b1d */ /* 0x000fec0000002000 */
[----:B------:R-:W-:Y:S04]  /*9e70*/  BSSY B0, `(.L_x_3235) ;  /* 0x0000003000007945 */ /* 0x000fe80003800000 */
[----:B------:R-:W-:Y:S05]  /*9e80*/  @!P0 BRA `(.L_x_3236) ;  /* 0x0000000000048947 */ /* 0x000fea0003800000 */
[----:B------:R-:W-:-:S04]  /*9e90*/  DEPBAR.LE SB0, 0x0 ;  /* 0x000080000000791a */ /* 0x000fc80000000000 */
.L_x_3236:
[----:B------:R-:W-:Y:S05]  /*9ea0*/  BSYNC B0 ;  /* 0x0000000000007941 */ /* 0x000fea0003800000 */
.L_x_3235:
        /* <DEDUP_REMOVED lines=19> */
.L_x_3238:
[----:B------:R-:W-:Y:S05]  /*9fe0*/  BSYNC B0 ;  /* 0x0000000000007941 */ /* 0x000fea0003800000 */
.L_x_3237:
        /* <DEDUP_REMOVED lines=17> */
.L_x_3241:
[----:B------:R-:W2:Y:S04]  /*a100*/  LDG.E.STRONG.GPU R4, desc[UR46][R2.64] ;  /* 0x0000002e02047981 */ /* 0x000ea8000c1ef900 */
[----:B--2---:R-:W-:Y:S01]  /*a110*/  CCTL.IVALL ;  /* 0x00000000ff00798f */ /* 0x004fe20002000000 */
[----:B------:R-:W-:Y:S05]  /*a120*/  YIELD ;  /* 0x0000000000007946 */ /* 0x000fea0003800000 */
[----:B------:R-:W-:-:S13]  /*a130*/  ISETP.NE.AND P1, PT, R4, R5, PT ;  /* 0x000000050400720c */ /* 0x000fda0003f25270 */
[----:B------:R-:W-:Y:S05]  /*a140*/  @P1 BRA `(.L_x_3241) ;  /* 0xfffffffc00ec1947 */ /* 0x000fea000383ffff */
.L_x_3240:
[----:B------:R-:W-:Y:S05]  /*a150*/  BSYNC B0 ;  /* 0x0000000000007941 */ /* 0x000fea0003800000 */
.L_x_3239:
[----:B------:R-:W-:-:S03]  /*a160*/  UMOV UR18, 0xffffffff ;  /* 0xffffffff00127882 */ /* 0x000fc60000000000 */
[----:B------:R-:W-:Y:S05]  /*a170*/  BRA.DIV UR18, `(.L_x_3242) ;  /* 0x0000002e12fc7947 */ /* 0x000fea000b800000 */
[----:B------:R-:W-:Y:S01]  /*a180*/  NOP ;  /* 0x0000000000007918 */ /* 0x000fe20000000000 */
.L_x_3298:
        /* <DEDUP_REMOVED lines=15> */
.L_x_3244:
[----:B------:R-:W-:Y:S05]  /*a280*/  BSYNC B0 ;  /* 0x0000000000007941 */ /* 0x000fea0003800000 */
.L_x_3243:
        /* <DEDUP_REMOVED lines=15> */
.L_x_3246:
[----:B------:R-:W-:Y:S05]  /*a380*/  BSYNC B0 ;  /* 0x0000000000007941 */ /* 0x000fea0003800000 */
.L_x_3245:
[----:B------:R-:W-:Y:S06]  /*a390*/  BAR.ARV 0xa, 0xa0 ;  /* 0x0282800000007b1d */ /* 0x000fec0000002000 */
[----:B------:R-:W-:Y:S04]  /*a3a0*/  BSSY B0, `(.L_x_3247) ;  /* 0x0000003000007945 */ /* 0x000fe80003800000 */
[----:B------:R-:W-:Y:S05]  /*a3b0*/  @!P0 BRA `(.L_x_3248) ;  /* 0x0000000000048947 */ /* 0x000fea0003800000 */
[----:B------:R-:W-:-:S04]  /*a3c0*/  DEPBAR.LE SB0, 0x0 ;  /* 0x000080000000791a */ /* 0x000fc80000000000 */
.L_x_3248:
[----:B------:R-:W-:Y:S05]  /*a3d0*/  BSYNC B0 ;  /* 0x0000000000007941 */ /* 0x000fea0003800000 */
.L_x_3247:
        /* <DEDUP_REMOVED lines=19> */
.L_x_3250:
[----:B------:R-:W-:Y:S05]  /*a510*/  BSYNC B0 ;  /* 0x0000000000007941 */ /* 0x000fea0003800000 */
.L_x_3249:
[----:B------:R-:W-:Y:S02]  /*a520*/  UIADD3 UR7, UR7, 0x2, URZ ;  /* 0x0000000207077890 */ /* 0x000fe4000fffe03f */
[----:B------:R-:W-:Y:S02]  /*a530*/  UIADD3 UR6, UR6, 0x4000, URZ ;  /* 0x0000400006067890 */ /* 0x000fe4000fffe03f */
[----:B------:R-:W-:-:S06]  /*a540*/  UISETP.GE.AND UP0, UPT, UR7, UR12, UPT ;  /* 0x0000000c0700728c */ /* 0x000fcc000bf06270 */
[----:B------:R-:W-:-:S13]  /*a550*/  PLOP3.LUT P1, PT, PT, PT, UP0, 0x80, 0x0 ;  /* 0x000000000000781c */ /* 0x000fda0003f2f008 */
[----:B------:R-:W-:Y:S05]  /*a560*/  @!P1 BRA `(.L_x_3251) ;  /* 0xfffffff400409947 */ /* 0x000fea000383ffff */
[----:B------:R-:W-:Y:S05]  /*a570*/  BRA `(.L_x_3117) ;  /* 0x0000002800587947 */ /* 0x000fea0003800000 */
.L_x_3204:
[----:B------:R-:W1:Y:S01]  /*a580*/  LDC R5, c[0x0][0x8d0] ;  /* 0x00023400ff057b82 */ /* 0x000e620000000800 */
[----:B------:R-:W2:Y:S01]  /*a590*/  S2R R3, SR_CTAID.X ;  /* 0x0000000000037919 */ /* 0x000ea20000002500 */
[----:B------:R-:W-:Y:S01]  /*a5a0*/  ULDC UR4, c[0x0][0x8e8] ;  /* 0x00023a0000047ab9 */ /* 0x000fe20000000800 */
[----:B-1----:R-:W-:Y:S01]  /*a5b0*/  ISETP.NE.AND P0, PT, R5, 0x1, PT ;  /* 0x000000010500780c */ /* 0x002fe20003f05270 */
[----:B--2---:R-:W-:-:S12]  /*a5c0*/  IMAD.MOV.U32 R2, RZ, RZ, R3 ;  /* 0x000000ffff027224 */ /* 0x004fd800078e0003 */
[----:B------:R-:W1:Y:S08]  /*a5d0*/  @P0 LDC R0, c[0x0][0x8d4] ;  /* 0x00023500ff000b82 */ /* 0x000e700000000800 */
[----:B------:R-:W2:Y:S01]  /*a5e0*/  @P0 LDC R7, c[0x0][0x8d8] ;  /* 0x00023600ff070b82 */ /* 0x000ea20000000800 */
[----:B-1----:R-:W-:-:S05]  /*a5f0*/  @P0 IMAD.HI.U32 R0, R3, R0, RZ ;  /* 0x0000000003000227 */ /* 0x002fca00078e00ff */
[----:B--2---:R-:W-:-:S04]  /*a600*/  @P0 SHF.R.U32.HI R2, RZ, R7, R0 ;  /* 0x00000007ff020219 */ /* 0x004fc80000011600 */
[----:B------:R-:W-:Y:S01]  /*a610*/  ISETP.GE.AND P0, PT, R2, UR4, PT ;  /* 0x0000000402007c0c */ /* 0x000fe2000bf06270 */
[----:B------:R-:W-:-:S04]  /*a620*/  IMAD.MOV R0, RZ, RZ, -R2 ;  /* 0x000000ffff007224 */ /* 0x000fc800078e0a02 */
[----:B------:R-:W-:-:S08]  /*a630*/  IMAD R5, R5, R0, R3 ;  /* 0x0000000005057224 */ /* 0x000fd000078e0203 */
[----:B------:R-:W-:Y:S05]  /*a640*/  @!P0 BRA `(.L_x_3252) ;  /* 0x0000000000208947 */ /* 0x000fea0003800000 */
[----:B------:R-:W1:Y:S01]  /*a650*/  LDC R3, c[0x0][0x8dc] ;  /* 0x00023700ff037b82 */ /* 0x000e620000000800 */
[----:B------:R-:W-:Y:S01]  /*a660*/  IMAD.MOV.U32 R0, RZ, RZ, R5 ;  /* 0x000000ffff007224 */ /* 0x000fe200078e0005 */
[----:B-1----:R-:W-:-:S13]  /*a670*/  ISETP.NE.AND P0, PT, R3, 0x1, PT ;  /* 0x000000010300780c */ /* 0x002fda0003f05270 */
[----:B------:R-:W1:Y:S02]  /*a680*/  @P0 LDC.64 R6, c[0x0][0x8e0] ;  /* 0x00023800ff060b82 */ /* 0x000e640000000a00 */
[----:B-1----:R-:W-:-:S05]  /*a690*/  @P0 IMAD.HI.U32 R4, R5, R6, RZ ;  /* 0x0000000605040227 */ /* 0x002fca00078e00ff */
[----:B------:R-:W-:-:S05]  /*a6a0*/  @P0 SHF.R.U32.HI R0, RZ, R7, R4 ;  /* 0x00000007ff000219 */ /* 0x000fca0000011604 */
[----:B------:R-:W-:Y:S01]  /*a6b0*/  IMAD R3, R0, R3, RZ ;  /* 0x0000000300037224 */ /* 0x000fe200078e02ff */
[----:B------:R-:W-:Y:S06]  /*a6c0*/  BRA `(.L_x_3253) ;  /* 0x00000000001c7947 */ /* 0x000fec0003800000 */
.L_x_3252:
[----:B------:R-:W1:Y:S01]  /*a6d0*/  LDC R3, c[0x0][0x8c4] ;  /* 0x00023100ff037b82 */ /* 0x000e620000000800 */
[----:B------:R-:W-:Y:S01]  /*a6e0*/  IMAD.MOV.U32 R0, RZ, RZ, R5 ;  /* 0x000000ffff007224 */ /* 0x000fe200078e0005 */
[----:B-1----:R-:W-:-:S13]  /*a6f0*/  ISETP.NE.AND P0, PT, R3, 0x1, PT ;  /* 0x000000010300780c */ /* 0x002fda0003f05270 */
[----:B------:R-:W1:Y:S02]  /*a700*/  @P0 LDC.64 R6, c[0x0][0x8c8] ;  /* 0x00023200ff060b82 */ /* 0x000e640000000a00 */
[----:B-1----:R-:W-:-:S05]  /*a710*/  @P0 IMAD.HI.U32 R4, R5, R6, RZ ;  /* 0x0000000605040227 */ /* 0x002fca00078e00ff */
[----:B------:R-:W-:-:S05]  /*a720*/  @P0 SHF.R.U32.HI R0, RZ, R7, R4 ;  /* 0x00000007ff000219 */ /* 0x000fca0000011604 */
[----:B------:R-:W-:-:S07]  /*a730*/  IMAD R3, R0, R3, RZ ;  /* 0x0000000300037224 */ /* 0x000fce00078e02ff */
.L_x_3253:
[----:B------:R-:W1:Y:S01]  /*a740*/  LDC R8, c[0x0][0x8b8] ;  /* 0x00022e00ff087b82 */ /* 0x000e620000000800 */
[----:B------:R-:W-:Y:S01]  /*a750*/  IMAD.IADD R3, R5, 0x1, -R3 ;  /* 0x0000000105037824 */ /* 0x000fe200078e0a03 */
[----:B------:R-:W-:-:S06]  /*a760*/  ULDC.64 UR6, c[0x0][0x8f8] ;  /* 0x00023e0000067ab9 */ /* 0x000fcc0000000a00 */
[----:B------:R-:W2:Y:S01]  /*a770*/  LDC R4, c[0x0][0x8c4] ;  /* 0x00023100ff047b82 */ /* 0x000ea20000000800 */
[C---:B-1----:R-:W-:Y:S02]  /*a780*/  ISETP.NE.AND P0, PT, R8.reuse, 0x1, PT ;  /* 0x000000010800780c */ /* 0x042fe40003f05270 */
[----:B------:R-:W-:Y:S01]  /*a790*/  R2UR UR20, R8 ;  /* 0x00000000081472ca */ /* 0x000fe200000e0000 */
[----:B--2---:R-:W-:-:S04]  /*a7a0*/  IMAD R3, R2, R4, R3 ;  /* 0x0000000402037224 */ /* 0x004fc800078e0203 */
[----:B------:R-:W-:-:S06]  /*a7b0*/  IMAD.MOV.U32 R11, RZ, RZ, R3 ;  /* 0x000000ffff0b7224 */ /* 0x000fcc00078e0003 */
[----:B------:R-:W1:Y:S01]  /*a7c0*/  @P0 LDC R6, c[0x0][0x8bc] ;  /* 0x00022f00ff060b82 */ /* 0x000e620000000800 */
[----:B------:R-:W-:-:S07]  /*a7d0*/  R2UR UR5, R3 ;  /* 0x00000000030572ca */ /* 0x000fce00000e0000 */
[----:B------:R-:W2:Y:S01]  /*a7e0*/  @P0 LDC R7, c[0x0][0x8c0] ;  /* 0x00023000ff070b82 */ /* 0x000ea20000000800 */
[----:B-1----:R-:W-:-:S05]  /*a7f0*/  @P0 IMAD.HI.U32 R2, R3, R6, RZ ;  /* 0x0000000603020227 */ /* 0x002fca00078e00ff */
[----:B--2---:R-:W-:Y:S02]  /*a800*/  @P0 SHF.R.U32.HI R11, RZ, R7, R2 ;  /* 0x00000007ff0b0219 */ /* 0x004fe40000011602 */
[----:B------:R-:W-:-:S03]  /*a810*/  ISETP.NE.U32.AND P0, PT, RZ, UR6, PT ;  /* 0x00000006ff007c0c */ /* 0x000fc6000bf05070 */
[----:B------:R-:W-:Y:S01]  /*a820*/  IMAD.MOV R2, RZ, RZ, -R11 ;  /* 0x000000ffff027224 */ /* 0x000fe200078e0a0b */
[----:B------:R-:W-:-:S04]  /*a830*/  ISETP.NE.AND.EX P0, PT, RZ, UR7, PT, P0 ;  /* 0x00000007ff007c0c */ /* 0x000fc8000bf05300 */
[----:B------:R-:W-:-:S13]  /*a840*/  R2UR UR4, R2 ;  /* 0x00000000020472ca */ /* 0x000fda00000e0000 */
[----:B------:R-:W-:Y:S01]  /*a850*/  UIMAD UR20, UR20, UR4, UR5 ;  /* 0x00000004141472a4 */ /* 0x000fe2000f8e0205 */
[----:B------:R-:W-:Y:S11]  /*a860*/  @!P0 BRA `(.L_x_3254) ;  /* 0x0000000000108947 */ /* 0x000ff60003800000 */
[----:B------:R-:W1:Y:S02]  /*a870*/  LDC.64 R2, c[0x0][0x8f8] ;  /* 0x00023e00ff027b82 */ /* 0x000e640000000a00 */
[----:B-1----:R-:W-:-:S05]  /*a880*/  IMAD.WIDE R2, R11, 0x4, R2 ;  /* 0x000000040b027825 */ /* 0x002fca00078e0202 */
[----:B------:R2:W5:Y:S01]  /*a890*/  LDG.E R4, desc[UR46][R2.64] ;  /* 0x0000002e02047981 */ /* 0x000562000c1e1900 */
[----:B------:R-:W-:Y:S05]  /*a8a0*/  BRA `(.L_x_3255) ;  /* 0x00000000002c7947 */ /* 0x000fea0003800000 */
.L_x_3254:
        /* <DEDUP_REMOVED lines=10> */
.L_x_3256:
[----:B------:R-:W1:Y:S02]  /*a950*/  LDC R4, c[0x0][0x8ec] ;  /* 0x00023b00ff047b82 */ /* 0x000e640000000800 */
.L_x_3255:
[----:B-1---5:R-:W-:Y:S01]  /*a960*/  VIADD R4, R4, 0x7f ;  /* 0x0000007f04047836 */ /* 0x022fe20000000000 */
[----:B------:R-:W-:Y:S01]  /*a970*/  LOP3.LUT R12, R0, 0x1ffffff, RZ, 0x3c, !PT ;  /* 0x01ffffff000c7812 */ /* 0x000fe200078e3cff */
[----:B------:R-:W-:Y:S02]  /*a980*/  IMAD.MOV.U32 R10, RZ, RZ, 0x1 ;  /* 0x00000001ff0a7424 */ /* 0x000fe400078e00ff */
[----:B--2---:R-:W-:Y:S01]  /*a990*/  IMAD.MOV.U32 R2, RZ, RZ, RZ ;  /* 0x000000ffff027224 */ /* 0x004fe200078e00ff */
[----:B------:R-:W-:-:S04]  /*a9a0*/  SHF.R.S32.HI R3, RZ, 0x1f, R4 ;  /* 0x0000001fff037819 */ /* 0x000fc80000011404 */
[----:B------:R-:W-:-:S04]  /*a9b0*/  LEA.HI R3, R3, R4, RZ, 0x7 ;  /* 0x0000000403037211 */ /* 0x000fc800078f38ff */
[----:B------:R-:W-:-:S04]  /*a9c0*/  SHF.R.S32.HI R3, RZ, 0x7, R3 ;  /* 0x00000007ff037819 */ /* 0x000fc80000011403 */
[C---:B------:R-:W-:Y:S01]  /*a9d0*/  ISETP.GT.AND P0, PT, R3.reuse, R0, PT ;  /* 0x000000000300720c */ /* 0x040fe20003f04270 */
[----:B------:R-:W-:-:S03]  /*a9e0*/  IMAD.IADD R12, R3, 0x1, R12 ;  /* 0x00000001030c7824 */ /* 0x000fc600078e020c */
[----:B------:R-:W-:-:S04]  /*a9f0*/  SEL R11, R11, 0xffffffff, P0 ;  /* 0xffffffff0b0b7807 */ /* 0x000fc80000000000 */
[----:B------:R-:W-:-:S13]  /*aa00*/  ISETP.GE.AND P0, PT, R11, RZ, PT ;  /* 0x000000ff0b00720c */ /* 0x000fda0003f06270 */
[----:B------:R-:W-:Y:S05]  /*aa10*/  @!P0 BRA `(.L_x_3257) ;  /* 0x00000020009c8947 */ /* 0x000fea0003800000 */
[----:B------:R-:W1:Y:S08]  /*aa20*/  LDC.64 R8, c[0x0][0x770] ;  /* 0x0001dc00ff087b82 */ /* 0x000e700000000a00 */
[----:B------:R-:W2:Y:S08]  /*aa30*/  LDC.64 R2, c[0x0][0x780] ;  /* 0x0001e000ff027b82 */ /* 0x000eb00000000a00 */
[----:B------:R-:W3:Y:S01]  /*aa40*/  LDC.64 R6, c[0x0][0x778] ;  /* 0x0001de00ff067b82 */ /* 0x000ee20000000a00 */
[----:B-1----:R-:W-:-:S07]  /*aa50*/  ISETP.NE.U32.AND P0, PT, R8, RZ, PT ;  /* 0x000000ff0800720c */ /* 0x002fce0003f05070 */
[----:B------:R-:W1:Y:S01]  /*aa60*/  LDC.64 R14, c[0x0][0x778] ;  /* 0x0001de00ff0e7b82 */ /* 0x000e620000000a00 */
[----:B------:R-:W-:Y:S02]  /*aa70*/  ISETP.NE.AND.EX P0, PT, R9, RZ, PT, P0 ;  /* 0x000000ff0900720c */ /* 0x000fe40003f05300 */
[----:B--2---:R-:W-:-:S05]  /*aa80*/  ISETP.NE.U32.AND P1, PT, R2, RZ, PT ;  /* 0x000000ff0200720c */ /* 0x004fca0003f25070 */
[----:B------:R-:W2:Y:S01]  /*aa90*/  LDC.64 R4, c[0x0][0x770] ;  /* 0x0001dc00ff047b82 */ /* 0x000ea20000000a00 */
[----:B------:R-:W-:-:S05]  /*aaa0*/  ISETP.NE.AND.EX P1, PT, R3, RZ, PT, P1 ;  /* 0x000000ff0300720c */ /* 0x000fca0003f25310 */
[----:B------:R-:W-:Y:S01]  /*aab0*/  VOTEU.ANY UP0, P0 ;  /* 0x00000000003f7886 */ /* 0x000fe20000000100 */
[----:B---3--:R-:W-:Y:S02]  /*aac0*/  ISETP.NE.U32.AND P0, PT, R6, RZ, PT ;  /* 0x000000ff0600720c */ /* 0x008fe40003f05070 */
[----:B------:R-:W-:Y:S02]  /*aad0*/  PLOP3.LUT P2, PT, PT, PT, UP0, 0x80, 0x0 ;  /* 0x000000000000781c */ /* 0x000fe40003f4f008 */
[----:B------:R-:W-:-:S03]  /*aae0*/  ISETP.NE.AND.EX P0, PT, R7, RZ, PT, P0 ;  /* 0x000000ff0700720c */ /* 0x000fc60003f05300 */
[----:B------:R-:W3:Y:S01]  /*aaf0*/  @P1 LDC.64 R6, c[0x0][0x780] ;  /* 0x0001e000ff061b82 */ /* 0x000ee20000000a00 */
[----:B-1----:R-:W-:-:S07]  /*ab00*/  IMAD.WIDE R2, R11, 0x4, R14 ;  /* 0x000000040b027825 */ /* 0x002fce00078e020e */
[----:B------:R-:W1:Y:S01]  /*ab10*/  LDC R15, c[0x0][0x280] ;  /* 0x0000a000ff0f7b82 */ /* 0x000e620000000800 */
[----:B--2---:R-:W-:-:S05]  /*ab20*/  IMAD.WIDE R4, R11, 0x4, R4 ;  /* 0x000000040b047825 */ /* 0x004fca00078e0204 */
[----:B------:R-:W2:Y:S01]  /*ab30*/  @P2 LDG.E R16, desc[UR46][R4.64] ;  /* 0x0000002e04102981 */ /* 0x000ea2000c1e1900 */
[----:B------:R-:W-:-:S03]  /*ab40*/  IMAD.MOV.U32 R13, RZ, RZ, RZ ;  /* 0x000000ffff0d7224 */ /* 0x000fc600078e00ff */
[----:B------:R4:W5:Y:S04]  /*ab50*/  @P2 LDG.E R0, desc[UR46][R4.64] ;  /* 0x0000002e04002981 */ /* 0x000968000c1e1900 */
[----:B------:R4:W5:Y:S01]  /*ab60*/  @P0 LDG.E R13, desc[UR46][R2.64] ;  /* 0x0000002e020d0981 */ /* 0x000962000c1e1900 */
[----:B---3--:R-:W-:-:S05]  /*ab70*/  @P1 IMAD.WIDE R6, R11, 0x4, R6 ;  /* 0x000000040b061825 */ /* 0x008fca00078e0206 */
[----:B-1----:R4:W5:Y:S01]  /*ab80*/  @P1 LDG.E R15, desc[UR46][R6.64] ;  /* 0x0000002e060f1981 */ /* 0x002962000c1e1900 */
[----:B--2---:R-:W-:-:S05]  /*ab90*/  @P2 IMAD R16, R11, 0x40, R16 ;  /* 0x000000400b102824 */ /* 0x004fca00078e0210 */
[----:B------:R-:W-:Y:S01]  /*aba0*/  @P2 R2UR UR4, R16 ;  /* 0x00000000100422ca */ /* 0x000fe200000e0000 */
[----:B----4-:R-:W-:-:S14]  /*abb0*/  @P1 BRA `(.L_x_3258) ;  /* 0x0000000000101947 */ /* 0x010fdc0003800000 */
[----:B------:R-:W-:Y:S05]  /*abc0*/  @!P2 BRA `(.L_x_3258) ;  /* 0x00000000000ca947 */ /* 0x000fea0003800000 */
[----:B------:R-:W2:Y:S04]  /*abd0*/  LDG.E R6, desc[UR46][R4.64] ;  /* 0x0000002e04067981 */ /* 0x000ea8000c1e1900 */
[----:B-----5:R-:W2:Y:S02]  /*abe0*/  LDG.E R15, desc[UR46][R4.64+0x4] ;  /* 0x0000042e040f7981 */ /* 0x020ea4000c1e1900 */
[----:B--2---:R-:W-:-:S07]  /*abf0*/  IMAD.IADD R15, R15, 0x1, -R6 ;  /* 0x000000010f0f7824 */ /* 0x004fce00078e0a06 */
.L_x_3258:
[----:B------:R-:W-:Y:S01]  /*ac00*/  @UP0 USHF.R.S32.HI UR5, URZ, 0x1f, UR4 ;  /* 0x0000001f3f050899 */ /* 0x000fe20008011404 */
[----:B------:R-:W-:Y:S01]  /*ac10*/  ULDC.64 UR8, c[0x0][0x788] ;  /* 0x0001e20000087ab9 */ /* 0x000fe20000000a00 */
[----:B------:R-:W-:Y:S01]  /*ac20*/  UMOV UR6, URZ ;  /* 0x0000003f00067c82 */ /* 0x000fe20008000000 */
[----:B------:R-:W-:Y:S01]  /*ac30*/  ISETP.NE.U32.AND P1, PT, RZ, UR8, PT ;  /* 0x00000008ff007c0c */ /* 0x000fe2000bf25070 */
[----:B------:R-:W-:Y:S01]  /*ac40*/  @UP0 ULEA.HI UR5, UR5, UR4, URZ, 0x6 ;  /* 0x0000000405050291 */ /* 0x000fe2000f8f303f */
[----:B-----5:R-:W-:Y:S02]  /*ac50*/  @P2 R2UR UR6, R0 ;  /* 0x00000000000622ca */ /* 0x020fe400000e0000 */
[----:B------:R-:W-:Y:S01]  /*ac60*/  ISETP.NE.AND.EX P1, PT, RZ, UR9, PT, P1 ;  /* 0x00000009ff007c0c */ /* 0x000fe2000bf25310 */
[----:B------:R-:W-:Y:S01]  /*ac70*/  @UP0 ULOP3.LUT UR7, UR5, 0xffffffc0, URZ, 0xc0, !UPT ;  /* 0xffffffc005070892 */ /* 0x000fe2000f8ec03f */
[----:B------:R-:W-:Y:S01]  /*ac80*/  ULDC UR9, c[0x0][0x290] ;  /* 0x0000a40000097ab9 */ /* 0x000fe20000000800 */
[----:B------:R-:W-:-:S02]  /*ac90*/  UMOV UR4, URZ ;  /* 0x0000003f00047c82 */ /* 0x000fc40008000000 */
[----:B------:R-:W-:Y:S01]  /*aca0*/  @UP0 USHF.R.S32.HI UR8, URZ, 0x1f, UR7 ;  /* 0x0000001f3f080899 */ /* 0x000fe20008011407 */
[----:B------:R-:W-:Y:S01]  /*acb0*/  IMAD.U32 R0, RZ, RZ, UR9 ;  /* 0x00000009ff007e24 */ /* 0x000fe2000f8e00ff */
[----:B------:R-:W-:Y:S01]  /*acc0*/  UMOV UR5, URZ ;  /* 0x0000003f00057c82 */ /* 0x000fe20008000000 */
[----:B------:R-:W-:-:S04]  /*acd0*/  @UP0 UMOV UR4, UR7 ;  /* 0x0000000700040c82 */ /* 0x000fc80008000000 */
[----:B------:R-:W-:Y:S01]  /*ace0*/  @UP0 UMOV UR5, UR8 ;  /* 0x0000000800050c82 */ /* 0x000fe20008000000 */
[----:B------:R-:W-:Y:S05]  /*acf0*/  @!P1 BRA `(.L_x_3259) ;  /* 0x0000000000109947 */ /* 0x000fea0003800000 */
[----:B------:R-:W1:Y:S02]  /*ad00*/  LDC.64 R2, c[0x0][0x788] ;  /* 0x0001e200ff027b82 */ /* 0x000e640000000a00 */
[----:B-1----:R-:W-:-:S05]  /*ad10*/  IMAD.WIDE R2, R11, 0x4, R2 ;  /* 0x000000040b027825 */ /* 0x002fca00078e0202 */
[----:B------:R1:W5:Y:S01]  /*ad20*/  LDG.E R0, desc[UR46][R2.64] ;  /* 0x0000002e02007981 */ /* 0x000362000c1e1900 */
[----:B------:R-:W-:Y:S05]  /*ad30*/  BRA `(.L_x_3260) ;  /* 0x0000000000107947 */ /* 0x000fea0003800000 */
.L_x_3259:
[----:B------:R-:W-:Y:S05]  /*ad40*/  @!P0 BRA `(.L_x_3260) ;  /* 0x00000000000c8947 */ /* 0x000fea0003800000 */
[----:B------:R-:W2:Y:S04]  /*ad50*/  LDG.E R5, desc[UR46][R2.64] ;  /* 0x0000002e02057981 */ /* 0x000ea8000c1e1900 */
[----:B------:R-:W2:Y:S02]  /*ad60*/  LDG.E R0, desc[UR46][R2.64+0x4] ;  /* 0x0000042e02007981 */ /* 0x000ea4000c1e1900 */
[----:B--2---:R-:W-:-:S07]  /*ad70*/  IMAD.IADD R0, R0, 0x1, -R5 ;  /* 0x0000000100007824 */ /* 0x004fce00078e0a05 */
.L_x_3260:
[----:B-1----:R-:W-:Y:S01]  /*ad80*/  IMAD R3, R12, 0x80, R15 ;  /* 0x000000800c037824 */ /* 0x002fe200078e020f */
[----:B------:R-:W-:Y:S01]  /*ad90*/  ULDC UR7, c[0x0][0x74c] ;  /* 0x0001d30000077ab9 */ /* 0x000fe20000000800 */
[----:B------:R-:W-:Y:S02]  /*ada0*/  VIADD R15, R15, 0x3f ;  /* 0x0000003f0f0f7836 */ /* 0x000fe40000000000 */
[----:B------:R-:W-:Y:S01]  /*adb0*/  IMAD.MOV.U32 R2, RZ, RZ, RZ ;  /* 0x000000ffff027224 */ /* 0x000fe200078e00ff */
[----:B-----5:R-:W-:-:S04]  /*adc0*/  IADD3 R0, R3, -UR7, -R0 ;  /* 0x8000000703007c10 */ /* 0x020fc8000fffe800 */
[----:B------:R-:W-:-:S04]  /*add0*/  SHF.R.S32.HI R3, RZ, 0x1f, R0 ;  /* 0x0000001fff037819 */ /* 0x000fc80000011400 */
[----:B------:R-:W-:Y:S02]  /*ade0*/  LEA.HI R3, R3, R0, RZ, 0x6 ;  /* 0x0000000003037211 */ /* 0x000fe400078f30ff */
[----:B------:R-:W-:Y:S02]  /*adf0*/  SHF.R.S32.HI R0, RZ, 0x1f, R15 ;  /* 0x0000001fff007819 */ /* 0x000fe4000001140f */
[----:B------:R-:W-:Y:S02]  /*ae00*/  SHF.R.S32.HI R3, RZ, 0x6, R3 ;  /* 0x00000006ff037819 */ /* 0x000fe40000011403 */
[----:B------:R-:W-:Y:S02]  /*ae10*/  LEA.HI R0, R0, R15, RZ, 0x6 ;  /* 0x0000000f00007211 */ /* 0x000fe400078f30ff */
[----:B------:R-:W-:Y:S02]  /*ae20*/  VIMNMX R4, RZ, R3, !PT ;  /* 0x00000003ff047248 */ /* 0x000fe40007fe0100 */
[----:B------:R-:W-:-:S04]  /*ae30*/  SHF.R.S32.HI R0, RZ, 0x6, R0 ;  /* 0x00000006ff007819 */ /* 0x000fc80000011400 */
[----:B------:R-:W-:-:S13]  /*ae40*/  ISETP.GT.AND P1, PT, R0, R4, PT ;  /* 0x000000040000720c */ /* 0x000fda0003f24270 */
[----:B------:R-:W-:Y:S05]  /*ae50*/  @!P1 BRA `(.L_x_3257) ;  /* 0x0000001c008c9947 */ /* 0x000fea0003800000 */
[----:B------:R-:W-:Y:S01]  /*ae60*/  ISETP.NE.U32.AND P1, PT, R8, RZ, PT ;  /* 0x000000ff0800720c */ /* 0x000fe20003f25070 */
[----:B------:R-:W-:Y:S01]  /*ae70*/  USHF.R.S32.HI UR7, URZ, 0x1f, UR20 ;  /* 0x0000001f3f077899 */ /* 0x000fe20008011414 */
[----:B------:R-:W-:Y:S01]  /*ae80*/  SHF.R.S32.HI R2, RZ, 0x1f, R11 ;  /* 0x0000001fff027819 */ /* 0x000fe2000001140b */
[----:B------:R-:W-:Y:S01]  /*ae90*/  ULDC.64 UR10, c[0x0][0x718] ;  /* 0x0001c600000a7ab9 */ /* 0x000fe20000000a00 */
[----:B------:R-:W-:Y:S01]  /*aea0*/  ISETP.NE.AND.EX P1, PT, R9, RZ, PT, P1 ;  /* 0x000000ff0900720c */ /* 0x000fe20003f25310 */
[----:B------:R-:W-:Y:S01]  /*aeb0*/  UMOV UR8, UR4 ;  /* 0x0000000400087c82 */ /* 0x000fe20008000000 */
[----:B------:R-:W-:Y:S01]  /*aec0*/  UMOV UR9, UR5 ;  /* 0x0000000500097c82 */ /* 0x000fe20008000000 */
[----:B------:R-:W-:Y:S01]  /*aed0*/  R2UR UR21, R11 ;  /* 0x000000000b1572ca */ /* 0x000fe200000e0000 */
[----:B------:R-:W-:Y:S01]  /*aee0*/  UIMAD.WIDE.U32 UR4, UR20, UR10, UR8 ;  /* 0x0000000a140472a5 */ /* 0x000fe2000f8e0008 */
[----:B------:R-:W-:Y:S01]  /*aef0*/  SEL R2, R2, RZ, !P1 ;  /* 0x000000ff02027207 */ /* 0x000fe20004800000 */
[----:B------:R-:W-:Y:S01]  /*af00*/  UIMAD UR10, UR7, UR10, URZ ;  /* 0x0000000a070a72a4 */ /* 0x000fe2000f8e023f */
[----:B------:R-:W-:Y:S01]  /*af10*/  R2UR UR18, R12 ;  /* 0x000000000c1272ca */ /* 0x000fe200000e0000 */
[----:B------:R-:W-:Y:S01]  /*af20*/  ULDC.64 UR14, c[0x0][0x730] ;  /* 0x0001cc00000e7ab9 */ /* 0x000fe20000000a00 */
[----:B------:R-:W-:Y:S01]  /*af30*/  R2UR UR12, R2 ;  /* 0x00000000020c72ca */ /* 0x000fe200000e0000 */
[----:B------:R-:W-:Y:S01]  /*af40*/  UIMAD UR7, UR7, UR14, URZ ;  /* 0x0000000e070772a4 */ /* 0x000fe2000f8e023f */
[----:B------:R-:W-:Y:S01]  /*af50*/  R2UR UR19, R13 ;  /* 0x000000000d1372ca */ /* 0x000fe200000e0000 */
[----:B------:R-:W-:Y:S01]  /*af60*/  UIMAD UR10, UR20, UR11, UR10 ;  /* 0x0000000b140a72a4 */ /* 0x000fe2000f8e020a */
[----:B------:R-:W-:Y:S01]  /*af70*/  SEL R11, R11, RZ, !P0 ;  /* 0x000000ff0b0b7207 */ /* 0x000fe20004000000 */
[----:B------:R-:W-:Y:S01]  /*af80*/  UIMAD.WIDE.U32 UR8, UR20, UR14, UR8 ;  /* 0x0000000e140872a5 */ /* 0x000fe2000f8e0008 */
[----:B------:R-:W-:Y:S01]  /*af90*/  BSSY B0, `(.L_x_3257) ;  /* 0x00001cf000007945 */ /* 0x000fe20003800000 */
[----:B------:R-:W-:Y:S01]  /*afa0*/  ULDC UR11, c[0x0][0x2e8] ;  /* 0x0000ba00000b7ab9 */ /* 0x000fe20000000800 */
[----:B------:R-:W-:Y:S01]  /*afb0*/  UIMAD UR7, UR20, UR15, UR7 ;  /* 0x0000000f140772a4 */ /* 0x000fe2000f8e0207 */
[----:B------:R-:W-:Y:S01]  /*afc0*/  R2UR UR13, R11 ;  /* 0x000000000b0d72ca */ /* 0x000fe200000e0000 */
[----:B------:R-:W-:Y:S01]  /*afd0*/  UISETP.NE.AND UP0, UPT, UR11, 0x1, UPT ;  /* 0x000000010b00788c */ /* 0x000fe2000bf05270 */
[----:B------:R-:W-:Y:S01]  /*afe0*/  IMAD.MOV.U32 R2, RZ, RZ, RZ ;  /* 0x000000ffff027224 */ /* 0x000fe200078e00ff */
[----:B------:R-:W-:Y:S01]  /*aff0*/  ULDC.64 UR14, c[0x0][0x720] ;  /* 0x0001c800000e7ab9 */ /* 0x000fe20000000a00 */
[----:B------:R-:W-:Y:S01]  /*b000*/  VOTEU.ANY UP1, P1 ;  /* 0x00000000003f7886 */ /* 0x000fe20000820100 */
[----:B------:R-:W-:-:S02]  /*b010*/  UIADD3 UR5, UR5, UR10, URZ ;  /* 0x0000000a05057290 */ /* 0x000fc4000fffe03f */
[----:B------:R-:W-:Y:S02]  /*b020*/  UIADD3 UR9, UR9, UR7, URZ ;  /* 0x0000000709097290 */ /* 0x000fe4000fffe03f */
[----:B------:R-:W-:Y:S02]  /*b030*/  USEL UR21, UR21, URZ, !UP1 ;  /* 0x0000003f15157287 */ /* 0x000fe4000c800000 */
[----:B------:R-:W-:Y:S01]  /*b040*/  UIMAD UR7, UR12, UR14, URZ ;  /* 0x0000000e0c0772a4 */ /* 0x000fe2000f8e023f */
[----:B------:R-:W-:Y:S01]  /*b050*/  ELECT P0, URZ, PT ;  /* 0x00000000003f782f */ /* 0x000fe20003800000 */
[----:B------:R-:W-:Y:S01]  /*b060*/  ULDC.64 UR16, c[0x0][0x738] ;  /* 0x0001ce0000107ab9 */ /* 0x000fe20000000a00 */
[----:B------:R-:W-:Y:S02]  /*b070*/  UIMAD.WIDE.U32 UR22, UR14, UR21, UR4 ;  /* 0x000000150e1672a5 */ /* 0x000fe4000f8e0004 */
[----:B------:R-:W-:Y:S02]  /*b080*/  UIMAD UR5, UR15, UR21, UR7 ;  /* 0x000000150f0572a4 */ /* 0x000fe4000f8e0207 */
[----:B------:R-:W-:-:S02]  /*b090*/  UIMAD.WIDE.U32 UR14, UR16, UR21, UR8 ;  /* 0x00000015100e72a5 */ /* 0x000fc4000f8e0008 */
[----:B------:R-:W-:Y:S01]  /*b0a0*/  UIMAD UR10, UR12, UR16, URZ ;  /* 0x000000100c0a72a4 */ /* 0x000fe2000f8e023f */
[----:B------:R-:W-:Y:S01]  /*b0b0*/  @UP0 ULDC UR8, c[0x0][0x2ec] ;  /* 0x0000bb0000080ab9 */ /* 0x000fe20000000800 */
[----:B------:R-:W-:Y:S01]  /*b0c0*/  @UP0 ULDC UR7, c[0x0][0x2f0] ;  /* 0x0000bc0000070ab9 */ /* 0x000fe20000000800 */
[----:B------:R-:W-:Y:S02]  /*b0d0*/  UIMAD.WIDE.U32 UR8, UR20, UR8, URZ ;  /* 0x00000008140872a5 */ /* 0x000fe4000f8e003f */
[----:B------:R-:W-:Y:S01]  /*b0e0*/  UMOV UR12, UR20 ;  /* 0x00000014000c7c82 */ /* 0x000fe20008000000 */
[----:B------:R-:W-:Y:S02]  /*b0f0*/  UIMAD UR4, UR17, UR21, UR10 ;  /* 0x00000015110472a4 */ /* 0x000fe4000f8e020a */
[----:B------:R-:W-:Y:S02]  /*b100*/  ULEA UR11, UR18, UR19, 0x7 ;  /* 0x00000013120b7291 */ /* 0x000fe4000f8e383f */
        /* <DEDUP_REMOVED lines=9> */
.L_x_3299:
        /* <DEDUP_REMOVED lines=15> */
.L_x_3263:
        /* <DEDUP_REMOVED lines=92> */
.L_x_3274:
[----:B-123--:R-:W-:-:S04]  /*b850*/  SHF.L.U32 R18, R10, 0x1f, RZ ;  /* 0x0000001f0a127819 */ /* 0x00efc800000006ff */
[----:B------:R-:W2:Y:S02]  /*b860*/  SYNCS.PHASECHK.TRANS64.TRYWAIT P1, [R15+URZ+0x30840], R18 ;  /* 0x030840120f0075a7 */ /* 0x000ea4000802017f */
[----:B--2---:R-:W-:Y:S05]  /*b870*/  @!P1 BRA `(.L_x_3266) ;  /* 0x00000018006c9947 */ /* 0x004fea0003800000 */
.L_x_3300:
        /* <DEDUP_REMOVED lines=8> */
.L_x_3267:
        /* <DEDUP_REMOVED lines=37> */
.L_x_3301:
        /* <DEDUP_REMOVED lines=8> */
.L_x_3269:
        /* <DEDUP_REMOVED lines=37> */
.L_x_3302:
        /* <DEDUP_REMOVED lines=8> */
.L_x_3271:
        /* <DEDUP_REMOVED lines=31> */
.L_x_3304:
        /* <DEDUP_REMOVED lines=8> */
.L_x_3273:
        /* <DEDUP_REMOVED lines=37> */
.L_x_3265:
[----:B------:R-:W4:Y:S02]  /*c360*/  LDL.LU R4, [R1+0x8] ;  /* 0x0000080001047983 */ /* 0x000f240000300800 */
[----:B----4-:R-:W-:Y:S02]  /*c370*/  ISETP.NE.AND P1, PT, R4, RZ, PT ;  /* 0x000000ff0400720c */ /* 0x010fe40003f25270 */
[----:B------:R4:W5:Y:S11]  /*c380*/  LDL R4, [R1+0x4] ;  /* 0x0000040001047983 */ /* 0x0009760000100800 */
[----:B----4-:R-:W-:Y:S05]  /*c390*/  @!P1 BRA `(.L_x_3264) ;  /* 0x00000004005c9947 */ /* 0x010fea0003800000 */
[----:B------:R-:W-:-:S04]  /*c3a0*/  SHF.L.U32 R12, R10, 0x1f, RZ ;  /* 0x0000001f0a0c7819 */ /* 0x000fc800000006ff */
[----:B------:R-:W4:Y:S02]  /*c3b0*/  SYNCS.PHASECHK.TRANS64.TRYWAIT P1, [R15+URZ+0x30840], R12 ;  /* 0x0308400c0f0075a7 */ /* 0x000f24000802017f */
[----:B----4-:R-:W-:Y:S05]  /*c3c0*/  @!P1 BRA `(.L_x_3275) ;  /* 0x0000000c00ec9947 */ /* 0x010fea0003800000 */
.L_x_3305:
        /* <DEDUP_REMOVED lines=8> */
.L_x_3276:
        /* <DEDUP_REMOVED lines=34> */
.L_x_3306:
        /* <DEDUP_REMOVED lines=8> */
.L_x_3278:
        /* <DEDUP_REMOVED lines=34> */
.L_x_3264:
[----:B------:R-:W1:Y:S01]  /*c910*/  S2R R0, SR_TID.X ;  /* 0x0000000000007919 */ /* 0x000e620000002100 */
[----:B------:R-:W-:Y:S01]  /*c920*/  IMAD R3, R16, 0x8, R15 ;  /* 0x0000000810037824 */ /* 0x000fe200078e020f */
[----:B-1----:R-:W-:Y:S02]  /*c930*/  LOP3.LUT R2, R0, 0x7f, RZ, 0xc0, !PT ;  /* 0x0000007f00027812 */ /* 0x002fe400078ec0ff */
[----:B------:R-:W-:Y:S02]  /*c940*/  SHF.L.U32 R0, R10, 0x1f, RZ ;  /* 0x0000001f0a007819 */ /* 0x000fe400000006ff */
[----:B------:R-:W-:Y:S02]  /*c950*/  ISETP.NE.AND P1, PT, R2, RZ, PT ;  /* 0x000000ff0200720c */ /* 0x000fe40003f25270 */
[----:B------:R-:W1:Y:S02]  /*c960*/  SYNCS.PHASECHK.TRANS64.TRYWAIT P0, [R3+URZ+0x30840], R0 ;  /* 0x03084000030075a7 */ /* 0x000e64000800017f */
[----:B-1----:R-:W-:Y:S09]  /*c970*/  @!P0 BRA `(.L_x_3279) ;  /* 0x0000000800a88947 */ /* 0x002ff20003800000 */
.L_x_3307:
[----:B------:R-:W-:Y:S05]  /*c980*/  @P1 BRA `(.L_x_3280) ;  /* 0x0000000000181947 */ /* 0x000fea0003800000 */
[----:B------:R-:W1:Y:S01]  /*c990*/  S2R R2, SR_TID.X ;  /* 0x0000000000027919 */ /* 0x000e620000002100 */
[----:B------:R-:W-:-:S04]  /*c9a0*/  IMAD.MOV.U32 R0, RZ, RZ, 0x4100 ;  /* 0x00004100ff007424 */ /* 0x000fc800078e00ff */
[----:B------:R1:W-:Y:S02]  /*c9b0*/  SYNCS.ARRIVE.TRANS64 RZ, [R3+URZ+0x30830], R0 ;  /* 0x0308300003ff79a7 */ /* 0x0003e4000800003f */
[----:B-1----:R-:W-:-:S13]  /*c9c0*/  LOP3.LUT P0, RZ, R2, 0x1f, RZ, 0xc0, !PT ;  /* 0x0000001f02ff7812 */ /* 0x002fda000780c0ff */
[----:B------:R-:W-:Y:S05]  /*c9d0*/  @!P0 BRA `(.L_x_3280) ;  /* 0x0000000000048947 */ /* 0x000fea0003800000 */
[----:B------:R-:W-:Y:S01]  /*c9e0*/  BPT.TRAP 0x1 ;  /* 0x000000040000795c */ /* 0x000fe20000300000 */
.L_x_3280:
        /* <DEDUP_REMOVED lines=41> */
.L_x_3261:
[----:B------:R-:W-:Y:S05]  /*cc80*/  BSYNC B0 ;  /* 0x0000000000007941 */ /* 0x000fea0003800000 */
.L_x_3257:
[----:B------:R-:W-:-:S03]  /*cc90*/  UMOV UR7, 0xffffffff ;  /* 0xffffffff00077882 */ /* 0x000fc60000000000 */
[----:B------:R-:W-:Y:S05]  /*cca0*/  BRA.DIV UR7, `(.L_x_3281) ;  /* 0x0000000607f07947 */ /* 0x000fea000b800000 */
[----:B------:R-:W-:-:S13]  /*ccb0*/  ELECT P6, URZ, PT ;  /* 0x00000000003f782f */ /* 0x000fda00038c0000 */
.L_x_3310:
[----:B------:R-:W-:Y:S05]  /*ccc0*/  @!P6 BRA `(.L_x_3117) ;  /* 0x000000000084e947 */ /* 0x000fea0003800000 */
[----:B------:R-:W-:-:S06]  /*ccd0*/  ULOP3.LUT UR7, UR38, 0x2, URZ, 0xfc, !UPT ;  /* 0x0000000226077892 */ /* 0x000fcc000f8efc3f */
[----:B------:R-:W-:-:S05]  /*cce0*/  IMAD.U32 R0, RZ, RZ, UR7 ;  /* 0x00000007ff007e24 */ /* 0x000fca000f8e00ff */
[----:B------:R-:W-:-:S13]  /*ccf0*/  ISETP.NE.AND P2, PT, R0, 0x3, PT ;  /* 0x000000030000780c */ /* 0x000fda0003f45270 */
[----:B------:R-:W-:Y:S05]  /*cd00*/  @!P2 BRA `(.L_x_3282) ;  /* 0x000000000004a947 */ /* 0x000fea0003800000 */
[----:B------:R-:W-:Y:S01]  /*cd10*/  BPT.TRAP 0x1 ;  /* 0x000000040000795c */ /* 0x000fe20000300000 */
.L_x_3282:
        /* <DEDUP_REMOVED lines=15> */
.L_x_3311:
[----:B------:R-:W2:Y:S02]  /*ce10*/  SYNCS.PHASECHK.TRANS64.TRYWAIT P0, [R3+URZ], R0 ;  /* 0x00000000030075a7 */ /* 0x000ea4000800017f */
[----:B--2---:R-:W-:Y:S05]  /*ce20*/  @!P0 BRA `(.L_x_3284) ;  /* 0x0000000400c48947 */ /* 0x004fea0003800000 */
.L_x_3312:
[----:B------:R-:W-:Y:S05]  /*ce30*/  @!P2 BRA `(.L_x_3285) ;  /* 0x000000000004a947 */ /* 0x000fea0003800000 */
[----:B------:R-:W-:Y:S01]  /*ce40*/  BPT.TRAP 0x1 ;  /* 0x000000040000795c */ /* 0x000fe20000300000 */
.L_x_3285:
[----:B--2---:R-:W-:-:S04]  /*ce50*/  VIADD R3, R8, 0x30840 ;  /* 0x0003084008037836 */ /* 0x004fc80000000000 */
[----:B------:R-:W-:-:S04]  /*ce60*/  IMAD R5, R2, 0x8, R3 ;  /* 0x0000000802057824 */ /* 0x000fc800078e0203 */
[----:B------:R-:W2:Y:S02]  /*ce70*/  SYNCS.PHASECHK.TRANS64.TRYWAIT P0, [R5+URZ], R4 ;  /* 0x00000004050075a7 */ /* 0x000ea4000800017f */
[----:B--2---:R-:W-:Y:S05]  /*ce80*/  @!P0 BRA `(.L_x_3286) ;  /* 0x0000000400c08947 */ /* 0x004fea0003800000 */
.L_x_3313:
[----:B------:R-:W-:-:S07]  /*ce90*/  IMAD R3, R6, 0x8, R3 ;  /* 0x0000000806037824 */ /* 0x000fce00078e0203 */
.L_x_3287:
[----:B---3--:R3:W4:Y:S02]  /*cea0*/  SYNCS.PHASECHK.TRANS64.TRYWAIT P0, [R3+URZ], R0 ;  /* 0x00000000030075a7 */ /* 0x008724000800017f */
[----:B----4-:R-:W-:Y:S05]  /*ceb0*/  @!P0 NANOSLEEP.SYNCS 0x989680 ;  /* 0x009896800000895d */ /* 0x010fea0003900000 */
[----:B------:R-:W4:Y:S02]  /*cec0*/  @!P0 SYNCS.PHASECHK.TRANS64 P0, [R3+URZ], R0 ;  /* 0x00000000030085a7 */ /* 0x000f24000800007f */
[----:B----4-:R-:W-:Y:S05]  /*ced0*/  @!P0 BRA `(.L_x_3287) ;  /* 0xfffffffc00f08947 */ /* 0x010fea000383ffff */
.L_x_3117:
[----:B------:R-:W-:Y:S05]  /*cee0*/  BSYNC B6 ;  /* 0x0000000000067941 */ /* 0x000fea0003800000 */
.L_x_3109:
[----:B------:R-:W-:Y:S05]  /*cef0*/  EXIT ;  /* 0x000000000000794d */ /* 0x000fea0003800000 */
.L_x_3127:
[----:B------:R-:W-:Y:S02]  /*cf00*/  IMAD.MOV.U32 R12, RZ, RZ, RZ ;  /* 0x000000ffff0c7224 */ /* 0x000fe400078e00ff */
[----:B------:R-:W-:Y:S02]  /*cf10*/  IMAD.MOV.U32 R11, RZ, RZ, 0x1f ;  /* 0x0000001fff0b7424 */ /* 0x000fe400078e00ff */
[----:B------:R-:W-:-:S07]  /*cf20*/  IMAD.MOV.U32 R15, RZ, RZ, -0x1 ;  /* 0xffffffffff0f7424 */ /* 0x000fce00078e00ff */
[----:B------:R-:W-:Y:S05]  /*cf30*/  WARPSYNC.COLLECTIVE R15, `(.L_x_3288) ;  /* 0x000000000f087348 */ /* 0x000fea0003c00000 */
[----:B------:R1:W2:Y:S02]  /*cf40*/  SHFL.IDX P6, R14, R13, R12, R11 ;  /* 0x0000000c0d0e7389 */ /* 0x0002a400000c000b */
[----:B-12---:R-:W-:Y:S01]  /*cf50*/  ENDCOLLECTIVE ;  /* 0x000000000000791b */ /* 0x006fe20003800000 */
.L_x_3288:
[----:B------:R-:W-:Y:S05]  /*cf60*/  BRA `(.L_x_3289) ;  /* 0xffffff4800447947 */ /* 0x000fea000383ffff */
.L_x_3129:
        /* <DEDUP_REMOVED lines=8> */
.L_x_3133:
[----:B---3--:R3:W4:Y:S02]  /*cff0*/  SYNCS.PHASECHK.TRANS64.TRYWAIT P1, [R0+URZ+0x30810], R209 ;  /* 0x030810d1000075a7 */ /* 0x008724000802017f */
[----:B----4-:R-:W-:Y:S05]  /*d000*/  @!P1 NANOSLEEP.SYNCS 0x989680 ;  /* 0x009896800000995d */ /* 0x010fea0003900000 */
[----:B------:R-:W4:Y:S02]  /*d010*/  @!P1 SYNCS.PHASECHK.TRANS64 P1, [R0+URZ+0x30810], R209 ;  /* 0x030810d1000095a7 */ /* 0x000f24000802007f */
[----:B----4-:R-:W-:Y:S05]  /*d020*/  @!P1 BRA `(.L_x_3133) ;  /* 0xfffffffc00f09947 */ /* 0x010fea000383ffff */
[----:B------:R-:W-:Y:S05]  /*d030*/  BRA `(.L_x_3132) ;  /* 0xffffff50002c7947 */ /* 0x000fea000383ffff */
.L_x_3137:
[----:B------:R1:W1:Y:S02]  /*d040*/  SYNCS.PHASECHK.TRANS64.TRYWAIT P1, [R0+URZ+0x30830], R209 ;  /* 0x030830d1000075a7 */ /* 0x000264000802017f */
[----:B-1----:R-:W-:Y:S05]  /*d050*/  @!P1 NANOSLEEP.SYNCS 0x989680 ;  /* 0x009896800000995d */ /* 0x002fea0003900000 */
[----:B------:R-:W1:Y:S02]  /*d060*/  @!P1 SYNCS.PHASECHK.TRANS64 P1, [R0+URZ+0x30830], R209 ;  /* 0x030830d1000095a7 */ /* 0x000e64000802007f */
[----:B-1----:R-:W-:Y:S05]  /*d070*/  @!P1 BRA `(.L_x_3137) ;  /* 0xfffffffc00f09947 */ /* 0x002fea000383ffff */
[----:B------:R-:W-:Y:S05]  /*d080*/  BRA `(.L_x_3136) ;  /* 0xffffff58004c7947 */ /* 0x000fea000383ffff */
.L_x_3217:
[----:B------:R-:W-:Y:S01]  /*d090*/  BSSY B0, `(.L_x_3290) ;  /* 0x0000005000007945 */ /* 0x000fe20003800000 */
[----:B------:R-:W-:-:S07]  /*d0a0*/  IMAD.MOV.U32 R15, RZ, RZ, -0x1 ;  /* 0xffffffffff0f7424 */ /* 0x000fce00078e00ff */
[----:B------:R-:W-:Y:S05]  /*d0b0*/  WARPSYNC.COLLECTIVE R15, `(.L_x_3291) ;  /* 0x000000000f087348 */ /* 0x000fea0003c00000 */
[----:B------:R-:W-:Y:S01]  /*d0c0*/  NOP ;  /* 0x0000000000007918 */ /* 0x000fe20000000000 */
[----:B------:R-:W-:Y:S01]  /*d0d0*/  ENDCOLLECTIVE ;  /* 0x000000000000791b */ /* 0x000fe20003800000 */
.L_x_3291:
[----:B------:R-:W-:Y:S05]  /*d0e0*/  BSYNC B0 ;  /* 0x0000000000007941 */ /* 0x000fea0003800000 */
.L_x_3290:
[----:B------:R-:W-:Y:S05]  /*d0f0*/  BRA `(.L_x_3292) ;  /* 0xffffffc000fc7947 */ /* 0x000fea000383ffff */
.L_x_3230:
[----:B------:R-:W-:Y:S01]  /*d100*/  BSSY B0, `(.L_x_3293) ;  /* 0x0000005000007945 */ /* 0x000fe20003800000 */
[----:B------:R-:W-:-:S07]  /*d110*/  IMAD.MOV.U32 R15, RZ, RZ, -0x1 ;  /* 0xffffffffff0f7424 */ /* 0x000fce00078e00ff */
[----:B------:R-:W-:Y:S05]  /*d120*/  WARPSYNC.COLLECTIVE R15, `(.L_x_3294) ;  /* 0x000000000f087348 */ /* 0x000fea0003c00000 */
[----:B------:R-:W-:Y:S01]  /*d130*/  NOP ;  /* 0x0000000000007918 */ /* 0x000fe20000000000 */
[----:B------:R-:W-:Y:S01]  /*d140*/  ENDCOLLECTIVE ;  /* 0x000000000000791b */ /* 0x000fe20003800000 */
.L_x_3294:
[----:B------:R-:W-:Y:S05]  /*d150*/  BSYNC B0 ;  /* 0x0000000000007941 */ /* 0x000fea0003800000 */
.L_x_3293:
[----:B------:R-:W-:Y:S05]  /*d160*/  BRA `(.L_x_3295) ;  /* 0xffffffc800ac7947 */ /* 0x000fea000383ffff */
.L_x_3242:
[----:B------:R-:W-:Y:S01]  /*d170*/  BSSY B0, `(.L_x_3296) ;  /* 0x0000005000007945 */ /* 0x000fe20003800000 */
[----:B------:R-:W-:-:S07]  /*d180*/  IMAD.MOV.U32 R15, RZ, RZ, -0x1 ;  /* 0xffffffffff0f7424 */ /* 0x000fce00078e00ff */
[----:B------:R-:W-:Y:S05]  /*d190*/  WARPSYNC.COLLECTIVE R15, `(.L_x_3297) ;  /* 0x000000000f087348 */ /* 0x000fea0003c00000 */
[----:B------:R-:W-:Y:S01]  /*d1a0*/  NOP ;  /* 0x0000000000007918 */ /* 0x000fe20000000000 */
[----:B------:R-:W-:Y:S01]  /*d1b0*/  ENDCOLLECTIVE ;  /* 0x000000000000791b */ /* 0x000fe20003800000 */
.L_x_3297:
[----:B------:R-:W-:Y:S05]  /*d1c0*/  BSYNC B0 ;  /* 0x0000000000007941 */ /* 0x000fea0003800000 */
.L_x_3296:
[----:B------:R-:W-:Y:S05]  /*d1d0*/  BRA `(.L_x_3298) ;  /* 0xffffffcc00ec7947 */ /* 0x000fea000383ffff */
.L_x_3262:
[----:B-1----:R1:W2:Y:S02]  /*d1e0*/  SYNCS.PHASECHK.TRANS64.TRYWAIT P0, [R15+URZ+0x30820], R2 ;  /* 0x030820020f0075a7 */ /* 0x0022a4000800017f */
[----:B--2---:R-:W-:Y:S05]  /*d1f0*/  @!P0 NANOSLEEP.SYNCS 0x989680 ;  /* 0x009896800000895d */ /* 0x004fea0003900000 */
[----:B------:R-:W2:Y:S02]  /*d200*/  @!P0 SYNCS.PHASECHK.TRANS64 P0, [R15+URZ+0x30820], R2 ;  /* 0x030820020f0085a7 */ /* 0x000ea4000800007f */
[----:B--2---:R-:W-:Y:S05]  /*d210*/  @!P0 BRA `(.L_x_3262) ;  /* 0xfffffffc00f08947 */ /* 0x004fea000383ffff */
[----:B------:R-:W-:Y:S05]  /*d220*/  BRA `(.L_x_3299) ;  /* 0xffffffdc00dc7947 */ /* 0x000fea000383ffff */
.L_x_3266:
[----:B--2---:R2:W3:Y:S02]  /*d230*/  SYNCS.PHASECHK.TRANS64.TRYWAIT P1, [R15+URZ+0x30840], R18 ;  /* 0x030840120f0075a7 */ /* 0x0044e4000802017f */
[----:B---3--:R-:W-:Y:S05]  /*d240*/  @!P1 NANOSLEEP.SYNCS 0x989680 ;  /* 0x009896800000995d */ /* 0x008fea0003900000 */
[----:B------:R-:W3:Y:S02]  /*d250*/  @!P1 SYNCS.PHASECHK.TRANS64 P1, [R15+URZ+0x30840], R18 ;  /* 0x030840120f0095a7 */ /* 0x000ee4000802007f */
[----:B---3--:R-:W-:Y:S05]  /*d260*/  @!P1 BRA `(.L_x_3266) ;  /* 0xfffffffc00f09947 */ /* 0x008fea000383ffff */
[----:B------:R-:W-:Y:S05]  /*d270*/  BRA `(.L_x_3300) ;  /* 0xffffffe400807947 */ /* 0x000fea000383ffff */
.L_x_3268:
[----:B-1----:R1:W3:Y:S02]  /*d280*/  SYNCS.PHASECHK.TRANS64.TRYWAIT P1, [R15+URZ+0x30828], R18 ;  /* 0x030828120f0075a7 */ /* 0x0022e4000802017f */
[----:B---3--:R-:W-:Y:S05]  /*d290*/  @!P1 NANOSLEEP.SYNCS 0x989680 ;  /* 0x009896800000995d */ /* 0x008fea0003900000 */
[----:B------:R-:W3:Y:S02]  /*d2a0*/  @!P1 SYNCS.PHASECHK.TRANS64 P1, [R15+URZ+0x30828], R18 ;  /* 0x030828120f0095a7 */ /* 0x000ee4000802007f */
[----:B---3--:R-:W-:Y:S05]  /*d2b0*/  @!P1 BRA `(.L_x_3268) ;  /* 0xfffffffc00f09947 */ /* 0x008fea000383ffff */
[----:B------:R-:W-:Y:S05]  /*d2c0*/  BRA `(.L_x_3301) ;  /* 0xffffffe800207947 */ /* 0x000fea000383ffff */
.L_x_3270:
[----:B---3--:R3:W4:Y:S02]  /*d2d0*/  SYNCS.PHASECHK.TRANS64.TRYWAIT P1, [R15+URZ+0x30848], R18 ;  /* 0x030848120f0075a7 */ /* 0x008724000802017f */
[----:B----4-:R-:W-:Y:S05]  /*d2e0*/  @!P1 NANOSLEEP.SYNCS 0x989680 ;  /* 0x009896800000995d */ /* 0x010fea0003900000 */
[----:B------:R-:W4:Y:S02]  /*d2f0*/  @!P1 SYNCS.PHASECHK.TRANS64 P1, [R15+URZ+0x30848], R18 ;  /* 0x030848120f0095a7 */ /* 0x000f24000802007f */
[----:B----4-:R-:W-:Y:S05]  /*d300*/  @!P1 BRA `(.L_x_3270) ;  /* 0xfffffffc00f09947 */ /* 0x010fea000383ffff */
[----:B------:R-:W-:Y:S05]  /*d310*/  BRA `(.L_x_3302) ;  /* 0xffffffe800c07947 */ /* 0x000fea000383ffff */
.L_x_3272:
[----:B------:R-:W-:-:S07]  /*d320*/  SHF.L.U32 R4, R10, 0x1f, RZ ;  /* 0x0000001f0a047819 */ /* 0x000fce00000006ff */
.L_x_3303:
[----:B----4-:R4:W1:Y:S02]  /*d330*/  SYNCS.PHASECHK.TRANS64.TRYWAIT P1, [R15+URZ+0x30820], R4 ;  /* 0x030820040f0075a7 */ /* 0x010864000802017f */
[----:B-1----:R-:W-:Y:S05]  /*d340*/  @!P1 NANOSLEEP.SYNCS 0x989680 ;  /* 0x009896800000995d */ /* 0x002fea0003900000 */
[----:B------:R-:W1:Y:S02]  /*d350*/  @!P1 SYNCS.PHASECHK.TRANS64 P1, [R15+URZ+0x30820], R4 ;  /* 0x030820040f0095a7 */ /* 0x000e64000802007f */
[----:B-1----:R-:W-:Y:S05]  /*d360*/  @!P1 BRA `(.L_x_3303) ;  /* 0xfffffffc00f09947 */ /* 0x002fea000383ffff */
[----:B------:R-:W-:Y:S05]  /*d370*/  BRA `(.L_x_3304) ;  /* 0xffffffec00447947 */ /* 0x000fea000383ffff */
.L_x_3275:
[----:B----4-:R4:W1:Y:S02]  /*d380*/  SYNCS.PHASECHK.TRANS64.TRYWAIT P1, [R15+URZ+0x30840], R12 ;  /* 0x0308400c0f0075a7 */ /* 0x010864000802017f */
[----:B-1----:R-:W-:Y:S05]  /*d390*/  @!P1 NANOSLEEP.SYNCS 0x989680 ;  /* 0x009896800000995d */ /* 0x002fea0003900000 */
[----:B------:R-:W1:Y:S02]  /*d3a0*/  @!P1 SYNCS.PHASECHK.TRANS64 P1, [R15+URZ+0x30840], R12 ;  /* 0x0308400c0f0095a7 */ /* 0x000e64000802007f */
[----:B-1----:R-:W-:Y:S05]  /*d3b0*/  @!P1 BRA `(.L_x_3275) ;  /* 0xfffffffc00f09947 */ /* 0x002fea000383ffff */
[----:B------:R-:W-:Y:S05]  /*d3c0*/  BRA `(.L_x_3305) ;  /* 0xfffffff000007947 */ /* 0x000fea000383ffff */
.L_x_3277:
[----:B-1----:R1:W2:Y:S02]  /*d3d0*/  SYNCS.PHASECHK.TRANS64.TRYWAIT P1, [R15+URZ+0x30828], R12 ;  /* 0x0308280c0f0075a7 */ /* 0x0022a4000802017f */
[----:B--2---:R-:W-:Y:S05]  /*d3e0*/  @!P1 NANOSLEEP.SYNCS 0x989680 ;  /* 0x009896800000995d */ /* 0x004fea0003900000 */
[----:B------:R-:W2:Y:S02]  /*d3f0*/  @!P1 SYNCS.PHASECHK.TRANS64 P1, [R15+URZ+0x30828], R12 ;  /* 0x0308280c0f0095a7 */ /* 0x000ea4000802007f */
[----:B--2---:R-:W-:Y:S05]  /*d400*/  @!P1 BRA `(.L_x_3277) ;  /* 0xfffffffc00f09947 */ /* 0x004fea000383ffff */
[----:B------:R-:W-:Y:S05]  /*d410*/  BRA `(.L_x_3306) ;  /* 0xfffffff000947947 */ /* 0x000fea000383ffff */
.L_x_3279:
[----:B------:R1:W1:Y:S02]  /*d420*/  SYNCS.PHASECHK.TRANS64.TRYWAIT P0, [R3+URZ+0x30840], R0 ;  /* 0x03084000030075a7 */ /* 0x000264000800017f */
[----:B-1----:R-:W-:Y:S05]  /*d430*/  @!P0 NANOSLEEP.SYNCS 0x989680 ;  /* 0x009896800000895d */ /* 0x002fea0003900000 */
[----:B------:R-:W1:Y:S02]  /*d440*/  @!P0 SYNCS.PHASECHK.TRANS64 P0, [R3+URZ+0x30840], R0 ;  /* 0x03084000030085a7 */ /* 0x000e64000800007f */
[----:B-1----:R-:W-:Y:S05]  /*d450*/  @!P0 BRA `(.L_x_3279) ;  /* 0xfffffffc00f08947 */ /* 0x002fea000383ffff */
[----:B------:R-:W-:Y:S05]  /*d460*/  BRA `(.L_x_3307) ;  /* 0xfffffff400447947 */ /* 0x000fea000383ffff */
.L_x_3281:
[----:B------:R-:W-:Y:S01]  /*d470*/  BSSY B0, `(.L_x_3308) ;  /* 0x0000006000007945 */ /* 0x000fe20003800000 */
[----:B------:R-:W-:-:S07]  /*d480*/  IMAD.MOV.U32 R15, RZ, RZ, -0x1 ;  /* 0xffffffffff0f7424 */ /* 0x000fce00078e00ff */
[----:B------:R-:W-:Y:S05]  /*d490*/  WARPSYNC.COLLECTIVE R15, `(.L_x_3309) ;  /* 0x000000000f0c7348 */ /* 0x000fea0003c00000 */
[----:B------:R-:W-:Y:S02]  /*d4a0*/  ELECT P6, UR62, PT ;  /* 0x00000000003e782f */ /* 0x000fe400038c0000 */
[----:B------:R-:W-:Y:S01]  /*d4b0*/  MOV R14, UR62 ;  /* 0x0000003e000e7c02 */ /* 0x000fe20008000f00 */
[----:B------:R-:W-:Y:S10]  /*d4c0*/  ENDCOLLECTIVE ;  /* 0x000000000000791b */ /* 0x000ff40003800000 */
.L_x_3309:
[----:B------:R-:W-:Y:S05]  /*d4d0*/  BSYNC B0 ;  /* 0x0000000000007941 */ /* 0x000fea0003800000 */
.L_x_3308:
[----:B------:R-:W-:Y:S05]  /*d4e0*/  BRA `(.L_x_3310) ;  /* 0xfffffff400f47947 */ /* 0x000fea000383ffff */
.L_x_3283:
[----:B-1----:R1:W2:Y:S02]  /*d4f0*/  SYNCS.PHASECHK.TRANS64.TRYWAIT P0, [R7+URZ], R4 ;  /* 0x00000004070075a7 */ /* 0x0022a4000800017f */
[----:B--2---:R-:W-:Y:S05]  /*d500*/  @!P0 NANOSLEEP.SYNCS 0x989680 ;  /* 0x009896800000895d */ /* 0x004fea0003900000 */
[----:B------:R-:W2:Y:S02]  /*d510*/  @!P0 SYNCS.PHASECHK.TRANS64 P0, [R7+URZ], R4 ;  /* 0x00000004070085a7 */ /* 0x000ea4000800007f */
[----:B--2---:R-:W-:Y:S05]  /*d520*/  @!P0 BRA `(.L_x_3283) ;  /* 0xfffffffc00f08947 */ /* 0x004fea000383ffff */
[----:B------:R-:W-:Y:S05]  /*d530*/  BRA `(.L_x_3311) ;  /* 0xfffffff800347947 */ /* 0x000fea000383ffff */
.L_x_3284:
[----:B--2---:R2:W3:Y:S02]  /*d540*/  SYNCS.PHASECHK.TRANS64.TRYWAIT P0, [R3+URZ], R0 ;  /* 0x00000000030075a7 */ /* 0x0044e4000800017f */
[----:B---3--:R-:W-:Y:S05]  /*d550*/  @!P0 NANOSLEEP.SYNCS 0x989680 ;  /* 0x009896800000895d */ /* 0x008fea0003900000 */
[----:B------:R-:W3:Y:S02]  /*d560*/  @!P0 SYNCS.PHASECHK.TRANS64 P0, [R3+URZ], R0 ;  /* 0x00000000030085a7 */ /* 0x000ee4000800007f */
[----:B---3--:R-:W-:Y:S05]  /*d570*/  @!P0 BRA `(.L_x_3284) ;  /* 0xfffffffc00f08947 */ /* 0x008fea000383ffff */
[----:B------:R-:W-:Y:S05]  /*d580*/  BRA `(.L_x_3312) ;  /* 0xfffffff800287947 */ /* 0x000fea000383ffff */
.L_x_3286:
[----:B--2---:R2:W3:Y:S02]  /*d590*/  SYNCS.PHASECHK.TRANS64.TRYWAIT P0, [R5+URZ], R4 ;  /* 0x00000004050075a7 */ /* 0x0044e4000800017f */
[----:B---3--:R-:W-:Y:S05]  /*d5a0*/  @!P0 NANOSLEEP.SYNCS 0x989680 ;  /* 0x009896800000895d */ /* 0x008fea0003900000 */
[----:B------:R-:W3:Y:S02]  /*d5b0*/  @!P0 SYNCS.PHASECHK.TRANS64 P0, [R5+URZ], R4 ;  /* 0x00000004050085a7 */ /* 0x000ee4000800007f */
[----:B---3--:R-:W-:Y:S05]  /*d5c0*/  @!P0 BRA `(.L_x_3286) ;  /* 0xfffffffc00f08947 */ /* 0x008fea000383ffff */
[----:B------:R-:W-:Y:S05]  /*d5d0*/  BRA `(.L_x_3313) ;  /* 0xfffffff8002c7947 */ /* 0x000fea000383ffff */
.L_x_3314:
        /* <DEDUP_REMOVED lines=10> */
.L_x_7311:


//--------------------- .text._ZN7cutlass13device_kernelIN5flash11enable_sm90INS1_16FlashAttnBwdSm90INS1_25CollectiveMainloopBwdSm90ILi2ELi2ELi2EN4cute5tupleIJNS5_1CILi1EEES8_S8_EEENS6_IJNS7_ILi64EEENS7_ILi128EEESB_EEENS_6half_tEfNS_4arch4Sm90ELb1ELb0ELb1ELb1ELb0ELb1ELb0ELb0ELi2ELi1ELi2ELi1ELb0EEENS1_24CollectiveEpilogueBwdGQAISC_fSF_Li256ELb1ELb0EEENS1_25SingleTileBwdLPTSchedulerILb1ELi128ELb0EEEEEEEEEvNT_6ParamsE --------------------------
	.section	.text._ZN7cutlass13device_kernelIN5flash11enable_sm90INS1_16FlashAttnBwdSm90INS1_25CollectiveMainloopBwdSm90ILi2ELi2ELi2EN4cute5tupleIJNS5_1CILi1EEES8_S8_EEENS6_IJNS7_ILi64EEENS7_ILi128EEESB_EEENS_6half_tEfNS_4arch4Sm90ELb1ELb0ELb1ELb1ELb0ELb1ELb0ELb0ELi2ELi1ELi2ELi1ELb0EEENS1_24CollectiveEpilogueBwdGQAISC_fSF_Li256ELb1ELb0EEENS1_25SingleTileBwdLPTSchedulerILb1ELi128ELb0EEEEEEEEEvNT_6ParamsE,"ax",@progbits
	.align	128
.text._ZN7cutlass13device_kernelIN5flash11enable_sm90INS1_16FlashAttnBwdSm90INS1_25CollectiveMainloopBwdSm90ILi2ELi2ELi2EN4cute5tupleIJNS5_1CILi1EEES8_S8_EEENS6_IJNS7_ILi64EEENS7_ILi128EEESB_EEENS_6half_tEfNS_4arch4Sm90ELb1ELb0ELb1ELb1ELb0ELb1ELb0ELb0ELi2ELi1ELi2ELi1ELb0EEENS1_24CollectiveEpilogueBwdGQAISC_fSF_Li256ELb1ELb0EEENS1_25SingleTileBwdLPTSchedulerILb1ELi128ELb0EEEEEEEEEvNT_6ParamsE:
        .type           _ZN7cutlass13device_kernelIN5flash11enable_sm90INS1_16FlashAttnBwdSm90INS1_25CollectiveMainloopBwdSm90ILi2ELi2ELi2EN4cute5tupleIJNS5_1CILi1EEES8_S8_EEENS6_IJNS7_ILi64EEENS7_ILi128EEESB_EEENS_6half_tEfNS_4arch4Sm90ELb1ELb0ELb1ELb1ELb0ELb1ELb0ELb0ELi2ELi1ELi2ELi1ELb0EEENS1_24CollectiveEpilogueBwdGQAISC_fSF_Li256ELb1ELb0EEENS1_25SingleTileBwdLPTSchedulerILb1ELi128ELb0EEEEEEEEEvNT_6ParamsE,@function
        .size           _ZN7cutlass13device_kernelIN5flash11enable_sm90INS1_16FlashAttnBwdSm90INS1_25CollectiveMainloopBwdSm90ILi2ELi2ELi2EN4cute5tupleIJNS5_1CILi1EEES8_S8_EEENS6_IJNS7_ILi64EEENS7_ILi128EEESB_EEENS_6half_tEfNS_4arch4Sm90ELb1ELb0ELb1ELb1ELb0ELb1ELb0ELb0ELi2ELi1ELi2ELi1ELb0EEENS1_24CollectiveEpilogueBwdGQAISC_fSF_Li256ELb1ELb0EEENS1_25SingleTileBwdLPTSchedulerILb1ELi128ELb0EEEEEEEEEvNT_6ParamsE,(.L_x_7312 - _ZN7cutlass13device_kernelIN5flash11enable_sm90INS1_16FlashAttnBwdSm90INS1_25CollectiveMainloopBwdSm90ILi2ELi2ELi2EN4cute5tupleIJNS5_1CILi1EEES8_S8_EEENS6_IJNS7_ILi64EEENS7_ILi128EEESB_EEENS_6half_tEfNS_4arch4Sm90ELb1ELb0ELb1ELb1ELb0ELb1ELb0ELb0ELi2ELi1ELi2ELi1ELb0EEENS1_24CollectiveEpilogueBwdGQAISC_fSF_Li256ELb1ELb0EEENS1_25SingleTileBwdLPTSchedulerILb1ELi128ELb0EEEEEEEEEvNT_6ParamsE)
        .other          _ZN7cutlass13device_kernelIN5flash11enable_sm90INS1_16FlashAttnBwdSm90INS1_25CollectiveMainloopBwdSm90ILi2ELi2ELi2EN4cute5tupleIJNS5_1CILi1EEES8_S8_EEENS6_IJNS7_ILi64EEENS7_ILi128EEESB_EEENS_6half_tEfNS_4arch4Sm90ELb1ELb0ELb1ELb1ELb0ELb1ELb0ELb0ELi2ELi1ELi2ELi1ELb0EEENS1_24CollectiveEpilogueBwdGQAISC_fSF_Li256ELb1ELb0EEENS1_25SingleTileBwdLPTSchedulerILb1ELi128ELb0EEEEEEEEEvNT_6ParamsE,@"STO_CUDA_ENTRY STV_DEFAULT"
_ZN7cutlass13device_kernelIN5flash11enable_sm90INS1_16FlashAttnBwdSm90INS1_25CollectiveMainloopBwdSm90ILi2ELi2ELi2EN4cute5tupleIJNS5_1CILi1EEES8_S8_EEENS6_IJNS7_ILi64EEENS7_ILi128EEESB_EEENS_6half_tEfNS_4arch4Sm90ELb1ELb0ELb1ELb1ELb0ELb1ELb0ELb0ELi2ELi1ELi2ELi1ELb0EEENS1_24CollectiveEpilogueBwdGQAISC_fSF_Li256ELb1ELb0EEENS1_25SingleTileBwdLPTSchedulerILb1ELi128ELb0EEEEEEEEEvNT_6ParamsE:
        /* <DEDUP_REMOVED lines=24> */
.L_x_3316:
[----:B------:R-:W-:Y:S05]  /*0180*/  BSYNC B0 ;  /* 0x0000000000007941 */ /* 0x000fea0003800000 */
.L_x_3315:
        /* <DEDUP_REMOVED lines=37> */
.L_x_3317:
        /* <DEDUP_REMOVED lines=22> */
.L_x_3318:
[----:B------:R-:W-:Y:S01]  /*0540*/  PLOP3.LUT P0, PT, PT, PT, UP0, 0x80, 0x0 ;  /* 0x000000000000781c */ /* 0x000fe20003f0f008 */
[----:B------:R-:W-:Y:S01]  /*0550*/  NOP ;  /* 0x0000000000007918 */ /* 0x000fe20000000000 */
[----:B------:R-:W-:Y:S01]  /*0560*/  ULDC.64 UR46, c[0x0][0x208] ;  /* 0x00008200002e7ab9 */ /* 0x000fe20000000a00 */
[----:B------:R-:W-:Y:S01]  /*0570*/  BSSY B6, `(.L_x_3319) ;  /* 0x0000931000067945 */ /* 0x000fe20003800000 */
[----:B-12-4-:R-:W-:Y:S09]  /*0580*/  BAR.SYNC.DEFER_BLOCKING 0x0 ;  /* 0x0000000000007b1d */ /* 0x016ff20000010000 */
[----:B------:R-:W-:Y:S05]  /*0590*/  @!P0 BRA `(.L_x_3320) ;  /* 0x0000005400008947 */ /* 0x000fea0003800000 */
.L_x_3321:
        /* <DEDUP_REMOVED lines=32> */
.L_x_3322:
[----:B------:R-:W-:Y:S01]  /*07a0*/  ULDC UR7, c[0x0][0x8cc] ;  /* 0x0002330000077ab9 */ /* 0x000fe20000000800 */
[----:B------:R-:W-:Y:S01]  /*07b0*/  UMOV UR36, UR10 ;  /* 0x0000000a00247c82 */ /* 0x000fe20008000000 */
[----:B------:R-:W-:-:S11]  /*07c0*/  UISETP.NE.AND UP0, UPT, UR7, 0x1, UPT ;  /* 0x000000010700788c */ /* 0x000fd6000bf05270 */
[----:B------:R-:W-:Y:S02]  /*07d0*/  @UP0 ULDC.64 UR8, c[0x0][0x8d0] ;  /* 0x0002340000080ab9 */ /* 0x000fe40000000a00 */
[----:B------:R-:W-:-:S04]  /*07e0*/  UIMAD.WIDE.U32 UR4, UR10, UR8, URZ ;  /* 0x000000080a0472a5 */ /* 0x000fc8000f8e003f */
[----:B------:R-:W-:-:S04]  /*07f0*/  @UP0 USHF.R.U32.HI UR36, URZ, UR9, UR5 ;  /* 0x000000093f240299 */ /* 0x000fc80008011605 */
[----:B------:R-:W-:-:S12]  /*0800*/  UIMAD UR4, UR36, UR7, URZ ;  /* 0x00000007240472a4 */ /* 0x000fd8000f8e023f */
.L_x_3323:
        /* <DEDUP_REMOVED lines=23> */
.L_x_3324:
        /* <DEDUP_REMOVED lines=14> */
.L_x_3326:
[----:B------:R-:W-:-:S05]  /*0a60*/  ULDC UR4, c[0x0][0x8f4] ;  /* 0x00023d0000047ab9 */ /* 0x000fca0000000800 */
.L_x_3325:
        /* <DEDUP_REMOVED lines=20> */
.L_x_3328:
        /* <DEDUP_REMOVED lines=14> */
.L_x_3329:
        /* <DEDUP_REMOVED lines=11> */
.L_x_3330:
        /* <DEDUP_REMOVED lines=13> */
.L_x_3331:
        /* <DEDUP_REMOVED lines=102> */
.L_x_3334:
        /* <DEDUP_REMOVED lines=15> */
.L_x_3333:
        /* <DEDUP_REMOVED lines=23> */
.L_x_3336:
        /* <DEDUP_REMOVED lines=15> */
.L_x_3335:
        /* <DEDUP_REMOVED lines=8> */
.L_x_3422:
        /* <DEDUP_REMOVED lines=15> */
.L_x_3338:
        /* <DEDUP_REMOVED lines=104> */
.L_x_3350:
[----:B------:R-:W-:-:S05]  /*1fb0*/  IMAD.U32 R0, RZ, RZ, UR38 ;  /* 0x00000026ff007e24 */ /* 0x000fca000f8e00ff */
[----:B------:R-:W-:-:S04]  /*1fc0*/  LOP3.LUT R0, R0, 0x1, RZ, 0xfc, !PT ;  /* 0x0000000100007812 */ /* 0x000fc800078efcff */
[----:B------:R-:W-:-:S13]  /*1fd0*/  ISETP.NE.AND P0, PT, R0, 0x3, PT ;  /* 0x000000030000780c */ /* 0x000fda0003f05270 */
[----:B------:R-:W-:Y:S05]  /*1fe0*/  @!P0 BRA `(.L_x_3340) ;  /* 0x0000000000048947 */ /* 0x000fea0003800000 */
[----:B------:R-:W-:Y:S01]  /*1ff0*/  BPT.TRAP 0x1 ;  /* 0x000000040000795c */ /* 0x000fe20000300000 */
.L_x_3340:
        /* <DEDUP_REMOVED lines=8> */
.L_x_3341:
[----:B---3--:R-:W-:Y:S05]  /*2080*/  @P1 BRA `(.L_x_3342) ;  /* 0x0000000000081947 */ /* 0x008fea0003800000 */
[----:B------:R-:W3:Y:S02]  /*2090*/  SYNCS.PHASECHK.TRANS64.TRYWAIT P1, [R0+URZ+0x30810], R209 ;  /* 0x030810d1000075a7 */ /* 0x000ee4000802017f */
[----:B---3--:R-:W-:Y:S05]  /*20a0*/  @!P1 BRA `(.L_x_3343) ;  /* 0x0000007800389947 */ /* 0x008fea0003800000 */
.L_x_3342:
        /* <DEDUP_REMOVED lines=84> */
.L_x_3344:
[----:B------:R1:W1:Y:S01]  /*25f0*/  SYNCS.PHASECHK.TRANS64.TRYWAIT P1, [R0+URZ+0x30830], R209 ;  /* 0x030830d1000075a7 */ /* 0x000262000802017f */
[----:B------:R-:W-:Y:S05]  /*2600*/  @!P0 BRA `(.L_x_3345) ;  /* 0x0000000000048947 */ /* 0x000fea0003800000 */
[----:B------:R-:W-:Y:S01]  /*2610*/  BPT.TRAP 0x1 ;  /* 0x000000040000795c */ /* 0x000fe20000300000 */
.L_x_3345:
        /* <DEDUP_REMOVED lines=54> */
.L_x_3346:
        /* <DEDUP_REMOVED lines=492> */
.L_x_3348:
        /* <DEDUP_REMOVED lines=49> */
.L_x_3349:
        /* <DEDUP_REMOVED lines=78> */
.L_x_3332:
[----:B------:R-:W-:Y:S05]  /*5030*/  @P0 BRA `(.L_x_3327) ;  /* 0x0000004800100947 */ /* 0x000fea0003800000 */
[----:B------:R-:W-:Y:S01]  /*5040*/  ULDC.64 UR4, c[0x0][0x878] ;  /* 0x00021e0000047ab9 */ /* 0x000fe20000000a00 */
[----:B------:R-:W1:Y:S01]  /*5050*/  S2R R4, SR_TID.X ;  /* 0x0000000000047919 */ /* 0x000e620000002100 */
[----:B------:R-:W-:Y:S01]  /*5060*/  UISETP.NE.U32.AND UP0, UPT, UR4, URZ, UPT ;  /* 0x0000003f0400728c */ /* 0x000fe2000bf05070 */
[----:B------:R-:W2:Y:S01]  /*5070*/  S2UR UR10, SR_CgaCtaId ;  /* 0x00000000000a79c3 */ /* 0x000ea20000008800 */
[----:B------:R-:W-:Y:S01]  /*5080*/  UMOV UR7, 0x400 ;  /* 0x0000040000077882 */ /* 0x000fe20000000000 */
[----:B------:R-:W-:Y:S02]  /*5090*/  USHF.L.U32 UR36, UR36, 0xe, URZ ;  /* 0x0000000e24247899 */ /* 0x000fe4000800063f */
[----:B------:R-:W-:Y:S01]  /*50a0*/  UISETP.NE.AND.EX UP0, UPT, UR5, URZ, UPT, UP0 ;  /* 0x0000003f0500728c */ /* 0x000fe2000bf05300 */
[----:B------:R-:W-:Y:S01]  /*50b0*/  ULDC.64 UR12, c[0x0][0x818] ;  /* 0x00020600000c7ab9 */ /* 0x000fe20000000a00 */
[----:B------:R-:W-:Y:S01]  /*50c0*/  ULDC.64 UR14, c[0x0][0x840] ;  /* 0x00021000000e7ab9 */ /* 0x000fe20000000a00 */
[----:B------:R-:W-:-:S03]  /*50d0*/  ULDC.64 UR16, c[0x0][0x848] ;  /* 0x0002120000107ab9 */ /* 0x000fc60000000a00 */
[----:B------:R-:W-:-:S05]  /*50e0*/  PLOP3.LUT P0, PT, PT, PT, UP0, 0x80, 0x0 ;  /* 0x000000000000781c */ /* 0x000fca0003f0f008 */
[----:B------:R-:W-:Y:S02]  /*50f0*/  @UP0 ULDC.64 UR4, c[0x0][0x878] ;  /* 0x00021e0000040ab9 */ /* 0x000fe40000000a00 */
[----:B------:R-:W-:-:S06]  /*5100*/  @UP0 UIMAD.WIDE UR4, UR39, 0x4, UR4 ;  /* 0x00000004270408a5 */ /* 0x000fcc000f8e0204 */
[----:B------:R-:W-:Y:S02]  /*5110*/  IMAD.U32 R2, RZ, RZ, UR4 ;  /* 0x00000004ff027e24 */ /* 0x000fe4000f8e00ff */
[----:B------:R-:W-:Y:S01]  /*5120*/  IMAD.U32 R3, RZ, RZ, UR5 ;  /* 0x00000005ff037e24 */ /* 0x000fe2000f8e00ff */
[----:B------:R-:W-:-:S04]  /*5130*/  ULDC UR5, c[0x0][0x850] ;  /* 0x0002140000057ab9 */ /* 0x000fc80000000800 */
[----:B------:R-:W3:Y:S01]  /*5140*/  @P0 LDG.E R2, desc[UR46][R2.64] ;  /* 0x0000002e02020981 */ /* 0x000ee2000c1e1900 */
[----:B-1----:R-:W-:Y:S01]  /*5150*/  VIADD R5, R4, 0xffffff80 ;  /* 0xffffff8004057836 */ /* 0x002fe20000000000 */
[----:B------:R-:W-:Y:S01]  /*5160*/  UISETP.NE.AND UP1, UPT, UR5, 0x1, UPT ;  /* 0x000000010500788c */ /* 0x000fe2000bf25270 */
[----:B------:R-:W-:Y:S03]  /*5170*/  BSSY B0, `(.L_x_3351) ;  /* 0x000005a000007945 */ /* 0x000fe60003800000 */
[----:B------:R-:W-:-:S07]  /*5180*/  SHF.R.S32.HI R0, RZ, 0x1f, R5 ;  /* 0x0000001fff007819 */ /* 0x000fce0000011405 */
[----:B------:R-:W-:Y:S02]  /*5190*/  @UP1 ULDC UR8, c[0x0][0x854] ;  /* 0x0002150000081ab9 */ /* 0x000fe40000000800 */
[----:B------:R-:W-:Y:S01]  /*51a0*/  UIMAD.WIDE.U32 UR8, UR37, UR8, URZ ;  /* 0x00000008250872a5 */ /* 0x000fe2000f8e003f */
[----:B------:R-:W-:Y:S01]  /*51b0*/  BAR.SYNC.DEFER_BLOCKING 0x1, 0x100 ;  /* 0x0044000000007b1d */ /* 0x000fe20000010000 */
[----:B---3--:R-:W-:Y:S02]  /*51c0*/  @P0 R2UR UR4, R2 ;  /* 0x00000000020402ca */ /* 0x008fe400000e0000 */
        /* <DEDUP_REMOVED lines=10> */
[----:B--2---:R-:W-:Y:S02]  /*5270*/  ULEA UR4, UR10, UR7, 0x18 ;  /* 0x000000070a047291 */ /* 0x004fe4000f8ec03f */
[----:B------:R-:W-:-:S04]  /*5280*/  @UP0 USHF.L.U32 UR5, UR5, 0x7, URZ ;  /* 0x0000000705050899 */ /* 0x000fc8000800063f */
[----:B------:R-:W-:Y:S01]  /*5290*/  @UP0 ULOP3.LUT UR6, UR5, 0xffffc000, URZ, 0xc0, !UPT ;  /* 0xffffc00005060892 */ /* 0x000fe2000f8ec03f */
[----:B------:R-:W-:Y:S02]  /*52a0*/  LEA R0, R0, UR4, 0x2 ;  /* 0x0000000400007c11 */ /* 0x000fe4000f8e10ff */
[----:B------:R-:W-:Y:S01]  /*52b0*/  @UP1 ULDC UR5, c[0x0][0x858] ;  /* 0x0002160000051ab9 */ /* 0x000fe20000000800 */
[----:B------:R-:W-:Y:S02]  /*52c0*/  @UP0 USHF.R.S32.HI UR7, URZ, 0x1f, UR6 ;  /* 0x0000001f3f070899 */ /* 0x000fe40008011406 */
[----:B------:R-:W-:Y:S01]  /*52d0*/  @UP1 USHF.R.U32.HI UR37, URZ, UR5, UR9 ;  /* 0x000000053f251299 */ /* 0x000fe20008011609 */
[----:B------:R1:W-:Y:S01]  /*52e0*/  STS.128 [R0], R24 ;  /* 0x0000001800007388 */ /* 0x0003e20000000c00 */
[----:B------:R-:W-:Y:S02]  /*52f0*/  @!UP0 UMOV UR6, URZ ;  /* 0x0000003f00068c82 */ /* 0x000fe40008000000 */
[----:B------:R-:W-:Y:S01]  /*5300*/  USHF.R.S32.HI UR5, URZ, 0x1f, UR37 ;  /* 0x0000001f3f057899 */ /* 0x000fe20008011425 */
[----:B------:R1:W-:Y:S01]  /*5310*/  STS.128 [R0+0x800], R28 ;  /* 0x0008001c00007388 */ /* 0x0003e20000000c00 */
[----:B------:R-:W-:Y:S01]  /*5320*/  UIADD3 UR8, UP1, UR36, UR6, URZ ;  /* 0x0000000624087290 */ /* 0x000fe2000ff3e03f */
[----:B------:R-:W-:Y:S01]  /*5330*/  @!UP0 UMOV UR7, URZ ;  /* 0x0000003f00078c82 */ /* 0x000fe20008000000 */
[----:B------:R-:W-:Y:S01]  /*5340*/  UIMAD UR6, UR5, UR12, URZ ;  /* 0x0000000c050672a4 */ /* 0x000fe2000f8e023f */
[----:B------:R1:W-:Y:S01]  /*5350*/  STS.128 [R0+0x1000], R32 ;  /* 0x0010002000007388 */ /* 0x0003e20000000c00 */
[----:B------:R-:W-:-:S02]  /*5360*/  ULEA.HI.X.SX32 UR9, UR36, UR7, 0x1, UP1 ;  /* 0x0000000724097291 */ /* 0x000fc400088f0e3f */
[----:B------:R-:W-:Y:S01]  /*5370*/  UIMAD UR5, UR5, UR14, URZ ;  /* 0x0000000e050572a4 */ /* 0x000fe2000f8e023f */
[----:B------:R1:W-:Y:S01]  /*5380*/  STS.128 [R0+0x1800], R36 ;  /* 0x0018002400007388 */ /* 0x0003e20000000c00 */
[----:B------:R-:W-:Y:S02]  /*5390*/  UIMAD UR10, UR37, UR13, UR6 ;  /* 0x0000000d250a72a4 */ /* 0x000fe4000f8e0206 */
[----:B------:R-:W-:Y:S01]  /*53a0*/  UIMAD.WIDE.U32 UR6, UR37, UR12, UR8 ;  /* 0x0000000c250672a5 */ /* 0x000fe2000f8e0008 */
[----:B------:R1:W-:Y:S01]  /*53b0*/  STS.128 [R0+0x2000], R40 ;  /* 0x0020002800007388 */ /* 0x0003e20000000c00 */
[----:B------:R-:W-:Y:S02]  /*53c0*/  UIMAD UR12, UR37, UR15, UR5 ;  /* 0x0000000f250c72a4 */ /* 0x000fe4000f8e0205 */
[----:B------:R-:W-:Y:S01]  /*53d0*/  USHF.R.S32.HI UR5, URZ, 0x1f, UR39 ;  /* 0x0000001f3f057899 */ /* 0x000fe20008011427 */
[----:B------:R1:W-:Y:S01]  /*53e0*/  STS.128 [R0+0x2800], R44 ;  /* 0x0028002c00007388 */ /* 0x0003e20000000c00 */
[----:B------:R-:W-:-:S02]  /*53f0*/  UIMAD.WIDE.U32 UR8, UR37, UR14, UR8 ;  /* 0x0000000e250872a5 */ /* 0x000fc4000f8e0008 */
[----:B------:R-:W-:Y:S01]  /*5400*/  USEL UR5, UR5, URZ, !UP0 ;  /* 0x0000003f05057287 */ /* 0x000fe2000c000000 */
[----:B------:R1:W-:Y:S01]  /*5410*/  STS.128 [R0+0x3000], R48 ;  /* 0x0030003000007388 */ /* 0x0003e20000000c00 */
[----:B------:R-:W-:Y:S01]  /*5420*/  ULDC.64 UR14, c[0x0][0x820] ;  /* 0x00020800000e7ab9 */ /* 0x000fe20000000a00 */
[----:B------:R-:W-:Y:S02]  /*5430*/  USEL UR39, UR39, URZ, !UP0 ;  /* 0x0000003f27277287 */ /* 0x000fe4000c000000 */
[----:B------:R1:W-:Y:S01]  /*5440*/  STS.128 [R0+0x3800], R52 ;  /* 0x0038003400007388 */ /* 0x0003e20000000c00 */
[----:B------:R-:W-:Y:S02]  /*5450*/  UIMAD UR11, UR5, UR14, URZ ;  /* 0x0000000e050b72a4 */ /* 0x000fe4000f8e023f */
[----:B------:R-:W-:Y:S01]  /*5460*/  UIADD3 UR7, UR7, UR10, URZ ;  /* 0x0000000a07077290 */ /* 0x000fe2000fffe03f */
[----:B------:R1:W-:Y:S01]  /*5470*/  STS.128 [R0+0x4000], R56 ;  /* 0x0040003800007388 */ /* 0x0003e20000000c00 */
[----:B------:R-:W-:-:S02]  /*5480*/  UIMAD UR5, UR5, UR16, URZ ;  /* 0x00000010050572a4 */ /* 0x000fc4000f8e023f */
[----:B------:R-:W-:Y:S01]  /*5490*/  UIADD3 UR9, UR9, UR12, URZ ;  /* 0x0000000c09097290 */ /* 0x000fe2000fffe03f */
[----:B------:R1:W-:Y:S01]  /*54a0*/  STS.128 [R0+0x4800], R60 ;  /* 0x0048003c00007388 */ /* 0x0003e20000000c00 */
[----:B------:R-:W-:Y:S02]  /*54b0*/  UIMAD UR11, UR39, UR15, UR11 ;  /* 0x0000000f270b72a4 */ /* 0x000fe4000f8e020b */
[----:B------:R-:W-:Y:S01]  /*54c0*/  UIMAD.WIDE.U32 UR6, UR39, UR14, UR6 ;  /* 0x0000000e270672a5 */ /* 0x000fe2000f8e0006 */
[----:B------:R1:W-:Y:S01]  /*54d0*/  STS.128 [R0+0x5000], R64 ;  /* 0x0050004000007388 */ /* 0x0003e20000000c00 */
[----:B------:R-:W-:Y:S02]  /*54e0*/  UIMAD UR5, UR39, UR17, UR5 ;  /* 0x00000011270572a4 */ /* 0x000fe4000f8e0205 */
[----:B------:R-:W-:Y:S01]  /*54f0*/  UIMAD.WIDE.U32 UR8, UR39, UR16, UR8 ;  /* 0x00000010270872a5 */ /* 0x000fe2000f8e0008 */
[----:B------:R1:W-:Y:S01]  /*5500*/  STS.128 [R0+0x5800], R68 ;  /* 0x0058004400007388 */ /* 0x0003e20000000c00 */
[----:B------:R-:W-:Y:S01]  /*5510*/  ULDC.64 UR12, c[0x0][0x800] ;  /* 0x00020000000c7ab9 */ /* 0x000fe20000000a00 */
[----:B------:R-:W-:Y:S01]  /*5520*/  ULDC.64 UR14, c[0x0][0x828] ;  /* 0x00020a00000e7ab9 */ /* 0x000fe20000000a00 */
[----:B------:R-:W-:Y:S01]  /*5530*/  UIADD3 UR7, UR7, UR11, URZ ;  /* 0x0000000b07077290 */ /* 0x000fe2000fffe03f */
        /* <DEDUP_REMOVED lines=22> */
.L_x_3353:
[----:B------:R-:W-:Y:S01]  /*56a0*/  @P0 ELECT P1, URZ, PT ;  /* 0x00000000003f082f */ /* 0x000fe20003820000 */
[----:B------:R2:W-:-:S12]  /*56b0*/  UBLKRED.G.S.ADD.F32.RN [UR6], [UR4], UR5, desc[UR8] ;  /* 0x00000806040073bb */ /* 0x0005d800080a1405 */
[----:B------:R-:W-:Y:S02]  /*56c0*/  @P1 PLOP3.LUT P0, PT, P1, PT, PT, 0x8, 0x0 ;  /* 0x000000000000181c */ /* 0x000fe40000f0e170 */
[----:B------:R-:W-:-:S11]  /*56d0*/  PLOP3.LUT P1, PT, PT, PT, PT, 0x8, 0x0 ;  /* 0x000000000000781c */ /* 0x000fd60003f2e170 */
[----:B--2---:R-:W-:Y:S05]  /*56e0*/  @P0 BRA.U.ANY `(.L_x_3353) ;  /* 0xfffffffd00ec0947 */ /* 0x004fea000393ffff */
[----:B------:R0:W-:Y:S01]  /*56f0*/  UTMACMDFLUSH ;  /* 0x00000000000079b7 */ /* 0x0001e20000000000 */
[----:B------:R-:W-:-:S04]  /*5700*/  DEPBAR.LE SB0, 0x0 ;  /* 0x000080000000791a */ /* 0x000fc80000000000 */
.L_x_3352:
[----:B------:R-:W-:Y:S05]  /*5710*/  BSYNC B0 ;  /* 0x0000000000007941 */ /* 0x000fea0003800000 */
.L_x_3351:
        /* <DEDUP_REMOVED lines=32> */
.L_x_3354:
[----:B------:R-:W-:Y:S01]  /*5920*/  @P0 ELECT P1, URZ, PT ;  /* 0x00000000003f082f */ /* 0x000fe20003820000 */
[----:B------:R2:W-:-:S12]  /*5930*/  UBLKRED.G.S.ADD.F32.RN [UR6], [UR4], UR5, desc[UR8] ;  /* 0x00000806040073bb */ /* 0x0005d800080a1405 */
[----:B------:R-:W-:Y:S02]  /*5940*/  @P1 PLOP3.LUT P0, PT, P1, PT, PT, 0x8, 0x0 ;  /* 0x000000000000181c */ /* 0x000fe40000f0e170 */
[----:B------:R-:W-:-:S11]  /*5950*/  PLOP3.LUT P1, PT, PT, PT, PT, 0x8, 0x0 ;  /* 0x000000000000781c */ /* 0x000fd60003f2e170 */
[----:B--2---:R-:W-:Y:S05]  /*5960*/  @P0 BRA.U.ANY `(.L_x_3354) ;  /* 0xfffffffd00ec0947 */ /* 0x004fea000393ffff */
[----:B------:R0:W-:Y:S01]  /*5970*/  UTMACMDFLUSH ;  /* 0x00000000000079b7 */ /* 0x0001e20000000000 */
[----:B------:R-:W-:-:S04]  /*5980*/  DEPBAR.LE SB0, 0x0 ;  /* 0x000080000000791a */ /* 0x000fc80000000000 */
[----:B------:R-:W-:Y:S05]  /*5990*/  BRA `(.L_x_3327) ;  /* 0x0000003c00b87947 */ /* 0x000fea0003800000 */
.L_x_3320:
        /* <DEDUP_REMOVED lines=29> */
.L_x_3356:
[----:B------:R-:W-:Y:S01]  /*5b70*/  ULDC UR9, c[0x0][0x8cc] ;  /* 0x0002330000097ab9 */ /* 0x000fe20000000800 */
[----:B------:R-:W-:Y:S01]  /*5b80*/  UMOV UR7, UR8 ;  /* 0x0000000800077c82 */ /* 0x000fe20008000000 */
[----:B------:R-:W-:-:S11]  /*5b90*/  UISETP.NE.AND UP0, UPT, UR9, 0x1, UPT ;  /* 0x000000010900788c */ /* 0x000fd6000bf05270 */
[----:B------:R-:W-:Y:S02]  /*5ba0*/  @UP0 ULDC.64 UR10, c[0x0][0x8d0] ;  /* 0x00023400000a0ab9 */ /* 0x000fe40000000a00 */
[----:B------:R-:W-:-:S04]  /*5bb0*/  UIMAD.WIDE.U32 UR4, UR8, UR10, URZ ;  /* 0x0000000a080472a5 */ /* 0x000fc8000f8e003f */
[----:B------:R-:W-:-:S04]  /*5bc0*/  @UP0 USHF.R.U32.HI UR7, URZ, UR11, UR5 ;  /* 0x0000000b3f070299 */ /* 0x000fc80008011605 */
[----:B------:R-:W-:-:S12]  /*5bd0*/  UIMAD UR4, UR7, UR9, URZ ;  /* 0x00000009070472a4 */ /* 0x000fd8000f8e023f */
.L_x_3357:
        /* <DEDUP_REMOVED lines=23> */
.L_x_3358:
        /* <DEDUP_REMOVED lines=13> */
.L_x_3360:
[----:B------:R-:W-:-:S05]  /*5e20*/  ULDC UR4, c[0x0][0x8f4] ;  /* 0x00023d0000047ab9 */ /* 0x000fca0000000800 */
.L_x_3359:
        /* <DEDUP_REMOVED lines=46> */
.L_x_3361:
        /* <DEDUP_REMOVED lines=13> */
.L_x_3362:
        /* <DEDUP_REMOVED lines=12> */
.L_x_3363:
        /* <DEDUP_REMOVED lines=54> */
.L_x_3366:
[----:B------:R-:W-:Y:S05]  /*6600*/  BSYNC B0 ;  /* 0x0000000000007941 */ /* 0x000fea0003800000 */
.L_x_3365:
        /* <DEDUP_REMOVED lines=19> */
.L_x_3368:
[----:B------:R-:W-:Y:S05]  /*6740*/  BSYNC B0 ;  /* 0x0000000000007941 */ /* 0x000fea0003800000 */
.L_x_3367:
[----:B------:R-:W-:Y:S06]  /*6750*/  BAR.ARV 0xa, 0xa0 ;  /* 0x0282800000007b1d */ /* 0x000fec0000002000 */
[----:B------:R-:W-:Y:S04]  /*6760*/  BSSY B0, `(.L_x_3369) ;  /* 0x0000003000007945 */ /* 0x000fe80003800000 */
[----:B------:R-:W-:Y:S05]  /*6770*/  @!P0 BRA `(.L_x_3370) ;  /* 0x0000000000048947 */ /* 0x000fea0003800000 */
[----:B------:R-:W-:-:S04]  /*6780*/  DEPBAR.LE SB0, 0x0 ;  /* 0x000080000000791a */ /* 0x000fc80000000000 */
.L_x_3370:
[----:B------:R-:W-:Y:S05]  /*6790*/  BSYNC B0 ;  /* 0x0000000000007941 */ /* 0x000fea0003800000 */
.L_x_3369:
[----:B------:R-:W-:Y:S06]  /*67a0*/  BAR.ARV 0xb, 0xa0 ;  /* 0x02c2800000007b1d */ /* 0x000fec0000002000 */
[----:B------:R-:W-:Y:S01]  /*67b0*/  UIADD3 UR18, UR12, 0x1, URZ ;  /* 0x000000010c127890 */ /* 0x000fe2000fffe03f */
[----:B------:R-:W-:Y:S11]  /*67c0*/  BRA `(.L_x_3371) ;  /* 0x0000000000047947 */ /* 0x000ff60003800000 */
.L_x_3364:
[----:B------:R-:W-:-:S05]  /*67d0*/  UMOV UR18, UR12 ;  /* 0x0000000c00127c82 */ /* 0x000fca0008000000 */
.L_x_3371:
        /* <DEDUP_REMOVED lines=22> */
.L_x_3384:
        /* <DEDUP_REMOVED lines=20> */
.L_x_3373:
[----:B------:R-:W-:Y:S05]  /*6a80*/  BSYNC B0 ;  /* 0x0000000000007941 */ /* 0x000fea0003800000 */
.L_x_3372:
        /* <DEDUP_REMOVED lines=13> */
.L_x_3375:
[----:B------:R-:W-:Y:S05]  /*6b60*/  BSYNC B0 ;  /* 0x0000000000007941 */ /* 0x000fea0003800000 */
.L_x_3374:
[----:B------:R-:W-:Y:S06]  /*6b70*/  BAR.ARV 0xa, 0xa0 ;  /* 0x0282800000007b1d */ /* 0x000fec0000002000 */
[----:B------:R-:W-:Y:S04]  /*6b80*/  BSSY B0, `(.L_x_3376) ;  /* 0x0000003000007945 */ /* 0x000fe80003800000 */
[----:B------:R-:W-:Y:S05]  /*6b90*/  @!P0 BRA `(.L_x_3377) ;  /* 0x0000000000048947 */ /* 0x000fea0003800000 */
[----:B------:R-:W-:-:S04]  /*6ba0*/  DEPBAR.LE SB0, 0x0 ;  /* 0x000080000000791a */ /* 0x000fc80000000000 */
.L_x_3377:
[----:B------:R-:W-:Y:S05]  /*6bb0*/  BSYNC B0 ;  /* 0x0000000000007941 */ /* 0x000fea0003800000 */
.L_x_3376:
        /* <DEDUP_REMOVED lines=13> */
.L_x_3379:
[----:B------:R-:W-:Y:S05]  /*6c90*/  BSYNC B0 ;  /* 0x0000000000007941 */ /* 0x000fea0003800000 */
.L_x_3378:
        /* <DEDUP_REMOVED lines=13> */
.L_x_3381:
[----:B------:R-:W-:Y:S05]  /*6d70*/  BSYNC B0 ;  /* 0x0000000000007941 */ /* 0x000fea0003800000 */
.L_x_3380:
[----:B------:R-:W-:Y:S01]  /*6d80*/  UIADD3 UR18, UR18, 0x2, URZ ;  /* 0x0000000212127890 */ /* 0x000fe2000fffe03f */
[----:B------:R-:W-:Y:S06]  /*6d90*/  BAR.ARV 0xa, 0xa0 ;  /* 0x0282800000007b1d */ /* 0x000fec0000002000 */
[----:B------:R-:W-:Y:S01]  /*6da0*/  UISETP.GE.AND UP0, UPT, UR18, UR7, UPT ;  /* 0x000000071200728c */ /* 0x000fe2000bf06270 */
[----:B------:R-:W-:Y:S04]  /*6db0*/  BSSY B0, `(.L_x_3382) ;  /* 0x0000003000007945 */ /* 0x000fe80003800000 */
[----:B------:R-:W-:Y:S06]  /*6dc0*/  @!P0 BRA `(.L_x_3383) ;  /* 0x0000000000048947 */ /* 0x000fec0003800000 */
[----:B------:R-:W-:-:S04]  /*6dd0*/  DEPBAR.LE SB0, 0x0 ;  /* 0x000080000000791a */ /* 0x000fc80000000000 */
.L_x_3383:
[----:B------:R-:W-:Y:S05]  /*6de0*/  BSYNC B0 ;  /* 0x0000000000007941 */ /* 0x000fea0003800000 */
.L_x_3382:
[----:B------:R-:W-:Y:S06]  /*6df0*/  BAR.ARV 0xb, 0xa0 ;  /* 0x02c2800000007b1d */ /* 0x000fec0000002000 */
[----:B------:R-:W-:Y:S01]  /*6e00*/  PLOP3.LUT P1, PT, PT, PT, UP0, 0x80, 0x0 ;  /* 0x000000000000781c */ /* 0x000fe20003f2f008 */
[----:B------:R-:W-:Y:S02]  /*6e10*/  UIADD3 UR26, UR26, 0x4000, URZ ;  /* 0x000040001a1a7890 */ /* 0x000fe4000fffe03f */
[----:B------:R-:W-:-:S10]  /*6e20*/  UIADD3 UR6, UR6, 0x4000, URZ ;  /* 0x0000400006067890 */ /* 0x000fd4000fffe03f */
[----:B------:R-:W-:Y:S05]  /*6e30*/  @!P1 BRA `(.L_x_3384) ;  /* 0xfffffff800c09947 */ /* 0x000fea000383ffff */
[----:B------:R-:W-:Y:S05]  /*6e40*/  BRA `(.L_x_3327) ;  /* 0x00000028008c7947 */ /* 0x000fea0003800000 */
.L_x_3355:
        /* <DEDUP_REMOVED lines=22> */
.L_x_3385:
[----:B------:R-:W-:Y:S01]  /*6fb0*/  ULDC UR9, c[0x0][0x8cc] ;  /* 0x0002330000097ab9 */ /* 0x000fe20000000800 */
[----:B------:R-:W-:Y:S01]  /*6fc0*/  UMOV UR7, UR8 ;  /* 0x0000000800077c82 */ /* 0x000fe20008000000 */
[----:B------:R-:W-:-:S11]  /*6fd0*/  UISETP.NE.AND UP0, UPT, UR9, 0x1, UPT ;  /* 0x000000010900788c */ /* 0x000fd6000bf05270 */
[----:B------:R-:W-:Y:S02]  /*6fe0*/  @UP0 ULDC.64 UR10, c[0x0][0x8d0] ;  /* 0x00023400000a0ab9 */ /* 0x000fe40000000a00 */
[----:B------:R-:W-:-:S04]  /*6ff0*/  UIMAD.WIDE.U32 UR4, UR8, UR10, URZ ;  /* 0x0000000a080472a5 */ /* 0x000fc8000f8e003f */
[----:B------:R-:W-:-:S04]  /*7000*/  @UP0 USHF.R.U32.HI UR7, URZ, UR11, UR5 ;  /* 0x0000000b3f070299 */ /* 0x000fc80008011605 */
[----:B------:R-:W-:-:S12]  /*7010*/  UIMAD UR4, UR7, UR9, URZ ;  /* 0x00000009070472a4 */ /* 0x000fd8000f8e023f */
.L_x_3386:
        /* <DEDUP_REMOVED lines=23> */
.L_x_3387:
        /* <DEDUP_REMOVED lines=14> */
.L_x_3389:
[----:B------:R-:W-:-:S05]  /*7270*/  ULDC UR4, c[0x0][0x8f4] ;  /* 0x00023d0000047ab9 */ /* 0x000fca0000000800 */
.L_x_3388:
        /* <DEDUP_REMOVED lines=60> */
.L_x_3391:
        /* <DEDUP_REMOVED lines=12> */
.L_x_3392:
[----:B------:R-:W-:Y:S05]  /*7700*/  @!P2 BRA `(.L_x_3393) ;  /* 0x000000000014a947 */ /* 0x000fea0003800000 */
[----:B------:R-:W-:Y:S02]  /*7710*/  IMAD.U32 R2, RZ, RZ, UR14 ;  /* 0x0000000eff027e24 */ /* 0x000fe4000f8e00ff */
[----:B------:R-:W-:-:S05]  /*7720*/  IMAD.U32 R3, RZ, RZ, UR15 ;  /* 0x0000000fff037e24 */ /* 0x000fca000f8e00ff */
[----:B------:R-:W2:Y:S04]  /*7730*/  LDG.E R5, desc[UR46][R2.64] ;  /* 0x0000002e02057981 */ /* 0x000ea8000c1e1900 */
[----:B------:R-:W2:Y:S02]  /*7740*/  LDG.E R4, desc[UR46][R2.64+0x4] ;  /* 0x0000042e02047981 */ /* 0x000ea4000c1e1900 */
[----:B--2---:R-:W-:-:S07]  /*7750*/  IMAD.IADD R4, R4, 0x1, -R5 ;  /* 0x0000000104047824 */ /* 0x004fce00078e0a05 */
.L_x_3393:
        /* <DEDUP_REMOVED lines=62> */
.L_x_3423:
        /* <DEDUP_REMOVED lines=15> */
.L_x_3396:
        /* <DEDUP_REMOVED lines=92> */
.L_x_3407:
[----:B-123--:R-:W-:-:S04]  /*81f0*/  SHF.L.U32 R18, R10, 0x1f, RZ ;  /* 0x0000001f0a127819 */ /* 0x00efc800000006ff */
[----:B------:R-:W2:Y:S02]  /*8200*/  SYNCS.PHASECHK.TRANS64.TRYWAIT P1, [R15+URZ+0x30840], R18 ;  /* 0x030840120f0075a7 */ /* 0x000ea4000802017f */
[----:B--2---:R-:W-:Y:S05]  /*8210*/  @!P1 BRA `(.L_x_3399) ;  /* 0x0000001800189947 */ /* 0x004fea0003800000 */
.L_x_3424:
        /* <DEDUP_REMOVED lines=8> */
.L_x_3400:
        /* <DEDUP_REMOVED lines=37> */
.L_x_3425:
        /* <DEDUP_REMOVED lines=8> */
.L_x_3402:
        /* <DEDUP_REMOVED lines=37> */
.L_x_3426:
        /* <DEDUP_REMOVED lines=8> */
.L_x_3404:
        /* <DEDUP_REMOVED lines=31> */
.L_x_3428:
        /* <DEDUP_REMOVED lines=8> */
.L_x_3406:
        /* <DEDUP_REMOVED lines=37> */
.L_x_3398:
[----:B------:R-:W4:Y:S02]  /*8d00*/  LDL.LU R4, [R1+0x8] ;  /* 0x0000080001047983 */ /* 0x000f240000300800 */
[----:B----4-:R-:W-:Y:S02]  /*8d10*/  ISETP.NE.AND P1, PT, R4, RZ, PT ;  /* 0x000000ff0400720c */ /* 0x010fe40003f25270 */
[----:B------:R4:W5:Y:S11]  /*8d20*/  LDL R4, [R1+0x4] ;  /* 0x0000040001047983 */ /* 0x0009760000100800 */
[----:B----4-:R-:W-:Y:S05]  /*8d30*/  @!P1 BRA `(.L_x_3397) ;  /* 0x00000004005c9947 */ /* 0x010fea0003800000 */
[----:B------:R-:W-:-:S04]  /*8d40*/  SHF.L.U32 R12, R10, 0x1f, RZ ;  /* 0x0000001f0a0c7819 */ /* 0x000fc800000006ff */
[----:B------:R-:W4:Y:S02]  /*8d50*/  SYNCS.PHASECHK.TRANS64.TRYWAIT P1, [R15+URZ+0x30840], R12 ;  /* 0x0308400c0f0075a7 */ /* 0x000f24000802017f */
[----:B----4-:R-:W-:Y:S05]  /*8d60*/  @!P1 BRA `(.L_x_3408) ;  /* 0x0000000c00989947 */ /* 0x010fea0003800000 */
.L_x_3429:
        /* <DEDUP_REMOVED lines=8> */
.L_x_3409:
        /* <DEDUP_REMOVED lines=34> */
.L_x_3430:
        /* <DEDUP_REMOVED lines=8> */
.L_x_3411:
        /* <DEDUP_REMOVED lines=34> */
.L_x_3397:
[----:B------:R-:W1:Y:S01]  /*92b0*/  S2R R0, SR_TID.X ;  /* 0x0000000000007919 */ /* 0x000e620000002100 */
[----:B------:R-:W-:Y:S01]  /*92c0*/  IMAD R3, R16, 0x8, R15 ;  /* 0x0000000810037824 */ /* 0x000fe200078e020f */
[----:B-1----:R-:W-:Y:S02]  /*92d0*/  LOP3.LUT R2, R0, 0x7f, RZ, 0xc0, !PT ;  /* 0x0000007f00027812 */ /* 0x002fe400078ec0ff */
[----:B------:R-:W-:Y:S02]  /*92e0*/  SHF.L.U32 R0, R10, 0x1f, RZ ;  /* 0x0000001f0a007819 */ /* 0x000fe400000006ff */
[----:B------:R-:W-:Y:S02]  /*92f0*/  ISETP.NE.AND P1, PT, R2, RZ, PT ;  /* 0x000000ff0200720c */ /* 0x000fe40003f25270 */
[----:B------:R-:W1:Y:S02]  /*9300*/  SYNCS.PHASECHK.TRANS64.TRYWAIT P0, [R3+URZ+0x30840], R0 ;  /* 0x03084000030075a7 */ /* 0x000e64000800017f */
[----:B-1----:R-:W-:Y:S09]  /*9310*/  @!P0 BRA `(.L_x_3412) ;  /* 0x0000000800548947 */ /* 0x002ff20003800000 */
.L_x_3431:
[----:B------:R-:W-:Y:S05]  /*9320*/  @P1 BRA `(.L_x_3413) ;  /* 0x0000000000181947 */ /* 0x000fea0003800000 */
[----:B------:R-:W1:Y:S01]  /*9330*/  S2R R2, SR_TID.X ;  /* 0x0000000000027919 */ /* 0x000e620000002100 */
[----:B------:R-:W-:-:S04]  /*9340*/  IMAD.MOV.U32 R0, RZ, RZ, 0x4100 ;  /* 0x00004100ff007424 */ /* 0x000fc800078e00ff */
[----:B------:R1:W-:Y:S02]  /*9350*/  SYNCS.ARRIVE.TRANS64 RZ, [R3+URZ+0x30830], R0 ;  /* 0x0308300003ff79a7 */ /* 0x0003e4000800003f */
[----:B-1----:R-:W-:-:S13]  /*9360*/  LOP3.LUT P0, RZ, R2, 0x1f, RZ, 0xc0, !PT ;  /* 0x0000001f02ff7812 */ /* 0x002fda000780c0ff */
[----:B------:R-:W-:Y:S05]  /*9370*/  @!P0 BRA `(.L_x_3413) ;  /* 0x0000000000048947 */ /* 0x000fea0003800000 */
[----:B------:R-:W-:Y:S01]  /*9380*/  BPT.TRAP 0x1 ;  /* 0x000000040000795c */ /* 0x000fe20000300000 */
.L_x_3413:
        /* <DEDUP_REMOVED lines=41> */
.L_x_3394:
[----:B------:R-:W-:Y:S05]  /*9620*/  BSYNC B0 ;  /* 0x0000000000007941 */ /* 0x000fea0003800000 */
.L_x_3390:
[----:B------:R-:W-:-:S03]  /*9630*/  UMOV UR7, 0xffffffff ;  /* 0xffffffff00077882 */ /* 0x000fc60000000000 */
[----:B------:R-:W-:Y:S05]  /*9640*/  BRA.DIV UR7, `(.L_x_3414) ;  /* 0x00000006079c7947 */ /* 0x000fea000b800000 */
[----:B------:R-:W-:-:S13]  /*9650*/  ELECT P6, URZ, PT ;  /* 0x00000000003f782f */ /* 0x000fda00038c0000 */
.L_x_3434:
[----:B------:R-:W-:Y:S05]  /*9660*/  @!P6 BRA `(.L_x_3327) ;  /* 0x000000000084e947 */ /* 0x000fea0003800000 */
[----:B------:R-:W-:-:S06]  /*9670*/  ULOP3.LUT UR7, UR38, 0x2, URZ, 0xfc, !UPT ;  /* 0x0000000226077892 */ /* 0x000fcc000f8efc3f */
[----:B------:R-:W-:-:S05]  /*9680*/  IMAD.U32 R0, RZ, RZ, UR7 ;  /* 0x00000007ff007e24 */ /* 0x000fca000f8e00ff */
[----:B------:R-:W-:-:S13]  /*9690*/  ISETP.NE.AND P2, PT, R0, 0x3, PT ;  /* 0x000000030000780c */ /* 0x000fda0003f45270 */
[----:B------:R-:W-:Y:S05]  /*96a0*/  @!P2 BRA `(.L_x_3415) ;  /* 0x000000000004a947 */ /* 0x000fea0003800000 */
[----:B------:R-:W-:Y:S01]  /*96b0*/  BPT.TRAP 0x1 ;  /* 0x000000040000795c */ /* 0x000fe20000300000 */
.L_x_3415:
        /* <DEDUP_REMOVED lines=15> */
.L_x_3435:
[----:B------:R-:W2:Y:S02]  /*97b0*/  SYNCS.PHASECHK.TRANS64.TRYWAIT P0, [R3+URZ], R0 ;  /* 0x00000000030075a7 */ /* 0x000ea4000800017f */
[----:B--2---:R-:W-:Y:S05]  /*97c0*/  @!P0 BRA `(.L_x_3417) ;  /* 0x0000000400708947 */ /* 0x004fea0003800000 */
.L_x_3436:
[----:B------:R-:W-:Y:S05]  /*97d0*/  @!P2 BRA `(.L_x_3418) ;  /* 0x000000000004a947 */ /* 0x000fea0003800000 */
[----:B------:R-:W-:Y:S01]  /*97e0*/  BPT.TRAP 0x1 ;  /* 0x000000040000795c */ /* 0x000fe20000300000 */
.L_x_3418:
[----:B--2---:R-:W-:-:S04]  /*97f0*/  VIADD R3, R8, 0x30840 ;  /* 0x0003084008037836 */ /* 0x004fc80000000000 */
[----:B------:R-:W-:-:S04]  /*9800*/  IMAD R5, R2, 0x8, R3 ;  /* 0x0000000802057824 */ /* 0x000fc800078e0203 */
[----:B------:R-:W2:Y:S02]  /*9810*/  SYNCS.PHASECHK.TRANS64.TRYWAIT P0, [R5+URZ], R4 ;  /* 0x00000004050075a7 */ /* 0x000ea4000800017f */
[----:B--2---:R-:W-:Y:S05]  /*9820*/  @!P0 BRA `(.L_x_3419) ;  /* 0x00000004006c8947 */ /* 0x004fea0003800000 */
.L_x_3437:
[----:B------:R-:W-:-:S07]  /*9830*/  IMAD R3, R6, 0x8, R3 ;  /* 0x0000000806037824 */ /* 0x000fce00078e0203 */
.L_x_3420:
[----:B---3--:R3:W4:Y:S02]  /*9840*/  SYNCS.PHASECHK.TRANS64.TRYWAIT P0, [R3+URZ], R0 ;  /* 0x00000000030075a7 */ /* 0x008724000800017f */
[----:B----4-:R-:W-:Y:S05]  /*9850*/  @!P0 NANOSLEEP.SYNCS 0x989680 ;  /* 0x009896800000895d */ /* 0x010fea0003900000 */
[----:B------:R-:W4:Y:S02]  /*9860*/  @!P0 SYNCS.PHASECHK.TRANS64 P0, [R3+URZ], R0 ;  /* 0x00000000030085a7 */ /* 0x000f24000800007f */
[----:B----4-:R-:W-:Y:S05]  /*9870*/  @!P0 BRA `(.L_x_3420) ;  /* 0xfffffffc00f08947 */ /* 0x010fea000383ffff */
.L_x_3327:
[----:B------:R-:W-:Y:S05]  /*9880*/  BSYNC B6 ;  /* 0x0000000000067941 */ /* 0x000fea0003800000 */
.L_x_3319:
[----:B------:R-:W-:Y:S05]  /*9890*/  EXIT ;  /* 0x000000000000794d */ /* 0x000fea0003800000 */
.L_x_3337:
[----:B------:R-:W-:Y:S02]  /*98a0*/  IMAD.MOV.U32 R12, RZ, RZ, RZ ;  /* 0x000000ffff0c7224 */ /* 0x000fe400078e00ff */
[----:B------:R-:W-:Y:S02]  /*98b0*/  IMAD.MOV.U32 R11, RZ, RZ, 0x1f ;  /* 0x0000001fff0b7424 */ /* 0x000fe400078e00ff */
[----:B------:R-:W-:-:S07]  /*98c0*/  IMAD.MOV.U32 R15, RZ, RZ, -0x1 ;  /* 0xffffffffff0f7424 */ /* 0x000fce00078e00ff */
[----:B------:R-:W-:Y:S05]  /*98d0*/  WARPSYNC.COLLECTIVE R15, `(.L_x_3421) ;  /* 0x000000000f087348 */ /* 0x000fea0003c00000 */
[----:B------:R1:W2:Y:S02]  /*98e0*/  SHFL.IDX P6, R14, R13, R12, R11 ;  /* 0x0000000c0d0e7389 */ /* 0x0002a400000c000b */
[----:B-12---:R-:W-:Y:S01]  /*98f0*/  ENDCOLLECTIVE ;  /* 0x000000000000791b */ /* 0x006fe20003800000 */
.L_x_3421:
[----:B------:R-:W-:Y:S05]  /*9900*/  BRA `(.L_x_3422) ;  /* 0xffffff7c00cc7947 */ /* 0x000fea000383ffff */
.L_x_3339:
        /* <DEDUP_REMOVED lines=8> */
.L_x_3343:
[----:B---3--:R3:W4:Y:S02]  /*9990*/  SYNCS.PHASECHK.TRANS64.TRYWAIT P1, [R0+URZ+0x30810], R209 ;  /* 0x030810d1000075a7 */ /* 0x008724000802017f */
[----:B----4-:R-:W-:Y:S05]  /*99a0*/  @!P1 NANOSLEEP.SYNCS 0x989680 ;  /* 0x009896800000995d */ /* 0x010fea0003900000 */
[----:B------:R-:W4:Y:S02]  /*99b0*/  @!P1 SYNCS.PHASECHK.TRANS64 P1, [R0+URZ+0x30810], R209 ;  /* 0x030810d1000095a7 */ /* 0x000f24000802007f */
[----:B----4-:R-:W-:Y:S05]  /*99c0*/  @!P1 BRA `(.L_x_3343) ;  /* 0xfffffffc00f09947 */ /* 0x010fea000383ffff */
[----:B------:R-:W-:Y:S05]  /*99d0*/  BRA `(.L_x_3342) ;  /* 0xffffff8400b47947 */ /* 0x000fea000383ffff */
.L_x_3347:
[----:B------:R1:W1:Y:S02]  /*99e0*/  SYNCS.PHASECHK.TRANS64.TRYWAIT P1, [R0+URZ+0x30830], R209 ;  /* 0x030830d1000075a7 */ /* 0x000264000802017f */
[----:B-1----:R-:W-:Y:S05]  /*99f0*/  @!P1 NANOSLEEP.SYNCS 0x989680 ;  /* 0x009896800000995d */ /* 0x002fea0003900000 */
[----:B------:R-:W1:Y:S02]  /*9a00*/  @!P1 SYNCS.PHASECHK.TRANS64 P1, [R0+URZ+0x30830], R209 ;  /* 0x030830d1000095a7 */ /* 0x000e64000802007f */
[----:B-1----:R-:W-:Y:S05]  /*9a10*/  @!P1 BRA `(.L_x_3347) ;  /* 0xfffffffc00f09947 */ /* 0x002fea000383ffff */
[----:B------:R-:W-:Y:S05]  /*9a20*/  BRA `(.L_x_3346) ;  /* 0xffffff8c00d47947 */ /* 0x000fea000383ffff */
.L_x_3395:
[----:B-1----:R1:W2:Y:S02]  /*9a30*/  SYNCS.PHASECHK.TRANS64.TRYWAIT P0, [R15+URZ+0x30820], R2 ;  /* 0x030820020f0075a7 */ /* 0x0022a4000800017f */
[----:B--2---:R-:W-:Y:S05]  /*9a40*/  @!P0 NANOSLEEP.SYNCS 0x989680 ;  /* 0x009896800000895d */ /* 0x004fea0003900000 */
[----:B------:R-:W2:Y:S02]  /*9a50*/  @!P0 SYNCS.PHASECHK.TRANS64 P0, [R15+URZ+0x30820], R2 ;  /* 0x030820020f0085a7 */ /* 0x000ea4000800007f */
[----:B--2---:R-:W-:Y:S05]  /*9a60*/  @!P0 BRA `(.L_x_3395) ;  /* 0xfffffffc00f08947 */ /* 0x004fea000383ffff */
[----:B------:R-:W-:Y:S05]  /*9a70*/  BRA `(.L_x_3423) ;  /* 0xffffffe000307947 */ /* 0x000fea000383ffff */
.L_x_3399:
[----:B--2---:R2:W3:Y:S02]  /*9a80*/  SYNCS.PHASECHK.TRANS64.TRYWAIT P1, [R15+URZ+0x30840], R18 ;  /* 0x030840120f0075a7 */ /* 0x0044e4000802017f */
[----:B---3--:R-:W-:Y:S05]  /*9a90*/  @!P1 NANOSLEEP.SYNCS 0x989680 ;  /* 0x009896800000995d */ /* 0x008fea0003900000 */
[----:B------:R-:W3:Y:S02]  /*9aa0*/  @!P1 SYNCS.PHASECHK.TRANS64 P1, [R15+URZ+0x30840], R18 ;  /* 0x030840120f0095a7 */ /* 0x000ee4000802007f */
[----:B---3--:R-:W-:Y:S05]  /*9ab0*/  @!P1 BRA `(.L_x_3399) ;  /* 0xfffffffc00f09947 */ /* 0x008fea000383ffff */
[----:B------:R-:W-:Y:S05]  /*9ac0*/  BRA `(.L_x_3424) ;  /* 0xffffffe400d47947 */ /* 0x000fea000383ffff */
.L_x_3401:
[----:B-1----:R1:W3:Y:S02]  /*9ad0*/  SYNCS.PHASECHK.TRANS64.TRYWAIT P1, [R15+URZ+0x30828], R18 ;  /* 0x030828120f0075a7 */ /* 0x0022e4000802017f */
[----:B---3--:R-:W-:Y:S05]  /*9ae0*/  @!P1 NANOSLEEP.SYNCS 0x989680 ;  /* 0x009896800000995d */ /* 0x008fea0003900000 */
[----:B------:R-:W3:Y:S02]  /*9af0*/  @!P1 SYNCS.PHASECHK.TRANS64 P1, [R15+URZ+0x30828], R18 ;  /* 0x030828120f0095a7 */ /* 0x000ee4000802007f */
[----:B---3--:R-:W-:Y:S05]  /*9b00*/  @!P1 BRA `(.L_x_3401) ;  /* 0xfffffffc00f09947 */ /* 0x008fea000383ffff */
[----:B------:R-:W-:Y:S05]  /*9b10*/  BRA `(.L_x_3425) ;  /* 0xffffffe800747947 */ /* 0x000fea000383ffff */
.L_x_3403:
[----:B---3--:R3:W4:Y:S02]  /*9b20*/  SYNCS.PHASECHK.TRANS64.TRYWAIT P1, [R15+URZ+0x30848], R18 ;  /* 0x030848120f0075a7 */ /* 0x008724000802017f */
[----:B----4-:R-:W-:Y:S05]  /*9b30*/  @!P1 NANOSLEEP.SYNCS 0x989680 ;  /* 0x009896800000995d */ /* 0x010fea0003900000 */
[----:B------:R-:W4:Y:S02]  /*9b40*/  @!P1 SYNCS.PHASECHK.TRANS64 P1, [R15+URZ+0x30848], R18 ;  /* 0x030848120f0095a7 */ /* 0x000f24000802007f */
[----:B----4-:R-:W-:Y:S05]  /*9b50*/  @!P1 BRA `(.L_x_3403) ;  /* 0xfffffffc00f09947 */ /* 0x010fea000383ffff */
[----:B------:R-:W-:Y:S05]  /*9b60*/  BRA `(.L_x_3426) ;  /* 0xffffffec00147947 */ /* 0x000fea000383ffff */
.L_x_3405:
[----:B------:R-:W-:-:S07]  /*9b70*/  SHF.L.U32 R4, R10, 0x1f, RZ ;  /* 0x0000001f0a047819 */ /* 0x000fce00000006ff */
.L_x_3427:
[----:B----4-:R4:W1:Y:S02]  /*9b80*/  SYNCS.PHASECHK.TRANS64.TRYWAIT P1, [R15+URZ+0x30820], R4 ;  /* 0x030820040f0075a7 */ /* 0x010864000802017f */
[----:B-1----:R-:W-:Y:S05]  /*9b90*/  @!P1 NANOSLEEP.SYNCS 0x989680 ;  /* 0x009896800000995d */ /* 0x002fea0003900000 */
[----:B------:R-:W1:Y:S02]  /*9ba0*/  @!P1 SYNCS.PHASECHK.TRANS64 P1, [R15+URZ+0x30820], R4 ;  /* 0x030820040f0095a7 */ /* 0x000e64000802007f */
[----:B-1----:R-:W-:Y:S05]  /*9bb0*/  @!P1 BRA `(.L_x_3427) ;  /* 0xfffffffc00f09947 */ /* 0x002fea000383ffff */
[----:B------:R-:W-:Y:S05]  /*9bc0*/  BRA `(.L_x_3428) ;  /* 0xffffffec00987947 */ /* 0x000fea000383ffff */
.L_x_3408:
[----:B----4-:R4:W1:Y:S02]  /*9bd0*/  SYNCS.PHASECHK.TRANS64.TRYWAIT P1, [R15+URZ+0x30840], R12 ;  /* 0x0308400c0f0075a7 */ /* 0x010864000802017f */
[----:B-1----:R-:W-:Y:S05]  /*9be0*/  @!P1 NANOSLEEP.SYNCS 0x989680 ;  /* 0x009896800000995d */ /* 0x002fea0003900000 */
[----:B------:R-:W1:Y:S02]  /*9bf0*/  @!P1 SYNCS.PHASECHK.TRANS64 P1, [R15+URZ+0x30840], R12 ;  /* 0x0308400c0f0095a7 */ /* 0x000e64000802007f */
[----:B-1----:R-:W-:Y:S05]  /*9c00*/  @!P1 BRA `(.L_x_3408) ;  /* 0xfffffffc00f09947 */ /* 0x002fea000383ffff */
[----:B------:R-:W-:Y:S05]  /*9c10*/  BRA `(.L_x_3429) ;  /* 0xfffffff000547947 */ /* 0x000fea000383ffff */
.L_x_3410:
[----:B-1----:R1:W2:Y:S02]  /*9c20*/  SYNCS.PHASECHK.TRANS64.TRYWAIT P1, [R15+URZ+0x30828], R12 ;  /* 0x0308280c0f0075a7 */ /* 0x0022a4000802017f */
[----:B--2---:R-:W-:Y:S05]  /*9c30*/  @!P1 NANOSLEEP.SYNCS 0x989680 ;  /* 0x009896800000995d */ /* 0x004fea0003900000 */
[----:B------:R-:W2:Y:S02]  /*9c40*/  @!P1 SYNCS.PHASECHK.TRANS64 P1, [R15+URZ+0x30828], R12 ;  /* 0x0308280c0f0095a7 */ /* 0x000ea4000802007f */
[----:B--2---:R-:W-:Y:S05]  /*9c50*/  @!P1 BRA `(.L_x_3410) ;  /* 0xfffffffc00f09947 */ /* 0x004fea000383ffff */
[----:B------:R-:W-:Y:S05]  /*9c60*/  BRA `(.L_x_3430) ;  /* 0xfffffff000e87947 */ /* 0x000fea000383ffff */
.L_x_3412:
[----:B------:R1:W1:Y:S02]  /*9c70*/  SYNCS.PHASECHK.TRANS64.TRYWAIT P0, [R3+URZ+0x30840], R0 ;  /* 0x03084000030075a7 */ /* 0x000264000800017f */
[----:B-1----:R-:W-:Y:S05]  /*9c80*/  @!P0 NANOSLEEP.SYNCS 0x989680 ;  /* 0x009896800000895d */ /* 0x002fea0003900000 */
[----:B------:R-:W1:Y:S02]  /*9c90*/  @!P0 SYNCS.PHASECHK.TRANS64 P0, [R3+URZ+0x30840], R0 ;  /* 0x03084000030085a7 */ /* 0x000e64000800007f */
[----:B-1----:R-:W-:Y:S05]  /*9ca0*/  @!P0 BRA `(.L_x_3412) ;  /* 0xfffffffc00f08947 */ /* 0x002fea000383ffff */
[----:B------:R-:W-:Y:S05]  /*9cb0*/  BRA `(.L_x_3431) ;  /* 0xfffffff400987947 */ /* 0x000fea000383ffff */
.L_x_3414:
[----:B------:R-:W-:Y:S01]  /*9cc0*/  BSSY B0, `(.L_x_3432) ;  /* 0x0000006000007945 */ /* 0x000fe20003800000 */
[----:B------:R-:W-:-:S07]  /*9cd0*/  IMAD.MOV.U32 R15, RZ, RZ, -0x1 ;  /* 0xffffffffff0f7424 */ /* 0x000fce00078e00ff */
[----:B------:R-:W-:Y:S05]  /*9ce0*/  WARPSYNC.COLLECTIVE R15, `(.L_x_3433) ;  /* 0x000000000f0c7348 */ /* 0x000fea0003c00000 */
[----:B------:R-:W-:Y:S02]  /*9cf0*/  ELECT P6, UR62, PT ;  /* 0x00000000003e782f */ /* 0x000fe400038c0000 */
[----:B------:R-:W-:Y:S01]  /*9d00*/  MOV R14, UR62 ;  /* 0x0000003e000e7c02 */ /* 0x000fe20008000f00 */
[----:B------:R-:W-:Y:S10]  /*9d10*/  ENDCOLLECTIVE ;  /* 0x000000000000791b */ /* 0x000ff40003800000 */
.L_x_3433:
[----:B------:R-:W-:Y:S05]  /*9d20*/  BSYNC B0 ;  /* 0x0000000000007941 */ /* 0x000fea0003800000 */
.L_x_3432:
[----:B------:R-:W-:Y:S05]  /*9d30*/  BRA `(.L_x_3434) ;  /* 0xfffffff800487947 */ /* 0x000fea000383ffff */
.L_x_3416:
[----:B-1----:R1:W2:Y:S02]  /*9d40*/  SYNCS.PHASECHK.TRANS64.TRYWAIT P0, [R7+URZ], R4 ;  /* 0x00000004070075a7 */ /* 0x0022a4000800017f */
[----:B--2---:R-:W-:Y:S05]  /*9d50*/  @!P0 NANOSLEEP.SYNCS 0x989680 ;  /* 0x009896800000895d */ /* 0x004fea0003900000 */
[----:B------:R-:W2:Y:S02]  /*9d60*/  @!P0 SYNCS.PHASECHK.TRANS64 P0, [R7+URZ], R4 ;  /* 0x00000004070085a7 */ /* 0x000ea4000800007f */
[----:B--2---:R-:W-:Y:S05]  /*9d70*/  @!P0 BRA `(.L_x_3416) ;  /* 0xfffffffc00f08947 */ /* 0x004fea000383ffff */
[----:B------:R-:W-:Y:S05]  /*9d80*/  BRA `(.L_x_3435) ;  /* 0xfffffff800887947 */ /* 0x000fea000383ffff */
.L_x_3417:
[----:B--2---:R2:W3:Y:S02]  /*9d90*/  SYNCS.PHASECHK.TRANS64.TRYWAIT P0, [R3+URZ], R0 ;  /* 0x00000000030075a7 */ /* 0x0044e4000800017f */
[----:B---3--:R-:W-:Y:S05]  /*9da0*/  @!P0 NANOSLEEP.SYNCS 0x989680 ;  /* 0x009896800000895d */ /* 0x008fea0003900000 */
[----:B------:R-:W3:Y:S02]  /*9db0*/  @!P0 SYNCS.PHASECHK.TRANS64 P0, [R3+URZ], R0 ;  /* 0x00000000030085a7 */ /* 0x000ee4000800007f */
[----:B---3--:R-:W-:Y:S05]  /*9dc0*/  @!P0 BRA `(.L_x_3417) ;  /* 0xfffffffc00f08947 */ /* 0x008fea000383ffff */
[----:B------:R-:W-:Y:S05]  /*9dd0*/  BRA `(.L_x_3436) ;  /* 0xfffffff8007c7947 */ /* 0x000fea000383ffff */
.L_x_3419:
[----:B--2---:R2:W3:Y:S02]  /*9de0*/  SYNCS.PHASECHK.TRANS64.TRYWAIT P0, [R5+URZ], R4 ;  /* 0x00000004050075a7 */ /* 0x0044e4000800017f */
[----:B---3--:R-:W-:Y:S05]  /*9df0*/  @!P0 NANOSLEEP.SYNCS 0x989680 ;  /* 0x009896800000895d */ /* 0x008fea0003900000 */
[----:B------:R-:W3:Y:S02]  /*9e00*/  @!P0 SYNCS.PHASECHK.TRANS64 P0, [R5+URZ], R4 ;  /* 0x00000004050085a7 */ /* 0x000ee4000800007f */
[----:B---3--:R-:W-:Y:S05]  /*9e10*/  @!P0 BRA `(.L_x_3419) ;  /* 0xfffffffc00f08947 */ /* 0x008fea000383ffff */
[----:B------:R-:W-:Y:S05]  /*9e20*/  BRA `(.L_x_3437) ;  /* 0xfffffff800807947 */ /* 0x000fea000383ffff */
.L_x_3438:
        /* <DEDUP_REMOVED lines=13> */
.L_x_7312:


//--------------------- .text._ZN7cutlass13device_kernelIN5flash11enable_sm90INS1_16FlashAttnBwdSm90INS1_25CollectiveMainloopBwdSm90ILi2ELi2ELi2EN4cute5tupleIJNS5_1CILi1EEES8_S8_EEENS6_IJNS7_ILi64EEENS7_ILi128EEESB_EEENS_6half_tEfNS_4arch4Sm90ELb1ELb0ELb1ELb1ELb1ELb1ELb0ELb0ELi2ELi1ELi2ELi1ELb0EEENS1_24CollectiveEpilogueBwdGQAISC_fSF_Li256ELb1ELb1EEENS1_25SingleTileBwdLPTSchedulerILb1ELi128ELb1EEEEEEEEEvNT_6ParamsE --------------------------
	.section	.text._ZN7cutlass13device_kernelIN5flash11enable_sm90INS1_16FlashAttnBwdSm90INS1_25CollectiveMainloopBwdSm90ILi2ELi2ELi2EN4cute5tupleIJNS5_1CILi1EEES8_S8_EEENS6_IJNS7_ILi64EEENS7_ILi128EEESB_EEENS_6half_tEfNS_4arch4Sm90ELb1ELb0ELb1ELb1ELb1ELb1ELb0ELb0ELi2ELi1ELi2ELi1ELb0EEENS1_24CollectiveEpilogueBwdGQAISC_fSF_Li256ELb1ELb1EEENS1_25SingleTileBwdLPTSchedulerILb1ELi128ELb1EEEEEEEEEvNT_6ParamsE,"ax",@progbits
	.align	128
.text._ZN7cutlass13device_kernelIN5flash11enable_sm90INS1_16FlashAttnBwdSm90INS1_25CollectiveMainloopBwdSm90ILi2ELi2ELi2EN4cute5tupleIJNS5_1CILi1EEES8_S8_EEENS6_IJNS7_ILi64EEENS7_ILi128EEESB_EEENS_6half_tEfNS_4arch4Sm90ELb1ELb0ELb1ELb1ELb1ELb1ELb0ELb0ELi2ELi1ELi2ELi1ELb0EEENS1_24CollectiveEpilogueBwdGQAISC_fSF_Li256ELb1ELb1EEENS1_25SingleTileBwdLPTSchedulerILb1ELi128ELb1EEEEEEEEEvNT_6ParamsE:
        .type           _ZN7cutlass13device_kernelIN5flash11enable_sm90INS1_16FlashAttnBwdSm90INS1_25CollectiveMainloopBwdSm90ILi2ELi2ELi2EN4cute5tupleIJNS5_1CILi1EEES8_S8_EEENS6_IJNS7_ILi64EEENS7_ILi128EEESB_EEENS_6half_tEfNS_4arch4Sm90ELb1ELb0ELb1ELb1ELb1ELb1ELb0ELb0ELi2ELi1ELi2ELi1ELb0EEENS1_24CollectiveEpilogueBwdGQAISC_fSF_Li256ELb1ELb1EEENS1_25SingleTileBwdLPTSchedulerILb1ELi128ELb1EEEEEEEEEvNT_6ParamsE,@function
        .size           _ZN7cutlass13device_kernelIN5flash11enable_sm90INS1_16FlashAttnBwdSm90INS1_25CollectiveMainloopBwdSm90ILi2ELi2ELi2EN4cute5tupleIJNS5_1CILi1EEES8_S8_EEENS6_IJNS7_ILi64EEENS7_ILi128EEESB_EEENS_6half_tEfNS_4arch4Sm90ELb1ELb0ELb1ELb1ELb1ELb1ELb0ELb0ELi2ELi1ELi2ELi1ELb0EEENS1_24CollectiveEpilogueBwdGQAISC_fSF_Li256ELb1ELb1EEENS1_25SingleTileBwdLPTSchedulerILb1ELi128ELb1EEEEEEEEEvNT_6ParamsE,(.L_x_7313 - _ZN7cutlass13device_kernelIN5flash11enable_sm90INS1_16FlashAttnBwdSm90INS1_25CollectiveMainloopBwdSm90ILi2ELi2ELi2EN4cute5tupleIJNS5_1CILi1EEES8_S8_EEENS6_IJNS7_ILi64EEENS7_ILi128EEESB_EEENS_6half_tEfNS_4arch4Sm90ELb1ELb0ELb1ELb1ELb1ELb1ELb0ELb0ELi2ELi1ELi2ELi1ELb0EEENS1_24CollectiveEpilogueBwdGQAISC_fSF_Li256ELb1ELb1EEENS1_25SingleTileBwdLPTSchedulerILb1ELi128ELb1EEEEEEEEEvNT_6ParamsE)
        .other          _ZN7cutlass13device_kernelIN5flash11enable_sm90INS1_16FlashAttnBwdSm90INS1_25CollectiveMainloopBwdSm90ILi2ELi2ELi2EN4cute5tupleIJNS5_1CILi1EEES8_S8_EEENS6_IJNS7_ILi64EEENS7_ILi128EEESB_EEENS_6half_tEfNS_4arch4Sm90ELb1ELb0ELb1ELb1ELb1ELb1ELb0ELb0ELi2ELi1ELi2ELi1ELb0EEENS1_24CollectiveEpilogueBwdGQAISC_fSF_Li256ELb1ELb1EEENS1_25SingleTileBwdLPTSchedulerILb1ELi128ELb1EEEEEEEEEvNT_6ParamsE,@"STO_CUDA_ENTRY STV_DEFAULT"
_ZN7cutlass13device_kernelIN5flash11enable_sm90INS1_16FlashAttnBwdSm90INS1_25CollectiveMainloopBwdSm90ILi2ELi2ELi2EN4cute5tupleIJNS5_1CILi1EEES8_S8_EEENS6_IJNS7_ILi64EEENS7_ILi128EEESB_EEENS_6half_tEfNS_4arch4Sm90ELb1ELb0ELb1ELb1ELb1ELb1ELb0ELb0ELi2ELi1ELi2ELi1ELb0EEENS1_24CollectiveEpilogueBwdGQAISC_fSF_Li256ELb1ELb1EEENS1_25SingleTileBwdLPTSchedulerILb1ELi128ELb1EEEEEEEEEvNT_6ParamsE:
        /* <DEDUP_REMOVED lines=24> */
.L_x_3440:
[----:B------:R-:W-:Y:S05]  /*0180*/  BSYNC B0 ;  /* 0x0000000000007941 */ /* 0x000fea0003800000 */
.L_x_3439:
        /* <DEDUP_REMOVED lines=37> */
.L_x_3441:
        /* <DEDUP_REMOVED lines=22> */
.L_x_3442:
[----:B------:R-:W-:Y:S01]  /*0540*/  PLOP3.LUT P0, PT, PT, PT, UP0, 0x80, 0x0 ;  /* 0x000000000000781c */ /* 0x000fe20003f0f008 */
[----:B------:R-:W-:Y:S01]  /*0550*/  NOP ;  /* 0x0000000000007918 */ /* 0x000fe20000000000 */
[----:B------:R-:W-:Y:S01]  /*0560*/  ULDC.64 UR46, c[0x0][0x208] ;  /* 0x00008200002e7ab9 */ /* 0x000fe20000000a00 */
[----:B------:R-:W-:Y:S01]  /*0570*/  BSSY B6, `(.L_x_3443) ;  /* 0x0000a11000067945 */ /* 0x000fe20003800000 */
[----:B-12-4-:R-:W-:Y:S09]  /*0580*/  BAR.SYNC.DEFER_BLOCKING 0x0 ;  /* 0x0000000000007b1d */ /* 0x016ff20000010000 */
[----:B------:R-:W-:Y:S05]  /*0590*/  @!P0 BRA `(.L_x_3444) ;  /* 0x0000005800408947 */ /* 0x000fea0003800000 */
.L_x_3445:
        /* <DEDUP_REMOVED lines=32> */
.L_x_3446:
[----:B------:R-:W-:Y:S01]  /*07a0*/  ULDC UR8, c[0x0][0x8cc] ;  /* 0x0002330000087ab9 */ /* 0x000fe20000000800 */
[----:B------:R-:W-:Y:S01]  /*07b0*/  UMOV UR7, UR9 ;  /* 0x0000000900077c82 */ /* 0x000fe20008000000 */
[----:B------:R-:W-:-:S11]  /*07c0*/  UISETP.NE.AND UP0, UPT, UR8, 0x1, UPT ;  /* 0x000000010800788c */ /* 0x000fd6000bf05270 */
[----:B------:R-:W-:Y:S02]  /*07d0*/  @UP0 ULDC.64 UR10, c[0x0][0x8d0] ;  /* 0x00023400000a0ab9 */ /* 0x000fe40000000a00 */
[----:B------:R-:W-:-:S04]  /*07e0*/  UIMAD.WIDE.U32 UR4, UR9, UR10, URZ ;  /* 0x0000000a090472a5 */ /* 0x000fc8000f8e003f */
[----:B------:R-:W-:-:S04]  /*07f0*/  @UP0 USHF.R.U32.HI UR7, URZ, UR11, UR5 ;  /* 0x0000000b3f070299 */ /* 0x000fc80008011605 */
[----:B------:R-:W-:-:S12]  /*0800*/  UIMAD UR4, UR7, UR8, URZ ;  /* 0x00000008070472a4 */ /* 0x000fd8000f8e023f */
.L_x_3447:
        /* <DEDUP_REMOVED lines=23> */
.L_x_3448:
        /* <DEDUP_REMOVED lines=14> */
.L_x_3450:
[----:B------:R-:W-:-:S05]  /*0a60*/  ULDC UR4, c[0x0][0x8f4] ;  /* 0x00023d0000047ab9 */ /* 0x000fca0000000800 */
.L_x_3449:
        /* <DEDUP_REMOVED lines=22> */
.L_x_3452:
        /* <DEDUP_REMOVED lines=14> */
.L_x_3453:
        /* <DEDUP_REMOVED lines=11> */
.L_x_3454:
        /* <DEDUP_REMOVED lines=13> */
.L_x_3455:
        /* <DEDUP_REMOVED lines=102> */
.L_x_3458:
        /* <DEDUP_REMOVED lines=15> */
.L_x_3457:
        /* <DEDUP_REMOVED lines=23> */
.L_x_3460:
        /* <DEDUP_REMOVED lines=15> */
.L_x_3459:
        /* <DEDUP_REMOVED lines=8> */
.L_x_3576:
        /* <DEDUP_REMOVED lines=15> */
.L_x_3462:
        /* <DEDUP_REMOVED lines=104> */
.L_x_3474:
[----:B------:R-:W-:-:S05]  /*1fd0*/  IMAD.U32 R0, RZ, RZ, UR38 ;  /* 0x00000026ff007e24 */ /* 0x000fca000f8e00ff */
[----:B------:R-:W-:-:S04]  /*1fe0*/  LOP3.LUT R0, R0, 0x1, RZ, 0xfc, !PT ;  /* 0x0000000100007812 */ /* 0x000fc800078efcff */
[----:B------:R-:W-:-:S13]  /*1ff0*/  ISETP.NE.AND P0, PT, R0, 0x3, PT ;  /* 0x000000030000780c */ /* 0x000fda0003f05270 */
[----:B------:R-:W-:Y:S05]  /*2000*/  @!P0 BRA `(.L_x_3464) ;  /* 0x0000000000048947 */ /* 0x000fea0003800000 */
[----:B------:R-:W-:Y:S01]  /*2010*/  BPT.TRAP 0x1 ;  /* 0x000000040000795c */ /* 0x000fe20000300000 */
.L_x_3464:
        /* <DEDUP_REMOVED lines=8> */
.L_x_3465:
[----:B---3--:R-:W-:Y:S05]  /*20a0*/  @P1 BRA `(.L_x_3466) ;  /* 0x0000000000081947 */ /* 0x008fea0003800000 */
[----:B------:R-:W3:Y:S02]  /*20b0*/  SYNCS.PHASECHK.TRANS64.TRYWAIT P1, [R0+URZ+0x30810], R209 ;  /* 0x030810d1000075a7 */ /* 0x000ee4000802017f */
[----:B---3--:R-:W-:Y:S05]  /*20c0*/  @!P1 BRA `(.L_x_3467) ;  /* 0x0000008400b09947 */ /* 0x008fea0003800000 */
.L_x_3466:
        /* <DEDUP_REMOVED lines=84> */
.L_x_3468:
[----:B------:R1:W1:Y:S01]  /*2610*/  SYNCS.PHASECHK.TRANS64.TRYWAIT P1, [R0+URZ+0x30830], R209 ;  /* 0x030830d1000075a7 */ /* 0x000262000802017f */
[----:B------:R-:W-:Y:S05]  /*2620*/  @!P0 BRA `(.L_x_3469) ;  /* 0x0000000000048947 */ /* 0x000fea0003800000 */
[----:B------:R-:W-:Y:S01]  /*2630*/  BPT.TRAP 0x1 ;  /* 0x000000040000795c */ /* 0x000fe20000300000 */
.L_x_3469:
        /* <DEDUP_REMOVED lines=54> */
.L_x_3470:
        /* <DEDUP_REMOVED lines=492> */
.L_x_3472:
        /* <DEDUP_REMOVED lines=49> */
.L_x_3473:
        /* <DEDUP_REMOVED lines=78> */
.L_x_3456:
[----:B------:R-:W-:Y:S05]  /*5050*/  @P0 BRA `(.L_x_3451) ;  /* 0x0000005400880947 */ /* 0x000fea0003800000 */
[----:B------:R-:W-:Y:S01]  /*5060*/  ULDC.64 UR4, c[0x0][0x878] ;  /* 0x00021e0000047ab9 */ /* 0x000fe20000000a00 */
[----:B------:R-:W1:Y:S01]  /*5070*/  S2R R4, SR_TID.X ;  /* 0x0000000000047919 */ /* 0x000e620000002100 */
[----:B------:R-:W-:Y:S01]  /*5080*/  UISETP.NE.U32.AND UP0, UPT, UR4, URZ, UPT ;  /* 0x0000003f0400728c */ /* 0x000fe2000bf05070 */
[----:B------:R-:W-:Y:S01]  /*5090*/  ULDC UR10, c[0x0][0x870] ;  /* 0x00021c00000a7ab9 */ /* 0x000fe20000000800 */
[----:B------:R-:W-:Y:S02]  /*50a0*/  ULDC UR11, c[0x0][0x80c] ;  /* 0x00020300000b7ab9 */ /* 0x000fe40000000800 */
[----:B------:R-:W-:Y:S01]  /*50b0*/  UISETP.NE.AND.EX UP0, UPT, UR5, URZ, UPT, UP0 ;  /* 0x0000003f0500728c */ /* 0x000fe2000bf05300 */
[----:B------:R-:W2:Y:S01]  /*50c0*/  S2UR UR15, SR_CgaCtaId ;  /* 0x00000000000f79c3 */ /* 0x000ea20000008800 */
[----:B------:R-:W-:Y:S01]  /*50d0*/  UMOV UR14, 0x400 ;  /* 0x00000400000e7882 */ /* 0x000fe20000000000 */
[----:B------:R-:W-:Y:S01]  /*50e0*/  ULDC.64 UR18, c[0x0][0x818] ;  /* 0x0002060000127ab9 */ /* 0x000fe20000000a00 */
[----:B------:R-:W-:Y:S01]  /*50f0*/  ULDC.64 UR20, c[0x0][0x840] ;  /* 0x0002100000147ab9 */ /* 0x000fe20000000a00 */
[----:B------:R-:W-:Y:S01]  /*5100*/  ULDC.64 UR22, c[0x0][0x848] ;  /* 0x0002120000167ab9 */ /* 0x000fe20000000a00 */
[----:B------:R-:W-:-:S05]  /*5110*/  PLOP3.LUT P0, PT, PT, PT, UP0, 0x80, 0x0 ;  /* 0x000000000000781c */ /* 0x000fca0003f0f008 */
[----:B------:R-:W-:Y:S02]  /*5120*/  @UP0 ULDC.64 UR4, c[0x0][0x878] ;  /* 0x00021e0000040ab9 */ /* 0x000fe40000000a00 */
[----:B------:R-:W-:-:S06]  /*5130*/  @UP0 UIMAD.WIDE UR4, UR37, 0x4, UR4 ;  /* 0x00000004250408a5 */ /* 0x000fcc000f8e0204 */
[----:B------:R-:W-:Y:S01]  /*5140*/  IMAD.U32 R2, RZ, RZ, UR4 ;  /* 0x00000004ff027e24 */ /* 0x000fe2000f8e00ff */
[----:B------:R-:W-:Y:S01]  /*5150*/  ULDC UR4, c[0x0][0x850] ;  /* 0x0002140000047ab9 */ /* 0x000fe20000000800 */
[----:B------:R-:W-:-:S05]  /*5160*/  IMAD.U32 R3, RZ, RZ, UR5 ;  /* 0x00000005ff037e24 */ /* 0x000fca000f8e00ff */
[----:B------:R-:W3:Y:S01]  /*5170*/  @P0 LDG.E R2, desc[UR46][R2.64] ;  /* 0x0000002e02020981 */ /* 0x000ee2000c1e1900 */
[----:B------:R-:W-:Y:S01]  /*5180*/  UISETP.NE.AND UP1, UPT, UR4, 0x1, UPT ;  /* 0x000000010400788c */ /* 0x000fe2000bf25270 */
[C---:B-1----:R-:W-:Y:S01]  /*5190*/  VIADD R5, R4.reuse, 0xffffff80 ;  /* 0xffffff8004057836 */ /* 0x042fe20000000000 */
[----:B------:R-:W-:Y:S01]  /*51a0*/  UIMAD UR10, UR39, UR10, URZ ;  /* 0x0000000a270a72a4 */ /* 0x000fe2000f8e023f */
[----:B------:R-:W-:Y:S01]  /*51b0*/  BSSY B0, `(.L_x_3475) ;  /* 0x000005e000007945 */ /* 0x000fe20003800000 */
[----:B------:R-:W-:Y:S01]  /*51c0*/  UMOV UR5, UR36 ;  /* 0x0000002400057c82 */ /* 0x000fe20008000000 */
[----:B------:R-:W-:Y:S01]  /*51d0*/  UIMAD UR9, UR37, UR11, URZ ;  /* 0x0000000b250972a4 */ /* 0x000fe2000f8e023f */
[----:B------:R-:W-:Y:S01]  /*51e0*/  SHF.R.S32.HI R0, RZ, 0x1f, R5 ;  /* 0x0000001fff007819 */ /* 0x000fe20000011405 */
[----:B------:R-:W-:Y:S01]  /*51f0*/  UIMAD UR10, UR10, UR11, URZ ;  /* 0x0000000b0a0a72a4 */ /* 0x000fe2000f8e023f */
[----:B------:R-:W-:Y:S01]  /*5200*/  BAR.SYNC.DEFER_BLOCKING 0x1, 0x100 ;  /* 0x0044000000007b1d */ /* 0x000fe20000010000 */
[----:B------:R-:W-:Y:S01]  /*5210*/  USHF.L.U32 UR39, UR39, 0xe, URZ ;  /* 0x0000000e27277899 */ /* 0x000fe2000800063f */
[----:B------:R-:W-:-:S04]  /*5220*/  ISETP.NE.AND P1, PT, R4, 0x80, PT ;  /* 0x000000800400780c */ /* 0x000fc80003f25270 */
[----:B------:R-:W-:Y:S01]  /*5230*/  @UP1 ULDC UR6, c[0x0][0x854] ;  /* 0x0002150000061ab9 */ /* 0x000fe20000000800 */
[----:B------:R-:W-:Y:S01]  /*5240*/  @UP1 ULDC UR12, c[0x0][0x858] ;  /* 0x00021600000c1ab9 */ /* 0x000fe20000000800 */
[----:B------:R-:W-:Y:S02]  /*5250*/  UIMAD.WIDE.U32 UR6, UR36, UR6, URZ ;  /* 0x00000006240672a5 */ /* 0x000fe4000f8e003f */
[----:B------:R-:W-:Y:S02]  /*5260*/  USHF.R.S32.HI UR6, URZ, 0x1f, UR9 ;  /* 0x0000001f3f067899 */ /* 0x000fe40008011409 */
[----:B------:R-:W-:Y:S02]  /*5270*/  @UP1 USHF.R.U32.HI UR5, URZ, UR12, UR7 ;  /* 0x0000000c3f051299 */ /* 0x000fe40008011607 */
[----:B------:R-:W-:Y:S02]  /*5280*/  USHF.R.S32.HI UR7, URZ, 0x1f, UR10 ;  /* 0x0000001f3f077899 */ /* 0x000fe4000801140a */
[----:B------:R-:W-:-:S02]  /*5290*/  UIADD3 UR9, UP1, UP2, UR10, UR9, UR5 ;  /* 0x000000090a097290 */ /* 0x000fc4000fa3e005 */
[----:B------:R-:W-:Y:S01]  /*52a0*/  USHF.R.S32.HI UR11, URZ, 0x1f, UR5 ;  /* 0x0000001f3f0b7899 */ /* 0x000fe20008011405 */
[----:B------:R-:W-:-:S03]  /*52b0*/  ULDC.64 UR12, c[0x0][0x868] ;  /* 0x00021a00000c7ab9 */ /* 0x000fc60000000a00 */
[----:B------:R-:W-:Y:S02]  /*52c0*/  UIADD3.X UR7, UR7, UR6, UR11, UP1, UP2 ;  /* 0x0000000607077290 */ /* 0x000fe40008fe440b */
[----:B------:R-:W-:Y:S02]  /*52d0*/  USHF.L.U32 UR6, UR9, 0x2, URZ ;  /* 0x0000000209067899 */ /* 0x000fe4000800063f */
[----:B------:R-:W-:Y:S02]  /*52e0*/  USHF.L.U64.HI UR7, UR9, 0x2, UR7 ;  /* 0x0000000209077899 */ /* 0x000fe40008010207 */
[----:B------:R-:W-:Y:S01]  /*52f0*/  UIADD3 UR9, UP1, UR6, UR12, URZ ;  /* 0x0000000c06097290 */ /* 0x000fe2000ff3e03f */
[----:B---3--:R-:W-:Y:S02]  /*5300*/  @P0 R2UR UR8, R2 ;  /* 0x00000000020802ca */ /* 0x008fe400000e0000 */
[----:B------:R-:W-:Y:S02]  /*5310*/  LEA.HI R2, R0, R5, RZ, 0x7 ;  /* 0x0000000500027211 */ /* 0x000fe400078f38ff */
[----:B------:R-:W-:-:S02]  /*5320*/  ISETP.NE.AND P0, PT, R5, RZ, PT ;  /* 0x000000ff0500720c */ /* 0x000fc40003f05270 */
[C---:B------:R-:W-:Y:S01]  /*5330*/  LOP3.LUT R0, R2.reuse, 0xfffff80, RZ, 0xc0, !PT ;  /* 0x0fffff8002007812 */ /* 0x040fe200078ec0ff */
[----:B------:R-:W-:-:S04]  /*5340*/  IMAD.SHL.U32 R2, R2, 0x40, RZ ;  /* 0x0000004002027824 */ /* 0x000fc800078e00ff */
[----:B------:R-:W-:Y:S01]  /*5350*/  IMAD.IADD R0, R5, 0x1, -R0 ;  /* 0x0000000105007824 */ /* 0x000fe200078e0a00 */
[----:B------:R-:W-:Y:S01]  /*5360*/  LOP3.LUT R3, R2, 0x3fffe000, RZ, 0xc0, !PT ;  /* 0x3fffe00002037812 */ /* 0x000fe200078ec0ff */
[----:B------:R-:W-:Y:S01]  /*5370*/  @UP0 ULEA UR8, UR37, UR8, 0x7 ;  /* 0x0000000825080291 */ /* 0x000fe2000f8e383f */
[----:B------:R-:W-:-:S03]  /*5380*/  IMAD.U32 R2, RZ, RZ, UR9 ;  /* 0x00000009ff027e24 */ /* 0x000fc6000f8e00ff */
[----:B------:R-:W-:Y:S01]  /*5390*/  @UP0 USHF.R.S32.HI UR10, URZ, 0x1f, UR8 ;  /* 0x0000001f3f0a0899 */ /* 0x000fe20008011408 */
[----:B------:R-:W-:-:S03]  /*53a0*/  IMAD R0, R0, 0x4, R3 ;  /* 0x0000000400007824 */ /* 0x000fc600078e0203 */
[----:B------:R-:W-:Y:S02]  /*53b0*/  @UP0 ULEA.HI UR8, UR10, UR8, URZ, 0x7 ;  /* 0x000000080a080291 */ /* 0x000fe4000f8f383f */
[----:B------:R-:W-:Y:S02]  /*53c0*/  UIADD3.X UR10, UR7, UR13, URZ, UP1, !UPT ;  /* 0x0000000d070a7290 */ /* 0x000fe40008ffe43f */
[----:B------:R-:W-:-:S04]  /*53d0*/  @UP0 USHF.L.U32 UR8, UR8, 0x7, URZ ;  /* 0x0000000708080899 */ /* 0x000fc8000800063f */
[----:B------:R-:W-:Y:S01]  /*53e0*/  @UP0 ULOP3.LUT UR12, UR8, 0xffffc000, URZ, 0xc0, !UPT ;  /* 0xffffc000080c0892 */ /* 0x000fe2000f8ec03f */
[----:B------:R-:W-:Y:S01]  /*53f0*/  IMAD.U32 R3, RZ, RZ, UR10 ;  /* 0x0000000aff037e24 */ /* 0x000fe2000f8e00ff */
[----:B--2---:R-:W-:Y:S02]  /*5400*/  ULEA UR8, UR15, UR14, 0x18 ;  /* 0x0000000e0f087291 */ /* 0x004fe4000f8ec03f */
[----:B------:R-:W-:-:S03]  /*5410*/  @UP0 USHF.R.S32.HI UR13, URZ, 0x1f, UR12 ;  /* 0x0000001f3f0d0899 */ /* 0x000fc6000801140c */
[----:B------:R-:W-:Y:S01]  /*5420*/  @!UP0 UMOV UR12, URZ ;  /* 0x0000003f000c8c82 */ /* 0x000fe20008000000 */
[----:B------:R-:W-:Y:S01]  /*5430*/  LEA R0, R0, UR8, 0x2 ;  /* 0x0000000800007c11 */ /* 0x000fe2000f8e10ff */
[----:B------:R-:W-:Y:S02]  /*5440*/  UIADD3 UR14, UP1, UR39, UR12, URZ ;  /* 0x0000000c270e7290 */ /* 0x000fe4000ff3e03f */
[----:B------:R-:W-:Y:S01]  /*5450*/  @!UP0 UMOV UR13, URZ ;  /* 0x0000003f000d8c82 */ /* 0x000fe20008000000 */
[----:B------:R-:W-:Y:S01]  /*5460*/  UIMAD UR12, UR11, UR18, URZ ;  /* 0x000000120b0c72a4 */ /* 0x000fe2000f8e023f */
[----:B------:R1:W-:Y:S01]  /*5470*/  STS.128 [R0], R24 ;  /* 0x0000001800007388 */ /* 0x0003e20000000c00 */
[----:B------:R-:W-:Y:S02]  /*5480*/  ULEA.HI.X.SX32 UR15, UR39, UR13, 0x1, UP1 ;  /* 0x0000000d270f7291 */ /* 0x000fe400088f0e3f */
[----:B------:R-:W-:Y:S01]  /*5490*/  UIMAD UR11, UR11, UR20, URZ ;  /* 0x000000140b0b72a4 */ /* 0x000fe2000f8e023f */
[----:B------:R1:W-:Y:S01]  /*54a0*/  STS.128 [R0+0x800], R28 ;  /* 0x0008001c00007388 */ /* 0x0003e20000000c00 */
[----:B------:R-:W-:-:S02]  /*54b0*/  UIMAD UR16, UR5, UR19, UR12 ;  /* 0x00000013051072a4 */ /* 0x000fc4000f8e020c */
[----:B------:R-:W-:Y:S01]  /*54c0*/  UIMAD.WIDE.U32 UR12, UR5, UR18, UR14 ;  /* 0x00000012050c72a5 */ /* 0x000fe2000f8e000e */
[----:B------:R1:W-:Y:S01]  /*54d0*/  STS.128 [R0+0x1000], R32 ;  /* 0x0010002000007388 */ /* 0x0003e20000000c00 */
[----:B------:R-:W-:Y:S02]  /*54e0*/  UIMAD UR18, UR5, UR21, UR11 ;  /* 0x00000015051272a4 */ /* 0x000fe4000f8e020b */
[----:B------:R-:W-:Y:S01]  /*54f0*/  USHF.R.S32.HI UR11, URZ, 0x1f, UR37 ;  /* 0x0000001f3f0b7899 */ /* 0x000fe20008011425 */
[----:B------:R1:W-:Y:S01]  /*5500*/  STS.128 [R0+0x1800], R36 ;  /* 0x0018002400007388 */ /* 0x0003e20000000c00 */
[----:B------:R-:W-:Y:S02]  /*5510*/  UIMAD.WIDE.U32 UR14, UR5, UR20, UR14 ;  /* 0x00000014050e72a5 */ /* 0x000fe4000f8e000e */
[----:B------:R-:W-:Y:S01]  /*5520*/  USEL UR11, UR11, URZ, !UP0 ;  /* 0x0000003f0b0b7287 */ /* 0x000fe2000c000000 */
[----:B------:R1:W-:Y:S01]  /*5530*/  STS.128 [R0+0x2000], R40 ;  /* 0x0020002800007388 */ /* 0x0003e20000000c00 */
[----:B------:R-:W-:Y:S01]  /*5540*/  ULDC.64 UR20, c[0x0][0x820] ;  /* 0x0002080000147ab9 */ /* 0x000fe20000000a00 */
[----:B------:R-:W-:-:S02]  /*5550*/  UIADD3 UR13, UR13, UR16, URZ ;  /* 0x000000100d0d7290 */ /* 0x000fc4000fffe03f */
[----:B------:R1:W-:Y:S01]  /*5560*/  STS.128 [R0+0x2800], R44 ;  /* 0x0028002c00007388 */ /* 0x0003e20000000c00 */
[----:B------:R-:W-:Y:S02]  /*5570*/  USEL UR37, UR37, URZ, !UP0 ;  /* 0x0000003f25257287 */ /* 0x000fe4000c000000 */
        /* <DEDUP_REMOVED lines=16> */
[----:B------:R-:W-:Y:S01]  /*5680*/  UIADD3 UR5, UR15, UR16, URZ ;  /* 0x000000100f057290 */ /* 0x000fe2000fffe03f */
[----:B------:R1:W-:Y:S01]  /*5690*/  STS.128 [R0+0x5800], R68 ;  /* 0x0058004400007388 */ /* 0x0003e20000000c00 */
[----:B------:R-:W-:-:S02]  /*56a0*/  ULEA UR18, UP0, UR12, UR18, 0x2 ;  /* 0x000000120c127291 */ /* 0x000fc4000f80103f */
[----:B------:R-:W-:Y:S01]  /*56b0*/  ULEA UR20, UP1, UR14, UR20, 0x2 ;  /* 0x000000140e147291 */ /* 0x000fe2000f82103f */
[----:B------:R1:W-:Y:S01]  /*56c0*/  STS.128 [R0+0x6000], R72 ;  /* 0x0060004800007388 */ /* 0x0003e20000000c00 */
[----:B------:R-:W-:Y:S02]  /*56d0*/  ULEA.HI.X UR19, UR12, UR19, UR11, 0x2, UP0 ;  /* 0x000000130c137291 */ /* 0x000fe400080f140b */
[----:B------:R-:W-:Y:S01]  /*56e0*/  ULEA.HI.X UR5, UR14, UR21, UR5, 0x2, UP1 ;  /* 0x000000150e057291 */ /* 0x000fe200088f1405 */
[----:B------:R1:W-:Y:S01]  /*56f0*/  STS.128 [R0+0x6800], R76 ;  /* 0x0068004c00007388 */ /* 0x0003e20000000c00 */
[----:B------:R-:W-:-:S03]  /*5700*/  UIMAD UR17, UR4, UR17, UR36 ;  /* 0x00000011041172a4 */ /* 0x000fc6000f8e0224 */
[----:B------:R1:W-:Y:S04]  /*5710*/  STS.128 [R0+0x7000], R80 ;  /* 0x0070005000007388 */ /* 0x0003e80000000c00 */
[----:B------:R1:W-:Y:S01]  /*5720*/  STS.128 [R0+0x7800], R84 ;  /* 0x0078005400007388 */ /* 0x0003e20000000c00 */
[----:B------:R-:W-:Y:S05]  /*5730*/  @P0 BRA `(.L_x_3476) ;  /* 0x0000000000140947 */ /* 0x000fea0003800000 */
.L_x_3477:
[----:B------:R-:W2:Y:S04]  /*5740*/  LDG.E.STRONG.GPU R4, desc[UR46][R2.64] ;  /* 0x0000002e02047981 */ /* 0x000ea8000c1ef900 */
[----:B--2---:R-:W-:Y:S01]  /*5750*/  CCTL.IVALL ;  /* 0x00000000ff00798f */ /* 0x004fe20002000000 */
[----:B------:R-:W-:Y:S05]  /*5760*/  YIELD ;  /* 0x0000000000007946 */ /* 0x000fea0003800000 */
[----:B------:R-:W-:-:S13]  /*5770*/  ISETP.NE.AND P0, PT, R4, UR17, PT ;  /* 0x0000001104007c0c */ /* 0x000fda000bf05270 */
[----:B------:R-:W-:Y:S05]  /*5780*/  @P0 BRA `(.L_x_3477) ;  /* 0xfffffffc00ec0947 */ /* 0x000fea000383ffff */
.L_x_3476:
[----:B------:R-:W-:Y:S05]  /*5790*/  BSYNC B0 ;  /* 0x0000000000007941 */ /* 0x000fea0003800000 */
.L_x_3475:
[----:B------:R-:W-:-:S03]  /*57a0*/  UMOV UR4, 0xffffffff ;  /* 0xffffffff00047882 */ /* 0x000fc60000000000 */
[----:B------:R-:W-:Y:S05]  /*57b0*/  BRA.DIV UR4, `(.L_x_3478) ;  /* 0x00000052041c7947 */ /* 0x000fea000b800000 */
[----:B------:R-:W-:Y:S01]  /*57c0*/  NOP ;  /* 0x0000000000007918 */ /* 0x000fe20000000000 */
.L_x_3579:
        /* <DEDUP_REMOVED lines=15> */
.L_x_3481:
[----:B------:R-:W-:Y:S01]  /*58c0*/  @P0 ELECT P2, URZ, PT ;  /* 0x00000000003f082f */ /* 0x000fe20003840000 */
[----:B------:R2:W-:-:S12]  /*58d0*/  UBLKRED.G.S.ADD.F32.RN [UR4], [UR8], UR9, desc[UR10] ;  /* 0x00000a04080073bb */ /* 0x0005d800080a1409 */
[----:B------:R-:W-:Y:S02]  /*58e0*/  @P2 PLOP3.LUT P0, PT, P2, PT, PT, 0x8, 0x0 ;  /* 0x000000000000281c */ /* 0x000fe4000170e170 */
[----:B------:R-:W-:-:S11]  /*58f0*/  PLOP3.LUT P2, PT, PT, PT, PT, 0x8, 0x0 ;  /* 0x000000000000781c */ /* 0x000fd60003f4e170 */
[----:B--2---:R-:W-:Y:S05]  /*5900*/  @P0 BRA.U.ANY `(.L_x_3481) ;  /* 0xfffffffd00ec0947 */ /* 0x004fea000393ffff */
[----:B------:R0:W-:Y:S01]  /*5910*/  UTMACMDFLUSH ;  /* 0x00000000000079b7 */ /* 0x0001e20000000000 */
[----:B------:R-:W-:-:S04]  /*5920*/  DEPBAR.LE SB0, 0x0 ;  /* 0x000080000000791a */ /* 0x000fc80000000000 */
.L_x_3480:
[----:B------:R-:W-:Y:S05]  /*5930*/  BSYNC B0 ;  /* 0x0000000000007941 */ /* 0x000fea0003800000 */
.L_x_3479:
        /* <DEDUP_REMOVED lines=14> */
.L_x_3483:
[----:B------:R-:W-:Y:S05]  /*5a20*/  BSYNC B0 ;  /* 0x0000000000007941 */ /* 0x000fea0003800000 */
.L_x_3482:
        /* <DEDUP_REMOVED lines=24> */
.L_x_3486:
[----:B-12---:R-:W2:Y:S04]  /*5bb0*/  LDG.E.STRONG.GPU R0, desc[UR46][R2.64] ;  /* 0x0000002e02007981 */ /* 0x006ea8000c1ef900 */
[----:B--2---:R-:W-:Y:S01]  /*5bc0*/  CCTL.IVALL ;  /* 0x00000000ff00798f */ /* 0x004fe20002000000 */
[----:B------:R-:W-:Y:S05]  /*5bd0*/  YIELD ;  /* 0x0000000000007946 */ /* 0x000fea0003800000 */
[----:B------:R-:W-:-:S13]  /*5be0*/  ISETP.NE.AND P0, PT, R0, UR17, PT ;  /* 0x0000001100007c0c */ /* 0x000fda000bf05270 */
[----:B------:R-:W-:Y:S05]  /*5bf0*/  @P0 BRA `(.L_x_3486) ;  /* 0xfffffffc00ec0947 */ /* 0x000fea000383ffff */
.L_x_3485:
[----:B------:R-:W-:Y:S05]  /*5c00*/  BSYNC B0 ;  /* 0x0000000000007941 */ /* 0x000fea0003800000 */
.L_x_3484:
[----:B------:R-:W-:-:S03]  /*5c10*/  UMOV UR4, 0xffffffff ;  /* 0xffffffff00047882 */ /* 0x000fc60000000000 */
[----:B------:R-:W-:Y:S05]  /*5c20*/  BRA.DIV UR4, `(.L_x_3487) ;  /* 0x0000004e041c7947 */ /* 0x000fea000b800000 */
[----:B------:R-:W-:Y:S01]  /*5c30*/  NOP ;  /* 0x0000000000007918 */ /* 0x000fe20000000000 */
.L_x_3582:
        /* <DEDUP_REMOVED lines=16> */
.L_x_3490:
[----:B------:R-:W-:Y:S01]  /*5d40*/  @P0 ELECT P2, URZ, PT ;  /* 0x00000000003f082f */ /* 0x000fe20003840000 */
[----:B------:R3:W-:-:S12]  /*5d50*/  UBLKRED.G.S.ADD.F32.RN [UR4], [UR8], UR6, desc[UR10] ;  /* 0x00000a04080073bb */ /* 0x0007d800080a1406 */
[----:B------:R-:W-:Y:S02]  /*5d60*/  @P2 PLOP3.LUT P0, PT, P2, PT, PT, 0x8, 0x0 ;  /* 0x000000000000281c */ /* 0x000fe4000170e170 */
[----:B------:R-:W-:-:S11]  /*5d70*/  PLOP3.LUT P2, PT, PT, PT, PT, 0x8, 0x0 ;  /* 0x000000000000781c */ /* 0x000fd60003f4e170 */
[----:B---3--:R-:W-:Y:S05]  /*5d80*/  @P0 BRA.U.ANY `(.L_x_3490) ;  /* 0xfffffffd00ec0947 */ /* 0x008fea000393ffff */
[----:B------:R0:W-:Y:S01]  /*5d90*/  UTMACMDFLUSH ;  /* 0x00000000000079b7 */ /* 0x0001e20000000000 */
[----:B------:R-:W-:-:S04]  /*5da0*/  DEPBAR.LE SB0, 0x0 ;  /* 0x000080000000791a */ /* 0x000fc80000000000 */
.L_x_3489:
[----:B------:R-:W-:Y:S05]  /*5db0*/  BSYNC B0 ;  /* 0x0000000000007941 */ /* 0x000fea0003800000 */
.L_x_3488:
        /* <DEDUP_REMOVED lines=14> */
.L_x_3444:
        /* <DEDUP_REMOVED lines=29> */
.L_x_3492:
[----:B------:R-:W-:Y:S01]  /*6070*/  ULDC UR9, c[0x0][0x8cc] ;  /* 0x0002330000097ab9 */ /* 0x000fe20000000800 */
[----:B------:R-:W-:Y:S01]  /*6080*/  UMOV UR7, UR8 ;  /* 0x0000000800077c82 */ /* 0x000fe20008000000 */
[----:B------:R-:W-:-:S11]  /*6090*/  UISETP.NE.AND UP0, UPT, UR9, 0x1, UPT ;  /* 0x000000010900788c */ /* 0x000fd6000bf05270 */
[----:B------:R-:W-:Y:S02]  /*60a0*/  @UP0 ULDC.64 UR10, c[0x0][0x8d0] ;  /* 0x00023400000a0ab9 */ /* 0x000fe40000000a00 */
[----:B------:R-:W-:-:S04]  /*60b0*/  UIMAD.WIDE.U32 UR4, UR8, UR10, URZ ;  /* 0x0000000a080472a5 */ /* 0x000fc8000f8e003f */
[----:B------:R-:W-:-:S04]  /*60c0*/  @UP0 USHF.R.U32.HI UR7, URZ, UR11, UR5 ;  /* 0x0000000b3f070299 */ /* 0x000fc80008011605 */
[----:B------:R-:W-:-:S12]  /*60d0*/  UIMAD UR4, UR7, UR9, URZ ;  /* 0x00000009070472a4 */ /* 0x000fd8000f8e023f */
.L_x_3493:
        /* <DEDUP_REMOVED lines=23> */
.L_x_3494:
        /* <DEDUP_REMOVED lines=13> */
.L_x_3496:
[----:B------:R-:W-:-:S05]  /*6320*/  ULDC UR4, c[0x0][0x8f4] ;  /* 0x00023d0000047ab9 */ /* 0x000fca0000000800 */
.L_x_3495:
        /* <DEDUP_REMOVED lines=48> */
.L_x_3497:
        /* <DEDUP_REMOVED lines=13> */
.L_x_3498:
        /* <DEDUP_REMOVED lines=12> */
.L_x_3499:
        /* <DEDUP_REMOVED lines=68> */
.L_x_3503:
[----:B------:R-:W2:Y:S04]  /*6c00*/  LDG.E.STRONG.GPU R4, desc[UR46][R2.64] ;  /* 0x0000002e02047981 */ /* 0x000ea8000c1ef900 */
[----:B--2---:R-:W-:Y:S01]  /*6c10*/  CCTL.IVALL ;  /* 0x00000000ff00798f */ /* 0x004fe20002000000 */
[----:B------:R-:W-:Y:S05]  /*6c20*/  YIELD ;  /* 0x0000000000007946 */ /* 0x000fea0003800000 */
[----:B------:R-:W-:-:S13]  /*6c30*/  ISETP.NE.AND P1, PT, R4, R5, PT ;  /* 0x000000050400720c */ /* 0x000fda0003f25270 */
[----:B------:R-:W-:Y:S05]  /*6c40*/  @P1 BRA `(.L_x_3503) ;  /* 0xfffffffc00ec1947 */ /* 0x000fea000383ffff */
.L_x_3502:
[----:B------:R-:W-:Y:S05]  /*6c50*/  BSYNC B0 ;  /* 0x0000000000007941 */ /* 0x000fea0003800000 */
.L_x_3501:
[----:B------:R-:W-:-:S03]  /*6c60*/  UMOV UR6, 0xffffffff ;  /* 0xffffffff00067882 */ /* 0x000fc60000000000 */
[----:B------:R-:W-:Y:S05]  /*6c70*/  BRA.DIV UR6, `(.L_x_3504) ;  /* 0x0000003e06247947 */ /* 0x000fea000b800000 */
[----:B------:R-:W-:Y:S01]  /*6c80*/  NOP ;  /* 0x0000000000007918 */ /* 0x000fe20000000000 */
.L_x_3585:
        /* <DEDUP_REMOVED lines=22> */
.L_x_3506:
[----:B------:R-:W-:Y:S05]  /*6df0*/  BSYNC B0 ;  /* 0x0000000000007941 */ /* 0x000fea0003800000 */
.L_x_3505:
        /* <DEDUP_REMOVED lines=20> */
.L_x_3508:
[----:B------:R-:W-:Y:S05]  /*6f40*/  BSYNC B0 ;  /* 0x0000000000007941 */ /* 0x000fea0003800000 */
.L_x_3507:
[----:B------:R-:W-:Y:S06]  /*6f50*/  BAR.ARV 0xa, 0xa0 ;  /* 0x0282800000007b1d */ /* 0x000fec0000002000 */
[----:B------:R-:W-:Y:S04]  /*6f60*/  BSSY B0, `(.L_x_3509) ;  /* 0x0000003000007945 */ /* 0x000fe80003800000 */
[----:B------:R-:W-:Y:S05]  /*6f70*/  @!P0 BRA `(.L_x_3510) ;  /* 0x0000000000048947 */ /* 0x000fea0003800000 */
[----:B------:R-:W-:-:S04]  /*6f80*/  DEPBAR.LE SB0, 0x0 ;  /* 0x000080000000791a */ /* 0x000fc80000000000 */
.L_x_3510:
[----:B------:R-:W-:Y:S05]  /*6f90*/  BSYNC B0 ;  /* 0x0000000000007941 */ /* 0x000fea0003800000 */
.L_x_3509:
        /* <DEDUP_REMOVED lines=19> */
.L_x_3512:
[----:B------:R-:W-:Y:S05]  /*70d0*/  BSYNC B0 ;  /* 0x0000000000007941 */ /* 0x000fea0003800000 */
.L_x_3511:
[----:B------:R-:W-:Y:S01]  /*70e0*/  UIADD3 UR7, UR13, 0x1, URZ ;  /* 0x000000010d077890 */ /* 0x000fe2000fffe03f */
[----:B------:R-:W-:Y:S11]  /*70f0*/  BRA `(.L_x_3513) ;  /* 0x0000000000047947 */ /* 0x000ff60003800000 */
.L_x_3500:
[----:B------:R-:W-:-:S05]  /*7100*/  UMOV UR7, UR13 ;  /* 0x0000000d00077c82 */ /* 0x000fca0008000000 */
.L_x_3513:
        /* <DEDUP_REMOVED lines=16> */
.L_x_3538:
        /* <DEDUP_REMOVED lines=18> */
.L_x_3516:
[----:B------:R-:W2:Y:S04]  /*7330*/  LDG.E.STRONG.GPU R4, desc[UR46][R2.64] ;  /* 0x0000002e02047981 */ /* 0x000ea8000c1ef900 */
[----:B--2---:R-:W-:Y:S01]  /*7340*/  CCTL.IVALL ;  /* 0x00000000ff00798f */ /* 0x004fe20002000000 */
[----:B------:R-:W-:Y:S05]  /*7350*/  YIELD ;  /* 0x0000000000007946 */ /* 0x000fea0003800000 */
[----:B------:R-:W-:-:S13]  /*7360*/  ISETP.NE.AND P1, PT, R4, R5, PT ;  /* 0x000000050400720c */ /* 0x000fda0003f25270 */
[----:B------:R-:W-:Y:S05]  /*7370*/  @P1 BRA `(.L_x_3516) ;  /* 0xfffffffc00ec1947 */ /* 0x000fea000383ffff */
.L_x_3515:
[----:B------:R-:W-:Y:S05]  /*7380*/  BSYNC B0 ;  /* 0x0000000000007941 */ /* 0x000fea0003800000 */
.L_x_3514:
[----:B------:R-:W-:-:S03]  /*7390*/  UMOV UR24, 0xffffffff ;  /* 0xffffffff00187882 */ /* 0x000fc60000000000 */
[----:B------:R-:W-:Y:S05]  /*73a0*/  BRA.DIV UR24, `(.L_x_3517) ;  /* 0x0000003618747947 */ /* 0x000fea000b800000 */
[----:B------:R-:W-:Y:S01]  /*73b0*/  NOP ;  /* 0x0000000000007918 */ /* 0x000fe20000000000 */
.L_x_3588:
        /* <DEDUP_REMOVED lines=19> */
.L_x_3519:
[----:B------:R-:W-:Y:S05]  /*74f0*/  BSYNC B0 ;  /* 0x0000000000007941 */ /* 0x000fea0003800000 */
.L_x_3518:
        /* <DEDUP_REMOVED lines=15> */
.L_x_3521:
[----:B------:R-:W-:Y:S05]  /*75f0*/  BSYNC B0 ;  /* 0x0000000000007941 */ /* 0x000fea0003800000 */
.L_x_3520:
[----:B------:R-:W-:Y:S06]  /*7600*/  BAR.ARV 0xa, 0xa0 ;  /* 0x0282800000007b1d */ /* 0x000fec0000002000 */
[----:B------:R-:W-:Y:S04]  /*7610*/  BSSY B0, `(.L_x_3522) ;  /* 0x0000003000007945 */ /* 0x000fe80003800000 */
[----:B------:R-:W-:Y:S05]  /*7620*/  @!P0 BRA `(.L_x_3523) ;  /* 0x0000000000048947 */ /* 0x000fea0003800000 */
[----:B------:R-:W-:-:S04]  /*7630*/  DEPBAR.LE SB0, 0x0 ;  /* 0x000080000000791a */ /* 0x000fc80000000000 */
.L_x_3523:
[----:B------:R-:W-:Y:S05]  /*7640*/  BSYNC B0 ;  /* 0x0000000000007941 */ /* 0x000fea0003800000 */
.L_x_3522:
        /* <DEDUP_REMOVED lines=19> */
.L_x_3525:
[----:B------:R-:W-:Y:S05]  /*7780*/  BSYNC B0 ;  /* 0x0000000000007941 */ /* 0x000fea0003800000 */
.L_x_3524:
        /* <DEDUP_REMOVED lines=17> */
.L_x_3528:
[----:B------:R-:W2:Y:S04]  /*78a0*/  LDG.E.STRONG.GPU R4, desc[UR46][R2.64] ;  /* 0x0000002e02047981 */ /* 0x000ea8000c1ef900 */
[----:B--2---:R-:W-:Y:S01]  /*78b0*/  CCTL.IVALL ;  /* 0x00000000ff00798f */ /* 0x004fe20002000000 */
[----:B------:R-:W-:Y:S05]  /*78c0*/  YIELD ;  /* 0x0000000000007946 */ /* 0x000fea0003800000 */
[----:B------:R-:W-:-:S13]  /*78d0*/  ISETP.NE.AND P1, PT, R4, R5, PT ;  /* 0x000000050400720c */ /* 0x000fda0003f25270 */
[----:B------:R-:W-:Y:S05]  /*78e0*/  @P1 BRA `(.L_x_3528) ;  /* 0xfffffffc00ec1947 */ /* 0x000fea000383ffff */
.L_x_3527:
[----:B------:R-:W-:Y:S05]  /*78f0*/  BSYNC B0 ;  /* 0x0000000000007941 */ /* 0x000fea0003800000 */
.L_x_3526:
[----:B------:R-:W-:-:S03]  /*7900*/  UMOV UR18, 0xffffffff ;  /* 0xffffffff00127882 */ /* 0x000fc60000000000 */
[----:B------:R-:W-:Y:S05]  /*7910*/  BRA.DIV UR18, `(.L_x_3529) ;  /* 0x0000003212347947 */ /* 0x000fea000b800000 */
[----:B------:R-:W-:Y:S01]  /*7920*/  NOP ;  /* 0x0000000000007918 */ /* 0x000fe20000000000 */
.L_x_3591:
        /* <DEDUP_REMOVED lines=15> */
.L_x_3531:
[----:B------:R-:W-:Y:S05]  /*7a20*/  BSYNC B0 ;  /* 0x0000000000007941 */ /* 0x000fea0003800000 */
.L_x_3530:
        /* <DEDUP_REMOVED lines=15> */
.L_x_3533:
[----:B------:R-:W-:Y:S05]  /*7b20*/  BSYNC B0 ;  /* 0x0000000000007941 */ /* 0x000fea0003800000 */
.L_x_3532:
[----:B------:R-:W-:Y:S06]  /*7b30*/  BAR.ARV 0xa, 0xa0 ;  /* 0x0282800000007b1d */ /* 0x000fec0000002000 */
[----:B------:R-:W-:Y:S04]  /*7b40*/  BSSY B0, `(.L_x_3534) ;  /* 0x0000003000007945 */ /* 0x000fe80003800000 */
[----:B------:R-:W-:Y:S05]  /*7b50*/  @!P0 BRA `(.L_x_3535) ;  /* 0x0000000000048947 */ /* 0x000fea0003800000 */
[----:B------:R-:W-:-:S04]  /*7b60*/  DEPBAR.LE SB0, 0x0 ;  /* 0x000080000000791a */ /* 0x000fc80000000000 */
.L_x_3535:
[----:B------:R-:W-:Y:S05]  /*7b70*/  BSYNC B0 ;  /* 0x0000000000007941 */ /* 0x000fea0003800000 */
.L_x_3534:
        /* <DEDUP_REMOVED lines=19> */
.L_x_3537:
[----:B------:R-:W-:Y:S05]  /*7cb0*/  BSYNC B0 ;  /* 0x0000000000007941 */ /* 0x000fea0003800000 */
.L_x_3536:
[----:B------:R-:W-:Y:S02]  /*7cc0*/  UIADD3 UR7, UR7, 0x2, URZ ;  /* 0x0000000207077890 */ /* 0x000fe4000fffe03f */
[----:B------:R-:W-:Y:S02]  /*7cd0*/  UIADD3 UR6, UR6, 0x4000, URZ ;  /* 0x0000400006067890 */ /* 0x000fe4000fffe03f */
[----:B------:R-:W-:-:S06]  /*7ce0*/  UISETP.GE.AND UP0, UPT, UR7, UR12, UPT ;  /* 0x0000000c0700728c */ /* 0x000fcc000bf06270 */
[----:B------:R-:W-:-:S13]  /*7cf0*/  PLOP3.LUT P1, PT, PT, PT, UP0, 0x80, 0x0 ;  /* 0x000000000000781c */ /* 0x000fda0003f2f008 */
[----:B------:R-:W-:Y:S05]  /*7d00*/  @!P1 BRA `(.L_x_3538) ;  /* 0xfffffff400409947 */ /* 0x000fea000383ffff */
[----:B------:R-:W-:Y:S05]  /*7d10*/  BRA `(.L_x_3451) ;  /* 0x0000002800587947 */ /* 0x000fea0003800000 */
.L_x_3491:
        /* <DEDUP_REMOVED lines=21> */
.L_x_3539:
[----:B------:R-:W1:Y:S01]  /*7e70*/  LDC R3, c[0x0][0x8cc] ;  /* 0x00023300ff037b82 */ /* 0x000e620000000800 */
[----:B------:R-:W-:Y:S01]  /*7e80*/  IMAD.MOV.U32 R0, RZ, RZ, R5 ;  /* 0x000000ffff007224 */ /* 0x000fe200078e0005 */
[----:B-1----:R-:W-:-:S13]  /*7e90*/  ISETP.NE.AND P0, PT, R3, 0x1, PT ;  /* 0x000000010300780c */ /* 0x002fda0003f05270 */
[----:B------:R-:W1:Y:S02]  /*7ea0*/  @P0 LDC.64 R6, c[0x0][0x8d0] ;  /* 0x00023400ff060b82 */ /* 0x000e640000000a00 */
[----:B-1----:R-:W-:-:S05]  /*7eb0*/  @P0 IMAD.HI.U32 R4, R5, R6, RZ ;  /* 0x0000000605040227 */ /* 0x002fca00078e00ff */
[----:B------:R-:W-:-:S05]  /*7ec0*/  @P0 SHF.R.U32.HI R0, RZ, R7, R4 ;  /* 0x00000007ff000219 */ /* 0x000fca0000011604 */
[----:B------:R-:W-:-:S07]  /*7ed0*/  IMAD R3, R0, R3, RZ ;  /* 0x0000000300037224 */ /* 0x000fce00078e02ff */
.L_x_3540:
        /* <DEDUP_REMOVED lines=23> */
.L_x_3541:
        /* <DEDUP_REMOVED lines=10> */
.L_x_3543:
[----:B------:R-:W2:Y:S02]  /*80f0*/  LDC R4, c[0x0][0x8f4] ;  /* 0x00023d00ff047b82 */ /* 0x000ea40000000800 */
.L_x_3542:
[----:B--2--5:R-:W-:Y:S01]  /*8100*/  VIADD R4, R4, 0x7f ;  /* 0x0000007f04047836 */ /* 0x024fe20000000000 */
[----:B------:R-:W-:Y:S01]  /*8110*/  LOP3.LUT R12, R0, 0x1ffffff, RZ, 0x3c, !PT ;  /* 0x01ffffff000c7812 */ /* 0x000fe200078e3cff */
[----:B------:R-:W-:Y:S02]  /*8120*/  IMAD.MOV.U32 R10, RZ, RZ, 0x1 ;  /* 0x00000001ff0a7424 */ /* 0x000fe400078e00ff */
[----:B-1----:R-:W-:Y:S01]  /*8130*/  IMAD.MOV.U32 R2, RZ, RZ, RZ ;  /* 0x000000ffff027224 */ /* 0x002fe200078e00ff */
        /* <DEDUP_REMOVED lines=38> */
.L_x_3545:
        /* <DEDUP_REMOVED lines=20> */
.L_x_3546:
[----:B------:R-:W-:Y:S05]  /*84e0*/  @!P0 BRA `(.L_x_3547) ;  /* 0x00000000000c8947 */ /* 0x000fea0003800000 */
[----:B------:R-:W2:Y:S04]  /*84f0*/  LDG.E R5, desc[UR46][R2.64] ;  /* 0x0000002e02057981 */ /* 0x000ea8000c1e1900 */
[----:B------:R-:W2:Y:S02]  /*8500*/  LDG.E R0, desc[UR46][R2.64+0x4] ;  /* 0x0000042e02007981 */ /* 0x000ea4000c1e1900 */
[----:B--2---:R-:W-:-:S07]  /*8510*/  IMAD.IADD R0, R0, 0x1, -R5 ;  /* 0x0000000100007824 */ /* 0x004fce00078e0a05 */
.L_x_3547:
        /* <DEDUP_REMOVED lines=66> */
.L_x_3592:
        /* <DEDUP_REMOVED lines=15> */
.L_x_3550:
        /* <DEDUP_REMOVED lines=92> */
.L_x_3561:
[----:B-123--:R-:W-:-:S04]  /*8ff0*/  SHF.L.U32 R18, R10, 0x1f, RZ ;  /* 0x0000001f0a127819 */ /* 0x00efc800000006ff */
[----:B------:R-:W2:Y:S02]  /*9000*/  SYNCS.PHASECHK.TRANS64.TRYWAIT P1, [R15+URZ+0x30840], R18 ;  /* 0x030840120f0075a7 */ /* 0x000ea4000802017f */
[----:B--2---:R-:W-:Y:S05]  /*9010*/  @!P1 BRA `(.L_x_3553) ;  /* 0x0000001800a49947 */ /* 0x004fea0003800000 */
.L_x_3593:
        /* <DEDUP_REMOVED lines=8> */
.L_x_3554:
        /* <DEDUP_REMOVED lines=37> */
.L_x_3594:
        /* <DEDUP_REMOVED lines=8> */
.L_x_3556:
        /* <DEDUP_REMOVED lines=37> */
.L_x_3595:
        /* <DEDUP_REMOVED lines=8> */
.L_x_3558:
        /* <DEDUP_REMOVED lines=31> */
.L_x_3597:
        /* <DEDUP_REMOVED lines=8> */
.L_x_3560:
        /* <DEDUP_REMOVED lines=37> */
.L_x_3552:
[----:B------:R-:W4:Y:S02]  /*9b00*/  LDL.LU R4, [R1+0x8] ;  /* 0x0000080001047983 */ /* 0x000f240000300800 */
[----:B----4-:R-:W-:Y:S02]  /*9b10*/  ISETP.NE.AND P1, PT, R4, RZ, PT ;  /* 0x000000ff0400720c */ /* 0x010fe40003f25270 */
[----:B------:R4:W5:Y:S11]  /*9b20*/  LDL R4, [R1+0x4] ;  /* 0x0000040001047983 */ /* 0x0009760000100800 */
[----:B----4-:R-:W-:Y:S05]  /*9b30*/  @!P1 BRA `(.L_x_3551) ;  /* 0x00000004005c9947 */ /* 0x010fea0003800000 */
[----:B------:R-:W-:-:S04]  /*9b40*/  SHF.L.U32 R12, R10, 0x1f, RZ ;  /* 0x0000001f0a0c7819 */ /* 0x000fc800000006ff */
[----:B------:R-:W4:Y:S02]  /*9b50*/  SYNCS.PHASECHK.TRANS64.TRYWAIT P1, [R15+URZ+0x30840], R12 ;  /* 0x0308400c0f0075a7 */ /* 0x000f24000802017f */
[----:B----4-:R-:W-:Y:S05]  /*9b60*/  @!P1 BRA `(.L_x_3562) ;  /* 0x0000001000249947 */ /* 0x010fea0003800000 */
.L_x_3598:
        /* <DEDUP_REMOVED lines=8> */
.L_x_3563:
        /* <DEDUP_REMOVED lines=34> */
.L_x_3599:
        /* <DEDUP_REMOVED lines=8> */
.L_x_3565:
        /* <DEDUP_REMOVED lines=34> */
.L_x_3551:
[----:B------:R-:W1:Y:S01]  /*a0b0*/  S2R R0, SR_TID.X ;  /* 0x0000000000007919 */ /* 0x000e620000002100 */
[----:B------:R-:W-:Y:S01]  /*a0c0*/  IMAD R3, R16, 0x8, R15 ;  /* 0x0000000810037824 */ /* 0x000fe200078e020f */
[----:B-1----:R-:W-:Y:S02]  /*a0d0*/  LOP3.LUT R2, R0, 0x7f, RZ, 0xc0, !PT ;  /* 0x0000007f00027812 */ /* 0x002fe400078ec0ff */
[----:B------:R-:W-:Y:S02]  /*a0e0*/  SHF.L.U32 R0, R10, 0x1f, RZ ;  /* 0x0000001f0a007819 */ /* 0x000fe400000006ff */
[----:B------:R-:W-:Y:S02]  /*a0f0*/  ISETP.NE.AND P1, PT, R2, RZ, PT ;  /* 0x000000ff0200720c */ /* 0x000fe40003f25270 */
[----:B------:R-:W1:Y:S02]  /*a100*/  SYNCS.PHASECHK.TRANS64.TRYWAIT P0, [R3+URZ+0x30840], R0 ;  /* 0x03084000030075a7 */ /* 0x000e64000800017f */
[----:B-1----:R-:W-:Y:S09]  /*a110*/  @!P0 BRA `(.L_x_3566) ;  /* 0x0000000800e08947 */ /* 0x002ff20003800000 */
.L_x_3600:
[----:B------:R-:W-:Y:S05]  /*a120*/  @P1 BRA `(.L_x_3567) ;  /* 0x0000000000181947 */ /* 0x000fea0003800000 */
[----:B------:R-:W1:Y:S01]  /*a130*/  S2R R2, SR_TID.X ;  /* 0x0000000000027919 */ /* 0x000e620000002100 */
[----:B------:R-:W-:-:S04]  /*a140*/  IMAD.MOV.U32 R0, RZ, RZ, 0x4100 ;  /* 0x00004100ff007424 */ /* 0x000fc800078e00ff */
[----:B------:R1:W-:Y:S02]  /*a150*/  SYNCS.ARRIVE.TRANS64 RZ, [R3+URZ+0x30830], R0 ;  /* 0x0308300003ff79a7 */ /* 0x0003e4000800003f */
[----:B-1----:R-:W-:-:S13]  /*a160*/  LOP3.LUT P0, RZ, R2, 0x1f, RZ, 0xc0, !PT ;  /* 0x0000001f02ff7812 */ /* 0x002fda000780c0ff */
[----:B------:R-:W-:Y:S05]  /*a170*/  @!P0 BRA `(.L_x_3567) ;  /* 0x0000000000048947 */ /* 0x000fea0003800000 */
[----:B------:R-:W-:Y:S01]  /*a180*/  BPT.TRAP 0x1 ;  /* 0x000000040000795c */ /* 0x000fe20000300000 */
.L_x_3567:
        /* <DEDUP_REMOVED lines=41> */
.L_x_3548:
[----:B------:R-:W-:Y:S05]  /*a420*/  BSYNC B0 ;  /* 0x0000000000007941 */ /* 0x000fea0003800000 */
.L_x_3544:
[----:B------:R-:W-:-:S03]  /*a430*/  UMOV UR7, 0xffffffff ;  /* 0xffffffff00077882 */ /* 0x000fc60000000000 */
[----:B------:R-:W-:Y:S05]  /*a440*/  BRA.DIV UR7, `(.L_x_3568) ;  /* 0x0000000a07287947 */ /* 0x000fea000b800000 */
[----:B------:R-:W-:-:S13]  /*a450*/  ELECT P6, URZ, PT ;  /* 0x00000000003f782f */ /* 0x000fda00038c0000 */
.L_x_3603:
[----:B------:R-:W-:Y:S05]  /*a460*/  @!P6 BRA `(.L_x_3451) ;  /* 0x000000000084e947 */ /* 0x000fea0003800000 */
[----:B------:R-:W-:-:S06]  /*a470*/  ULOP3.LUT UR7, UR38, 0x2, URZ, 0xfc, !UPT ;  /* 0x0000000226077892 */ /* 0x000fcc000f8efc3f */
[----:B------:R-:W-:-:S05]  /*a480*/  IMAD.U32 R0, RZ, RZ, UR7 ;  /* 0x00000007ff007e24 */ /* 0x000fca000f8e00ff */
[----:B------:R-:W-:-:S13]  /*a490*/  ISETP.NE.AND P2, PT, R0, 0x3, PT ;  /* 0x000000030000780c */ /* 0x000fda0003f45270 */
[----:B------:R-:W-:Y:S05]  /*a4a0*/  @!P2 BRA `(.L_x_3569) ;  /* 0x000000000004a947 */ /* 0x000fea0003800000 */
[----:B------:R-:W-:Y:S01]  /*a4b0*/  BPT.TRAP 0x1 ;  /* 0x000000040000795c */ /* 0x000fe20000300000 */
.L_x_3569:
        /* <DEDUP_REMOVED lines=15> */
.L_x_3604:
[----:B------:R-:W2:Y:S02]  /*a5b0*/  SYNCS.PHASECHK.TRANS64.TRYWAIT P0, [R3+URZ], R0 ;  /* 0x00000000030075a7 */ /* 0x000ea4000800017f */
[----:B--2---:R-:W-:Y:S05]  /*a5c0*/  @!P0 BRA `(.L_x_3571) ;  /* 0x0000000400fc8947 */ /* 0x004fea0003800000 */
.L_x_3605:
[----:B------:R-:W-:Y:S05]  /*a5d0*/  @!P2 BRA `(.L_x_3572) ;  /* 0x000000000004a947 */ /* 0x000fea0003800000 */
[----:B------:R-:W-:Y:S01]  /*a5e0*/  BPT.TRAP 0x1 ;  /* 0x000000040000795c */ /* 0x000fe20000300000 */
.L_x_3572:
[----:B--2---:R-:W-:-:S04]  /*a5f0*/  VIADD R3, R8, 0x30840 ;  /* 0x0003084008037836 */ /* 0x004fc80000000000 */
[----:B------:R-:W-:-:S04]  /*a600*/  IMAD R5, R2, 0x8, R3 ;  /* 0x0000000802057824 */ /* 0x000fc800078e0203 */
[----:B------:R-:W2:Y:S02]  /*a610*/  SYNCS.PHASECHK.TRANS64.TRYWAIT P0, [R5+URZ], R4 ;  /* 0x00000004050075a7 */ /* 0x000ea4000800017f */
[----:B--2---:R-:W-:Y:S05]  /*a620*/  @!P0 BRA `(.L_x_3573) ;  /* 0x0000000400f88947 */ /* 0x004fea0003800000 */
.L_x_3606:
[----:B------:R-:W-:-:S07]  /*a630*/  IMAD R3, R6, 0x8, R3 ;  /* 0x0000000806037824 */ /* 0x000fce00078e0203 */
.L_x_3574:
[----:B---3--:R3:W4:Y:S02]  /*a640*/  SYNCS.PHASECHK.TRANS64.TRYWAIT P0, [R3+URZ], R0 ;  /* 0x00000000030075a7 */ /* 0x008724000800017f */
[----:B----4-:R-:W-:Y:S05]  /*a650*/  @!P0 NANOSLEEP.SYNCS 0x989680 ;  /* 0x009896800000895d */ /* 0x010fea0003900000 */
[----:B------:R-:W4:Y:S02]  /*a660*/  @!P0 SYNCS.PHASECHK.TRANS64 P0, [R3+URZ], R0 ;  /* 0x00000000030085a7 */ /* 0x000f24000800007f */
[----:B----4-:R-:W-:Y:S05]  /*a670*/  @!P0 BRA `(.L_x_3574) ;  /* 0xfffffffc00f08947 */ /* 0x010fea000383ffff */
.L_x_3451:
[----:B------:R-:W-:Y:S05]  /*a680*/  BSYNC B6 ;  /* 0x0000000000067941 */ /* 0x000fea0003800000 */
.L_x_3443:
[----:B------:R-:W-:Y:S05]  /*a690*/  EXIT ;  /* 0x000000000000794d */ /* 0x000fea0003800000 */
.L_x_3461:
[----:B------:R-:W-:Y:S02]  /*a6a0*/  IMAD.MOV.U32 R12, RZ, RZ, RZ ;  /* 0x000000ffff0c7224 */ /* 0x000fe400078e00ff */
[----:B------:R-:W-:Y:S02]  /*a6b0*/  IMAD.MOV.U32 R11, RZ, RZ, 0x1f ;  /* 0x0000001fff0b7424 */ /* 0x000fe400078e00ff */
[----:B------:R-:W-:-:S07]  /*a6c0*/  IMAD.MOV.U32 R15, RZ, RZ, -0x1 ;  /* 0xffffffffff0f7424 */ /* 0x000fce00078e00ff */
[----:B------:R-:W-:Y:S05]  /*a6d0*/  WARPSYNC.COLLECTIVE R15, `(.L_x_3575) ;  /* 0x000000000f087348 */ /* 0x000fea0003c00000 */
[----:B------:R1:W2:Y:S02]  /*a6e0*/  SHFL.IDX P6, R14, R13, R12, R11 ;  /* 0x0000000c0d0e7389 */ /* 0x0002a400000c000b */
[----:B-12---:R-:W-:Y:S01]  /*a6f0*/  ENDCOLLECTIVE ;  /* 0x000000000000791b */ /* 0x006fe20003800000 */
.L_x_3575:
[----:B------:R-:W-:Y:S05]  /*a700*/  BRA `(.L_x_3576) ;  /* 0xffffff7000547947 */ /* 0x000fea000383ffff */
.L_x_3463:
        /* <DEDUP_REMOVED lines=8> */
.L_x_3467:
[----:B---3--:R3:W4:Y:S02]  /*a790*/  SYNCS.PHASECHK.TRANS64.TRYWAIT P1, [R0+URZ+0x30810], R209 ;  /* 0x030810d1000075a7 */ /* 0x008724000802017f */
[----:B----4-:R-:W-:Y:S05]  /*a7a0*/  @!P1 NANOSLEEP.SYNCS 0x989680 ;  /* 0x009896800000995d */ /* 0x010fea0003900000 */
[----:B------:R-:W4:Y:S02]  /*a7b0*/  @!P1 SYNCS.PHASECHK.TRANS64 P1, [R0+URZ+0x30810], R209 ;  /* 0x030810d1000095a7 */ /* 0x000f24000802007f */
[----:B----4-:R-:W-:Y:S05]  /*a7c0*/  @!P1 BRA `(.L_x_3467) ;  /* 0xfffffffc00f09947 */ /* 0x010fea000383ffff */
[----:B------:R-:W-:Y:S05]  /*a7d0*/  BRA `(.L_x_3466) ;  /* 0xffffff78003c7947 */ /* 0x000fea000383ffff */
.L_x_3471:
[----:B------:R1:W1:Y:S02]  /*a7e0*/  SYNCS.PHASECHK.TRANS64.TRYWAIT P1, [R0+URZ+0x30830], R209 ;  /* 0x030830d1000075a7 */ /* 0x000264000802017f */
[----:B-1----:R-:W-:Y:S05]  /*a7f0*/  @!P1 NANOSLEEP.SYNCS 0x989680 ;  /* 0x009896800000995d */ /* 0x002fea0003900000 */
[----:B------:R-:W1:Y:S02]  /*a800*/  @!P1 SYNCS.PHASECHK.TRANS64 P1, [R0+URZ+0x30830], R209 ;  /* 0x030830d1000095a7 */ /* 0x000e64000802007f */
[----:B-1----:R-:W-:Y:S05]  /*a810*/  @!P1 BRA `(.L_x_3471) ;  /* 0xfffffffc00f09947 */ /* 0x002fea000383ffff */
[----:B------:R-:W-:Y:S05]  /*a820*/  BRA `(.L_x_3470) ;  /* 0xffffff80005c7947 */ /* 0x000fea000383ffff */
.L_x_3478:
[----:B------:R-:W-:Y:S01]  /*a830*/  BSSY B0, `(.L_x_3577) ;  /* 0x0000005000007945 */ /* 0x000fe20003800000 */
[----:B------:R-:W-:-:S07]  /*a840*/  IMAD.MOV.U32 R15, RZ, RZ, -0x1 ;  /* 0xffffffffff0f7424 */ /* 0x000fce00078e00ff */
[----:B-1----:R-:W-:Y:S05]  /*a850*/  WARPSYNC.COLLECTIVE R15, `(.L_x_3578) ;  /* 0x000000000f087348 */ /* 0x002fea0003c00000 */
[----:B------:R-:W-:Y:S01]  /*a860*/  NOP ;  /* 0x0000000000007918 */ /* 0x000fe20000000000 */
[----:B-1----:R-:W-:Y:S01]  /*a870*/  ENDCOLLECTIVE ;  /* 0x000000000000791b */ /* 0x002fe20003800000 */
.L_x_3578:
[----:B------:R-:W-:Y:S05]  /*a880*/  BSYNC B0 ;  /* 0x0000000000007941 */ /* 0x000fea0003800000 */
.L_x_3577:
[----:B------:R-:W-:Y:S05]  /*a890*/  BRA `(.L_x_3579) ;  /* 0xffffffac00cc7947 */ /* 0x000fea000383ffff */
.L_x_3487:
[----:B------:R-:W-:Y:S01]  /*a8a0*/  BSSY B0, `(.L_x_3580) ;  /* 0x0000005000007945 */ /* 0x000fe20003800000 */
[----:B------:R-:W-:-:S07]  /*a8b0*/  IMAD.MOV.U32 R15, RZ, RZ, -0x1 ;  /* 0xffffffffff0f7424 */ /* 0x000fce00078e00ff */
[----:B-12---:R-:W-:Y:S05]  /*a8c0*/  WARPSYNC.COLLECTIVE R15, `(.L_x_3581) ;  /* 0x000000000f087348 */ /* 0x006fea0003c00000 */
[----:B------:R-:W-:Y:S01]  /*a8d0*/  NOP ;  /* 0x0000000000007918 */ /* 0x000fe20000000000 */
[----:B-12---:R-:W-:Y:S01]  /*a8e0*/  ENDCOLLECTIVE ;  /* 0x000000000000791b */ /* 0x006fe20003800000 */
.L_x_3581:
[----:B------:R-:W-:Y:S05]  /*a8f0*/  BSYNC B0 ;  /* 0x0000000000007941 */ /* 0x000fea0003800000 */
.L_x_3580:
[----:B------:R-:W-:Y:S05]  /*a900*/  BRA `(.L_x_3582) ;  /* 0xffffffb000cc7947 */ /* 0x000fea000383ffff */
.L_x_3504:
[----:B------:R-:W-:Y:S01]  /*a910*/  BSSY B0, `(.L_x_3583) ;  /* 0x0000005000007945 */ /* 0x000fe20003800000 */
[----:B------:R-:W-:-:S07]  /*a920*/  IMAD.MOV.U32 R15, RZ, RZ, -0x1 ;  /* 0xffffffffff0f7424 */ /* 0x000fce00078e00ff */
[----:B------:R-:W-:Y:S05]  /*a930*/  WARPSYNC.COLLECTIVE R15, `(.L_x_3584) ;  /* 0x000000000f087348 */ /* 0x000fea0003c00000 */
[----:B------:R-:W-:Y:S01]  /*a940*/  NOP ;  /* 0x0000000000007918 */ /* 0x000fe20000000000 */
[----:B------:R-:W-:Y:S01]  /*a950*/  ENDCOLLECTIVE ;  /* 0x000000000000791b */ /* 0x000fe20003800000 */
.L_x_3584:
[----:B------:R-:W-:Y:S05]  /*a960*/  BSYNC B0 ;  /* 0x0000000000007941 */ /* 0x000fea0003800000 */
.L_x_3583:
[----:B------:R-:W-:Y:S05]  /*a970*/  BRA `(.L_x_3585) ;  /* 0xffffffc000c47947 */ /* 0x000fea000383ffff */
.L_x_3517:
[----:B------:R-:W-:Y:S01]  /*a980*/  BSSY B0, `(.L_x_3586) ;  /* 0x0000005000007945 */ /* 0x000fe20003800000 */
[----:B------:R-:W-:-:S07]  /*a990*/  IMAD.MOV.U32 R15, RZ, RZ, -0x1 ;  /* 0xffffffffff0f7424 */ /* 0x000fce00078e00ff */
[----:B------:R-:W-:Y:S05]  /*a9a0*/  WARPSYNC.COLLECTIVE R15, `(.L_x_3587) ;  /* 0x000000000f087348 */ /* 0x000fea0003c00000 */
[----:B------:R-:W-:Y:S01]  /*a9b0*/  NOP ;  /* 0x0000000000007918 */ /* 0x000fe20000000000 */
[----:B------:R-:W-:Y:S01]  /*a9c0*/  ENDCOLLECTIVE ;  /* 0x000000000000791b */ /* 0x000fe20003800000 */
.L_x_3587:
[----:B------:R-:W-:Y:S05]  /*a9d0*/  BSYNC B0 ;  /* 0x0000000000007941 */ /* 0x000fea0003800000 */
.L_x_3586:
[----:B------:R-:W-:Y:S05]  /*a9e0*/  BRA `(.L_x_3588) ;  /* 0xffffffc800747947 */ /* 0x000fea000383ffff */
.L_x_3529:
[----:B------:R-:W-:Y:S01]  /*a9f0*/  BSSY B0, `(.L_x_3589) ;  /* 0x0000005000007945 */ /* 0x000fe20003800000 */
[----:B------:R-:W-:-:S07]  /*aa00*/  IMAD.MOV.U32 R15, RZ, RZ, -0x1 ;  /* 0xffffffffff0f7424 */ /* 0x000fce00078e00ff */
[----:B------:R-:W-:Y:S05]  /*aa10*/  WARPSYNC.COLLECTIVE R15, `(.L_x_3590) ;  /* 0x000000000f087348 */ /* 0x000fea0003c00000 */
[----:B------:R-:W-:Y:S01]  /*aa20*/  NOP ;  /* 0x0000000000007918 */ /* 0x000fe20000000000 */
[----:B------:R-:W-:Y:S01]  /*aa30*/  ENDCOLLECTIVE ;  /* 0x000000000000791b */ /* 0x000fe20003800000 */
.L_x_3590:
[----:B------:R-:W-:Y:S05]  /*aa40*/  BSYNC B0 ;  /* 0x0000000000007941 */ /* 0x000fea0003800000 */
.L_x_3589:
[----:B------:R-:W-:Y:S05]  /*aa50*/  BRA `(.L_x_3591) ;  /* 0xffffffcc00b47947 */ /* 0x000fea000383ffff */
.L_x_3549:
[----:B-1----:R1:W2:Y:S02]  /*aa60*/  SYNCS.PHASECHK.TRANS64.TRYWAIT P0, [R15+URZ+0x30820], R2 ;  /* 0x030820020f0075a7 */ /* 0x0022a4000800017f */
[----:B--2---:R-:W-:Y:S05]  /*aa70*/  @!P0 NANOSLEEP.SYNCS 0x989680 ;  /* 0x009896800000895d */ /* 0x004fea0003900000 */
[----:B------:R-:W2:Y:S02]  /*aa80*/  @!P0 SYNCS.PHASECHK.TRANS64 P0, [R15+URZ+0x30820], R2 ;  /* 0x030820020f0085a7 */ /* 0x000ea4000800007f */
[----:B--2---:R-:W-:Y:S05]  /*aa90*/  @!P0 BRA `(.L_x_3549) ;  /* 0xfffffffc00f08947 */ /* 0x004fea000383ffff */
[----:B------:R-:W-:Y:S05]  /*aaa0*/  BRA `(.L_x_3592) ;  /* 0xffffffdc00a47947 */ /* 0x000fea000383ffff */
.L_x_3553:
[----:B--2---:R2:W3:Y:S02]  /*aab0*/  SYNCS.PHASECHK.TRANS64.TRYWAIT P1, [R15+URZ+0x30840], R18 ;  /* 0x030840120f0075a7 */ /* 0x0044e4000802017f */
[----:B---3--:R-:W-:Y:S05]  /*aac0*/  @!P1 NANOSLEEP.SYNCS 0x989680 ;  /* 0x009896800000995d */ /* 0x008fea0003900000 */
[----:B------:R-:W3:Y:S02]  /*aad0*/  @!P1 SYNCS.PHASECHK.TRANS64 P1, [R15+URZ+0x30840], R18 ;  /* 0x030840120f0095a7 */ /* 0x000ee4000802007f */
[----:B---3--:R-:W-:Y:S05]  /*aae0*/  @!P1 BRA `(.L_x_3553) ;  /* 0xfffffffc00f09947 */ /* 0x008fea000383ffff */
[----:B------:R-:W-:Y:S05]  /*aaf0*/  BRA `(.L_x_3593) ;  /* 0xffffffe400487947 */ /* 0x000fea000383ffff */
.L_x_3555:
[----:B-1----:R1:W3:Y:S02]  /*ab00*/  SYNCS.PHASECHK.TRANS64.TRYWAIT P1, [R15+URZ+0x30828], R18 ;  /* 0x030828120f0075a7 */ /* 0x0022e4000802017f */
[----:B---3--:R-:W-:Y:S05]  /*ab10*/  @!P1 NANOSLEEP.SYNCS 0x989680 ;  /* 0x009896800000995d */ /* 0x008fea0003900000 */
[----:B------:R-:W3:Y:S02]  /*ab20*/  @!P1 SYNCS.PHASECHK.TRANS64 P1, [R15+URZ+0x30828], R18 ;  /* 0x030828120f0095a7 */ /* 0x000ee4000802007f */
[----:B---3--:R-:W-:Y:S05]  /*ab30*/  @!P1 BRA `(.L_x_3555) ;  /* 0xfffffffc00f09947 */ /* 0x008fea000383ffff */
[----:B------:R-:W-:Y:S05]  /*ab40*/  BRA `(.L_x_3594) ;  /* 0xffffffe400e87947 */ /* 0x000fea000383ffff */
.L_x_3557:
[----:B---3--:R3:W4:Y:S02]  /*ab50*/  SYNCS.PHASECHK.TRANS64.TRYWAIT P1, [R15+URZ+0x30848], R18 ;  /* 0x030848120f0075a7 */ /* 0x008724000802017f */
[----:B----4-:R-:W-:Y:S05]  /*ab60*/  @!P1 NANOSLEEP.SYNCS 0x989680 ;  /* 0x009896800000995d */ /* 0x010fea0003900000 */
[----:B------:R-:W4:Y:S02]  /*ab70*/  @!P1 SYNCS.PHASECHK.TRANS64 P1, [R15+URZ+0x30848], R18 ;  /* 0x030848120f0095a7 */ /* 0x000f24000802007f */
[----:B----4-:R-:W-:Y:S05]  /*ab80*/  @!P1 BRA `(.L_x_3557) ;  /* 0xfffffffc00f09947 */ /* 0x010fea000383ffff */
[----:B------:R-:W-:Y:S05]  /*ab90*/  BRA `(.L_x_3595) ;  /* 0xffffffe800887947 */ /* 0x000fea000383ffff */
.L_x_3559:
[----:B------:R-:W-:-:S07]  /*aba0*/  SHF.L.U32 R4, R10, 0x1f, RZ ;  /* 0x0000001f0a047819 */ /* 0x000fce00000006ff */
.L_x_3596:
[----:B----4-:R4:W1:Y:S02]  /*abb0*/  SYNCS.PHASECHK.TRANS64.TRYWAIT P1, [R15+URZ+0x30820], R4 ;  /* 0x030820040f0075a7 */ /* 0x010864000802017f */
[----:B-1----:R-:W-:Y:S05]  /*abc0*/  @!P1 NANOSLEEP.SYNCS 0x989680 ;  /* 0x009896800000995d */ /* 0x002fea0003900000 */
[----:B------:R-:W1:Y:S02]  /*abd0*/  @!P1 SYNCS.PHASECHK.TRANS64 P1, [R15+URZ+0x30820], R4 ;  /* 0x030820040f0095a7 */ /* 0x000e64000802007f */
[----:B-1----:R-:W-:Y:S05]  /*abe0*/  @!P1 BRA `(.L_x_3596) ;  /* 0xfffffffc00f09947 */ /* 0x002fea000383ffff */
[----:B------:R-:W-:Y:S05]  /*abf0*/  BRA `(.L_x_3597) ;  /* 0xffffffec000c7947 */ /* 0x000fea000383ffff */
.L_x_3562:
[----:B----4-:R4:W1:Y:S02]  /*ac00*/  SYNCS.PHASECHK.TRANS64.TRYWAIT P1, [R15+URZ+0x30840], R12 ;  /* 0x0308400c0f0075a7 */ /* 0x010864000802017f */
[----:B-1----:R-:W-:Y:S05]  /*ac10*/  @!P1 NANOSLEEP.SYNCS 0x989680 ;  /* 0x009896800000995d */ /* 0x002fea0003900000 */
[----:B------:R-:W1:Y:S02]  /*ac20*/  @!P1 SYNCS.PHASECHK.TRANS64 P1, [R15+URZ+0x30840], R12 ;  /* 0x0308400c0f0095a7 */ /* 0x000e64000802007f */
[----:B-1----:R-:W-:Y:S05]  /*ac30*/  @!P1 BRA `(.L_x_3562) ;  /* 0xfffffffc00f09947 */ /* 0x002fea000383ffff */
[----:B------:R-:W-:Y:S05]  /*ac40*/  BRA `(.L_x_3598) ;  /* 0xffffffec00c87947 */ /* 0x000fea000383ffff */
.L_x_3564:
[----:B-1----:R1:W2:Y:S02]  /*ac50*/  SYNCS.PHASECHK.TRANS64.TRYWAIT P1, [R15+URZ+0x30828], R12 ;  /* 0x0308280c0f0075a7 */ /* 0x0022a4000802017f */
[----:B--2---:R-:W-:Y:S05]  /*ac60*/  @!P1 NANOSLEEP.SYNCS 0x989680 ;  /* 0x009896800000995d */ /* 0x004fea0003900000 */
[----:B------:R-:W2:Y:S02]  /*ac70*/  @!P1 SYNCS.PHASECHK.TRANS64 P1, [R15+URZ+0x30828], R12 ;  /* 0x0308280c0f0095a7 */ /* 0x000ea4000802007f */
[----:B--2---:R-:W-:Y:S05]  /*ac80*/  @!P1 BRA `(.L_x_3564) ;  /* 0xfffffffc00f09947 */ /* 0x004fea000383ffff */
[----:B------:R-:W-:Y:S05]  /*ac90*/  BRA `(.L_x_3599) ;  /* 0xfffffff0005c7947 */ /* 0x000fea000383ffff */
.L_x_3566:
[----:B------:R1:W1:Y:S02]  /*aca0*/  SYNCS.PHASECHK.TRANS64.TRYWAIT P0, [R3+URZ+0x30840], R0 ;  /* 0x03084000030075a7 */ /* 0x000264000800017f */
[----:B-1----:R-:W-:Y:S05]  /*acb0*/  @!P0 NANOSLEEP.SYNCS 0x989680 ;  /* 0x009896800000895d */ /* 0x002fea0003900000 */
[----:B------:R-:W1:Y:S02]  /*acc0*/  @!P0 SYNCS.PHASECHK.TRANS64 P0, [R3+URZ+0x30840], R0 ;  /* 0x03084000030085a7 */ /* 0x000e64000800007f */
[----:B-1----:R-:W-:Y:S05]  /*acd0*/  @!P0 BRA `(.L_x_3566) ;  /* 0xfffffffc00f08947 */ /* 0x002fea000383ffff */
[----:B------:R-:W-:Y:S05]  /*ace0*/  BRA `(.L_x_3600) ;  /* 0xfffffff4000c7947 */ /* 0x000fea000383ffff */
.L_x_3568:
[----:B------:R-:W-:Y:S01]  /*acf0*/  BSSY B0, `(.L_x_3601) ;  /* 0x0000006000007945 */ /* 0x000fe20003800000 */
[----:B------:R-:W-:-:S07]  /*ad00*/  IMAD.MOV.U32 R15, RZ, RZ, -0x1 ;  /* 0xffffffffff0f7424 */ /* 0x000fce00078e00ff */
[----:B------:R-:W-:Y:S05]  /*ad10*/  WARPSYNC.COLLECTIVE R15, `(.L_x_3602) ;  /* 0x000000000f0c7348 */ /* 0x000fea0003c00000 */
[----:B------:R-:W-:Y:S02]  /*ad20*/  ELECT P6, UR62, PT ;  /* 0x00000000003e782f */ /* 0x000fe400038c0000 */
[----:B------:R-:W-:Y:S01]  /*ad30*/  MOV R14, UR62 ;  /* 0x0000003e000e7c02 */ /* 0x000fe20008000f00 */
[----:B------:R-:W-:Y:S10]  /*ad40*/  ENDCOLLECTIVE ;  /* 0x000000000000791b */ /* 0x000ff40003800000 */
.L_x_3602:
[----:B------:R-:W-:Y:S05]  /*ad50*/  BSYNC B0 ;  /* 0x0000000000007941 */ /* 0x000fea0003800000 */
.L_x_3601:
[----:B------:R-:W-:Y:S05]  /*ad60*/  BRA `(.L_x_3603) ;  /* 0xfffffff400bc7947 */ /* 0x000fea000383ffff */
.L_x_3570:
[----:B-1----:R1:W2:Y:S02]  /*ad70*/  SYNCS.PHASECHK.TRANS64.TRYWAIT P0, [R7+URZ], R4 ;  /* 0x00000004070075a7 */ /* 0x0022a4000800017f */
[----:B--2---:R-:W-:Y:S05]  /*ad80*/  @!P0 NANOSLEEP.SYNCS 0x989680 ;  /* 0x009896800000895d */ /* 0x004fea0003900000 */
[----:B------:R-:W2:Y:S02]  /*ad90*/  @!P0 SYNCS.PHASECHK.TRANS64 P0, [R7+URZ], R4 ;  /* 0x00000004070085a7 */ /* 0x000ea4000800007f */
[----:B--2---:R-:W-:Y:S05]  /*ada0*/  @!P0 BRA `(.L_x_3570) ;  /* 0xfffffffc00f08947 */ /* 0x004fea000383ffff */
[----:B------:R-:W-:Y:S05]  /*adb0*/  BRA `(.L_x_3604) ;  /* 0xfffffff400fc7947 */ /* 0x000fea000383ffff */
.L_x_3571:
[----:B--2---:R2:W3:Y:S02]  /*adc0*/  SYNCS.PHASECHK.TRANS64.TRYWAIT P0, [R3+URZ], R0 ;  /* 0x00000000030075a7 */ /* 0x0044e4000800017f */
[----:B---3--:R-:W-:Y:S05]  /*add0*/  @!P0 NANOSLEEP.SYNCS 0x989680 ;  /* 0x009896800000895d */ /* 0x008fea0003900000 */
[----:B------:R-:W3:Y:S02]  /*ade0*/  @!P0 SYNCS.PHASECHK.TRANS64 P0, [R3+URZ], R0 ;  /* 0x00000000030085a7 */ /* 0x000ee4000800007f */
[----:B---3--:R-:W-:Y:S05]  /*adf0*/  @!P0 BRA `(.L_x_3571) ;  /* 0xfffffffc00f08947 */ /* 0x008fea000383ffff */
[----:B------:R-:W-:Y:S05]  /*ae00*/  BRA `(.L_x_3605) ;  /* 0xfffffff400f07947 */ /* 0x000fea000383ffff */
.L_x_3573:
[----:B--2---:R2:W3:Y:S02]  /*ae10*/  SYNCS.PHASECHK.TRANS64.TRYWAIT P0, [R5+URZ], R4 ;  /* 0x00000004050075a7 */ /* 0x0044e4000800017f */
[----:B---3--:R-:W-:Y:S05]  /*ae20*/  @!P0 NANOSLEEP.SYNCS 0x989680 ;  /* 0x009896800000895d */ /* 0x008fea0003900000 */
[----:B------:R-:W3:Y:S02]  /*ae30*/  @!P0 SYNCS.PHASECHK.TRANS64 P0, [R5+URZ], R4 ;  /* 0x00000004050085a7 */ /* 0x000ee4000800007f */
[----:B---3--:R-:W-:Y:S05]  /*ae40*/  @!P0 BRA `(.L_x_3573) ;  /* 0xfffffffc00f08947 */ /* 0x008fea000383ffff */
[----:B------:R-:W-:Y:S05]  /*ae50*/  BRA `(.L_x_3606) ;  /* 0xfffffff400f47947 */ /* 0x000fea000383ffff */
.L_x_3607:
        /* <DEDUP_REMOVED lines=10> */
.L_x_7313:


//--------------------- .text._ZN7cutlass13device_kernelIN5flash11enable_sm90INS1_16FlashAttnBwdSm90INS1_25CollectiveMainloopBwdSm90ILi2ELi2ELi2EN4cute5tupleIJNS5_1CILi1EEES8_S8_EEENS6_IJNS7_ILi80EEENS7_ILi128EEESB_EEENS_6half_tEfNS_4arch4Sm90ELb0ELb0ELb0ELb0ELb0ELb1ELb0ELb1ELi2ELi1ELi2ELi1ELb0EEENS1_21CollectiveEpilogueBwdISC_SD_SF_Li256ELb0ELb0ELi1EEENS1_19SingleTileSchedulerILb0ELb0ELb0ELi128EEEEEEEEEvNT_6ParamsE --------------------------
	.section	.text._ZN7cutlass13device_kernelIN5flash11enable_sm90INS1_16FlashAttnBwdSm90INS1_25CollectiveMainloopBwdSm90ILi2ELi2ELi2EN4cute5tupleIJNS5_1CILi1EEES8_S8_EEENS6_IJNS7_ILi80EEENS7_ILi128EEESB_EEENS_6half_tEfNS_4arch4Sm90ELb0ELb0ELb0ELb0ELb0ELb1ELb0ELb1ELi2ELi1ELi2ELi1ELb0EEENS1_21CollectiveEpilogueBwdISC_SD_SF_Li256ELb0ELb0ELi1EEENS1_19SingleTileSchedulerILb0ELb0ELb0ELi128EEEEEEEEEvNT_6ParamsE,"ax",@progbits
	.align	128
.text._ZN7cutlass13device_kernelIN5flash11enable_sm90INS1_16FlashAttnBwdSm90INS1_25CollectiveMainloopBwdSm90ILi2ELi2ELi2EN4cute5tupleIJNS5_1CILi1EEES8_S8_EEENS6_IJNS7_ILi80EEENS7_ILi128EEESB_EEENS_6half_tEfNS_4arch4Sm90ELb0ELb0ELb0ELb0ELb0ELb1ELb0ELb1ELi2ELi1ELi2ELi1ELb0EEENS1_21CollectiveEpilogueBwdISC_SD_SF_Li256ELb0ELb0ELi1EEENS1_19SingleTileSchedulerILb0ELb0ELb0ELi128EEEEEEEEEvNT_6ParamsE:
        .type           _ZN7cutlass13device_kernelIN5flash11enable_sm90INS1_16FlashAttnBwdSm90INS1_25CollectiveMainloopBwdSm90ILi2ELi2ELi2EN4cute5tupleIJNS5_1CILi1EEES8_S8_EEENS6_IJNS7_ILi80EEENS7_ILi128EEESB_EEENS_6half_tEfNS_4arch4Sm90ELb0ELb0ELb0ELb0ELb0ELb1ELb0ELb1ELi2ELi1ELi2ELi1ELb0EEENS1_21CollectiveEpilogueBwdISC_SD_SF_Li256ELb0ELb0ELi1EEENS1_19SingleTileSchedulerILb0ELb0ELb0ELi128EEEEEEEEEvNT_6ParamsE,@function
        .size           _ZN7cutlass13device_kernelIN5flash11enable_sm90INS1_16FlashAttnBwdSm90INS1_25CollectiveMainloopBwdSm90ILi2ELi2ELi2EN4cute5tupleIJNS5_1CILi1EEES8_S8_EEENS6_IJNS7_ILi80EEENS7_ILi128EEESB_EEENS_6half_tEfNS_4arch4Sm90ELb0ELb0ELb0ELb0ELb0ELb1ELb0ELb1ELi2ELi1ELi2ELi1ELb0EEENS1_21CollectiveEpilogueBwdISC_SD_SF_Li256ELb0ELb0ELi1EEENS1_19SingleTileSchedulerILb0ELb0ELb0ELi128EEEEEEEEEvNT_6ParamsE,(.L_x_7314 - _ZN7cutlass13device_kernelIN5flash11enable_sm90INS1_16FlashAttnBwdSm90INS1_25CollectiveMainloopBwdSm90ILi2ELi2ELi2EN4cute5tupleIJNS5_1CILi1EEES8_S8_EEENS6_IJNS7_ILi80EEENS7_ILi128EEESB_EEENS_6half_tEfNS_4arch4Sm90ELb0ELb0ELb0ELb0ELb0ELb1ELb0ELb1ELi2ELi1ELi2ELi1ELb0EEENS1_21CollectiveEpilogueBwdISC_SD_SF_Li256ELb0ELb0ELi1EEENS1_19SingleTileSchedulerILb0ELb0ELb0ELi128EEEEEEEEEvNT_6ParamsE)
        .other          _ZN7cutlass13device_kernelIN5flash11enable_sm90INS1_16FlashAttnBwdSm90INS1_25CollectiveMainloopBwdSm90ILi2ELi2ELi2EN4cute5tupleIJNS5_1CILi1EEES8_S8_EEENS6_IJNS7_ILi80EEENS7_ILi128EEESB_EEENS_6half_tEfNS_4arch4Sm90ELb0ELb0ELb0ELb0ELb0ELb1ELb0ELb1ELi2ELi1ELi2ELi1ELb0EEENS1_21CollectiveEpilogueBwdISC_SD_SF_Li256ELb0ELb0ELi1EEENS1_19SingleTileSchedulerILb0ELb0ELb0ELi128EEEEEEEEEvNT_6ParamsE,@"STO_CUDA_ENTRY STV_DEFAULT"
_ZN7cutlass13device_kernelIN5flash11enable_sm90INS1_16FlashAttnBwdSm90INS1_25CollectiveMainloopBwdSm90ILi2ELi2ELi2EN4cute5tupleIJNS5_1CILi1EEES8_S8_EEENS6_IJNS7_ILi80EEENS7_ILi128EEESB_EEENS_6half_tEfNS_4arch4Sm90ELb0ELb0ELb0ELb0ELb0ELb1ELb0ELb1ELi2ELi1ELi2ELi1ELb0EEENS1_21CollectiveEpilogueBwdISC_SD_SF_Li256ELb0ELb0ELi1EEENS1_19SingleTileSchedulerILb0ELb0ELb0ELi128EEEEEEEEEvNT_6ParamsE:
        /* <DEDUP_REMOVED lines=29> */
.L_x_3609:
[----:B------:R-:W-:Y:S05]  /*01d0*/  BSYNC B0 ;  /* 0x0000000000007941 */ /* 0x000fea0003800000 */
.L_x_3608:
        /* <DEDUP_REMOVED lines=34> */
.L_x_3610:
        /* <DEDUP_REMOVED lines=22> */
.L_x_3611:
[----:B---3--:R-:W-:Y:S01]  /*0560*/  ISETP.NE.AND P0, PT, R2, RZ, PT ;  /* 0x000000ff0200720c */ /* 0x008fe20003f05270 */
[----:B------:R-:W-:Y:S01]  /*0570*/  IMAD.MOV.U32 R2, RZ, RZ, 0x1 ;  /* 0x00000001ff027424 */ /* 0x000fe200078e00ff */
[----:B------:R-:W-:Y:S01]  /*0580*/  NOP ;  /* 0x0000000000007918 */ /* 0x000fe20000000000 */
[----:B------:R-:W-:Y:S03]  /*0590*/  BSSY B6, `(.L_x_3612) ;  /* 0x000095a000067945 */ /* 0x000fe60003800000 */
[----:B------:R-:W-:-:S05]  /*05a0*/  SEL R2, R2, 0x2, !P0 ;  /* 0x0000000202027807 */ /* 0x000fca0004000000 */
[----:B------:R3:W-:Y:S01]  /*05b0*/  STL [R1], R2 ;  /* 0x0000000201007387 */ /* 0x0007e20000100800 */
[----:B-12-4-:R-:W-:Y:S06]  /*05c0*/  BAR.SYNC.DEFER_BLOCKING 0x0 ;  /* 0x0000000000007b1d */ /* 0x016fec0000010000 */
[----:B------:R-:W-:Y:S05]  /*05d0*/  @!P0 BRA `(.L_x_3613) ;  /* 0x0000006c00348947 */ /* 0x000fea0003800000 */
.L_x_3614:
[----:B------:R-:W-:-:S08]  /*05e0*/  NOP ;  /* 0x0000000000007918 */ /* 0x000fd00000000000 */
[----:B------:R-:W1:Y:S02]  /*05f0*/  USETMAXREG.TRY_ALLOC.CTAPOOL UP0, 0xf0 ;  /* 0x000000f0000079c8 */ /* 0x000e640008000600 */
[----:B-1----:R-:W-:-:S13]  /*0600*/  PLOP3.LUT P0, PT, PT, PT, UP0, 0x80, 0x0 ;  /* 0x000000000000781c */ /* 0x002fda0003f0f008 */
[----:B------:R-:W-:Y:S05]  /*0610*/  @!P0 BRA `(.L_x_3614) ;  /* 0xfffffffc00f08947 */ /* 0x000fea000383ffff */
[----:B------:R-:W-:Y:S01]  /*0620*/  LOP3.LUT R0, R0, 0x3, RZ, 0xc0, !PT ;  /* 0x0000000300007812 */ /* 0x000fe200078ec0ff */
[----:B---3--:R-:W1:Y:S01]  /*0630*/  S2R R2, SR_TID.X ;  /* 0x0000000000027919 */ /* 0x008e620000002100 */
        /* <DEDUP_REMOVED lines=27> */
.L_x_3617:
        /* <DEDUP_REMOVED lines=15> */
.L_x_3616:
[----:B------:R-:W1:Y:S01]  /*08e0*/  S2R R3, SR_CgaCtaId ;  /* 0x0000000000037919 */ /* 0x000e620000008800 */
[----:B------:R-:W-:-:S04]  /*08f0*/  MOV R0, 0x400 ;  /* 0x0000040000007802 */ /* 0x000fc80000000f00 */
[----:B-1----:R-:W-:-:S05]  /*0900*/  LEA R16, R3, R0, 0x18 ;  /* 0x0000000003107211 */ /* 0x002fca00078ec0ff */
[----:B------:R1:W-:Y:S01]  /*0910*/  STL [R1+0xc], R16 ;  /* 0x00000c1001007387 */ /* 0x0003e20000100800 */
        /* <DEDUP_REMOVED lines=19> */
.L_x_3619:
        /* <DEDUP_REMOVED lines=15> */
.L_x_3618:
        /* <DEDUP_REMOVED lines=8> */
.L_x_3691:
        /* <DEDUP_REMOVED lines=9> */
[----:B------:R-:W-:-:S05]  /*0c50*/  IMAD.IADD R4, R6, 0x1, -R7 ;  /* 0x0000000106047824 */ /* 0x000fca00078e0a07 */
[----:B------:R2:W-:Y:S04]  /*0c60*/  STL [R1+0x1c], R4 ;  /* 0x00001c0401007387 */ /* 0x0005e80000100800 */
[----:B------:R2:W-:Y:S02]  /*0c70*/  STL [R1+0x4], R5 ;  /* 0x0000040501007387 */ /* 0x0005e40000100800 */
[----:B--23--:R-:W-:Y:S05]  /*0c80*/  @P0 BRA `(.L_x_3621) ;  /* 0x0000000000080947 */ /* 0x00cfea0003800000 */
[----:B------:R-:W2:Y:S02]  /*0c90*/  SYNCS.PHASECHK.TRANS64.TRYWAIT P0, [R16+URZ+0x38800], R8 ;  /* 0x03880008100075a7 */ /* 0x000ea4000800017f */
[----:B--2---:R-:W-:Y:S05]  /*0ca0*/  @!P0 BRA `(.L_x_3622) ;  /* 0x0000008c00c48947 */ /* 0x004fea0003800000 */
.L_x_3621:
[----:B------:R-:W-:Y:S01]  /*0cb0*/  LOP3.LUT R5, R2, 0xffffff80, RZ, 0xc0, !PT ;  /* 0xffffff8002057812 */ /* 0x000fe200078ec0ff */
[----:B------:R-:W3:Y:S01]  /*0cc0*/  LDC R10, c[0x0][0x280] ;  /* 0x0000a000ff0a7b82 */ /* 0x000ee20000000800 */
[----:B------:R-:W-:Y:S02]  /*0cd0*/  LEA.HI R2, R3, R0, RZ, 0x5 ;  /* 0x0000000003027211 */ /* 0x000fe400078f28ff */
[----:B------:R-:W-:Y:S02]  /*0ce0*/  CS2R R150, SRZ ;  /* 0x0000000000967805 */ /* 0x000fe4000001ff00 */
[----:B------:R-:W-:Y:S01]  /*0cf0*/  CS2R R148, SRZ ;  /* 0x0000000000947805 */ /* 0x000fe2000001ff00 */
[----:B------:R-:W-:Y:S01]  /*0d00*/  IMAD.IADD R5, R0, 0x1, -R5 ;  /* 0x0000000100057824 */ /* 0x000fe200078e0a05 */
[----:B------:R-:W-:Y:S02]  /*0d10*/  CS2R R146, SRZ ;  /* 0x0000000000927805 */ /* 0x000fe4000001ff00 */
[----:B------:R-:W-:-:S02]  /*0d20*/  CS2R R144, SRZ ;  /* 0x0000000000907805 */ /* 0x000fc4000001ff00 */
[----:B------:R-:W-:Y:S02]  /*0d30*/  CS2R R142, SRZ ;  /* 0x00000000008e7805 */ /* 0x000fe4000001ff00 */
[----:B------:R-:W-:Y:S02]  /*0d40*/  CS2R R140, SRZ ;  /* 0x00000000008c7805 */ /* 0x000fe4000001ff00 */
[----:B--2---:R-:W-:Y:S02]  /*0d50*/  SHF.R.S32.HI R4, RZ, 0x1f, R5 ;  /* 0x0000001fff047819 */ /* 0x004fe40000011405 */
[----:B------:R-:W-:Y:S02]  /*0d60*/  CS2R R138, SRZ ;  /* 0x00000000008a7805 */ /* 0x000fe4000001ff00 */
[----:B------:R-:W-:Y:S02]  /*0d70*/  CS2R R136, SRZ ;  /* 0x0000000000887805 */ /* 0x000fe4000001ff00 */
[----:B------:R-:W-:-:S02]  /*0d80*/  CS2R R134, SRZ ;  /* 0x0000000000867805 */ /* 0x000fc4000001ff00 */
[----:B------:R-:W-:Y:S02]  /*0d90*/  LEA.HI R6, R4, R5, RZ, 0x2 ;  /* 0x0000000504067211 */ /* 0x000fe400078f10ff */
[----:B------:R-:W-:Y:S02]  /*0da0*/  CS2R R132, SRZ ;  /* 0x0000000000847805 */ /* 0x000fe4000001ff00 */
[----:B------:R-:W-:Y:S02]  /*0db0*/  CS2R R130, SRZ ;  /* 0x0000000000827805 */ /* 0x000fe4000001ff00 */
[----:B------:R-:W-:Y:S02]  /*0dc0*/  CS2R R128, SRZ ;  /* 0x0000000000807805 */ /* 0x000fe4000001ff00 */
[----:B------:R-:W-:Y:S02]  /*0dd0*/  LOP3.LUT R8, R6, 0x7ffffffc, RZ, 0xc0, !PT ;  /* 0x7ffffffc06087812 */ /* 0x000fe400078ec0ff */
[----:B------:R-:W-:-:S02]  /*0de0*/  CS2R R126, SRZ ;  /* 0x00000000007e7805 */ /* 0x000fc4000001ff00 */
[----:B------:R-:W-:Y:S02]  /*0df0*/  CS2R R124, SRZ ;  /* 0x00000000007c7805 */ /* 0x000fe4000001ff00 */
[----:B------:R-:W-:Y:S02]  /*0e00*/  CS2R R122, SRZ ;  /* 0x00000000007a7805 */ /* 0x000fe4000001ff00 */
[----:B------:R-:W-:Y:S01]  /*0e10*/  CS2R R120, SRZ ;  /* 0x0000000000787805 */ /* 0x000fe2000001ff00 */
[----:B------:R-:W-:Y:S01]  /*0e20*/  IMAD.IADD R7, R5, 0x1, -R8 ;  /* 0x0000000105077824 */ /* 0x000fe200078e0a08 */
[----:B------:R-:W-:Y:S02]  /*0e30*/  CS2R R118, SRZ ;  /* 0x0000000000767805 */ /* 0x000fe4000001ff00 */
[----:B---3--:R-:W-:Y:S02]  /*0e40*/  ISETP.GE.AND P0, PT, R10, 0x1, PT ;  /* 0x000000010a00780c */ /* 0x008fe40003f06270 */
[----:B------:R-:W-:-:S02]  /*0e50*/  CS2R R116, SRZ ;  /* 0x0000000000747805 */ /* 0x000fc4000001ff00 */
[----:B------:R-:W-:Y:S01]  /*0e60*/  CS2R R114, SRZ ;  /* 0x0000000000727805 */ /* 0x000fe2000001ff00 */
[----:B------:R2:W-:Y:S01]  /*0e70*/  STL [R1+0x18], R7 ;  /* 0x0000180701007387 */ /* 0x0005e20000100800 */
        /* <DEDUP_REMOVED lines=46> */
[----:B--2---:R-:W-:Y:S06]  /*1160*/  @!P0 BRA `(.L_x_3623) ;  /* 0x0000004c00a48947 */ /* 0x004fec0003800000 */
[----:B------:R-:W2:Y:S01]  /*1170*/  LDL R15, [R1+0x1c] ;  /* 0x00001c00010f7983 */ /* 0x000ea20000100800 */
[----:B------:R-:W3:Y:S03]  /*1180*/  LDC R12, c[0x0][0x290] ;  /* 0x0000a400ff0c7b82 */ /* 0x000ee60000000800 */
[----:B------:R-:W4:Y:S01]  /*1190*/  LDL.LU R14, [R1] ;  /* 0x00000000010e7983 */ /* 0x000f220000300800 */
[----:B------:R-:W-:Y:S01]  /*11a0*/  IMAD.SHL.U32 R7, R0, 0x40, RZ ;  /* 0x0000004000077824 */ /* 0x000fe200078e00ff */
[----:B------:R-:W-:Y:S01]  /*11b0*/  LEA.HI R8, R3, R0, RZ, 0x3 ;  /* 0x0000000003087211 */ /* 0x000fe200078f18ff */
[----:B------:R-:W-:Y:S01]  /*11c0*/  IMAD.SHL.U32 R0, R2, 0x10, RZ ;  /* 0x0000001002007824 */ /* 0x000fe200078e00ff */
[----:B------:R-:W3:Y:S01]  /*11d0*/  S2R R9, SR_CTAID.X ;  /* 0x0000000000097919 */ /* 0x000ee20000002500 */
[----:B------:R-:W-:Y:S02]  /*11e0*/  LEA.HI R4, R4, R5, RZ, 0x5 ;  /* 0x0000000504047211 */ /* 0x000fe400078f28ff */
[----:B------:R-:W-:-:S02]  /*11f0*/  CS2R R236, SRZ ;  /* 0x0000000000ec7805 */ /* 0x000fc4000001ff00 */
[----:B------:R-:W-:Y:S01]  /*1200*/  LOP3.LUT R7, R7, 0x1c0, RZ, 0xc0, !PT ;  /* 0x000001c007077812 */ /* 0x000fe200078ec0ff */
[----:B------:R-:W-:Y:S01]  /*1210*/  IMAD.MOV.U32 R151, RZ, RZ, RZ ;  /* 0x000000ffff977224 */ /* 0x000fe200078e00ff */
[--C-:B------:R-:W-:Y:S02]  /*1220*/  SHF.R.S32.HI R2, RZ, 0x2, R6.reuse ;  /* 0x00000002ff027819 */ /* 0x100fe40000011406 */
[----:B------:R-:W-:Y:S01]  /*1230*/  SHF.R.S32.HI R3, RZ, 0x1f, R6 ;  /* 0x0000001fff037819 */ /* 0x000fe20000011406 */
[----:B------:R-:W-:Y:S01]  /*1240*/  VIADD R6, R10, 0x4f ;  /* 0x0000004f0a067836 */ /* 0x000fe20000000000 */
[----:B------:R-:W-:Y:S02]  /*1250*/  SHF.R.S32.HI R4, RZ, 0x5, R4 ;  /* 0x00000005ff047819 */ /* 0x000fe40000011404 */
[----:B------:R-:W-:Y:S01]  /*1260*/  LOP3.LUT R11, R7, 0x30, R0, 0xf8, !PT ;  /* 0x00000030070b7812 */ /* 0x000fe200078ef800 */
[----:B------:R-:W-:Y:S01]  /*1270*/  IMAD.HI R6, R6, 0x66666667, RZ ;  /* 0x6666666706067827 */ /* 0x000fe200078e02ff */
[----:B------:R-:W-:-:S02]  /*1280*/  LEA.HI R0, R13, R13, RZ, 0x1 ;  /* 0x0000000d0d007211 */ /* 0x000fc400078f08ff */
[----:B------:R-:W-:Y:S02]  /*1290*/  LEA.HI R3, R3, R2, RZ, 0x3 ;  /* 0x0000000203037211 */ /* 0x000fe400078f18ff */
[----:B------:R-:W-:Y:S02]  /*12a0*/  LOP3.LUT R8, R11, 0x8, R8, 0xf8, !PT ;  /* 0x000000080b087812 */ /* 0x000fe400078ef808 */
[----:B------:R-:W-:Y:S02]  /*12b0*/  LOP3.LUT R3, R3, 0xfffffff8, RZ, 0xc0, !PT ;  /* 0xfffffff803037812 */ /* 0x000fe400078ec0ff */
[----:B------:R-:W-:-:S04]  /*12c0*/  SHF.R.U32.HI R7, RZ, 0x3, R7 ;  /* 0x00000003ff077819 */ /* 0x000fc80000011607 */
[----:B------:R-:W-:Y:S01]  /*12d0*/  LOP3.LUT R7, R8, R7, RZ, 0x3c, !PT ;  /* 0x0000000708077212 */ /* 0x000fe200078e3cff */
[----:B---3--:R-:W-:-:S04]  /*12e0*/  IMAD R9, R9, -0x80, R12 ;  /* 0xffffff8009097824 */ /* 0x008fc800078e020c */
[----:B------:R-:W-:Y:S01]  /*12f0*/  IMAD R9, R4, -0x10, R9 ;  /* 0xfffffff004097824 */ /* 0x000fe200078e0209 */
[----:B------:R-:W-:Y:S01]  /*1300*/  LOP3.LUT R4, R0, 0xfffffffe, RZ, 0xc0, !PT ;  /* 0xfffffffe00047812 */ /* 0x000fe200078ec0ff */
[----:B------:R-:W-:-:S03]  /*1310*/  IMAD R0, R13, 0x1400, RZ ;  /* 0x000014000d007824 */ /* 0x000fc600078e02ff */
[----:B------:R-:W-:Y:S01]  /*1320*/  IADD3 R3, R9, R3, -R2 ;  /* 0x0000000309037210 */ /* 0x000fe20007ffe802 */
[----:B------:R-:W-:Y:S01]  /*1330*/  IMAD R5, R5, 0x4, R0 ;  /* 0x0000000405057824 */ /* 0x000fe200078e0200 */
[----:B------:R-:W-:Y:S01]  /*1340*/  SHF.R.U32.HI R9, RZ, 0x1f, R6 ;  /* 0x0000001fff097819 */ /* 0x000fe20000011606 */
[----:B------:R-:W-:Y:S02]  /*1350*/  IMAD.IADD R4, R13, 0x1, -R4 ;  /* 0x000000010d047824 */ /* 0x000fe400078e0a04 */
[----:B--2---:R-:W-:Y:S01]  /*1360*/  IMAD R2, R15, 0x200, R0 ;  /* 0x000002000f027824 */ /* 0x004fe200078e0200 */
[----:B------:R-:W-:Y:S01]  /*1370*/  LEA.HI.SX32 R0, R6, R9, 0x1b ;  /* 0x0000000906007211 */ /* 0x000fe200078fdaff */
[----:B------:R-:W2:Y:S02]  /*1380*/  S2R R15, SR_CgaCtaId ;  /* 0x00000000000f7919 */ /* 0x000ea40000008800 */
[----:B------:R-:W-:Y:S02]  /*1390*/  IMAD.IADD R6, R2, 0x1, R7 ;  /* 0x0000000102067824 */ /* 0x000fe400078e0207 */
[----:B------:R4:W-:Y:S01]  /*13a0*/  STL [R1+0x10], R0 ;  /* 0x0000100001007387 */ /* 0x0009e20000100800 */
[----:B------:R-:W-:-:S03]  /*13b0*/  IMAD R2, R4, -0x40, R3 ;  /* 0xffffffc004027824 */ /* 0x000fc600078e0203 */
[----:B------:R-:W-:Y:S04]  /*13c0*/  STL [R1+0x14], R6 ;  /* 0x0000140601007387 */ /* 0x000fe80000100800 */
[----:B------:R-:W-:Y:S01]  /*13d0*/  STL [R1+0x8], R2 ;  /* 0x0000080201007387 */ /* 0x000fe20000100800 */
[----:B----4-:R-:W-:Y:S02]  /*13e0*/  LOP3.LUT R0, R14, 0x1, RZ, 0xfc, !PT ;  /* 0x000000010e007812 */ /* 0x010fe400078efcff */
[----:B------:R-:W-:-:S03]  /*13f0*/  MOV R14, 0x400 ;  /* 0x00000400000e7802 */ /* 0x000fc60000000f00 */
[----:B------:R3:W-:Y:S02]  /*1400*/  STL [R1], R0 ;  /* 0x0000000001007387 */ /* 0x0007e40000100800 */
[----:B---3--:R-:W-:Y:S01]  /*1410*/  IMAD.MOV.U32 R0, RZ, RZ, RZ ;  /* 0x000000ffff007224 */ /* 0x008fe200078e00ff */
[----:B--2---:R-:W-:-:S05]  /*1420*/  LEA R14, R15, R14, 0x18 ;  /* 0x0000000e0f0e7211 */ /* 0x004fca00078ec0ff */
[----:B------:R-:W-:-:S07]  /*1430*/  IMAD R2, R5, 0x4, R14 ;  /* 0x0000000405027824 */ /* 0x000fce00078e020e */
.L_x_3634:
[----:B------:R-:W2:Y:S01]  /*1440*/  LDL R3, [R1] ;  /* 0x0000000001037983 */ /* 0x000ea20000100800 */
[----:B------:R-:W-:Y:S05]  /*1450*/  YIELD ;  /* 0x0000000000007946 */ /* 0x000fea0003800000 */
[----:B--2---:R-:W-:-:S13]  /*1460*/  ISETP.NE.AND P0, PT, R3, 0x3, PT ;  /* 0x000000030300780c */ /* 0x004fda0003f05270 */
[----:B------:R-:W-:Y:S05]  /*1470*/  @!P0 BRA `(.L_x_3624) ;  /* 0x0000000000048947 */ /* 0x000fea0003800000 */
[----:B------:R-:W-:Y:S01]  /*1480*/  BPT.TRAP 0x1 ;  /* 0x000000040000795c */ /* 0x000fe20000300000 */
.L_x_3624:
        /* <DEDUP_REMOVED lines=8> */
.L_x_3625:
[----:B---3--:R-:W-:Y:S05]  /*1510*/  @P1 BRA `(.L_x_3626) ;  /* 0x0000000000081947 */ /* 0x008fea0003800000 */
[----:B------:R-:W3:Y:S02]  /*1520*/  SYNCS.PHASECHK.TRANS64.TRYWAIT P1, [R3+URZ+0x38810], R152 ;  /* 0x03881098030075a7 */ /* 0x000ee4000802017f */
[----:B---3--:R-:W-:Y:S05]  /*1530*/  @!P1 BRA `(.L_x_3627) ;  /* 0x0000008400c09947 */ /* 0x008fea0003800000 */
.L_x_3626:
[----:B------:R-:W-:Y:S05]  /*1540*/  WARPSYNC.ALL ;  /* 0x0000000000007948 */ /* 0x000fea0003800000 */
[----:B------:R-:W4:Y:S01]  /*1550*/  LDL R5, [R1+0x4] ;  /* 0x0000040001057983 */ /* 0x000f220000100800 */
[----:B------:R-:W-:Y:S01]  /*1560*/  MOV R153, 0x400 ;  /* 0x0000040000997802 */ /* 0x000fe20000000f00 */
[----:B------:R-:W5:Y:S02]  /*1570*/  S2R R154, SR_CgaCtaId ;  /* 0x00000000009a7919 */ /* 0x000f640000008800 */
[----:B------:R-:W2:Y:S01]  /*1580*/  LDL R6, [R1+0x18] ;  /* 0x0000180001067983 */ /* 0x000ea20000100800 */
[----:B-----5:R-:W-:-:S05]  /*1590*/  LEA R153, R154, R153, 0x18 ;  /* 0x000000999a997211 */ /* 0x020fca00078ec0ff */
[----:B------:R-:W-:-:S05]  /*15a0*/  VIADD R4, R153, 0x1a000 ;  /* 0x0001a00099047836 */ /* 0x000fca0000000000 */
[----:B------:R-:W-:-:S04]  /*15b0*/  SHF.R.U32.HI R4, RZ, 0x4, R4 ;  /* 0x00000004ff047819 */ /* 0x000fc80000011604 */
[----:B------:R-:W-:Y:S01]  /*15c0*/  LOP3.LUT R235, R4, 0x3fff, RZ, 0xc0, !PT ;  /* 0x00003fff04eb7812 */ /* 0x000fe200078ec0ff */
[----:B------:R-:W-:Y:S01]  /*15d0*/  WARPGROUP.ARRIVE ;  /* 0x00000000000079c5 */ /* 0x000fe20000000000 */
[----:B------:R-:W-:Y:S01]  /*15e0*/  UMOV UR9, 0x40000040 ;  /* 0x4000004000097882 */ /* 0x000fe20000000000 */
[----:B------:R-:W-:Y:S01]  /*15f0*/  UMOV UR11, 0x40000040 ;  /* 0x40000040000b7882 */ /* 0x000fe20000000000 */
[----:B------:R-:W-:Y:S01]  /*1600*/  UMOV UR13, UR9 ;  /* 0x00000009000d7c82 */ /* 0x000fe20008000000 */
[----:B------:R-:W-:Y:S01]  /*1610*/  UMOV UR15, 0x40000040 ;  /* 0x40000040000f7882 */ /* 0x000fe20000000000 */
[----:B----4-:R-:W-:-:S05]  /*1620*/  IMAD R5, R5, 0x2000, R153 ;  /* 0x0000200005057824 */ /* 0x010fca00078e0299 */
[----:B------:R-:W-:Y:S02]  /*1630*/  R2UR UR4, R5 ;  /* 0x00000000050472ca */ /* 0x000fe400000e0000 */
[----:B------:R-:W-:-:S05]  /*1640*/  LOP3.LUT R5, R235, 0x10000, RZ, 0xfc, !PT ;  /* 0x00010000eb057812 */ /* 0x000fca00078efcff */
[----:B------:R-:W-:-:S06]  /*1650*/  IMAD R5, R0, 0x500, R5 ;  /* 0x0000050000057824 */ /* 0x000fcc00078e0205 */
[----:B------:R-:W-:Y:S01]  /*1660*/  USHF.R.U32.HI UR5, URZ, 0x4, UR4 ;  /* 0x000000043f057899 */ /* 0x000fe20008011604 */
[----:B------:R-:W-:-:S03]  /*1670*/  R2UR UR6, R5 ;  /* 0x00000000050672ca */ /* 0x000fc600000e0000 */
[----:B------:R-:W-:-:S04]  /*1680*/  ULOP3.LUT UR5, UR5, 0x3fff, URZ, 0xc0, !UPT ;  /* 0x00003fff05057892 */ /* 0x000fc8000f8ec03f */
[----:B------:R-:W-:-:S06]  /*1690*/  ULOP3.LUT UR8, UR5, 0x10000, URZ, 0xfc, !UPT ;  /* 0x0001000005087892 */ /* 0x000fcc000f8efc3f */
[----:B------:R-:W-:-:S03]  /*16a0*/  UMOV UR10, UR6 ;  /* 0x00000006000a7c82 */ /* 0x000fc60008000000 */
[----:B------:R-:W-:Y:S01]  /*16b0*/  HGMMA.64x16x16.F32 R224, gdesc[UR8], RZ, !UPT, gsb0 ;  /* 0x0020000008e079f0 */ /* 0x000fe2000c0008ff */
[----:B------:R-:W-:Y:S01]  /*16c0*/  UIADD3 UR14, UR6, 0x80, URZ ;  /* 0x00000080060e7890 */ /* 0x000fe2000fffe03f */
[----:B------:R-:W-:Y:S01]  /*16d0*/  UMOV UR12, UR8 ;  /* 0x00000008000c7c82 */ /* 0x000fe20008000000 */
[----:B------:R-:W-:Y:S02]  /*16e0*/  WARPGROUP.DEPBAR.LE gsb0, 0x0 ;  /* 0x00008000000079c5 */ /* 0x000fe40000010000 */
[----:B------:R-:W-:-:S06]  /*16f0*/  WARPGROUP.ARRIVE ;  /* 0x00000000000079c5 */ /* 0x000fcc0000000000 */
[----:B------:R-:W-:Y:S01]  /*1700*/  HGMMA.64x16x16.F32 R216, gdesc[UR12], RZ, !UPT, gsb0 ;  /* 0x002000000cd879f0 */ /* 0x000fe2000c0008ff */
[----:B------:R-:W-:Y:S01]  /*1710*/  UIADD3 UR5, UR6, 0x100, URZ ;  /* 0x0000010006057890 */ /* 0x000fe2000fffe03f */
[----:B------:R-:W-:Y:S01]  /*1720*/  UMOV UR12, UR8 ;  /* 0x00000008000c7c82 */ /* 0x000fe20008000000 */
[----:B------:R-:W-:Y:S01]  /*1730*/  UMOV UR13, UR9 ;  /* 0x00000009000d7c82 */ /* 0x000fe20008000000 */
[----:B------:R-:W-:-:S04]  /*1740*/  UMOV UR15, 0x40000040 ;  /* 0x40000040000f7882 */ /* 0x000fc80000000000 */
        /* <DEDUP_REMOVED lines=20> */
[----:B------:R-:W-:Y:S02]  /*1890*/  UIADD3 UR12, UR8, 0x2, URZ ;  /* 0x00000002080c7890 */ /* 0x000fe4000fffe03f */
[----:B------:R-:W-:Y:S01]  /*18a0*/  UIADD3 UR14, UR6, 0x2, URZ ;  /* 0x00000002060e7890 */ /* 0x000fe2000fffe03f */
[----:B------:R-:W-:Y:S01]  /*18b0*/  UMOV UR13, 0x40000040 ;  /* 0x40000040000d7882 */ /* 0x000fe20000000000 */
[----:B------:R-:W-:Y:S01]  /*18c0*/  UMOV UR15, 0x40000040 ;  /* 0x40000040000f7882 */ /* 0x000fe20000000000 */
[----:B------:R-:W-:Y:S02]  /*18d0*/  WARPGROUP.DEPBAR.LE gsb0, 0x0 ;  /* 0x00008000000079c5 */ /* 0x000fe40000010000 */
[----:B------:R-:W-:-:S06]  /*18e0*/  WARPGROUP.ARRIVE ;  /* 0x00000000000079c5 */ /* 0x000fcc0000000000 */
[----:B------:R-:W-:Y:S01]  /*18f0*/  HGMMA.64x16x16.F32 R224, gdesc[UR12], R224, gsb0 ;  /* 0x002000000ce079f0 */ /* 0x000fe200080008e0 */
[----:B------:R-:W-:Y:S01]  /*1900*/  UIADD3 UR5, UR6, 0x82, URZ ;  /* 0x0000008206057890 */ /* 0x000fe2000fffe03f */
[----:B------:R-:W-:-:S06]  /*1910*/  UMOV UR15, 0x40000040 ;  /* 0x40000040000f7882 */ /* 0x000fcc0000000000 */
[----:B------:R-:W-:Y:S01]  /*1920*/  UMOV UR14, UR5 ;  /* 0x00000005000e7c82 */ /* 0x000fe20008000000 */
        /* <DEDUP_REMOVED lines=207> */
[----:B--2---:R-:W-:-:S04]  /*2620*/  IMAD R5, R0, 0x40, R6 ;  /* 0x0000004000057824 */ /* 0x004fc800078e0206 */
[----:B------:R-:W-:-:S04]  /*2630*/  IMAD.SHL.U32 R5, R5, 0x2, RZ ;  /* 0x0000000205057824 */ /* 0x000fc800078e00ff */
[----:B------:R-:W-:Y:S01]  /*2640*/  IMAD R5, R5, 0x4, R153 ;  /* 0x0000000405057824 */ /* 0x000fe200078e0299 */
[----:B------:R-:W-:-:S04]  /*2650*/  WARPGROUP.DEPBAR.LE gsb0, 0x0 ;  /* 0x00008000000079c5 */ /* 0x000fc80000010000 */
[----:B------:R2:W4:Y:S04]  /*2660*/  LDS.64 R6, [R5+0x2e000] ;  /* 0x02e0000005067984 */ /* 0x0005280000000a00 */
[----:B------:R2:W2:Y:S04]  /*2670*/  LDS.64 R8, [R5+0x2e020] ;  /* 0x02e0200005087984 */ /* 0x0004a80000000a00 */
[----:B------:R2:W2:Y:S04]  /*2680*/  LDS.64 R10, [R5+0x2e040] ;  /* 0x02e04000050a7984 */ /* 0x0004a80000000a00 */
[----:B-1----:R1:W1:Y:S04]  /*2690*/  LDS.64 R12, [R5+0x2e060] ;  /* 0x02e06000050c7984 */ /* 0x0022680000000a00 */
        /* <DEDUP_REMOVED lines=8> */
.L_x_3628:
[----:B------:R1:W1:Y:S01]  /*2720*/  SYNCS.PHASECHK.TRANS64.TRYWAIT P1, [R3+URZ+0x38830], R152 ;  /* 0x03883098030075a7 */ /* 0x000262000802017f */
[----:B------:R-:W-:Y:S05]  /*2730*/  @!P0 BRA `(.L_x_3629) ;  /* 0x0000000000048947 */ /* 0x000fea0003800000 */
[----:B------:R-:W-:Y:S01]  /*2740*/  BPT.TRAP 0x1 ;  /* 0x000000040000795c */ /* 0x000fe20000300000 */
.L_x_3629:
[----:B------:R-:W-:-:S05]  /*2750*/  VIADD R4, R153, 0x24000 ;  /* 0x0002400099047836 */ /* 0x000fca0000000000 */
[----:B------:R-:W-:-:S04]  /*2760*/  SHF.R.U32.HI R4, RZ, 0x4, R4 ;  /* 0x00000004ff047819 */ /* 0x000fc80000011604 */
[----:B------:R-:W-:-:S04]  /*2770*/  LOP3.LUT R4, R4, 0x3fff, RZ, 0xc0, !PT ;  /* 0x00003fff04047812 */ /* 0x000fc800078ec0ff */
[----:B------:R-:W-:Y:S01]  /*2780*/  LOP3.LUT R153, R4, 0x10000, RZ, 0xfc, !PT ;  /* 0x0001000004997812 */ /* 0x000fe200078efcff */
[----:B-1----:R-:W-:Y:S06]  /*2790*/  @P1 BRA `(.L_x_3630) ;  /* 0x0000000000081947 */ /* 0x002fec0003800000 */
[----:B------:R-:W1:Y:S02]  /*27a0*/  SYNCS.PHASECHK.TRANS64.TRYWAIT P1, [R3+URZ+0x38830], R152 ;  /* 0x03883098030075a7 */ /* 0x000e64000802017f */
[----:B-1----:R-:W-:Y:S05]  /*27b0*/  @!P1 BRA `(.L_x_3631) ;  /* 0x0000007400349947 */ /* 0x002fea0003800000 */
.L_x_3630:
[----:B------:R-:W-:Y:S01]  /*27c0*/  UIADD3 UR4, UR4, 0x8000, URZ ;  /* 0x0000800004047890 */ /* 0x000fe2000fffe03f */
[----:B------:R-:W-:Y:S01]  /*27d0*/  IMAD R153, R0, 0x500, R153 ;  /* 0x0000050000997824 */ /* 0x000fe200078e0299 */
[----:B------:R-:W5:Y:S01]  /*27e0*/  LDL R234, [R1+0x8] ;  /* 0x0000080001ea7983 */ /* 0x000f620000100800 */
[----:B------:R-:W-:Y:S01]  /*27f0*/  WARPGROUP.ARRIVE ;  /* 0x00000000000079c5 */ /* 0x000fe20000000000 */
[----:B------:R-:W-:Y:S01]  /*2800*/  USHF.R.U32.HI UR5, URZ, 0x4, UR4 ;  /* 0x000000043f057899 */ /* 0x000fe20008011604 */
[----:B------:R-:W-:Y:S02]  /*2810*/  UMOV UR11, 0x40000040 ;  /* 0x40000040000b7882 */ /* 0x000fe40000000000 */
[----:B------:R-:W-:Y:S01]  /*2820*/  R2UR UR4, R153 ;  /* 0x00000000990472ca */ /* 0x000fe200000e0000 */
[----:B------:R-:W-:Y:S01]  /*2830*/  ULOP3.LUT UR5, UR5, 0x3fff, URZ, 0xc0, !UPT ;  /* 0x00003fff05057892 */ /* 0x000fe2000f8ec03f */
[----:B------:R-:W-:Y:S01]  /*2840*/  UMOV UR9, 0x40000040 ;  /* 0x4000004000097882 */ /* 0x000fe20000000000 */
[----:B------:R-:W-:-:S02]  /*2850*/  UMOV UR15, 0x40000040 ;  /* 0x40000040000f7882 */ /* 0x000fc40000000000 */
[----:B------:R-:W-:Y:S01]  /*2860*/  ULOP3.LUT UR6, UR5, 0x10000, URZ, 0xfc, !UPT ;  /* 0x0001000005067892 */ /* 0x000fe2000f8efc3f */
[----:B------:R-:W-:Y:S01]  /*2870*/  UMOV UR13, UR9 ;  /* 0x00000009000d7c82 */ /* 0x000fe20008000000 */
[----:B------:R-:W-:Y:S01]  /*2880*/  UMOV UR19, 0x40000040 ;  /* 0x4000004000137882 */ /* 0x000fe20000000000 */
[----:B------:R-:W-:Y:S01]  /*2890*/  UMOV UR17, UR9 ;  /* 0x0000000900117c82 */ /* 0x000fe20008000000 */
[----:B------:R-:W-:Y:S01]  /*28a0*/  UMOV UR23, 0x40000040 ;  /* 0x4000004000177882 */ /* 0x000fe20000000000 */
[----:B------:R-:W-:Y:S02]  /*28b0*/  UMOV UR21, UR9 ;  /* 0x0000000900157c82 */ /* 0x000fe40008000000 */
[----:B------:R-:W-:Y:S01]  /*28c0*/  UMOV UR8, UR6 ;  /* 0x0000000600087c82 */ /* 0x000fe20008000000 */
[----:B------:R-:W-:Y:S01]  /*28d0*/  UMOV UR10, UR4 ;  /* 0x00000004000a7c82 */ /* 0x000fe20008000000 */
[----:B------:R-:W-:Y:S01]  /*28e0*/  UIADD3 UR14, UR4, 0x80, URZ ;  /* 0x00000080040e7890 */ /* 0x000fe2000fffe03f */
[----:B------:R-:W-:Y:S01]  /*28f0*/  HGMMA.64x16x16.F32 R184, gdesc[UR8], RZ, !UPT, gsb0 ;  /* 0x0020000008b879f0 */ /* 0x000fe2000c0008ff */
[----:B------:R-:W-:Y:S01]  /*2900*/  UMOV UR12, UR8 ;  /* 0x00000008000c7c82 */ /* 0x000fe20008000000 */
[----:B------:R-:W-:Y:S01]  /*2910*/  UIADD3 UR18, UR4, 0x100, URZ ;  /* 0x0000010004127890 */ /* 0x000fe2000fffe03f */
[----:B------:R-:W-:Y:S01]  /*2920*/  UMOV UR16, UR8 ;  /* 0x0000000800107c82 */ /* 0x000fe20008000000 */
[----:B------:R-:W-:Y:S01]  /*2930*/  UIADD3 UR22, UR4, 0x180, URZ ;  /* 0x0000018004167890 */ /* 0x000fe2000fffe03f */
[----:B------:R-:W-:Y:S01]  /*2940*/  UMOV UR20, UR8 ;  /* 0x0000000800147c82 */ /* 0x000fe20008000000 */
[----:B------:R-:W-:Y:S01]  /*2950*/  UIADD3 UR26, UR4, 0x200, URZ ;  /* 0x00000200041a7890 */ /* 0x000fe2000fffe03f */
[----:B------:R-:W-:Y:S01]  /*2960*/  UMOV UR27, 0x40000040 ;  /* 0x40000040001b7882 */ /* 0x000fe20000000000 */
[----:B------:R-:W-:Y:S01]  /*2970*/  UMOV UR24, UR8 ;  /* 0x0000000800187c82 */ /* 0x000fe20008000000 */
[----:B------:R-:W-:Y:S01]  /*2980*/  UMOV UR25, UR9 ;  /* 0x0000000900197c82 */ /* 0x000fe20008000000 */
[----:B------:R-:W-:-:S02]  /*2990*/  UIADD3 UR10, UR4, 0x2, URZ ;  /* 0x00000002040a7890 */ /* 0x000fc4000fffe03f */
[----:B------:R-:W-:Y:S01]  /*29a0*/  UIADD3 UR5, UR6, 0x2, URZ ;  /* 0x0000000206057890 */ /* 0x000fe2000fffe03f */
[----:B------:R-:W-:Y:S01]  /*29b0*/  UMOV UR11, 0x40000040 ;  /* 0x40000040000b7882 */ /* 0x000fe20000000000 */
[----:B------:R-:W-:Y:S01]  /*29c0*/  UMOV UR9, 0x40000040 ;  /* 0x4000004000097882 */ /* 0x000fe20000000000 */
[----:B------:R-:W-:-:S04]  /*29d0*/  UIADD3 UR7, UR4, 0x182, URZ ;  /* 0x0000018204077890 */ /* 0x000fc8000fffe03f */
[----:B------:R-:W-:Y:S01]  /*29e0*/  UMOV UR8, UR5 ;  /* 0x0000000500087c82 */ /* 0x000fe20008000000 */
[----:B------:R-:W-:Y:S01]  /*29f0*/  UIADD3 UR5, UR4, 0x102, URZ ;  /* 0x0000010204057890 */ /* 0x000fe2000fffe03f */
[----:B------:R-:W-:Y:S02]  /*2a00*/  WARPGROUP.DEPBAR.LE gsb0, 0x0 ;  /* 0x00008000000079c5 */ /* 0x000fe40000010000 */
[----:B------:R-:W-:-:S06]  /*2a10*/  WARPGROUP.ARRIVE ;  /* 0x00000000000079c5 */ /* 0x000fcc0000000000 */
[----:B------:R-:W-:Y:S01]  /*2a20*/  HGMMA.64x16x16.F32 R176, gdesc[UR12], RZ, !UPT, gsb0 ;  /* 0x002000000cb079f0 */ /* 0x000fe2000c0008ff */
[----:B------:R-:W-:Y:S02]  /*2a30*/  UIADD3 UR12, UR4, 0x202, URZ ;  /* 0x00000202040c7890 */ /* 0x000fe4000fffe03f */
[----:B------:R-:W-:Y:S01]  /*2a40*/  UIADD3 UR13, UR4, 0x206, URZ ;  /* 0x00000206040d7890 */ /* 0x000fe2000fffe03f */
[----:B------:R-:W-:Y:S02]  /*2a50*/  WARPGROUP.DEPBAR.LE gsb0, 0x0 ;  /* 0x00008000000079c5 */ /* 0x000fe40000010000 */
[----:B------:R-:W-:-:S06]  /*2a60*/  WARPGROUP.ARRIVE ;  /* 0x00000000000079c5 */ /* 0x000fcc0000000000 */
[----:B------:R-:W-:Y:S03]  /*2a70*/  HGMMA.64x16x16.F32 R168, gdesc[UR16], RZ, !UPT, gsb0 ;  /* 0x0020000010a879f0 */ /* 0x000fe6000c0008ff */
[----:B------:R-:W-:Y:S02]  /*2a80*/  WARPGROUP.DEPBAR.LE gsb0, 0x0 ;  /* 0x00008000000079c5 */ /* 0x000fe40000010000 */
[----:B------:R-:W-:-:S06]  /*2a90*/  WARPGROUP.ARRIVE ;  /* 0x00000000000079c5 */ /* 0x000fcc0000000000 */
[----:B------:R-:W-:Y:S03]  /*2aa0*/  HGMMA.64x16x16.F32 R160, gdesc[UR20], RZ, !UPT, gsb0 ;  /* 0x0020000014a079f0 */ /* 0x000fe6000c0008ff */
[----:B------:R-:W-:Y:S02]  /*2ab0*/  WARPGROUP.DEPBAR.LE gsb0, 0x0 ;  /* 0x00008000000079c5 */ /* 0x000fe40000010000 */
[----:B---3--:R-:W-:-:S06]  /*2ac0*/  WARPGROUP.ARRIVE ;  /* 0x00000000000079c5 */ /* 0x008fcc0000000000 */
[----:B------:R-:W-:Y:S01]  /*2ad0*/  HGMMA.64x16x16.F32 R152, gdesc[UR24], RZ, !UPT, gsb0 ;  /* 0x00200000189879f0 */ /* 0x000fe2000c0008ff */
[C---:B-----5:R-:W-:Y:S02]  /*2ae0*/  ISETP.GT.AND P2, PT, R234.reuse, RZ, PT ;  /* 0x000000ffea00720c */ /* 0x060fe40003f44270 */
[----:B------:R-:W-:Y:S02]  /*2af0*/  ISETP.GT.AND P1, PT, R234, 0x8, PT ;  /* 0x00000008ea00780c */ /* 0x000fe40003f24270 */
[----:B------:R-:W-:Y:S02]  /*2b00*/  FSEL R224, R224, -INF , P2 ;  /* 0xff800000e0e07808 */ /* 0x000fe40001000000 */
[----:B------:R-:W-:Y:S02]  /*2b10*/  FSEL R226, R226, -INF , P1 ;  /* 0xff800000e2e27808 */ /* 0x000fe40000800000 */
[----:B------:R-:W-:Y:S02]  /*2b20*/  FSEL R227, R227, -INF , P1 ;  /* 0xff800000e3e37808 */ /* 0x000fe40000800000 */
[----:B------:R-:W-:Y:S01]  /*2b30*/  FSEL R225, R225, -INF , P2 ;  /* 0xff800000e1e17808 */ /* 0x000fe20001000000 */
[----:B------:R-:W-:-:S02]  /*2b40*/  WARPGROUP.DEPBAR.LE gsb0, 0x0 ;  /* 0x00008000000079c5 */ /* 0x000fc40000010000 */
[----:B------:R-:W-:Y:S01]  /*2b50*/  WARPGROUP.ARRIVE ;  /* 0x00000000000079c5 */ /* 0x000fe20000000000 */
[----:B------:R-:W-:-:S05]  /*2b60*/  FSEL R230, R230, -INF , P1 ;  /* 0xff800000e6e67808 */ /* 0x000fca0000800000 */
[----:B------:R-:W-:Y:S01]  /*2b70*/  HGMMA.64x16x16.F32 R184, gdesc[UR8], R184, gsb0 ;  /* 0x0020000008b879f0 */ /* 0x000fe200080008b8 */
[----:B------:R-:W-:Y:S01]  /*2b80*/  UIADD3 UR10, UR4, 0x82, URZ ;  /* 0x00000082040a7890 */ /* 0x000fe2000fffe03f */
[----:B------:R-:W-:Y:S01]  /*2b90*/  UMOV UR11, 0x40000040 ;  /* 0x40000040000b7882 */ /* 0x000fe20000000000 */
[----:B------:R-:W-:Y:S02]  /*2ba0*/  WARPGROUP.DEPBAR.LE gsb0, 0x0 ;  /* 0x00008000000079c5 */ /* 0x000fe40000010000 */
[----:B------:R-:W-:-:S06]  /*2bb0*/  WARPGROUP.ARRIVE ;  /* 0x00000000000079c5 */ /* 0x000fcc0000000000 */
[----:B------:R-:W-:Y:S01]  /*2bc0*/  HGMMA.64x16x16.F32 R176, gdesc[UR8], R176, gsb0 ;  /* 0x0020000008b079f0 */ /* 0x000fe200080008b0 */
[----:B------:R-:W-:Y:S01]  /*2bd0*/  UMOV UR10, UR5 ;  /* 0x00000005000a7c82 */ /* 0x000fe20008000000 */
[----:B------:R-:W-:Y:S01]  /*2be0*/  UMOV UR11, 0x40000040 ;  /* 0x40000040000b7882 */ /* 0x000fe20000000000 */
[----:B------:R-:W-:Y:S01]  /*2bf0*/  UIADD3 UR5, UR4, 0x4, URZ ;  /* 0x0000000404057890 */ /* 0x000fe2000fffe03f */
        /* <DEDUP_REMOVED lines=17> */
[----:B------:R-:W-:Y:S01]  /*2d10*/  UMOV UR8, UR7 ;  /* 0x0000000700087c82 */ /* 0x000fe20008000000 */
[----:B------:R-:W-:Y:S01]  /*2d20*/  UMOV UR9, 0x40000040 ;  /* 0x4000004000097882 */ /* 0x000fe20000000000 */
[----:B------:R-:W-:Y:S02]  /*2d30*/  UIADD3 UR5, UR4, 0x104, URZ ;  /* 0x0000010404057890 */ /* 0x000fe4000fffe03f */
[----:B------:R-:W-:Y:S01]  /*2d40*/  UIADD3 UR7, UR4, 0x184, URZ ;  /* 0x0000018404077890 */ /* 0x000fe2000fffe03f */
[----:B------:R-:W-:Y:S02]  /*2d50*/  WARPGROUP.DEPBAR.LE gsb0, 0x0 ;  /* 0x00008000000079c5 */ /* 0x000fe40000010000 */
[----:B------:R-:W-:-:S06]  /*2d60*/  WARPGROUP.ARRIVE ;  /* 0x00000000000079c5 */ /* 0x000fcc0000000000 */
        /* <DEDUP_REMOVED lines=28> */
[----:B------:R-:W-:Y:S01]  /*2f30*/  UIADD3 UR7, UR4, 0x106, URZ ;  /* 0x0000010604077890 */ /* 0x000fe2000fffe03f */
[----:B------:R-:W-:Y:S02]  /*2f40*/  ULDC UR5, c[0x0][0x744] ;  /* 0x0001d10000057ab9 */ /* 0x000fe40000000800 */
[--C-:B----4-:R-:W-:Y:S01]  /*2f50*/  FFMA.FTZ R224, R224, UR5, -R6.reuse ;  /* 0x00000005e0e07c23 */ /* 0x110fe20008010806 */
[----:B------:R-:W-:Y:S01]  /*2f60*/  FFMA.FTZ R226, R226, UR5, -R6 ;  /* 0x00000005e2e27c23 */ /* 0x000fe20008010806 */
[--C-:B------:R-:W-:Y:S01]  /*2f70*/  FFMA.FTZ R227, R227, UR5, -R7.reuse ;  /* 0x00000005e3e37c23 */ /* 0x100fe20008010807 */
[----:B------:R-:W-:Y:S01]  /*2f80*/  FSEL R6, R228, -INF , P2 ;  /* 0xff800000e4067808 */ /* 0x000fe20001000000 */
[----:B------:R-:W-:Y:S01]  /*2f90*/  FFMA.FTZ R225, R225, UR5, -R7 ;  /* 0x00000005e1e17c23 */ /* 0x000fe20008010807 */
[----:B------:R-:W-:Y:S01]  /*2fa0*/  FSEL R229, R229, -INF , P2 ;  /* 0xff800000e5e57808 */ /* 0x000fe20001000000 */
[----:B------:R1:W-:Y:S01]  /*2fb0*/  MUFU.EX2 R228, R227 ;  /* 0x000000e300e47308 */ /* 0x0003e20000000800 */
[----:B------:R-:W-:-:S02]  /*2fc0*/  WARPGROUP.DEPBAR.LE gsb0, 0x0 ;  /* 0x00008000000079c5 */ /* 0x000fc40000010000 */
[----:B------:R-:W-:Y:S01]  /*2fd0*/  WARPGROUP.ARRIVE ;  /* 0x00000000000079c5 */ /* 0x000fe20000000000 */
[--C-:B--2---:R-:W-:Y:S01]  /*2fe0*/  FFMA.FTZ R6, R6, UR5, -R8.reuse ;  /* 0x0000000506067c23 */ /* 0x104fe20008010808 */
[----:B-1----:R-:W-:Y:S01]  /*2ff0*/  FFMA.FTZ R227, R230, UR5, -R8 ;  /* 0x00000005e6e37c23 */ /* 0x002fe20008010808 */
[----:B------:R-:W-:Y:S02]  /*3000*/  FSEL R7, R231, -INF , P1 ;  /* 0xff800000e7077808 */ /* 0x000fe40000800000 */
[----:B------:R-:W-:Y:S01]  /*3010*/  MUFU.EX2 R234, R226 ;  /* 0x000000e200ea7308 */ /* 0x000fe20000000800 */
[----:B------:R-:W-:Y:S01]  /*3020*/  HGMMA.64x16x16.F32 R184, gdesc[UR8], R184, gsb0 ;  /* 0x0020000008b879f0 */ /* 0x000fe200080008b8 */
[----:B------:R-:W-:Y:S01]  /*3030*/  UIADD3 UR10, UR4, 0x86, URZ ;  /* 0x00000086040a7890 */ /* 0x000fe2000fffe03f */
[----:B------:R-:W-:Y:S01]  /*3040*/  FSEL R216, R216, -INF , P2 ;  /* 0xff800000d8d87808 */ /* 0x000fe20001000000 */
[----:B------:R-:W-:Y:S01]  /*3050*/  UMOV UR11, 0x40000040 ;  /* 0x40000040000b7882 */ /* 0x000fe20000000000 */
[----:B------:R-:W-:Y:S01]  /*3060*/  FSEL R8, R218, -INF , P1 ;  /* 0xff800000da087808 */ /* 0x000fe20000800000 */
[----:B------:R-:W2:Y:S01]  /*3070*/  LDL R231, [R1+0x14] ;  /* 0x0000140001e77983 */ /* 0x000ea20000100800 */
[----:B------:R-:W-:Y:S01]  /*3080*/  FSEL R222, R222, -INF , P1 ;  /* 0xff800000dede7808 */ /* 0x000fe20000800000 */
[----:B------:R-:W1:Y:S01]  /*3090*/  MUFU.EX2 R224, R224 ;  /* 0x000000e000e07308 */ /* 0x000e620000000800 */
[----:B------:R-:W-:Y:S01]  /*30a0*/  FSEL R208, R208, -INF , P2 ;  /* 0xff800000d0d07808 */ /* 0x000fe20001000000 */
[----:B------:R-:W3:Y:S01]  /*30b0*/  LDL R230, [R1+0xc] ;  /* 0x00000c0001e67983 */ /* 0x000ee20000100800 */
[----:B------:R-:W-:-:S05]  /*30c0*/  FSEL R212, R212, -INF , P2 ;  /* 0xff800000d4d47808 */ /* 0x000fca0001000000 */
[----:B------:R-:W4:Y:S01]  /*30d0*/  MUFU.EX2 R225, R225 ;  /* 0x000000e100e17308 */ /* 0x000f220000000800 */
        /* <DEDUP_REMOVED lines=17> */
[----:B------:R-:W-:Y:S02]  /*31f0*/  WARPGROUP.DEPBAR.LE gsb0, 0x0 ;  /* 0x00008000000079c5 */ /* 0x000fe40000010000 */
[----:B------:R-:W-:-:S06]  /*3200*/  WARPGROUP.ARRIVE ;  /* 0x00000000000079c5 */ /* 0x000fcc0000000000 */
[----:B------:R-:W-:Y:S01]  /*3210*/  HGMMA.64x16x16.F32 R152, gdesc[UR8], R152, gsb0 ;  /* 0x00200000089879f0 */ /* 0x000fe20008000898 */
[----:B------:R-:W-:Y:S01]  /*3220*/  UMOV UR10, UR7 ;  /* 0x00000007000a7c82 */ /* 0x000fe20008000000 */
[----:B------:R-:W-:Y:S01]  /*3230*/  UMOV UR11, 0x40000040 ;  /* 0x40000040000b7882 */ /* 0x000fe20000000000 */
[----:B------:R-:W-:Y:S01]  /*3240*/  UMOV UR8, UR12 ;  /* 0x0000000c00087c82 */ /* 0x000fe20008000000 */
[----:B------:R-:W-:Y:S01]  /*3250*/  UMOV UR9, 0x40000040 ;  /* 0x4000004000097882 */ /* 0x000fe20000000000 */
        /* <DEDUP_REMOVED lines=29> */
[----:B------:R-:W-:-:S03]  /*3430*/  UMOV UR9, 0x40000040 ;  /* 0x4000004000097882 */ /* 0x000fc60000000000 */
[----:B------:R-:W-:Y:S02]  /*3440*/  UMOV UR10, UR7 ;  /* 0x00000007000a7c82 */ /* 0x000fe40008000000 */
[----:B------:R-:W-:Y:S01]  /*3450*/  UMOV UR8, UR12 ;  /* 0x0000000c00087c82 */ /* 0x000fe20008000000 */
        /* <DEDUP_REMOVED lines=64> */
[----:B------:R5:W-:Y:S01]  /*3860*/  MUFU.EX2 R226, R6 ;  /* 0x0000000600e27308 */ /* 0x000be20000000800 */
[--C-:B------:R-:W-:Y:S01]  /*3870*/  FFMA.FTZ R7, R7, UR5, -R9.reuse ;  /* 0x0000000507077c23 */ /* 0x100fe20008010809 */
[--C-:B------:R-:W-:Y:S01]  /*3880*/  FFMA.FTZ R216, R216, UR5, -R10.reuse ;  /* 0x00000005d8d87c23 */ /* 0x100fe2000801080a */
[----:B------:R-:W-:Y:S01]  /*3890*/  FFMA.FTZ R8, R8, UR5, -R10 ;  /* 0x0000000508087c23 */ /* 0x000fe2000801080a */
[----:B------:R-:W-:Y:S01]  /*38a0*/  FSEL R10, R219, -INF , P1 ;  /* 0xff800000db0a7808 */ /* 0x000fe20000800000 */
[----:B-----5:R-:W-:Y:S01]  /*38b0*/  FFMA.FTZ R6, R229, UR5, -R9 ;  /* 0x00000005e5067c23 */ /* 0x020fe20008010809 */
[----:B------:R-:W-:-:S03]  /*38c0*/  FSEL R9, R217, -INF , P2 ;  /* 0xff800000d9097808 */ /* 0x000fc60001000000 */
[----:B------:R-:W-:Y:S01]  /*38d0*/  FFMA.FTZ R10, R10, UR5, -R11 ;  /* 0x000000050a0a7c23 */ /* 0x000fe2000801080b */
[----:B------:R-:W-:Y:S02]  /*38e0*/  FSEL R218, R221, -INF , P2 ;  /* 0xff800000ddda7808 */ /* 0x000fe40001000000 */
[----:B------:R-:W-:Y:S01]  /*38f0*/  FSEL R219, R223, -INF , P1 ;  /* 0xff800000dfdb7808 */ /* 0x000fe20000800000 */
[----:B------:R-:W-:Y:S02]  /*3900*/  WARPGROUP.DEPBAR.LE gsb0, 0x0 ;  /* 0x00008000000079c5 */ /* 0x000fe40000010000 */
[----:B------:R-:W-:-:S06]  /*3910*/  WARPGROUP.ARRIVE ;  /* 0x00000000000079c5 */ /* 0x000fcc0000000000 */
[----:B------:R-:W-:Y:S01]  /*3920*/  HGMMA.64x16x16.F32 R184, gdesc[UR8], R184, gsb0 ;  /* 0x0020000008b879f0 */ /* 0x000fe200080008b8 */
[----:B------:R-:W-:Y:S01]  /*3930*/  FFMA.FTZ R9, R9, UR5, -R11 ;  /* 0x0000000509097c23 */ /* 0x000fe2000801080b */
[----:B------:R-:W-:Y:S01]  /*3940*/  FSEL R11, R220, -INF , P2 ;  /* 0xff800000dc0b7808 */ /* 0x000fe20001000000 */
[--C-:B------:R-:W-:Y:S01]  /*3950*/  FFMA.FTZ R218, R218, UR5, -R13.reuse ;  /* 0x00000005dada7c23 */ /* 0x100fe2000801080d */
[----:B------:R-:W-:Y:S01]  /*3960*/  FFMA.FTZ R219, R219, UR5, -R13 ;  /* 0x00000005dbdb7c23 */ /* 0x000fe2000801080d */
[----:B------:R-:W-:Y:S02]  /*3970*/  FSEL R13, R210, -INF , P1 ;  /* 0xff800000d20d7808 */ /* 0x000fe40000800000 */
[--C-:B------:R-:W-:Y:S01]  /*3980*/  FFMA.FTZ R11, R11, UR5, -R12.reuse ;  /* 0x000000050b0b7c23 */ /* 0x100fe2000801080c */
[----:B------:R-:W-:Y:S01]  /*3990*/  FFMA.FTZ R12, R222, UR5, -R12 ;  /* 0x00000005de0c7c23 */ /* 0x000fe2000801080c */
[--C-:B------:R-:W-:Y:S01]  /*39a0*/  FFMA.FTZ R210, R208, UR5, -R14.reuse ;  /* 0x00000005d0d27c23 */ /* 0x100fe2000801080e */
[----:B------:R-:W-:-:S02]  /*39b0*/  FFMA.FTZ R208, R13, UR5, -R14 ;  /* 0x000000050dd07c23 */ /* 0x000fc4000801080e */
[----:B------:R-:W-:Y:S01]  /*39c0*/  MUFU.EX2 R13, R12 ;  /* 0x0000000c000d7308 */ /* 0x000fe20000000800 */
[----:B------:R-:W-:Y:S02]  /*39d0*/  FSEL R220, R209, -INF , P2 ;  /* 0xff800000d1dc7808 */ /* 0x000fe40001000000 */
[----:B------:R-:W-:-:S05]  /*39e0*/  FSEL R217, R211, -INF , P1 ;  /* 0xff800000d3d97808 */ /* 0x000fca0000800000 */
[----:B------:R5:W-:Y:S02]  /*39f0*/  MUFU.EX2 R12, R218 ;  /* 0x000000da000c7308 */ /* 0x000be40000000800 */
[----:B-----5:R-:W-:-:S06]  /*3a00*/  FSEL R218, R214, -INF , P1 ;  /* 0xff800000d6da7808 */ /* 0x020fcc0000800000 */
[----:B------:R5:W-:Y:S01]  /*3a10*/  MUFU.EX2 R14, R219 ;  /* 0x000000db000e7308 */ /* 0x000be20000000800 */
[--C-:B------:R-:W-:Y:S01]  /*3a20*/  FFMA.FTZ R218, R218, UR5, -R16.reuse ;  /* 0x00000005dada7c23 */ /* 0x100fe20008010810 */
[--C-:B------:R-:W-:Y:S01]  /*3a30*/  FFMA.FTZ R220, R220, UR5, -R15.reuse ;  /* 0x00000005dcdc7c23 */ /* 0x100fe2000801080f */
[----:B-----5:R-:W-:Y:S01]  /*3a40*/  FFMA.FTZ R219, R212, UR5, -R16 ;  /* 0x00000005d4db7c23 */ /* 0x020fe20008010810 */
[----:B------:R-:W-:Y:S02]  /*3a50*/  FSEL R16, R213, -INF , P2 ;  /* 0xff800000d5107808 */ /* 0x000fe40001000000 */
[----:B------:R-:W-:Y:S01]  /*3a60*/  FSEL R212, R215, -INF , P1 ;  /* 0xff800000d7d47808 */ /* 0x000fe20000800000 */
[----:B------:R-:W-:Y:S02]  /*3a70*/  FFMA.FTZ R217, R217, UR5, -R15 ;  /* 0x00000005d9d97c23 */ /* 0x000fe4000801080f */
[----:B------:R5:W-:Y:S01]  /*3a80*/  MUFU.EX2 R15, R210 ;  /* 0x000000d2000f7308 */ /* 0x000be20000000800 */
[--C-:B------:R-:W-:Y:S01]  /*3a90*/  FFMA.FTZ R211, R16, UR5, -R17.reuse ;  /* 0x0000000510d37c23 */ /* 0x100fe20008010811 */
[----:B------:R-:W-:Y:S01]  /*3aa0*/  UIADD3 UR10, UR4, 0x306, URZ ;  /* 0x00000306040a7890 */ /* 0x000fe2000fffe03f */
[----:B-----5:R-:W-:Y:S01]  /*3ab0*/  FFMA.FTZ R210, R212, UR5, -R17 ;  /* 0x00000005d4d27c23 */ /* 0x020fe20008010811 */
[----:B------:R-:W-:-:S02]  /*3ac0*/  FSEL R17, R200, -INF , P2 ;  /* 0xff800000c8117808 */ /* 0x000fc40001000000 */
[----:B------:R-:W-:Y:S01]  /*3ad0*/  FSEL R200, R205, -INF , P2 ;  /* 0xff800000cdc87808 */ /* 0x000fe20001000000 */
[----:B------:R-:W-:Y:S02]  /*3ae0*/  WARPGROUP.DEPBAR.LE gsb0, 0x0 ;  /* 0x00008000000079c5 */ /* 0x000fe40000010000 */
[----:B------:R-:W-:Y:S02]  /*3af0*/  FSEL R209, R202, -INF , P1 ;  /* 0xff800000cad17808 */ /* 0x000fe40000800000 */
[----:B------:R-:W-:Y:S01]  /*3b00*/  FSEL R212, R201, -INF , P2 ;  /* 0xff800000c9d47808 */ /* 0x000fe20001000000 */
[----:B------:R-:W-:Y:S01]  /*3b10*/  FFMA.FTZ R205, R200, UR5, -R21 ;  /* 0x00000005c8cd7c23 */ /* 0x000fe20008010815 */
[----:B------:R-:W-:Y:S01]  /*3b20*/  FSEL R214, R203, -INF , P1 ;  /* 0xff800000cbd67808 */ /* 0x000fe20000800000 */
[----:B------:R-:W-:Y:S04]  /*3b30*/  LDS.64 R200, [R5+0x2e3a0] ;  /* 0x02e3a00005c87984 */ /* 0x000fe80000000a00 */
[----:B------:R-:W5:Y:S01]  /*3b40*/  LDS.64 R202, [R5+0x2e380] ;  /* 0x02e3800005ca7984 */ /* 0x000f620000000a00 */
[----:B------:R-:W-:Y:S01]  /*3b50*/  WARPGROUP.ARRIVE ;  /* 0x00000000000079c5 */ /* 0x000fe20000000000 */
[----:B------:R-:W-:-:S05]  /*3b60*/  UMOV UR11, 0x40000040 ;  /* 0x40000040000b7882 */ /* 0x000fca0000000000 */
[----:B------:R-:W-:Y:S01]  /*3b70*/  HGMMA.64x16x16.F32 R176, gdesc[UR8], R176, gsb0 ;  /* 0x0020000008b079f0 */ /* 0x000fe200080008b0 */
[----:B------:R1:W-:Y:S01]  /*3b80*/  MUFU.EX2 R16, R208 ;  /* 0x000000d000107308 */ /* 0x0003e20000000800 */
[--C-:B------:R-:W-:Y:S01]  /*3b90*/  FFMA.FTZ R209, R209, UR5, -R18.reuse ;  /* 0x00000005d1d17c23 */ /* 0x100fe20008010812 */
[----:B------:R-:W-:Y:S02]  /*3ba0*/  FSEL R221, R192, -INF , P2 ;  /* 0xff800000c0dd7808 */ /* 0x000fe40001000000 */
[----:B------:R-:W-:Y:S01]  /*3bb0*/  FSEL R192, R195, -INF , P1 ;  /* 0xff800000c3c07808 */ /* 0x000fe20000800000 */
[----:B-1----:R-:W-:-:S03]  /*3bc0*/  FFMA.FTZ R208, R17, UR5, -R18 ;  /* 0x0000000511d07c23 */ /* 0x002fc60008010812 */
[----:B------:R1:W-:Y:S01]  /*3bd0*/  MUFU.EX2 R18, R217 ;  /* 0x000000d900127308 */ /* 0x0003e20000000800 */
[----:B------:R-:W-:Y:S02]  /*3be0*/  FSEL R215, R206, -INF , P1 ;  /* 0xff800000ced77808 */ /* 0x000fe40000800000 */
[----:B------:R-:W-:Y:S02]  /*3bf0*/  FSEL R206, R193, -INF , P2 ;  /* 0xff800000c1ce7808 */ /* 0x000fe40001000000 */
[----:B-1----:R-:W-:Y:S02]  /*3c00*/  FSEL R217, R204, -INF , P2 ;  /* 0xff800000ccd97808 */ /* 0x002fe40001000000 */
[----:B------:R-:W-:Y:S01]  /*3c10*/  FSEL R204, R207, -INF , P1 ;  /* 0xff800000cfcc7808 */ /* 0x000fe20000800000 */
[----:B------:R-:W-:Y:S01]  /*3c20*/  FFMA.FTZ R207, R192, UR5, -R23 ;  /* 0x00000005c0cf7c23 */ /* 0x000fe20008010817 */
[----:B------:R-:W-:Y:S02]  /*3c30*/  FSEL R193, R196, -INF , P2 ;  /* 0xff800000c4c17808 */ /* 0x000fe40001000000 */
[----:B------:R-:W-:Y:S01]  /*3c40*/  FSEL R192, R197, -INF , P2 ;  /* 0xff800000c5c07808 */ /* 0x000fe20001000000 */
[----:B------:R-:W-:Y:S01]  /*3c50*/  FFMA.FTZ R204, R204, UR5, -R21 ;  /* 0x00000005cccc7c23 */ /* 0x000fe20008010815 */
[----:B------:R-:W-:-:S02]  /*3c60*/  FSEL R21, R194, -INF , P1 ;  /* 0xff800000c2157808 */ /* 0x000fc40000800000 */
[----:B------:R-:W-:Y:S02]  /*3c70*/  FSEL R195, R198, -INF , P1 ;  /* 0xff800000c6c37808 */ /* 0x000fe40000800000 */
[----:B------:R-:W-:Y:S01]  /*3c80*/  FSEL R194, R199, -INF , P1 ;  /* 0xff800000c7c27808 */ /* 0x000fe20000800000 */
[--C-:B------:R-:W-:Y:S01]  /*3c90*/  FFMA.FTZ R212, R212, UR5, -R19.reuse ;  /* 0x00000005d4d47c23 */ /* 0x100fe20008010813 */
[----:B------:R-:W-:Y:S01]  /*3ca0*/  FFMA.FTZ R214, R214, UR5, -R19 ;  /* 0x00000005d6d67c23 */ /* 0x000fe20008010813 */
[----:B------:R-:W-:Y:S01]  /*3cb0*/  FFMA.FTZ R206, R206, UR5, -R23 ;  /* 0x00000005cece7c23 */ /* 0x000fe20008010817 */
[----:B------:R1:W-:Y:S01]  /*3cc0*/  MUFU.EX2 R19, R219 ;  /* 0x000000db00137308 */ /* 0x0003e20000000800 */
[--C-:B------:R-:W-:Y:S01]  /*3cd0*/  FFMA.FTZ R217, R217, UR5, -R20.reuse ;  /* 0x00000005d9d97c23 */ /* 0x100fe20008010814 */
[----:B------:R-:W-:Y:S01]  /*3ce0*/  FFMA.FTZ R215, R215, UR5, -R20 ;  /* 0x00000005d7d77c23 */ /* 0x000fe20008010814 */
[----:B------:R-:W-:-:S05]  /*3cf0*/  FFMA.FTZ R221, R221, UR5, -R22 ;  /* 0x00000005dddd7c23 */ /* 0x000fca0008010816 */
[----:B------:R4:W-:Y:S01]  /*3d00*/  MUFU.EX2 R23, R208 ;  /* 0x000000d000177308 */ /* 0x0009e20000000800 */
[--C-:B-1----:R-:W-:Y:S01]  /*3d10*/  FFMA.FTZ R219, R192, UR5, -R233.reuse ;  /* 0x00000005c0db7c23 */ /* 0x102fe200080108e9 */
[----:B------:R-:W-:-:S06]  /*3d20*/  FFMA.FTZ R233, R194, UR5, -R233 ;  /* 0x00000005c2e97c23 */ /* 0x000fcc00080108e9 */
[----:B------:R1:W-:Y:S01]  /*3d30*/  MUFU.EX2 R17, R220 ;  /* 0x000000dc00117308 */ /* 0x0003e20000000800 */
[--C-:B----4-:R-:W-:Y:S01]  /*3d40*/  FFMA.FTZ R208, R193, UR5, -R232.reuse ;  /* 0x00000005c1d07c23 */ /* 0x110fe200080108e8 */
[----:B------:R-:W-:Y:S01]  /*3d50*/  FFMA.FTZ R232, R195, UR5, -R232 ;  /* 0x00000005c3e87c23 */ /* 0x000fe200080108e8 */
[----:B------:R-:W-:Y:S02]  /*3d60*/  WARPGROUP.DEPBAR.LE gsb0, 0x0 ;  /* 0x00008000000079c5 */ /* 0x000fe40000010000 */
[----:B------:R-:W-:Y:S01]  /*3d70*/  WARPGROUP.ARRIVE ;  /* 0x00000000000079c5 */ /* 0x000fe20000000000 */
[----:B-1----:R-:W-:Y:S01]  /*3d80*/  FFMA.FTZ R220, R21, UR5, -R22 ;  /* 0x0000000515dc7c23 */ /* 0x002fe20008010816 */
[----:B------:R-:W-:Y:S01]  /*3d90*/  UIADD3 UR5, UR4, 0x386, URZ ;  /* 0x0000038604057890 */ /* 0x000fe2000fffe03f */
[----:B------:R-:W-:-:S06]  /*3da0*/  UMOV UR11, 0x40000040 ;  /* 0x40000040000b7882 */ /* 0x000fcc0000000000 */
[----:B------:R-:W-:Y:S02]  /*3db0*/  UMOV UR10, UR5 ;  /* 0x00000005000a7c82 */ /* 0x000fe40008000000 */
[----:B------:R-:W-:Y:S01]  /*3dc0*/  HGMMA.64x16x16.F32 R168, gdesc[UR8], R168, gsb0 ;  /* 0x0020000008a879f0 */ /* 0x000fe200080008a8 */
[----:B------:R-:W-:Y:S01]  /*3dd0*/  LOP3.LUT R193, R4, 0x2800000, RZ, 0xfc, !PT ;  /* 0x0280000004c17812 */ /* 0x000fe200078efcff */
[----:B------:R-:W-:-:S04]  /*3de0*/  UIADD3 UR6, UR4, 0x406, URZ ;  /* 0x0000040604067890 */ /* 0x000fc8000fffe03f */
[----:B------:R-:W-:-:S05]  /*3df0*/  IMAD R193, R0, 0x500, R193 ;  /* 0x0000050000c17824 */ /* 0x000fca00078e02c1 */
[----:B------:R-:W-:Y:S01]  /*3e00*/  R2UR UR12, R193 ;  /* 0x00000000c10c72ca */ /* 0x000fe200000e0000 */
[----:B------:R-:W-:Y:S01]  /*3e10*/  UMOV UR10, UR6 ;  /* 0x00000006000a7c82 */ /* 0x000fe20008000000 */
[----:B------:R-:W-:Y:S01]  /*3e20*/  UMOV UR11, 0x40000040 ;  /* 0x40000040000b7882 */ /* 0x000fe20000000000 */
[----:B------:R-:W-:Y:S02]  /*3e30*/  WARPGROUP.DEPBAR.LE gsb0, 0x0 ;  /* 0x00008000000079c5 */ /* 0x000fe40000010000 */
[----:B------:R-:W1:Y:S01]  /*3e40*/  LDS.64 R192, [R5+0x2e3c0] ;  /* 0x02e3c00005c07984 */ /* 0x000e620000000a00 */
[----:B------:R-:W-:-:S06]  /*3e50*/  WARPGROUP.ARRIVE ;  /* 0x00000000000079c5 */ /* 0x000fcc0000000000 */
[----:B------:R-:W-:Y:S01]  /*3e60*/  HGMMA.64x16x16.F32 R160, gdesc[UR8], R160, gsb0 ;  /* 0x0020000008a079f0 */ /* 0x000fe200080008a0 */
[----:B------:R-:W-:Y:S01]  /*3e70*/  UIADD3 UR4, UR4, 0x486, URZ ;  /* 0x0000048604047890 */ /* 0x000fe2000fffe03f */
[----:B------:R4:W-:Y:S01]  /*3e80*/  MUFU.EX2 R21, R211 ;  /* 0x000000d300157308 */ /* 0x0009e20000000800 */
[----:B-----5:R-:W-:-:S07]  /*3e90*/  FADD.FTZ R213, R187, -R203 ;  /* 0x800000cbbbd57221 */ /* 0x020fce0000010000 */
[----:B------:R5:W-:Y:S01]  /*3ea0*/  MUFU.EX2 R22, R210 ;  /* 0x000000d200167308 */ /* 0x000be20000000800 */
[----:B----4-:R-:W-:Y:S01]  /*3eb0*/  FADD.FTZ R211, R185, -R203 ;  /* 0x800000cbb9d37221 */ /* 0x010fe20000010000 */
[----:B------:R-:W-:-:S06]  /*3ec0*/  UMOV UR6, UR4 ;  /* 0x0000000400067c82 */ /* 0x000fcc0008000000 */
[----:B------:R4:W2:Y:S01]  /*3ed0*/  MUFU.EX2 R4, R209 ;  /* 0x000000d100047308 */ /* 0x0008a20000000800 */
[--C-:B-----5:R-:W-:Y:S01]  /*3ee0*/  FADD.FTZ R210, R184, -R202.reuse ;  /* 0x800000cab8d27221 */ /* 0x120fe20000010000 */
[----:B------:R-:W-:Y:S01]  /*3ef0*/  UMOV UR7, 0x40000040 ;  /* 0x4000004000077882 */ /* 0x000fe20000000000 */
[----:B------:R-:W-:Y:S01]  /*3f00*/  UMOV UR4, UR8 ;  /* 0x0000000800047c82 */ /* 0x000fe20008000000 */
[----:B----4-:R-:W-:Y:S01]  /*3f10*/  FADD.FTZ R209, R186, -R202 ;  /* 0x800000cabad17221 */ /* 0x010fe20000010000 */
[----:B------:R-:W-:Y:S01]  /*3f20*/  UMOV UR5, UR9 ;  /* 0x0000000900057c82 */ /* 0x000fe20008000000 */
[----:B------:R-:W-:Y:S02]  /*3f30*/  WARPGROUP.DEPBAR.LE gsb0, 0x0 ;  /* 0x00008000000079c5 */ /* 0x000fe40000010000 */
[----:B------:R-:W-:Y:S04]  /*3f40*/  LDS.64 R202, [R5+0x2e3e0] ;  /* 0x02e3e00005ca7984 */ /* 0x000fe80000000a00 */
[----:B------:R-:W4:Y:S01]  /*3f50*/  LDS.64 R194, [R5+0x2e400] ;  /* 0x02e4000005c27984 */ /* 0x000f220000000a00 */
[----:B------:R-:W-:-:S06]  /*3f60*/  WARPGROUP.ARRIVE ;  /* 0x00000000000079c5 */ /* 0x000fcc0000000000 */
[----:B------:R-:W-:Y:S01]  /*3f70*/  HGMMA.64x16x16.F32 R152, gdesc[UR4], R152, gsb0 ;  /* 0x00200000049879f0 */ /* 0x000fe20008000898 */
[----:B------:R5:W-:Y:S01]  /*3f80*/  MUFU.EX2 R20, R218 ;  /* 0x000000da00147308 */ /* 0x000be20000000800 */
[----:B------:R-:W-:-:S07]  /*3f90*/  FADD.FTZ R189, R189, -R201 ;  /* 0x800000c9bdbd7221 */ /* 0x000fce0000010000 */
[----:B------:R3:W2:Y:S01]  /*3fa0*/  MUFU.EX2 R184, R214 ;  /* 0x000000d600b87308 */ /* 0x0006a20000000800 */
[----:B-----5:R-:W-:-:S07]  /*3fb0*/  FADD.FTZ R218, R190, -R200 ;  /* 0x800000c8beda7221 */ /* 0x020fce0000010000 */
[----:B------:R5:W-:Y:S01]  /*3fc0*/  MUFU.EX2 R185, R217 ;  /* 0x000000d900b97308 */ /* 0x000be20000000800 */
[----:B---3--:R-:W-:Y:S01]  /*3fd0*/  FADD.FTZ R214, R188, -R200 ;  /* 0x800000c8bcd67221 */ /* 0x008fe20000010000 */
[----:B-----5:R-:W-:-:S06]  /*3fe0*/  FADD.FTZ R217, R191, -R201 ;  /* 0x800000c9bfd97221 */ /* 0x020fcc0000010000 */
[----:B------:R-:W-:Y:S08]  /*3ff0*/  MUFU.EX2 R186, R205 ;  /* 0x000000cd00ba7308 */ /* 0x000ff00000000800 */
[----:B------:R3:W-:Y:S01]  /*4000*/  MUFU.EX2 R187, R204 ;  /* 0x000000cc00bb7308 */ /* 0x0007e20000000800 */
[----:B------:R-:W-:Y:S02]  /*4010*/  WARPGROUP.DEPBAR.LE gsb0, 0x0 ;  /* 0x00008000000079c5 */ /* 0x000fe40000010000 */
[----:B------:R-:W5:Y:S04]  /*4020*/  LDS.64 R196, [R5+0x2e420] ;  /* 0x02e4200005c47984 */ /* 0x000f680000000a00 */
[----:B------:R-:W2:Y:S04]  /*4030*/  LDS.64 R200, [R5+0x2e440] ;  /* 0x02e4400005c87984 */ /* 0x000ea80000000a00 */
[----:B------:R-:W2:Y:S04]  /*4040*/  LDS.64 R198, [R5+0x2e460] ;  /* 0x02e4600005c67984 */ /* 0x000ea80000000a00 */
[----:B------:R-:W2:Y:S04]  /*4050*/  LDS.64 R190, [R5+0x2e480] ;  /* 0x02e4800005be7984 */ /* 0x000ea80000000a00 */
[----:B---3--:R3:W3:Y:S01]  /*4060*/  LDS.64 R204, [R5+0x2e4a0] ;  /* 0x02e4a00005cc7984 */ /* 0x0086e20000000a00 */
[----:B------:R-:W3:Y:S01]  /*4070*/  MUFU.EX2 R216, R216 ;  /* 0x000000d800d87308 */ /* 0x000ee20000000800 */
[--C-:B-1----:R-:W-:Y:S01]  /*4080*/  FADD.FTZ R176, R176, -R192.reuse ;  /* 0x800000c0b0b07221 */ /* 0x102fe20000010000 */
[----:B------:R-:W-:Y:S01]  /*4090*/  FADD.FTZ R178, R178, -R192 ;  /* 0x800000c0b2b27221 */ /* 0x000fe20000010000 */
[----:B------:R-:W-:-:S05]  /*40a0*/  FADD.FTZ R177, R177, -R193 ;  /* 0x800000c1b1b17221 */ /* 0x000fca0000010000 */
[----:B------:R-:W1:Y:S01]  /*40b0*/  MUFU.EX2 R9, R9 ;  /* 0x0000000900097308 */ /* 0x000e620000000800 */
[----:B------:R-:W-:Y:S01]  /*40c0*/  FADD.FTZ R179, R179, -R193 ;  /* 0x800000c1b3b37221 */ /* 0x000fe20000010000 */
[--C-:B----4-:R-:W-:Y:S01]  /*40d0*/  FADD.FTZ R192, R168, -R194.reuse ;  /* 0x800000c2a8c07221 */ /* 0x110fe20000010000 */
[----:B------:R-:W-:-:S05]  /*40e0*/  FADD.FTZ R170, R170, -R194 ;  /* 0x800000c2aaaa7221 */ /* 0x000fca0000010000 */
[----:B------:R-:W4:Y:S01]  /*40f0*/  MUFU.EX2 R227, R227 ;  /* 0x000000e300e37308 */ /* 0x000f220000000800 */
[--C-:B------:R-:W-:Y:S01]  /*4100*/  FADD.FTZ R193, R169, -R195.reuse ;  /* 0x800000c3a9c17221 */ /* 0x100fe20000010000 */
[----:B------:R-:W-:-:S06]  /*4110*/  FADD.FTZ R171, R171, -R195 ;  /* 0x800000c3abab7221 */ /* 0x000fcc0000010000 */
[----:B------:R-:W4:Y:S01]  /*4120*/  MUFU.EX2 R7, R7 ;  /* 0x0000000700077308 */ /* 0x000f220000000800 */
[----:B-----5:R-:W-:Y:S01]  /*4130*/  FADD.FTZ R194, R173, -R197 ;  /* 0x800000c5adc27221 */ /* 0x020fe20000010000 */
[----:B--2---:R-:W-:Y:S01]  /*4140*/  FADD.FTZ R173, R160, -R200 ;  /* 0x800000c8a0ad7221 */ /* 0x004fe20000010000 */
[----:B------:R-:W-:-:S05]  /*4150*/  FADD.FTZ R195, R161, -R201 ;  /* 0x800000c9a1c37221 */ /* 0x000fca0000010000 */
[----:B------:R-:W2:Y:S01]  /*4160*/  MUFU.EX2 R6, R6 ;  /* 0x0000000600067308 */ /* 0x000ea20000000800 */
[----:B------:R-:W-:-:S07]  /*4170*/  FADD.FTZ R162, R162, -R200 ;  /* 0x800000c8a2a27221 */ /* 0x000fce0000010000 */
[----:B------:R-:W5:Y:S01]  /*4180*/  MUFU.EX2 R8, R8 ;  /* 0x0000000800087308 */ /* 0x000f620000000800 */
[----:B------:R-:W-:-:S07]  /*4190*/  FADD.FTZ R163, R163, -R201 ;  /* 0x800000c9a3a37221 */ /* 0x000fce0000010000 */
[----:B------:R-:W5:Y:S01]  /*41a0*/  MUFU.EX2 R10, R10 ;  /* 0x0000000a000a7308 */ /* 0x000f620000000800 */
[----:B------:R-:W-:-:S07]  /*41b0*/  FMUL.FTZ R210, R224, R210 ;  /* 0x000000d2e0d27220 */ /* 0x000fce0000410000 */
[----:B------:R-:W5:Y:S01]  /*41c0*/  MUFU.EX2 R11, R11 ;  /* 0x0000000b000b7308 */ /* 0x000f620000000800 */
[----:B------:R-:W-:-:S07]  /*41d0*/  FMUL.FTZ R211, R225, R211 ;  /* 0x000000d3e1d37220 */ /* 0x000fce0000410000 */
[----:B------:R-:W5:Y:S08]  /*41e0*/  MUFU.EX2 R212, R212 ;  /* 0x000000d400d47308 */ /* 0x000f700000000800 */
[----:B------:R-:W5:Y:S08]  /*41f0*/  MUFU.EX2 R188, R215 ;  /* 0x000000d700bc7308 */ /* 0x000f700000000800 */
[----:B---3--:R-:W3:Y:S08]  /*4200*/  MUFU.EX2 R5, R221 ;  /* 0x000000dd00057308 */ /* 0x008ef00000000800 */
[----:B------:R-:W3:Y:S08]  /*4210*/  MUFU.EX2 R168, R220 ;  /* 0x000000dc00a87308 */ /* 0x000ef00000000800 */
[----:B------:R-:W3:Y:S08]  /*4220*/  MUFU.EX2 R169, R206 ;  /* 0x000000ce00a97308 */ /* 0x000ef00000000800 */
[----:B------:R-:W3:Y:S08]  /*4230*/  MUFU.EX2 R160, R207 ;  /* 0x000000cf00a07308 */ /* 0x000ef00000000800 */
[----:B------:R1:W3:Y:S08]  /*4240*/  MUFU.EX2 R161, R208 ;  /* 0x000000d000a17308 */ /* 0x0002f00000000800 */
[----:B------:R-:W3:Y:S08]  /*4250*/  MUFU.EX2 R232, R232 ;  /* 0x000000e800e87308 */ /* 0x000ef00000000800 */
[----:B------:R-:W3:Y:S08]  /*4260*/  MUFU.EX2 R219, R219 ;  /* 0x000000db00db7308 */ /* 0x000ef00000000800 */
[----:B------:R-:W3:Y:S01]  /*4270*/  MUFU.EX2 R233, R233 ;  /* 0x000000e900e97308 */ /* 0x000ee20000000800 */
[----:B------:R-:W-:Y:S01]  /*4280*/  FMUL.FTZ R162, R4, R162 ;  /* 0x000000a204a27220 */ /* 0x000fe20000410000 */
[----:B------:R-:W-:Y:S01]  /*4290*/  FMUL.FTZ R163, R184, R163 ;  /* 0x000000a3b8a37220 */ /* 0x000fe20000410000 */
[--C-:B------:R-:W-:Y:S01]  /*42a0*/  FADD.FTZ R172, R172, -R196.reuse ;  /* 0x800000c4acac7221 */ /* 0x100fe20000010000 */
[----:B------:R-:W-:Y:S01]  /*42b0*/  FADD.FTZ R174, R174, -R196 ;  /* 0x800000c4aeae7221 */ /* 0x000fe20000010000 */
[----:B-1----:R-:W-:Y:S01]  /*42c0*/  F2FP.F16.F32.PACK_AB R208, R211, R210 ;  /* 0x000000d2d3d0723e */ /* 0x002fe200000000ff */
[----:B------:R-:W-:Y:S01]  /*42d0*/  FMUL.FTZ R176, R216, R176 ;  /* 0x000000b0d8b07220 */ /* 0x000fe20000410000 */
[----:B------:R-:W-:Y:S01]  /*42e0*/  FMUL.FTZ R177, R9, R177 ;  /* 0x000000b109b17220 */ /* 0x000fe20000410000 */
[--C-:B------:R-:W-:Y:S01]  /*42f0*/  FADD.FTZ R180, R180, -R202.reuse ;  /* 0x800000cab4b47221 */ /* 0x100fe20000010000 */
[----:B------:R-:W-:Y:S01]  /*4300*/  FADD.FTZ R182, R182, -R202 ;  /* 0x800000cab6b67221 */ /* 0x000fe20000010000 */
[--C-:B------:R-:W-:Y:S01]  /*4310*/  FADD.FTZ R181, R181, -R203.reuse ;  /* 0x800000cbb5b57221 */ /* 0x100fe20000010000 */
[----:B------:R-:W-:Y:S01]  /*4320*/  FADD.FTZ R183, R183, -R203 ;  /* 0x800000cbb7b77221 */ /* 0x000fe20000010000 */
[----:B----4-:R-:W-:Y:S01]  /*4330*/  FMUL.FTZ R211, R227, R218 ;  /* 0x000000dae3d37220 */ /* 0x010fe20000410000 */
[----:B------:R-:W-:Y:S01]  /*4340*/  FMUL.FTZ R196, R7, R217 ;  /* 0x000000d907c47220 */ /* 0x000fe20000410000 */
[----:B------:R-:W-:Y:S01]  /*4350*/  FADD.FTZ R175, R175, -R197 ;  /* 0x800000c5afaf7221 */ /* 0x000fe20000010000 */
[--C-:B------:R-:W-:Y:S01]  /*4360*/  FADD.FTZ R164, R164, -R198.reuse ;  /* 0x800000c6a4a47221 */ /* 0x100fe20000010000 */
        /* <DEDUP_REMOVED lines=11> */
[----:B------:R-:W-:Y:S01]  /*4420*/  FMUL.FTZ R209, R234, R209 ;  /* 0x000000d1ead17220 */ /* 0x000fe20000410000 */
[----:B------:R-:W-:Y:S01]  /*4430*/  FMUL.FTZ R190, R228, R213 ;  /* 0x000000d5e4be7220 */ /* 0x000fe20000410000 */
[----:B------:R-:W-:Y:S01]  /*4440*/  FMUL.FTZ R210, R226, R214 ;  /* 0x000000d6e2d27220 */ /* 0x000fe20000410000 */
[----:B--2---:R-:W-:Y:S01]  /*4450*/  FMUL.FTZ R189, R6, R189 ;  /* 0x000000bd06bd7220 */ /* 0x004fe20000410000 */
[----:B------:R-:W-:Y:S01]  /*4460*/  F2FP.F16.F32.PACK_AB R197, R163, R162 ;  /* 0x000000a2a3c5723e */ /* 0x000fe200000000ff */
[----:B-----5:R-:W-:Y:S01]  /*4470*/  FMUL.FTZ R178, R8, R178 ;  /* 0x000000b208b27220 */ /* 0x020fe20000410000 */
[----:B------:R-:W-:Y:S01]  /*4480*/  FMUL.FTZ R179, R10, R179 ;  /* 0x000000b30ab37220 */ /* 0x000fe20000410000 */
[----:B------:R-:W-:Y:S01]  /*4490*/  F2FP.F16.F32.PACK_AB R204, R177, R176 ;  /* 0x000000b0b1cc723e */ /* 0x000fe200000000ff */
[----:B------:R-:W-:Y:S01]  /*44a0*/  FMUL.FTZ R180, R11, R180 ;  /* 0x000000b40bb47220 */ /* 0x000fe20000410000 */
[----:B------:R-:W-:Y:S01]  /*44b0*/  FMUL.FTZ R182, R13, R182 ;  /* 0x000000b60db67220 */ /* 0x000fe20000410000 */
[----:B------:R-:W-:Y:S01]  /*44c0*/  FMUL.FTZ R181, R12, R181 ;  /* 0x000000b50cb57220 */ /* 0x000fe20000410000 */
[----:B------:R-:W-:Y:S01]  /*44d0*/  FMUL.FTZ R183, R14, R183 ;  /* 0x000000b70eb77220 */ /* 0x000fe20000410000 */
[----:B------:R-:W-:Y:S01]  /*44e0*/  IMAD R162, R0, 0x2800, R231 ;  /* 0x0000280000a27824 */ /* 0x000fe200078e02e7 */
        /* <DEDUP_REMOVED lines=15> */
[----:B---3--:R-:W-:Y:S01]  /*45e0*/  FMUL.FTZ R152, R5, R152 ;  /* 0x0000009805987220 */ /* 0x008fe20000410000 */
[----:B------:R-:W-:Y:S01]  /*45f0*/  FMUL.FTZ R154, R168, R154 ;  /* 0x0000009aa89a7220 */ /* 0x000fe20000410000 */
[----:B------:R-:W-:Y:S01]  /*4600*/  FMUL.FTZ R153, R169, R153 ;  /* 0x00000099a9997220 */ /* 0x000fe20000410000 */
[----:B------:R-:W-:Y:S01]  /*4610*/  FMUL.FTZ R155, R160, R155 ;  /* 0x0000009ba09b7220 */ /* 0x000fe20000410000 */
[----:B------:R-:W-:Y:S01]  /*4620*/  FMUL.FTZ R156, R161, R156 ;  /* 0x0000009ca19c7220 */ /* 0x000fe20000410000 */
[----:B------:R-:W-:Y:S01]  /*4630*/  FMUL.FTZ R158, R232, R158 ;  /* 0x0000009ee89e7220 */ /* 0x000fe20000410000 */
[----:B------:R-:W-:Y:S01]  /*4640*/  FMUL.FTZ R157, R219, R157 ;  /* 0x0000009ddb9d7220 */ /* 0x000fe20000410000 */
[----:B------:R-:W-:Y:S01]  /*4650*/  FMUL.FTZ R159, R233, R159 ;  /* 0x0000009fe99f7220 */ /* 0x000fe20000410000 */
[----:B------:R-:W-:Y:S01]  /*4660*/  F2FP.F16.F32.PACK_AB R209, R190, R209 ;  /* 0x000000d1bed1723e */ /* 0x000fe200000000ff */
[----:B------:R-:W-:Y:S01]  /*4670*/  IMAD R162, R162, 0x2, R230 ;  /* 0x00000002a2a27824 */ /* 0x000fe200078e02e6 */
[----:B------:R-:W-:Y:S01]  /*4680*/  F2FP.F16.F32.PACK_AB R210, R189, R210 ;  /* 0x000000d2bdd2723e */ /* 0x000fe200000000ff */
[----:B------:R-:W-:Y:S01]  /*4690*/  UMOV UR6, UR12 ;  /* 0x0000000c00067c82 */ /* 0x000fe20008000000 */
[----:B------:R-:W-:Y:S01]  /*46a0*/  F2FP.F16.F32.PACK_AB R205, R179, R178 ;  /* 0x000000b2b3cd723e */ /* 0x000fe200000000ff */
[----:B------:R-:W-:Y:S01]  /*46b0*/  UMOV UR7, 0x40000040 ;  /* 0x4000004000077882 */ /* 0x000fe20000000000 */
[----:B------:R-:W-:Y:S01]  /*46c0*/  F2FP.F16.F32.PACK_AB R206, R181, R180 ;  /* 0x000000b4b5ce723e */ /* 0x000fe200000000ff */
[----:B------:R-:W-:Y:S01]  /*46d0*/  UIADD3 UR4, UR12, 0x80, URZ ;  /* 0x000000800c047890 */ /* 0x000fe2000fffe03f */
[----:B------:R-:W-:Y:S01]  /*46e0*/  F2FP.F16.F32.PACK_AB R207, R183, R182 ;  /* 0x000000b6b7cf723e */ /* 0x000fe200000000ff */
[----:B------:R-:W2:Y:S01]  /*46f0*/  LDL R163, [R1+0x4] ;  /* 0x0000040001a37983 */ /* 0x000ea20000100800 */
[----:B------:R-:W-:-:S02]  /*4700*/  F2FP.F16.F32.PACK_AB R200, R193, R192 ;  /* 0x000000c0c1c8723e */ /* 0x000fc400000000ff */
[----:B------:R-:W-:Y:S02]  /*4710*/  F2FP.F16.F32.PACK_AB R201, R171, R170 ;  /* 0x000000aaabc9723e */ /* 0x000fe400000000ff */
[----:B------:R-:W-:Y:S02]  /*4720*/  F2FP.F16.F32.PACK_AB R202, R177, R172 ;  /* 0x000000acb1ca723e */ /* 0x000fe400000000ff */
[----:B------:R-:W-:Y:S02]  /*4730*/  F2FP.F16.F32.PACK_AB R203, R175, R174 ;  /* 0x000000aeafcb723e */ /* 0x000fe400000000ff */
[----:B------:R-:W-:Y:S02]  /*4740*/  F2FP.F16.F32.PACK_AB R196, R196, R173 ;  /* 0x000000adc4c4723e */ /* 0x000fe400000000ff */
[----:B------:R-:W-:Y:S02]  /*4750*/  F2FP.F16.F32.PACK_AB R198, R165, R164 ;  /* 0x000000a4a5c6723e */ /* 0x000fe400000000ff */
[----:B------:R-:W-:Y:S01]  /*4760*/  F2FP.F16.F32.PACK_AB R199, R167, R166 ;  /* 0x000000a6a7c7723e */ /* 0x000fe200000000ff */
[----:B------:R-:W-:Y:S01]  /*4770*/  STSM.16.MT88.4 [R162+0x2e800], R208 ;  /* 0x02e800d0a2007844 */ /* 0x000fe20000004200 */
[----:B------:R-:W-:-:S02]  /*4780*/  F2FP.F16.F32.PACK_AB R192, R153, R152 ;  /* 0x0000009899c0723e */ /* 0x000fc400000000ff */
[----:B------:R-:W-:Y:S02]  /*4790*/  F2FP.F16.F32.PACK_AB R193, R155, R154 ;  /* 0x0000009a9bc1723e */ /* 0x000fe400000000ff */
[----:B------:R-:W-:Y:S02]  /*47a0*/  F2FP.F16.F32.PACK_AB R194, R157, R156 ;  /* 0x0000009c9dc2723e */ /* 0x000fe400000000ff */
[----:B------:R-:W-:Y:S01]  /*47b0*/  F2FP.F16.F32.PACK_AB R195, R159, R158 ;  /* 0x0000009e9fc3723e */ /* 0x000fe200000000ff */
[----:B------:R-:W-:Y:S01]  /*47c0*/  STSM.16.MT88.4 [R162+0x2f000], R204 ;  /* 0x02f000cca2007844 */ /* 0x000fe20000004200 */
[----:B------:R-:W-:Y:S02]  /*47d0*/  F2FP.F16.F32.PACK_AB R224, R225, R224 ;  /* 0x000000e0e1e0723e */ /* 0x000fe400000000ff */
[----:B------:R-:W-:Y:S01]  /*47e0*/  F2FP.F16.F32.PACK_AB R225, R228, R234 ;  /* 0x000000eae4e1723e */ /* 0x000fe200000000ff */
[----:B------:R-:W-:Y:S01]  /*47f0*/  STSM.16.MT88.4 [R162+0x2f800], R200 ;  /* 0x02f800c8a2007844 */ /* 0x000fe20000004200 */
[----:B------:R-:W-:-:S02]  /*4800*/  F2FP.F16.F32.PACK_AB R226, R6, R226 ;  /* 0x000000e206e2723e */ /* 0x000fc400000000ff */
[----:B------:R-:W-:Y:S01]  /*4810*/  F2FP.F16.F32.PACK_AB R227, R7, R227 ;  /* 0x000000e307e3723e */ /* 0x000fe200000000ff */
[----:B------:R-:W-:Y:S04]  /*4820*/  STSM.16.MT88.4 [R162+0x30000], R196 ;  /* 0x030000c4a2007844 */ /* 0x000fe80000004200 */
[----:B------:R1:W-:Y:S01]  /*4830*/  STSM.16.MT88.4 [R162+0x30800], R192 ;  /* 0x030800c0a2007844 */ /* 0x0003e20000004200 */
[----:B------:R-:W-:-:S06]  /*4840*/  WARPGROUP.ARRIVE ;  /* 0x00000000000079c5 */ /* 0x000fcc0000000000 */
[----:B------:R-:W-:Y:S01]  /*4850*/  HGMMA.64x128x16.F32 R24, R224, gdesc[UR4].tnspB, R24, gsb0 ;  /* 0x41e00004e0187df0 */ /* 0x000fe20008000818 */
[----:B------:R-:W-:Y:S02]  /*4860*/  F2FP.F16.F32.PACK_AB R152, R9, R216 ;  /* 0x000000d80998723e */ /* 0x000fe400000000ff */
[----:B------:R-:W-:Y:S02]  /*4870*/  F2FP.F16.F32.PACK_AB R153, R10, R8 ;  /* 0x000000080a99723e */ /* 0x000fe400000000ff */
[----:B------:R-:W-:Y:S02]  /*4880*/  F2FP.F16.F32.PACK_AB R154, R12, R11 ;  /* 0x0000000b0c9a723e */ /* 0x000fe400000000ff */
[----:B------:R-:W-:Y:S01]  /*4890*/  F2FP.F16.F32.PACK_AB R155, R14, R13 ;  /* 0x0000000d0e9b723e */ /* 0x000fe200000000ff */
[----:B------:R-:W-:Y:S01]  /*48a0*/  UMOV UR6, UR4 ;  /* 0x0000000400067c82 */ /* 0x000fe20008000000 */
[----:B------:R-:W-:Y:S01]  /*48b0*/  UMOV UR7, 0x40000040 ;  /* 0x4000004000077882 */ /* 0x000fe20000000000 */
[----:B------:R-:W-:Y:S01]  /*48c0*/  UIADD3 UR4, UR12, 0x100, URZ ;  /* 0x000001000c047890 */ /* 0x000fe2000fffe03f */
[----:B------:R-:W-:-:S02]  /*48d0*/  WARPGROUP.DEPBAR.LE gsb0, 0x0 ;  /* 0x00008000000079c5 */ /* 0x000fc40000010000 */
[----:B------:R-:W-:-:S06]  /*48e0*/  WARPGROUP.ARRIVE ;  /* 0x00000000000079c5 */ /* 0x000fcc0000000000 */
[----:B------:R-:W-:Y:S01]  /*48f0*/  HGMMA.64x128x16.F32 R24, R152, gdesc[UR4].tnspB, R24, gsb0 ;  /* 0x41e0000498187df0 */ /* 0x000fe20008000818 */
[----:B------:R-:W-:Y:S01]  /*4900*/  UMOV UR6, UR4 ;  /* 0x0000000400067c82 */ /* 0x000fe20008000000 */
[----:B------:R-:W-:Y:S01]  /*4910*/  UMOV UR7, 0x40000040 ;  /* 0x4000004000077882 */ /* 0x000fe20000000000 */
[----:B------:R-:W-:Y:S01]  /*4920*/  F2FP.F16.F32.PACK_AB R212, R212, R23 ;  /* 0x00000017d4d4723e */ /* 0x000fe200000000ff */
[----:B------:R-:W-:Y:S01]  /*4930*/  UIADD3 UR4, UR12, 0x180, URZ ;  /* 0x000001800c047890 */ /* 0x000fe2000fffe03f */
[----:B------:R-:W-:Y:S02]  /*4940*/  F2FP.F16.F32.PACK_AB R213, R184, R4 ;  /* 0x00000004b8d5723e */ /* 0x000fe400000000ff */
[----:B------:R-:W-:Y:S02]  /*4950*/  F2FP.F16.F32.PACK_AB R214, R186, R185 ;  /* 0x000000b9bad6723e */ /* 0x000fe400000000ff */
[----:B------:R-:W-:Y:S01]  /*4960*/  F2FP.F16.F32.PACK_AB R215, R187, R188 ;  /* 0x000000bcbbd7723e */ /* 0x000fe200000000ff */
[----:B------:R-:W-:-:S02]  /*4970*/  WARPGROUP.DEPBAR.LE gsb0, 0x0 ;  /* 0x00008000000079c5 */ /* 0x000fc40000010000 */
[----:B------:R-:W-:Y:S02]  /*4980*/  F2FP.F16.F32.PACK_AB R152, R17, R15 ;  /* 0x0000000f1198723e */ /* 0x000fe400000000ff */
[----:B------:R-:W-:Y:S02]  /*4990*/  F2FP.F16.F32.PACK_AB R153, R18, R16 ;  /* 0x000000101299723e */ /* 0x000fe400000000ff */
[----:B------:R-:W-:Y:S02]  /*49a0*/  F2FP.F16.F32.PACK_AB R154, R21, R19 ;  /* 0x00000013159a723e */ /* 0x000fe400000000ff */
[----:B------:R-:W-:-:S04]  /*49b0*/  F2FP.F16.F32.PACK_AB R155, R22, R20 ;  /* 0x00000014169b723e */ /* 0x000fc800000000ff */
[----:B------:R-:W-:-:S06]  /*49c0*/  WARPGROUP.ARRIVE ;  /* 0x00000000000079c5 */ /* 0x000fcc0000000000 */
[----:B------:R-:W-:Y:S01]  /*49d0*/  HGMMA.64x128x16.F32 R24, R152, gdesc[UR4].tnspB, R24, gsb0 ;  /* 0x41e0000498187df0 */ /* 0x000fe20008000818 */
[----:B------:R-:W-:Y:S01]  /*49e0*/  UMOV UR6, UR4 ;  /* 0x0000000400067c82 */ /* 0x000fe20008000000 */
[----:B------:R-:W-:Y:S01]  /*49f0*/  UMOV UR7, 0x40000040 ;  /* 0x4000004000077882 */ /* 0x000fe20000000000 */
[----:B------:R-:W-:Y:S01]  /*4a00*/  UIADD3 UR12, UR12, 0x200, URZ ;  /* 0x000002000c0c7890 */ /* 0x000fe2000fffe03f */
[----:B------:R-:W-:-:S06]  /*4a10*/  UMOV UR11, 0x40000040 ;  /* 0x40000040000b7882 */ /* 0x000fcc0000000000 */
[----:B------:R-:W-:Y:S01]  /*4a20*/  UMOV UR10, UR12 ;  /* 0x0000000c000a7c82 */ /* 0x000fe20008000000 */
[----:B------:R-:W-:Y:S02]  /*4a30*/  WARPGROUP.DEPBAR.LE gsb0, 0x0 ;  /* 0x00008000000079c5 */ /* 0x000fe40000010000 */
[----:B------:R-:W-:-:S06]  /*4a40*/  WARPGROUP.ARRIVE ;  /* 0x00000000000079c5 */ /* 0x000fcc0000000000 */
[----:B------:R-:W-:Y:S01]  /*4a50*/  HGMMA.64x128x16.F32 R24, R212, gdesc[UR4].tnspB, R24, gsb0 ;  /* 0x41e00004d4187df0 */ /* 0x000fe20008000818 */
[----:B------:R-:W-:Y:S02]  /*4a60*/  F2FP.F16.F32.PACK_AB R152, R169, R5 ;  /* 0x00000005a998723e */ /* 0x000fe400000000ff */
[----:B------:R-:W-:Y:S02]  /*4a70*/  F2FP.F16.F32.PACK_AB R153, R160, R168 ;  /* 0x000000a8a099723e */ /* 0x000fe400000000ff */
[----:B------:R-:W-:Y:S02]  /*4a80*/  F2FP.F16.F32.PACK_AB R154, R219, R161 ;  /* 0x000000a1db9a723e */ /* 0x000fe400000000ff */
[----:B------:R-:W-:Y:S01]  /*4a90*/  F2FP.F16.F32.PACK_AB R155, R233, R232 ;  /* 0x000000e8e99b723e */ /* 0x000fe200000000ff */
[----:B------:R-:W3:Y:S01]  /*4aa0*/  S2R R165, SR_CgaCtaId ;  /* 0x0000000000a57919 */ /* 0x000ee20000008800 */
[----:B------:R-:W-:Y:S01]  /*4ab0*/  MOV R164, 0x400 ;  /* 0x0000040000a47802 */ /* 0x000fe20000000f00 */
[----:B--2---:R-:W-:Y:S01]  /*4ac0*/  IMAD R6, R163, 0x4000, R230 ;  /* 0x00004000a3067824 */ /* 0x004fe200078e02e6 */
[----:B------:R-:W-:-:S02]  /*4ad0*/  WARPGROUP.DEPBAR.LE gsb0, 0x0 ;  /* 0x00008000000079c5 */ /* 0x000fc40000010000 */
[----:B------:R-:W-:-:S06]  /*4ae0*/  WARPGROUP.ARRIVE ;  /* 0x00000000000079c5 */ /* 0x000fcc0000000000 */
[----:B------:R-:W-:Y:S01]  /*4af0*/  HGMMA.64x128x16.F32 R24, R152, gdesc[UR8].tnspB, R24, gsb0 ;  /* 0x41e0000898187df0 */ /* 0x000fe20008000818 */
[----:B---3--:R-:W-:-:S05]  /*4b00*/  LEA R164, R165, R164, 0x18 ;  /* 0x000000a4a5a47211 */ /* 0x008fca00078ec0ff */
        /* <DEDUP_REMOVED lines=22> */
[----:B------:R-:W-:Y:S01]  /*4c70*/  HGMMA.64x16x16.F32 R184, gdesc[UR8].tnspA, RZ, !UPT, gsb0 ;  /* 0x2020000008b879f0 */ /* 0x000fe2000c0008ff */
[----:B------:R-:W-:Y:S01]  /*4c80*/  UIADD3 UR5, UR4, 0x80, URZ ;  /* 0x0000008004057890 */ /* 0x000fe2000fffe03f */
[----:B------:R-:W-:-:S06]  /*4c90*/  UMOV UR11, 0x40000040 ;  /* 0x40000040000b7882 */ /* 0x000fcc0000000000 */
[----:B------:R-:W-:Y:S01]  /*4ca0*/  UMOV UR10, UR5 ;  /* 0x00000005000a7c82 */ /* 0x000fe20008000000 */
[----:B------:R-:W-:Y:S02]  /*4cb0*/  WARPGROUP.DEPBAR.LE gsb0, 0x0 ;  /* 0x00008000000079c5 */ /* 0x000fe40000010000 */
        /* <DEDUP_REMOVED lines=12> */
[----:B-1----:R-:W-:-:S06]  /*4d80*/  WARPGROUP.ARRIVE ;  /* 0x00000000000079c5 */ /* 0x002fcc0000000000 */
[----:B------:R-:W-:Y:S01]  /*4d90*/  HGMMA.64x16x16.F32 R160, gdesc[UR8].tnspA, RZ, !UPT, gsb0 ;  /* 0x2020000008a079f0 */ /* 0x000fe2000c0008ff */
[----:B------:R-:W-:Y:S01]  /*4da0*/  UIADD3 UR5, UR4, 0x200, URZ ;  /* 0x0000020004057890 */ /* 0x000fe2000fffe03f */
[----:B------:R-:W-:-:S06]  /*4db0*/  UMOV UR11, 0x40000040 ;  /* 0x40000040000b7882 */ /* 0x000fcc0000000000 */
[----:B------:R-:W-:Y:S01]  /*4dc0*/  UMOV UR10, UR5 ;  /* 0x00000005000a7c82 */ /* 0x000fe20008000000 */
[----:B------:R-:W-:Y:S02]  /*4dd0*/  WARPGROUP.DEPBAR.LE gsb0, 0x0 ;  /* 0x00008000000079c5 */ /* 0x000fe40000010000 */
[----:B------:R-:W-:-:S06]  /*4de0*/  WARPGROUP.ARRIVE ;  /* 0x00000000000079c5 */ /* 0x000fcc0000000000 */
[----:B------:R-:W-:Y:S01]  /*4df0*/  HGMMA.64x16x16.F32 R152, gdesc[UR8].tnspA, RZ, !UPT, gsb0 ;  /* 0x20200000089879f0 */ /* 0x000fe2000c0008ff */
[----:B------:R-:W-:Y:S02]  /*4e00*/  UIADD3 UR10, UR4, 0x2, URZ ;  /* 0x00000002040a7890 */ /* 0x000fe4000fffe03f */
[----:B------:R-:W-:Y:S01]  /*4e10*/  UIADD3 UR8, UR6, 0x80, URZ ;  /* 0x0000008006087890 */ /* 0x000fe2000fffe03f */
[----:B------:R-:W-:Y:S01]  /*4e20*/  UMOV UR11, 0x40000040 ;  /* 0x40000040000b7882 */ /* 0x000fe20000000000 */
[----:B------:R-:W-:Y:S01]  /*4e30*/  UMOV UR9, 0x40000040 ;  /* 0x4000004000097882 */ /* 0x000fe20000000000 */
[----:B------:R-:W-:Y:S02]  /*4e40*/  WARPGROUP.DEPBAR.LE gsb0, 0x0 ;  /* 0x00008000000079c5 */ /* 0x000fe40000010000 */
[----:B------:R-:W-:-:S06]  /*4e50*/  WARPGROUP.ARRIVE ;  /* 0x00000000000079c5 */ /* 0x000fcc0000000000 */
[----:B------:R-:W-:Y:S01]  /*4e60*/  HGMMA.64x16x16.F32 R184, gdesc[UR8].tnspA, R184, gsb0 ;  /* 0x2020000008b879f0 */ /* 0x000fe200080008b8 */
[----:B------:R-:W-:Y:S01]  /*4e70*/  UIADD3 UR5, UR4, 0x82, URZ ;  /* 0x0000008204057890 */ /* 0x000fe2000fffe03f */
[----:B------:R-:W-:-:S06]  /*4e80*/  UMOV UR11, 0x40000040 ;  /* 0x40000040000b7882 */ /* 0x000fcc0000000000 */
[----:B------:R-:W-:Y:S01]  /*4e90*/  UMOV UR10, UR5 ;  /* 0x00000005000a7c82 */ /* 0x000fe20008000000 */
        /* <DEDUP_REMOVED lines=206> */
[----:B------:R-:W-:Y:S03]  /*5b80*/  HGMMA.64x16x16.F32 R152, gdesc[UR8].tnspA, R152, gsb0 ;  /* 0x20200000089879f0 */ /* 0x000fe60008000898 */
[----:B------:R-:W-:Y:S02]  /*5b90*/  WARPGROUP.DEPBAR.LE gsb0, 0x0 ;  /* 0x00008000000079c5 */ /* 0x000fe40000010000 */
[----:B------:R-:W-:Y:S05]  /*5ba0*/  @!P0 BRA `(.L_x_3632) ;  /* 0x0000000000048947 */ /* 0x000fea0003800000 */
[----:B------:R-:W-:Y:S01]  /*5bb0*/  BPT.TRAP 0x1 ;  /* 0x000000040000795c */ /* 0x000fe20000300000 */
.L_x_3632:
        /* <DEDUP_REMOVED lines=14> */
[----:B--2---:R-:W-:Y:S01]  /*5ca0*/  VIADD R4, R5, 0x9 ;  /* 0x0000000905047836 */ /* 0x004fe20000000000 */
        /* <DEDUP_REMOVED lines=20> */
[----:B------:R1:W-:Y:S02]  /*5df0*/  BAR.SYNC.DEFER_BLOCKING R4, 0xa0 ;  /* 0x000280040000751d */ /* 0x0003e40000010000 */
[----:B-1----:R-:W-:-:S04]  /*5e00*/  VIADD R4, R5, 0xc ;  /* 0x0000000c05047836 */ /* 0x002fc80000000000 */
        /* <DEDUP_REMOVED lines=19> */
.L_x_3633:
[----:B-1----:R-:W2:Y:S01]  /*5f40*/  LDL R4, [R1+0x10] ;  /* 0x0000100001047983 */ /* 0x002ea20000100800 */
[----:B------:R-:W-:Y:S02]  /*5f50*/  VIADD R236, R236, 0x1 ;  /* 0x00000001ecec7836 */ /* 0x000fe40000000000 */
[----:B------:R-:W-:Y:S02]  /*5f60*/  VIADD R0, R0, 0x1 ;  /* 0x0000000100007836 */ /* 0x000fe40000000000 */
[----:B------:R-:W-:-:S03]  /*5f70*/  VIADD R3, R3, 0x38820 ;  /* 0x0003882003037836 */ /* 0x000fc60000000000 */
[C---:B------:R-:W-:Y:S02]  /*5f80*/  ISETP.NE.AND P0, PT, R0.reuse, 0x2, PT ;  /* 0x000000020000780c */ /* 0x040fe40003f05270 */
[----:B------:R-:W-:Y:S02]  /*5f90*/  PRMT R3, RZ, 0x654, R3 ;  /* 0x00000654ff037816 */ /* 0x000fe40000000003 */
[----:B------:R-:W-:Y:S02]  /*5fa0*/  SEL R0, R0, RZ, P0 ;  /* 0x000000ff00007207 */ /* 0x000fe40000000000 */
[----:B------:R3:W-:Y:S01]  /*5fb0*/  SYNCS.ARRIVE.TRANS64.RED.A1T0 RZ, [R3+URZ], RZ ;  /* 0x000000ff03ff79a7 */ /* 0x0007e2000810043f */
[----:B--2---:R-:W-:Y:S02]  /*5fc0*/  ISETP.GE.AND P1, PT, R236, R4, PT ;  /* 0x00000004ec00720c */ /* 0x004fe40003f26270 */
[----:B------:R-:W-:-:S04]  /*5fd0*/  SEL R4, RZ, 0x1, P0 ;  /* 0x00000001ff047807 */ /* 0x000fc80000000000 */
[----:B------:R-:W-:-:S07]  /*5fe0*/  LOP3.LUT R237, R237, R4, RZ, 0x3c, !PT ;  /* 0x00000004eded7212 */ /* 0x000fce00078e3cff */
[----:B---3--:R-:W-:Y:S05]  /*5ff0*/  @!P1 BRA `(.L_x_3634) ;  /* 0xffffffb400109947 */ /* 0x008fea000383ffff */
.L_x_3623:
[----:B------:R-:W2:Y:S01]  /*6000*/  S2R R18, SR_CgaCtaId ;  /* 0x0000000000127919 */ /* 0x000ea20000008800 */
[----:B------:R-:W-:Y:S01]  /*6010*/  MOV R17, 0x400 ;  /* 0x0000040000117802 */ /* 0x000fe20000000f00 */
        /* <DEDUP_REMOVED lines=29> */
[----:B--2---:R-:W-:Y:S01]  /*61f0*/  LEA R17, R18, R17, 0x18 ;  /* 0x0000001112117211 */ /* 0x004fe200078ec0ff */
[----:B------:R-:W-:Y:S01]  /*6200*/  FMUL.FTZ R116, R116, UR4 ;  /* 0x0000000474747c20 */ /* 0x000fe20008410000 */
[----:B------:R-:W-:Y:S01]  /*6210*/  FMUL.FTZ R117, R117, UR4 ;  /* 0x0000000475757c20 */ /* 0x000fe20008410000 */
[----:B------:R-:W-:Y:S01]  /*6220*/  FMUL.FTZ R118, R118, UR4 ;  /* 0x0000000476767c20 */ /* 0x000fe20008410000 */
[----:B------:R-:W-:Y:S01]  /*6230*/  LOP3.LUT P0, RZ, R17, 0x3ff, RZ, 0xc0, !PT ;  /* 0x000003ff11ff7812 */ /* 0x000fe2000780c0ff */
        /* <DEDUP_REMOVED lines=38> */
[----:B------:R2:W3:Y:S01]  /*64a0*/  LDC.64 R2, c[0x4][R0] ;  /* 0x0100000000027b82 */ /* 0x0004e20000000a00 */
        /* <DEDUP_REMOVED lines=8> */
[----:B-12---:R-:W-:-:S07]  /*6530*/  IMAD.MOV.U32 R13, RZ, RZ, RZ ;  /* 0x000000ffff0d7224 */ /* 0x006fce00078e00ff */
[----:B------:R-:W-:-:S07]  /*6540*/  LEPC R20, `(.L_x_3635) ;  /* 0x000000001014794e */ /* 0x000fce0000000000 */
[----:B---3--:R-:W-:Y:S05]  /*6550*/  CALL.ABS.NOINC R2 ;  /* 0x0000000002007343 */ /* 0x008fea0003c00000 */
.L_x_3635:
[----:B------:R-:W-:-:S05]  /*6560*/  VIADD R16, R17, 0x8000 ;  /* 0x0000800011107836 */ /* 0x000fca0000000000 */
[----:B------:R-:W-:-:S13]  /*6570*/  LOP3.LUT P0, RZ, R16, 0x3ff, RZ, 0xc0, !PT ;  /* 0x000003ff10ff7812 */ /* 0x000fda000780c0ff */
[----:B------:R-:W-:Y:S05]  /*6580*/  @!P0 BRA `(.L_x_3636) ;  /* 0x0000000000408947 */ /* 0x000fea0003800000 */
        /* <DEDUP_REMOVED lines=16> */
.L_x_3636:
        /* <DEDUP_REMOVED lines=18> */
.L_x_3637:
        /* <DEDUP_REMOVED lines=18> */
.L_x_3638:
[----:B------:R-:W2:Y:S01]  /*68d0*/  LDL.LU R16, [R1+0x1c] ;  /* 0x00001c0001107983 */ /* 0x000ea20000300800 */
[----:B------:R-:W-:Y:S02]  /*68e0*/  F2FP.F16.F32.PACK_AB R24, R25, R24 ;  /* 0x000000181918723e */ /* 0x000fe400000000ff */
[----:B------:R-:W-:Y:S01]  /*68f0*/  F2FP.F16.F32.PACK_AB R25, R27, R26 ;  /* 0x0000001a1b19723e */ /* 0x000fe200000000ff */
[----:B------:R-:W3:Y:S01]  /*6900*/  S2R R0, SR_TID.X ;  /* 0x0000000000007919 */ /* 0x000ee20000002100 */
        /* <DEDUP_REMOVED lines=16> */
[----:B---3--:R-:W-:Y:S01]  /*6a10*/  VIADD R9, R0, 0xffffff80 ;  /* 0xffffff8000097836 */ /* 0x008fe20000000000 */
[----:B------:R-:W-:-:S02]  /*6a20*/  F2FP.F16.F32.PACK_AB R64, R65, R64 ;  /* 0x000000404140723e */ /* 0x000fc400000000ff */
[----:B------:R-:W-:Y:S02]  /*6a30*/  F2FP.F16.F32.PACK_AB R58, R61, R60 ;  /* 0x0000003c3d3a723e */ /* 0x000fe400000000ff */
[----:B------:R-:W-:Y:S02]  /*6a40*/  SHF.R.S32.HI R2, RZ, 0x1f, R9 ;  /* 0x0000001fff027819 */ /* 0x000fe40000011409 */
[----:B------:R-:W-:Y:S02]  /*6a50*/  F2FP.F16.F32.PACK_AB R59, R63, R62 ;  /* 0x0000003e3f3b723e */ /* 0x000fe400000000ff */
[CC--:B------:R-:W-:Y:S02]  /*6a60*/  LEA.HI R0, R2.reuse, R9.reuse, RZ, 0x4 ;  /* 0x0000000902007211 */ /* 0x0c0fe400078f20ff */
[----:B------:R-:W-:Y:S02]  /*6a70*/  LEA.HI R2, R2, R9, RZ, 0x5 ;  /* 0x0000000902027211 */ /* 0x000fe400078f28ff */
[----:B------:R-:W-:-:S02]  /*6a80*/  LOP3.LUT R0, R0, 0xfffffff0, RZ, 0xc0, !PT ;  /* 0xfffffff000007812 */ /* 0x000fc400078ec0ff */
[----:B------:R-:W-:Y:S01]  /*6a90*/  SHF.R.S32.HI R6, RZ, 0x5, R2 ;  /* 0x00000005ff067819 */ /* 0x000fe20000011402 */
[----:B------:R-:W-:Y:S01]  /*6aa0*/  IMAD.MOV.U32 R2, RZ, RZ, 0x40 ;  /* 0x00000040ff027424 */ /* 0x000fe200078e00ff */
[----:B------:R-:W-:Y:S01]  /*6ab0*/  F2FP.F16.F32.PACK_AB R65, R67, R66 ;  /* 0x000000424341723e */ /* 0x000fe200000000ff */
[----:B------:R-:W-:Y:S01]  /*6ac0*/  IMAD.IADD R0, R9, 0x1, -R0 ;  /* 0x0000000109007824 */ /* 0x000fe200078e0a00 */
[----:B------:R-:W-:Y:S02]  /*6ad0*/  F2FP.F16.F32.PACK_AB R72, R73, R72 ;  /* 0x000000484948723e */ /* 0x000fe400000000ff */
[----:B------:R-:W-:Y:S02]  /*6ae0*/  F2FP.F16.F32.PACK_AB R66, R69, R68 ;  /* 0x000000444542723e */ /* 0x000fe400000000ff */
[----:B------:R-:W-:Y:S02]  /*6af0*/  SHF.R.S32.HI R3, RZ, 0x1f, R0 ;  /* 0x0000001fff037819 */ /* 0x000fe40000011400 */
[----:B------:R-:W-:-:S02]  /*6b00*/  F2FP.F16.F32.PACK_AB R67, R71, R70 ;  /* 0x000000464743723e */ /* 0x000fc400000000ff */
[----:B------:R-:W-:Y:S02]  /*6b10*/  LEA.HI R3, R3, R0, RZ, 0x3 ;  /* 0x0000000003037211 */ /* 0x000fe400078f18ff */
[----:B------:R-:W-:Y:S02]  /*6b20*/  F2FP.F16.F32.PACK_AB R73, R75, R74 ;  /* 0x0000004a4b49723e */ /* 0x000fe400000000ff */
[C---:B------:R-:W-:Y:S01]  /*6b30*/  LOP3.LUT R5, R3.reuse, 0xfffffff8, RZ, 0xc0, !PT ;  /* 0xfffffff803057812 */ /* 0x040fe200078ec0ff */
[----:B------:R-:W-:Y:S01]  /*6b40*/  IMAD.SHL.U32 R3, R3, 0x40, RZ ;  /* 0x0000004003037824 */ /* 0x000fe200078e00ff */
[----:B------:R-:W-:Y:S02]  /*6b50*/  F2FP.F16.F32.PACK_AB R80, R81, R80 ;  /* 0x000000505150723e */ /* 0x000fe400000000ff */
[----:B------:R-:W-:Y:S01]  /*6b60*/  F2FP.F16.F32.PACK_AB R74, R77, R76 ;  /* 0x0000004c4d4a723e */ /* 0x000fe200000000ff */
[----:B------:R-:W-:Y:S01]  /*6b70*/  IMAD.IADD R5, R0, 0x1, -R5 ;  /* 0x0000000100057824 */ /* 0x000fe200078e0a05 */
[----:B------:R-:W-:-:S02]  /*6b80*/  LOP3.LUT R3, R3, 0x7ffffe00, RZ, 0xc0, !PT ;  /* 0x7ffffe0003037812 */ /* 0x000fc400078ec0ff */
[----:B------:R-:W-:Y:S01]  /*6b90*/  F2FP.F16.F32.PACK_AB R75, R79, R78 ;  /* 0x0000004e4f4b723e */ /* 0x000fe200000000ff */
[C---:B------:R-:W-:Y:S01]  /*6ba0*/  IMAD.SHL.U32 R0, R5.reuse, 0x40, RZ ;  /* 0x0000004005007824 */ /* 0x040fe200078e00ff */
[----:B------:R-:W-:Y:S01]  /*6bb0*/  R2P PR, R5, 0x6 ;  /* 0x0000000605007804 */ /* 0x000fe20000000000 */
[----:B------:R-:W-:Y:S01]  /*6bc0*/  IMAD R3, R6, 0x400, R3 ;  /* 0x0000040006037824 */ /* 0x000fe200078e0203 */
[----:B------:R-:W-:Y:S01]  /*6bd0*/  F2FP.F16.F32.PACK_AB R81, R83, R82 ;  /* 0x000000525351723e */ /* 0x000fe200000000ff */
[----:B------:R-:W3:Y:S01]  /*6be0*/  SHFL.IDX PT, R5, R6, RZ, 0x1f ;  /* 0x00001fff06057589 */ /* 0x000ee200000e0000 */
[----:B------:R-:W-:Y:S02]  /*6bf0*/  LOP3.LUT R0, R0, 0x1c0, RZ, 0xc0, !PT ;  /* 0x000001c000007812 */ /* 0x000fe400078ec0ff */
[----:B------:R-:W-:Y:S02]  /*6c00*/  SEL R2, R2, 0xffffffc0, !P2 ;  /* 0xffffffc002027807 */ /* 0x000fe40005000000 */
        /* <DEDUP_REMOVED lines=33> */
[----:B------:R-:W-:Y:S01]  /*6e20*/  F2FP.F16.F32.PACK_AB R147, R151, R150 ;  /* 0x000000969793723e */ /* 0x000fe200000000ff */
[----:B------:R-:W-:Y:S01]  /*6e30*/  BAR.SYNC.DEFER_BLOCKING 0x1, 0x100 ;  /* 0x0044000000007b1d */ /* 0x000fe20000010000 */
[----:B---3--:R-:W-:Y:S01]  /*6e40*/  ISETP.NE.AND P0, PT, R5, 0x7, PT ;  /* 0x000000070500780c */ /* 0x008fe20003f05270 */
[----:B--2---:R-:W-:-:S05]  /*6e50*/  IMAD.SHL.U32 R7, R16, 0x8, RZ ;  /* 0x0000000810077824 */ /* 0x004fca00078e00ff */
[----:B------:R-:W-:Y:S02]  /*6e60*/  LOP3.LUT R7, R0, 0x8, R7, 0xf8, !PT ;  /* 0x0000000800077812 */ /* 0x000fe400078ef807 */
[----:B------:R-:W-:-:S04]  /*6e70*/  SHF.R.U32.HI R0, RZ, 0x3, R0 ;  /* 0x00000003ff007819 */ /* 0x000fc80000011600 */
[----:B------:R-:W-:-:S05]  /*6e80*/  LOP3.LUT R0, R7, R0, RZ, 0x3c, !PT ;  /* 0x0000000007007212 */ /* 0x000fca00078e3cff */
[----:B------:R-:W-:Y:S02]  /*6e90*/  IMAD.IADD R0, R0, 0x1, R3 ;  /* 0x0000000100007824 */ /* 0x000fe400078e0203 */
[----:B------:R-:W-:Y:S02]  /*6ea0*/  IMAD.MOV.U32 R3, RZ, RZ, 0x20 ;  /* 0x00000020ff037424 */ /* 0x000fe400078e00ff */
[----:B------:R-:W-:-:S03]  /*6eb0*/  IMAD R0, R0, 0x2, R17 ;  /* 0x0000000200007824 */ /* 0x000fc600078e0211 */
[----:B------:R-:W-:Y:S02]  /*6ec0*/  SEL R3, R3, 0xffffffe0, !P1 ;  /* 0xffffffe003037807 */ /* 0x000fe40004800000 */
[--C-:B------:R-:W-:Y:S01]  /*6ed0*/  IADD3 R4, R2, 0x8000, R0.reuse ;  /* 0x0000800002047810 */ /* 0x100fe20007ffe000 */
[----:B------:R2:W-:Y:S01]  /*6ee0*/  STSM.16.M88.4 [R0+0x8000], R24 ;  /* 0x0080001800007844 */ /* 0x0005e20000000200 */
[----:B------:R-:W-:-:S05]  /*6ef0*/  IADD3 R3, R3, 0x8000, R0 ;  /* 0x0000800003037810 */ /* 0x000fca0007ffe000 */
[----:B------:R-:W-:Y:S01]  /*6f00*/  IMAD.IADD R2, R3, 0x1, R2 ;  /* 0x0000000103027824 */ /* 0x000fe200078e0202 */
[----:B------:R2:W-:Y:S04]  /*6f10*/  STSM.16.M88.4 [R3], R32 ;  /* 0x0000002003007844 */ /* 0x0005e80000000200 */
[----:B------:R2:W-:Y:S04]  /*6f20*/  STSM.16.M88.4 [R4], R40 ;  /* 0x0000002804007844 */ /* 0x0005e80000000200 */
[----:B------:R2:W-:Y:S04]  /*6f30*/  STSM.16.M88.4 [R2], R48 ;  /* 0x0000003002007844 */ /* 0x0005e80000000200 */
[----:B------:R2:W-:Y:S04]  /*6f40*/  STSM.16.M88.4 [R0+0xc000], R56 ;  /* 0x00c0003800007844 */ /* 0x0005e80000000200 */
[----:B------:R2:W-:Y:S04]  /*6f50*/  STSM.16.M88.4 [R3+0x4000], R64 ;  /* 0x0040004003007844 */ /* 0x0005e80000000200 */
[----:B------:R2:W-:Y:S04]  /*6f60*/  STSM.16.M88.4 [R4+0x4000], R72 ;  /* 0x0040004804007844 */ /* 0x0005e80000000200 */
[----:B------:R2:W-:Y:S04]  /*6f70*/  STSM.16.M88.4 [R2+0x4000], R80 ;  /* 0x0040005002007844 */ /* 0x0005e80000000200 */
[----:B------:R2:W-:Y:S04]  /*6f80*/  STSM.16.M88.4 [R0], R88 ;  /* 0x0000005800007844 */ /* 0x0005e80000000200 */
[----:B------:R2:W-:Y:S04]  /*6f90*/  STSM.16.M88.4 [R3+-0x8000], R96 ;  /* 0xff80006003007844 */ /* 0x0005e80000000200 */
[----:B------:R2:W-:Y:S04]  /*6fa0*/  STSM.16.M88.4 [R4+-0x8000], R104 ;  /* 0xff80006804007844 */ /* 0x0005e80000000200 */
[----:B------:R2:W-:Y:S04]  /*6fb0*/  STSM.16.M88.4 [R2+-0x8000], R112 ;  /* 0xff80007002007844 */ /* 0x0005e80000000200 */
[----:B------:R2:W-:Y:S04]  /*6fc0*/  STSM.16.M88.4 [R0+0x4000], R120 ;  /* 0x0040007800007844 */ /* 0x0005e80000000200 */
[----:B------:R2:W-:Y:S04]  /*6fd0*/  STSM.16.M88.4 [R3+-0x4000], R128 ;  /* 0xffc0008003007844 */ /* 0x0005e80000000200 */
[----:B------:R2:W-:Y:S04]  /*6fe0*/  STSM.16.M88.4 [R4+-0x4000], R136 ;  /* 0xffc0008804007844 */ /* 0x0005e80000000200 */
[----:B------:R2:W-:Y:S01]  /*6ff0*/  STSM.16.M88.4 [R2+-0x4000], R144 ;  /* 0xffc0009002007844 */ /* 0x0005e20000000200 */
[----:B------:R-:W-:Y:S01]  /*7000*/  @!PT LDS RZ, [RZ] ;  /* 0x00000000fffff984 */ /* 0x000fe20000000800 */
[----:B------:R-:W-:Y:S01]  /*7010*/  @!PT LDS RZ, [RZ] ;  /* 0x00000000fffff984 */ /* 0x000fe20000000800 */
[----:B------:R-:W-:Y:S01]  /*7020*/  @!PT LDS RZ, [RZ] ;  /* 0x00000000fffff984 */ /* 0x000fe20000000800 */
[----:B------:R-:W-:Y:S01]  /*7030*/  @!PT LDS RZ, [RZ] ;  /* 0x00000000fffff984 */ /* 0x000fe20000000800 */
[----:B------:R3:W-:Y:S06]  /*7040*/  MEMBAR.ALL.CTA ;  /* 0x0000000000007992 */ /* 0x0007ec0000008000 */
[----:B---3--:R-:W3:Y:S02]  /*7050*/  FENCE.VIEW.ASYNC.S ;  /* 0x00000000000073c6 */ /* 0x008ee40000000000 */
[----:B---3--:R-:W-:Y:S06]  /*7060*/  BAR.ARV 0x1, 0x120 ;  /* 0x0044800000007b1d */ /* 0x008fec0000002000 */
[----:B------:R-:W-:Y:S05]  /*7070*/  @P0 BRA `(.L_x_3639) ;  /* 0x0000000000840947 */ /* 0x000fea0003800000 */
[----:B------:R-:W-:Y:S01]  /*7080*/  BAR.SYNC.DEFER_BLOCKING 0x1, 0x120 ;  /* 0x0044800000007b1d */ /* 0x000fe20000010000 */
[----:B------:R-:W-:-:S05]  /*7090*/  ELECT P0, URZ, PT ;  /* 0x00000000003f782f */ /* 0x000fca0003800000 */
[----:B------:R-:W-:Y:S08]  /*70a0*/  BSSY B0, `(.L_x_3639) ;  /* 0x000001e000007945 */ /* 0x000ff00003800000 */
[----:B------:R-:W-:Y:S05]  /*70b0*/  @!P0 BRA `(.L_x_3640) ;  /* 0x0000000000708947 */ /* 0x000fea0003800000 */
[----:B------:R-:W3:Y:S01]  /*70c0*/  S2UR UR10, SR_CTAID.X ;  /* 0x00000000000a79c3 */ /* 0x000ee20000002500 */
        /* <DEDUP_REMOVED lines=14> */
[----:B---3--:R-:W-:-:S07]  /*71b0*/  USHF.L.U32 UR10, UR10, 0x7, URZ ;  /* 0x000000070a0a7899 */ /* 0x008fce000800063f */
        /* <DEDUP_REMOVED lines=8> */
[----:B---3--:R-:W-:Y:S02]  /*7240*/  UMOV UR8, UR13 ;  /* 0x0000000d00087c82 */ /* 0x008fe40008000000 */
[----:B------:R4:W-:Y:S01]  /*7250*/  UTMASTG.4D [UR8], [UR6] ;  /* 0x00000008060073b5 */ /* 0x0009e20008018000 */
[----:B------:R4:W-:Y:S02]  /*7260*/  UTMASTG.4D [UR16], [UR6] ;  /* 0x00000010060073b5 */ /* 0x0009e40008018000 */
[----:B----4-:R0:W-:Y:S02]  /*7270*/  UTMACMDFLUSH ;  /* 0x00000000000079b7 */ /* 0x0101e40000000000 */
.L_x_3640:
[----:B------:R-:W-:Y:S05]  /*7280*/  BSYNC B0 ;  /* 0x0000000000007941 */ /* 0x000fea0003800000 */
.L_x_3639:
[----:B------:R-:W-:-:S04]  /*7290*/  DEPBAR.LE SB0, 0x0 ;  /* 0x000080000000791a */ /* 0x000fc80000000000 */
[----:B------:R-:W-:Y:S05]  /*72a0*/  BRA `(.L_x_3615) ;  /* 0x0000002800207947 */ /* 0x000fea0003800000 */
.L_x_3613:
[----:B------:R-:W-:-:S08]  /*72b0*/  NOP ;  /* 0x0000000000007918 */ /* 0x000fd00000000000 */
[----:B---3--:R-:W1:-:S00]  /*72c0*/  USETMAXREG.DEALLOC.CTAPOOL 0x18 ;  /* 0x00000018000079c8 */ /* 0x008e4000080e0500 */
        /* <DEDUP_REMOVED lines=12> */
[----:B------:R-:W-:Y:S01]  /*7390*/  ULDC.64 UR10, c[0x0][0x2e0] ;  /* 0x0000b800000a7ab9 */ /* 0x000fe20000000a00 */
[----:B------:R-:W-:-:S05]  /*73a0*/  ELECT P0, URZ, PT ;  /* 0x00000000003f782f */ /* 0x000fca0003800000 */
[----:B------:R-:W2:Y:S01]  /*73b0*/  LDC R2, c[0x0][0x280] ;  /* 0x0000a000ff027b82 */ /* 0x000ea20000000800 */
[----:B-1----:R-:W-:-:S04]  /*73c0*/  USHF.R.S32.HI UR4, URZ, 0x1f, UR7 ;  /* 0x0000001f3f047899 */ /* 0x002fc80008011407 */
[----:B------:R-:W-:Y:S02]  /*73d0*/  UIMAD UR6, UR4, UR8, URZ ;  /* 0x00000008040672a4 */ /* 0x000fe4000f8e023f */
[----:B------:R-:W-:Y:S01]  /*73e0*/  UIMAD.WIDE.U32 UR4, UR7, UR8, URZ ;  /* 0x00000008070472a5 */ /* 0x000fe2000f8e003f */
[----:B--2---:R-:W-:Y:S01]  /*73f0*/  ISETP.GE.AND P1, PT, R2, 0x1, PT ;  /* 0x000000010200780c */ /* 0x004fe20003f26270 */
[----:B------:R-:W-:Y:S02]  /*7400*/  UIMAD UR7, UR7, UR9, UR6 ;  /* 0x00000009070772a4 */ /* 0x000fe4000f8e0206 */
[----:B------:R-:W-:Y:S02]  /*7410*/  USHF.R.S32.HI UR6, URZ, 0x1f, UR12 ;  /* 0x0000001f3f067899 */ /* 0x000fe4000801140c */
[----:B------:R-:W-:Y:S02]  /*7420*/  UIADD3 UR5, UR5, UR7, URZ ;  /* 0x0000000705057290 */ /* 0x000fe4000fffe03f */
[----:B------:R-:W-:-:S04]  /*7430*/  UIMAD UR6, UR6, UR10, URZ ;  /* 0x0000000a060672a4 */ /* 0x000fc8000f8e023f */
[----:B------:R-:W-:Y:S02]  /*7440*/  UIMAD UR8, UR12, UR11, UR6 ;  /* 0x0000000b0c0872a4 */ /* 0x000fe4000f8e0206 */
[----:B------:R-:W-:Y:S01]  /*7450*/  UIMAD.WIDE.U32 UR6, UR12, UR10, UR4 ;  /* 0x0000000a0c0672a5 */ /* 0x000fe2000f8e0004 */
[----:B------:R-:W-:Y:S11]  /*7460*/  @!P1 BRA `(.L_x_3615) ;  /* 0x0000002400b09947 */ /* 0x000ff60003800000 */
[C---:B------:R-:W-:Y:S01]  /*7470*/  VIADD R0, R2.reuse, 0x4f ;  /* 0x0000004f02007836 */ /* 0x040fe20000000000 */
[----:B------:R-:W-:Y:S01]  /*7480*/  ISETP.GE.AND P1, PT, R2, 0x51, PT ;  /* 0x000000510200780c */ /* 0x000fe20003f26270 */
[----:B------:R-:W-:Y:S02]  /*7490*/  UIADD3 UR8, UR7, UR8, URZ ;  /* 0x0000000807087290 */ /* 0x000fe4000fffe03f */
[----:B------:R-:W-:Y:S01]  /*74a0*/  IMAD.HI R0, R0, 0x66666667, RZ ;  /* 0x6666666700007827 */ /* 0x000fe200078e02ff */
[----:B------:R-:W-:-:S04]  /*74b0*/  UMOV UR4, URZ ;  /* 0x0000003f00047c82 */ /* 0x000fc80008000000 */
[----:B------:R-:W-:-:S04]  /*74c0*/  SHF.R.U32.HI R3, RZ, 0x1f, R0 ;  /* 0x0000001fff037819 */ /* 0x000fc80000011600 */
[----:B------:R-:W-:-:S04]  /*74d0*/  LEA.HI.SX32 R0, R0, R3, 0x1b ;  /* 0x0000000300007211 */ /* 0x000fc800078fdaff */
        /* <DEDUP_REMOVED lines=16> */
.L_x_3655:
[----:B------:R-:W-:Y:S01]  /*75e0*/  UIMAD UR10, UR4, 0x5000, URZ ;  /* 0x00005000040a78a4 */ /* 0x000fe2000f8e023f */
[----:B------:R-:W-:Y:S01]  /*75f0*/  BAR.SYNC.DEFER_BLOCKING 0xd, 0xa0 ;  /* 0x0342800000007b1d */ /* 0x000fe20000010000 */
[----:B------:R-:W-:Y:S02]  /*7600*/  UIMAD UR9, UR5, 0x2800, URZ ;  /* 0x00002800050978a4 */ /* 0x000fe4000f8e023f */
        /* <DEDUP_REMOVED lines=18> */
.L_x_3644:
[----:B------:R-:W-:Y:S05]  /*7730*/  BSYNC B0 ;  /* 0x0000000000007941 */ /* 0x000fea0003800000 */
.L_x_3643:
        /* <DEDUP_REMOVED lines=13> */
.L_x_3646:
[----:B------:R-:W-:Y:S05]  /*7810*/  BSYNC B0 ;  /* 0x0000000000007941 */ /* 0x000fea0003800000 */
.L_x_3645:
[----:B------:R-:W-:Y:S06]  /*7820*/  BAR.ARV 0xa, 0xa0 ;  /* 0x0282800000007b1d */ /* 0x000fec0000002000 */
[----:B------:R-:W-:Y:S04]  /*7830*/  BSSY B0, `(.L_x_3647) ;  /* 0x0000003000007945 */ /* 0x000fe80003800000 */
[----:B------:R-:W-:Y:S05]  /*7840*/  @!P0 BRA `(.L_x_3648) ;  /* 0x0000000000048947 */ /* 0x000fea0003800000 */
[----:B------:R-:W-:-:S04]  /*7850*/  DEPBAR.LE SB0, 0x0 ;  /* 0x000080000000791a */ /* 0x000fc80000000000 */
.L_x_3648:
[----:B------:R-:W-:Y:S05]  /*7860*/  BSYNC B0 ;  /* 0x0000000000007941 */ /* 0x000fea0003800000 */
.L_x_3647:
        /* <DEDUP_REMOVED lines=13> */
.L_x_3650:
[----:B------:R-:W-:Y:S05]  /*7940*/  BSYNC B0 ;  /* 0x0000000000007941 */ /* 0x000fea0003800000 */
.L_x_3649:
        /* <DEDUP_REMOVED lines=13> */
.L_x_3652:
[----:B------:R-:W-:Y:S05]  /*7a20*/  BSYNC B0 ;  /* 0x0000000000007941 */ /* 0x000fea0003800000 */
.L_x_3651:
[----:B------:R-:W-:Y:S01]  /*7a30*/  VIADD R0, R0, 0xfffffffe ;  /* 0xfffffffe00007836 */ /* 0x000fe20000000000 */
[----:B------:R-:W-:Y:S06]  /*7a40*/  BAR.ARV 0xa, 0xa0 ;  /* 0x0282800000007b1d */ /* 0x000fec0000002000 */
[----:B------:R-:W-:Y:S01]  /*7a50*/  BSSY B0, `(.L_x_3653) ;  /* 0x0000004000007945 */ /* 0x000fe20003800000 */
[----:B------:R-:W-:-:S03]  /*7a60*/  ISETP.NE.AND P1, PT, R0, RZ, PT ;  /* 0x000000ff0000720c */ /* 0x000fc60003f25270 */
[----:B------:R-:W-:Y:S10]  /*7a70*/  @!P0 BRA `(.L_x_3654) ;  /* 0x0000000000048947 */ /* 0x000ff40003800000 */
[----:B------:R-:W-:-:S04]  /*7a80*/  DEPBAR.LE SB0, 0x0 ;  /* 0x000080000000791a */ /* 0x000fc80000000000 */
.L_x_3654:
[----:B------:R-:W-:Y:S05]  /*7a90*/  BSYNC B0 ;  /* 0x0000000000007941 */ /* 0x000fea0003800000 */
.L_x_3653:
[----:B------:R-:W-:Y:S06]  /*7aa0*/  BAR.ARV 0xb, 0xa0 ;  /* 0x02c2800000007b1d */ /* 0x000fec0000002000 */
[----:B------:R-:W-:Y:S02]  /*7ab0*/  UIADD3 UR5, UR5, 0x2, URZ ;  /* 0x0000000205057890 */ /* 0x000fe4000fffe03f */
[----:B------:R-:W-:Y:S01]  /*7ac0*/  UIADD3 UR4, UR4, 0x1, URZ ;  /* 0x0000000104047890 */ /* 0x000fe2000fffe03f */
[----:B------:R-:W-:Y:S11]  /*7ad0*/  @P1 BRA `(.L_x_3655) ;  /* 0xfffffff800c01947 */ /* 0x000ff6000383ffff */
[----:B------:R-:W-:-:S12]  /*7ae0*/  UIADD3 UR4, UR9, 0x5000, URZ ;  /* 0x0000500009047890 */ /* 0x000fd8000fffe03f */
.L_x_3642:
        /* <DEDUP_REMOVED lines=19> */
.L_x_3657:
[----:B------:R-:W-:Y:S05]  /*7c20*/  BSYNC B0 ;  /* 0x0000000000007941 */ /* 0x000fea0003800000 */
.L_x_3656:
        /* <DEDUP_REMOVED lines=19> */
.L_x_3659:
[----:B------:R-:W-:Y:S05]  /*7d60*/  BSYNC B0 ;  /* 0x0000000000007941 */ /* 0x000fea0003800000 */
.L_x_3658:
[----:B------:R-:W-:Y:S06]  /*7d70*/  BAR.ARV 0xa, 0xa0 ;  /* 0x0282800000007b1d */ /* 0x000fec0000002000 */
[----:B------:R-:W-:Y:S04]  /*7d80*/  BSSY B0, `(.L_x_3660) ;  /* 0x0000003000007945 */ /* 0x000fe80003800000 */
[----:B------:R-:W-:Y:S05]  /*7d90*/  @!P0 BRA `(.L_x_3661) ;  /* 0x0000000000048947 */ /* 0x000fea0003800000 */
[----:B------:R-:W-:-:S04]  /*7da0*/  DEPBAR.LE SB0, 0x0 ;  /* 0x000080000000791a */ /* 0x000fc80000000000 */
.L_x_3661:
[----:B------:R-:W-:Y:S05]  /*7db0*/  BSYNC B0 ;  /* 0x0000000000007941 */ /* 0x000fea0003800000 */
.L_x_3660:
[----:B------:R-:W-:Y:S06]  /*7dc0*/  BAR.ARV 0xb, 0xa0 ;  /* 0x02c2800000007b1d */ /* 0x000fec0000002000 */
[----:B------:R-:W-:Y:S05]  /*7dd0*/  BRA `(.L_x_3615) ;  /* 0x0000001c00547947 */ /* 0x000fea0003800000 */
.L_x_3641:
        /* <DEDUP_REMOVED lines=55> */
.L_x_3692:
        /* <DEDUP_REMOVED lines=10> */
.L_x_3665:
[----:B-1----:R-:W1:Y:S01]  /*81f0*/  LDC.64 R2, c[0x0][0x198] ;  /* 0x00006600ff027b82 */ /* 0x002e620000000a00 */
[----:B------:R-:W-:Y:S01]  /*8200*/  R2UR UR11, R0 ;  /* 0x00000000000b72ca */ /* 0x000fe200000e0000 */
[----:B------:R-:W-:Y:S01]  /*8210*/  UMOV UR19, URZ ;  /* 0x0000003f00137c82 */ /* 0x000fe20008000000 */
[----:B------:R-:W-:Y:S01]  /*8220*/  R2UR UR8, R20 ;  /* 0x00000000140872ca */ /* 0x000fe200000e0000 */
[----:B------:R-:W-:Y:S01]  /*8230*/  UMOV UR22, 0x0 ;  /* 0x0000000000167882 */ /* 0x000fe20000000000 */
[----:B------:R-:W-:Y:S01]  /*8240*/  UMOV UR23, 0x14f00000 ;  /* 0x14f0000000177882 */ /* 0x000fe20000000000 */
[----:B------:R-:W-:Y:S01]  /*8250*/  UMOV UR18, URZ ;  /* 0x0000003f00127c82 */ /* 0x000fe20008000000 */
[----:B------:R-:W-:Y:S01]  /*8260*/  IMAD.MOV.U32 R5, RZ, RZ, 0x10000 ;  /* 0x00010000ff057424 */ /* 0x000fe200078e00ff */
[----:B------:R-:W-:Y:S01]  /*8270*/  UMOV UR26, 0x40 ;  /* 0x00000040001a7882 */ /* 0x000fe20000000000 */
        /* <DEDUP_REMOVED lines=12> */
[----:B-1----:R-:W-:Y:S02]  /*8340*/  IMAD.MOV.U32 R17, RZ, RZ, R2 ;  /* 0x000000ffff117224 */ /* 0x002fe400078e0002 */
[----:B------:R-:W-:Y:S01]  /*8350*/  UMOV UR25, UR17 ;  /* 0x0000001100197c82 */ /* 0x000fe20008000000 */
[----:B------:R-:W-:Y:S01]  /*8360*/  IMAD.MOV.U32 R16, RZ, RZ, R3 ;  /* 0x000000ffff107224 */ /* 0x000fe200078e0003 */
[----:B------:R-:W-:Y:S01]  /*8370*/  UMOV UR33, UR17 ;  /* 0x0000001100217c82 */ /* 0x000fe20008000000 */
[----:B------:R-:W-:Y:S01]  /*8380*/  UIADD3 UR9, UR8, 0x38800, URZ ;  /* 0x0003880008097890 */ /* 0x000fe2000fffe03f */
[----:B------:R-:W-:Y:S01]  /*8390*/  IADD3 R0, P1, R17, 0x2f0, RZ ;  /* 0x000002f011007810 */ /* 0x000fe20007f3e0ff */
[----:B------:R-:W-:Y:S01]  /*83a0*/  UIADD3 UR40, UR8, 0x4000, URZ ;  /* 0x0000400008287890 */ /* 0x000fe2000fffe03f */
[----:B------:R-:W-:-:S02]  /*83b0*/  UMOV UR42, 0x40 ;  /* 0x00000040002a7882 */ /* 0x000fc40000000000 */
        /* <DEDUP_REMOVED lines=16> */
[----:B------:R-:W-:-:S02]  /*84c0*/  UMOV UR34, UR18 ;  /* 0x0000001200227c82 */ /* 0x000fc40008000000 */
[----:B------:R-:W-:Y:S02]  /*84d0*/  R2UR UR15, R3 ;  /* 0x00000000030f72ca */ /* 0x000fe400000e0000 */
[----:B------:R-:W-:Y:S01]  /*84e0*/  R2UR UR39, R0 ;  /* 0x00000000002772ca */ /* 0x000fe200000e0000 */
[----:B------:R-:W-:-:S10]  /*84f0*/  IMAD.MOV.U32 R0, RZ, RZ, RZ ;  /* 0x000000ffff007224 */ /* 0x000fd400078e00ff */
[----:B------:R-:W-:Y:S01]  /*8500*/  UTMALDG.4D [UR16], [UR14], desc[UR22] ;  /* 0x000016100e0075b4 */ /* 0x000fe20008019000 */
[----:B------:R-:W-:Y:S01]  /*8510*/  UTMALDG.4D [UR24], [UR14], desc[UR22] ;  /* 0x000016180e0075b4 */ /* 0x000fe20008019000 */
[----:B------:R1:W-:Y:S01]  /*8520*/  UBLKCP.S.G [UR32], [UR4], UR10 ;  /* 0x00000020040073ba */ /* 0x0003e2000800020a */
[----:B------:R2:W-:Y:S01]  /*8530*/  SYNCS.ARRIVE.TRANS64 RZ, [R20+URZ+0x38800], R5 ;  /* 0x0388000514ff79a7 */ /* 0x0005e2000800003f */
[----:B-1----:R-:W-:Y:S01]  /*8540*/  UIADD3 UR32, UR8, 0x8000, URZ ;  /* 0x0000800008207890 */ /* 0x002fe2000fffe03f */
[----:B--2---:R-:W1:Y:S01]  /*8550*/  LDC R5, c[0x0][0x280] ;  /* 0x0000a000ff057b82 */ /* 0x004e620000000800 */
        /* <DEDUP_REMOVED lines=9> */
[----:B-1----:R-:W-:Y:S01]  /*85f0*/  ISETP.GE.AND P1, PT, R5, 0x51, PT ;  /* 0x000000510500780c */ /* 0x002fe20003f26270 */
[----:B------:R2:W-:-:S12]  /*8600*/  UTMALDG.4D [UR24], [UR38], desc[UR30] ;  /* 0x00001e18260075b4 */ /* 0x0005d80008019000 */
[----:B--2---:R-:W-:Y:S05]  /*8610*/  @!P1 BRA `(.L_x_3666) ;  /* 0x0000000c00d49947 */ /* 0x004fea0003800000 */
[----:B------:R-:W1:Y:S01]  /*8620*/  S2R R8, SR_TID.X ;  /* 0x0000000000087919 */ /* 0x000e620000002100 */
[C---:B------:R-:W-:Y:S01]  /*8630*/  VIADD R4, R5.reuse, 0x4f ;  /* 0x0000004f05047836 */ /* 0x040fe20000000000 */
[----:B------:R-:W-:Y:S01]  /*8640*/  ISETP.GE.AND P1, PT, R5, 0xa1, PT ;  /* 0x000000a10500780c */ /* 0x000fe20003f26270 */
[----:B------:R-:W-:Y:S02]  /*8650*/  IMAD.MOV.U32 R9, RZ, RZ, 0x1 ;  /* 0x00000001ff097424 */ /* 0x000fe400078e00ff */
[----:B------:R-:W-:-:S04]  /*8660*/  IMAD.HI R4, R4, 0x66666667, RZ ;  /* 0x6666666704047827 */ /* 0x000fc800078e02ff */
[----:B------:R-:W-:Y:S01]  /*8670*/  IMAD.MOV.U32 R18, RZ, RZ, 0x1 ;  /* 0x00000001ff127424 */ /* 0x000fe200078e00ff */
[----:B------:R-:W-:Y:S01]  /*8680*/  SHF.R.U32.HI R5, RZ, 0x1f, R4 ;  /* 0x0000001fff057819 */ /* 0x000fe20000011604 */
[----:B------:R-:W-:Y:S02]  /*8690*/  IMAD.MOV.U32 R13, RZ, RZ, RZ ;  /* 0x000000ffff0d7224 */ /* 0x000fe400078e00ff */
[----:B------:R-:W-:Y:S01]  /*86a0*/  IMAD.MOV.U32 R11, RZ, RZ, RZ ;  /* 0x000000ffff0b7224 */ /* 0x000fe200078e00ff */
[----:B------:R-:W-:-:S04]  /*86b0*/  LEA.HI.SX32 R4, R4, R5, 0x1b ;  /* 0x0000000504047211 */ /* 0x000fc800078fdaff */
[----:B------:R-:W-:-:S04]  /*86c0*/  VIADDMNMX R9, R4, -R9, 0x1, !PT ;  /* 0x0000000104097446 */ /* 0x000fc80007800909 */
[----:B------:R-:W-:Y:S02]  /*86d0*/  LOP3.LUT R10, R9, 0x1, RZ, 0xc0, !PT ;  /* 0x00000001090a7812 */ /* 0x000fe400078ec0ff */
[----:B-1----:R-:W-:Y:S01]  /*86e0*/  LOP3.LUT R12, R8, 0x1f, RZ, 0xc0, !PT ;  /* 0x0000001f080c7812 */ /* 0x002fe200078ec0ff */
[----:B------:R-:W-:Y:S06]  /*86f0*/  @!P1 BRA `(.L_x_3667) ;  /* 0x00000008006c9947 */ /* 0x000fec0003800000 */
[----:B------:R-:W-:Y:S02]  /*8700*/  IMAD.IADD R9, R9, 0x1, -R10 ;  /* 0x0000000109097824 */ /* 0x000fe400078e0a0a */
[----:B------:R-:W-:Y:S02]  /*8710*/  IMAD.MOV.U32 R18, RZ, RZ, 0x1 ;  /* 0x00000001ff127424 */ /* 0x000fe400078e00ff */
[----:B------:R-:W-:-:S07]  /*8720*/  IMAD.MOV.U32 R11, RZ, RZ, RZ ;  /* 0x000000ffff0b7224 */ /* 0x000fce00078e00ff */
.L_x_3676:
[----:B------:R-:W-:-:S04]  /*8730*/  SHF.L.U32 R21, R18, 0x1f, RZ ;  /* 0x0000001f12157819 */ /* 0x000fc800000006ff */
[----:B-1----:R-:W1:Y:S02]  /*8740*/  SYNCS.PHASECHK.TRANS64.TRYWAIT P1, [R20+URZ+0x38840], R21 ;  /* 0x03884015140075a7 */ /* 0x002e64000802017f */
[----:B-12---:R-:W-:Y:S05]  /*8750*/  @!P1 BRA `(.L_x_3668) ;  /* 0x0000001400749947 */ /* 0x006fea0003800000 */
.L_x_3693:
[----:B------:R-:W-:Y:S05]  /*8760*/  @P0 BRA `(.L_x_3669) ;  /* 0x0000000000140947 */ /* 0x000fea0003800000 */
[----:B------:R-:W-:Y:S01]  /*8770*/  ISETP.NE.AND P1, PT, R12, RZ, PT ;  /* 0x000000ff0c00720c */ /* 0x000fe20003f25270 */
[----:B------:R-:W-:-:S04]  /*8780*/  IMAD.MOV.U32 R3, RZ, RZ, 0x5140 ;  /* 0x00005140ff037424 */ /* 0x000fc800078e00ff */
[----:B------:R2:W-:Y:S08]  /*8790*/  SYNCS.ARRIVE.TRANS64 RZ, [R20+URZ+0x38830], R3 ;  /* 0x0388300314ff79a7 */ /* 0x0005f0000800003f */
[----:B------:R-:W-:Y:S05]  /*87a0*/  @!P1 BRA `(.L_x_3669) ;  /* 0x0000000000049947 */ /* 0x000fea0003800000 */
[----:B------:R-:W-:Y:S01]  /*87b0*/  BPT.TRAP 0x1 ;  /* 0x000000040000795c */ /* 0x000fe20000300000 */
.L_x_3669:
[----:B------:R-:W3:Y:S01]  /*87c0*/  LDC.64 R14, c[0x0][0x728] ;  /* 0x0001ca00ff0e7b82 */ /* 0x000ee20000000a00 */
[----:B------:R-:W-:Y:S01]  /*87d0*/  IMAD R8, R11, 0x50, RZ ;  /* 0x000000500b087824 */ /* 0x000fe200078e02ff */
[----:B------:R-:W-:Y:S01]  /*87e0*/  R2UR UR10, R20 ;  /* 0x00000000140a72ca */ /* 0x000fe200000e0000 */
[----:B------:R-:W-:Y:S01]  /*87f0*/  UMOV UR8, 0x0 ;  /* 0x0000000000087882 */ /* 0x000fe20000000000 */
[----:B------:R-:W-:Y:S01]  /*8800*/  UMOV UR9, 0x14f00000 ;  /* 0x14f0000000097882 */ /* 0x000fe20000000000 */
[----:B------:R-:W-:Y:S01]  /*8810*/  UMOV UR18, URZ ;  /* 0x0000003f00127c82 */ /* 0x000fe20008000000 */
[C---:B------:R-:W-:Y:S01]  /*8820*/  IADD3 R0, P1, R8.reuse, R6, RZ ;  /* 0x0000000608007210 */ /* 0x040fe20007f3e0ff */
[----:B------:R-:W-:Y:S01]  /*8830*/  UMOV UR26, 0x40 ;  /* 0x00000040001a7882 */ /* 0x000fe20000000000 */
[----:B------:R-:W4:Y:S01]  /*8840*/  LDC.64 R4, c[0x0][0x198] ;  /* 0x00006600ff047b82 */ /* 0x000f220000000a00 */
        /* <DEDUP_REMOVED lines=14> */
[----:B----4-:R-:W-:Y:S02]  /*8930*/  IMAD.MOV.U32 R17, RZ, RZ, R4 ;  /* 0x000000ffff117224 */ /* 0x010fe400078e0004 */
        /* <DEDUP_REMOVED lines=10> */
[----:B------:R-:W4:Y:S02]  /*89e0*/  SYNCS.PHASECHK.TRANS64.TRYWAIT P1, [R20+URZ+0x38828], R21 ;  /* 0x03882815140075a7 */ /* 0x000f24000802017f */
[----:B---34-:R-:W-:Y:S05]  /*89f0*/  @!P1 BRA `(.L_x_3670) ;  /* 0x0000001000e09947 */ /* 0x018fea0003800000 */
.L_x_3694:
[----:B------:R-:W-:Y:S05]  /*8a00*/  @P0 BRA `(.L_x_3671) ;  /* 0x0000000000140947 */ /* 0x000fea0003800000 */
[----:B------:R-:W-:Y:S01]  /*8a10*/  ISETP.NE.AND P1, PT, R12, RZ, PT ;  /* 0x000000ff0c00720c */ /* 0x000fe20003f25270 */
[----:B------:R-:W-:-:S04]  /*8a20*/  IMAD.MOV.U32 R0, RZ, RZ, 0x5140 ;  /* 0x00005140ff007424 */ /* 0x000fc800078e00ff */
[----:B------:R4:W-:Y:S08]  /*8a30*/  SYNCS.ARRIVE.TRANS64 RZ, [R20+URZ+0x38818], R0 ;  /* 0x0388180014ff79a7 */ /* 0x0009f0000800003f */
[----:B------:R-:W-:Y:S05]  /*8a40*/  @!P1 BRA `(.L_x_3671) ;  /* 0x0000000000049947 */ /* 0x000fea0003800000 */
[----:B------:R-:W-:Y:S01]  /*8a50*/  BPT.TRAP 0x1 ;  /* 0x000000040000795c */ /* 0x000fe20000300000 */
.L_x_3671:
[----:B----4-:R-:W-:Y:S01]  /*8a60*/  VIADD R0, R8, 0x50 ;  /* 0x0000005008007836 */ /* 0x010fe20000000000 */
[----:B------:R-:W-:Y:S01]  /*8a70*/  IADD3 R2, P1, R17, 0xf0, RZ ;  /* 0x000000f011027810 */ /* 0x000fe20007f3e0ff */
[----:B------:R-:W-:Y:S01]  /*8a80*/  UMOV UR8, 0x0 ;  /* 0x0000000000087882 */ /* 0x000fe20000000000 */
[----:B------:R-:W-:Y:S01]  /*8a90*/  R2UR UR16, R20 ;  /* 0x00000000141072ca */ /* 0x000fe200000e0000 */
[----:B------:R-:W-:Y:S01]  /*8aa0*/  UMOV UR9, 0x14f00000 ;  /* 0x14f0000000097882 */ /* 0x000fe20000000000 */
[----:B------:R-:W-:Y:S01]  /*8ab0*/  R2UR UR27, R0 ;  /* 0x00000000001b72ca */ /* 0x000fe200000e0000 */
[----:B--2---:R-:W-:Y:S01]  /*8ac0*/  IMAD.X R3, RZ, RZ, R16, P1 ;  /* 0x000000ffff037224 */ /* 0x004fe200008e0610 */
        /* <DEDUP_REMOVED lines=19> */
[----:B--2-4-:R-:W-:Y:S05]  /*8c00*/  @!P1 BRA `(.L_x_3672) ;  /* 0x0000001000709947 */ /* 0x014fea0003800000 */
.L_x_3695:
        /* <DEDUP_REMOVED lines=9> */
.L_x_3673:
        /* <DEDUP_REMOVED lines=31> */
.L_x_3697:
[----:B------:R-:W-:Y:S05]  /*8e90*/  @P0 BRA `(.L_x_3675) ;  /* 0x0000000000140947 */ /* 0x000fea0003800000 */
[----:B------:R-:W-:Y:S01]  /*8ea0*/  ISETP.NE.AND P1, PT, R12, RZ, PT ;  /* 0x000000ff0c00720c */ /* 0x000fe20003f25270 */
[----:B-1----:R-:W-:-:S04]  /*8eb0*/  IMAD.MOV.U32 R5, RZ, RZ, 0x5140 ;  /* 0x00005140ff057424 */ /* 0x002fc800078e00ff */
[----:B------:R2:W-:Y:S08]  /*8ec0*/  SYNCS.ARRIVE.TRANS64 RZ, [R20+URZ+0x38810], R5 ;  /* 0x0388100514ff79a7 */ /* 0x0005f0000800003f */
[----:B------:R-:W-:Y:S05]  /*8ed0*/  @!P1 BRA `(.L_x_3675) ;  /* 0x0000000000049947 */ /* 0x000fea0003800000 */
[----:B------:R-:W-:Y:S01]  /*8ee0*/  BPT.TRAP 0x1 ;  /* 0x000000040000795c */ /* 0x000fe20000300000 */
.L_x_3675:
        /* <DEDUP_REMOVED lines=13> */
[----:B------:R-:W-:Y:S01]  /*8fc0*/  UIADD3 UR27, UR27, 0xa0, URZ ;  /* 0x000000a01b1b7890 */ /* 0x000fe2000fffe03f */
[----:B------:R-:W-:Y:S01]  /*8fd0*/  VIADD R11, R11, 0x2 ;  /* 0x000000020b0b7836 */ /* 0x000fe20000000000 */
[----:B------:R-:W-:-:S02]  /*8fe0*/  UIADD3 UR24, UR16, 0x1a000, URZ ;  /* 0x0001a00010187890 */ /* 0x000fc4000fffe03f */
[----:B------:R-:W-:Y:S02]  /*8ff0*/  UIADD3 UR25, UR16, 0x38810, URZ ;  /* 0x0003881010197890 */ /* 0x000fe4000fffe03f */
[----:B------:R-:W-:Y:S02]  /*9000*/  UIADD3 UR14, UR16, 0x2e000, URZ ;  /* 0x0002e000100e7890 */ /* 0x000fe4000fffe03f */
        /* <DEDUP_REMOVED lines=8> */
[----:B---3--:R-:W-:Y:S05]  /*9090*/  @P1 BRA `(.L_x_3676) ;  /* 0xfffffff400a41947 */ /* 0x008fea000383ffff */
[----:B------:R-:W-:-:S07]  /*90a0*/  IMAD.U32 R0, RZ, RZ, UR27 ;  /* 0x0000001bff007e24 */ /* 0x000fce000f8e00ff */
.L_x_3667:
[----:B------:R-:W-:-:S13]  /*90b0*/  ISETP.NE.AND P1, PT, R10, RZ, PT ;  /* 0x000000ff0a00720c */ /* 0x000fda0003f25270 */
[----:B------:R-:W-:Y:S05]  /*90c0*/  @!P1 BRA `(.L_x_3666) ;  /* 0x0000000400289947 */ /* 0x000fea0003800000 */
[----:B------:R-:W-:-:S04]  /*90d0*/  SHF.L.U32 R9, R18, 0x1f, RZ ;  /* 0x0000001f12097819 */ /* 0x000fc800000006ff */
[----:B------:R-:W3:Y:S02]  /*90e0*/  SYNCS.PHASECHK.TRANS64.TRYWAIT P1, [R20+URZ+0x38840], R9 ;  /* 0x03884009140075a7 */ /* 0x000ee4000802017f */
[----:B---3--:R-:W-:Y:S05]  /*90f0*/  @!P1 BRA `(.L_x_3677) ;  /* 0x0000000c00609947 */ /* 0x008fea0003800000 */
.L_x_3698:
[----:B------:R-:W-:Y:S05]  /*9100*/  @P0 BRA `(.L_x_3678) ;  /* 0x0000000000140947 */ /* 0x000fea0003800000 */
[----:B------:R-:W-:Y:S01]  /*9110*/  ISETP.NE.AND P1, PT, R12, RZ, PT ;  /* 0x000000ff0c00720c */ /* 0x000fe20003f25270 */
[----:B-12---:R-:W-:-:S04]  /*9120*/  IMAD.MOV.U32 R5, RZ, RZ, 0x5140 ;  /* 0x00005140ff057424 */ /* 0x006fc800078e00ff */
[----:B------:R4:W-:Y:S08]  /*9130*/  SYNCS.ARRIVE.TRANS64 RZ, [R20+URZ+0x38830], R5 ;  /* 0x0388300514ff79a7 */ /* 0x0009f0000800003f */
[----:B------:R-:W-:Y:S05]  /*9140*/  @!P1 BRA `(.L_x_3678) ;  /* 0x0000000000049947 */ /* 0x000fea0003800000 */
[----:B------:R-:W-:Y:S01]  /*9150*/  BPT.TRAP 0x1 ;  /* 0x000000040000795c */ /* 0x000fe20000300000 */
.L_x_3678:
[----:B-12-4-:R-:W1:Y:S01]  /*9160*/  LDC.64 R4, c[0x0][0x728] ;  /* 0x0001ca00ff047b82 */ /* 0x016e620000000a00 */
[----:B------:R-:W-:Y:S01]  /*9170*/  IMAD R11, R11, 0x50, RZ ;  /* 0x000000500b0b7824 */ /* 0x000fe200078e02ff */
        /* <DEDUP_REMOVED lines=31> */
.L_x_3699:
[----:B------:R-:W-:Y:S05]  /*9370*/  @P0 BRA `(.L_x_3680) ;  /* 0x0000000000140947 */ /* 0x000fea0003800000 */
[----:B------:R-:W-:Y:S01]  /*9380*/  ISETP.NE.AND P0, PT, R12, RZ, PT ;  /* 0x000000ff0c00720c */ /* 0x000fe20003f05270 */
[----:B------:R-:W-:-:S04]  /*9390*/  IMAD.MOV.U32 R5, RZ, RZ, 0x5140 ;  /* 0x00005140ff057424 */ /* 0x000fc800078e00ff */
[----:B------:R2:W-:Y:S08]  /*93a0*/  SYNCS.ARRIVE.TRANS64 RZ, [R20+URZ+0x38818], R5 ;  /* 0x0388180514ff79a7 */ /* 0x0005f0000800003f */
[----:B------:R-:W-:Y:S05]  /*93b0*/  @!P0 BRA `(.L_x_3680) ;  /* 0x0000000000048947 */ /* 0x000fea0003800000 */
[----:B------:R-:W-:Y:S01]  /*93c0*/  BPT.TRAP 0x1 ;  /* 0x000000040000795c */ /* 0x000fe20000300000 */
.L_x_3680:
        /* <DEDUP_REMOVED lines=26> */
.L_x_3666:
[----:B------:R-:W-:Y:S01]  /*9570*/  IMAD R4, R13, 0x8, R20 ;  /* 0x000000080d047824 */ /* 0x000fe200078e0214 */
[----:B------:R-:W-:Y:S01]  /*9580*/  SHF.L.U32 R3, R18, 0x1f, RZ ;  /* 0x0000001f12037819 */ /* 0x000fe200000006ff */
[----:B------:R-:W4:Y:S03]  /*9590*/  S2R R2, SR_TID.X ;  /* 0x0000000000027919 */ /* 0x000f260000002100 */
[----:B------:R-:W5:Y:S01]  /*95a0*/  SYNCS.PHASECHK.TRANS64.TRYWAIT P0, [R4+URZ+0x38840], R3 ;  /* 0x03884003040075a7 */ /* 0x000f62000800017f */
[----:B----4-:R-:W-:-:S04]  /*95b0*/  LOP3.LUT R2, R2, 0x7f, RZ, 0xc0, !PT ;  /* 0x0000007f02027812 */ /* 0x010fc800078ec0ff */
[----:B------:R-:W-:Y:S01]  /*95c0*/  ISETP.NE.AND P1, PT, R2, RZ, PT ;  /* 0x000000ff0200720c */ /* 0x000fe20003f25270 */
[----:B-----5:R-:W-:-:S12]  /*95d0*/  @!P0 BRA `(.L_x_3681) ;  /* 0x0000000800508947 */ /* 0x020fd80003800000 */
.L_x_3700:
[----:B------:R-:W-:Y:S05]  /*95e0*/  @P1 BRA `(.L_x_3682) ;  /* 0x0000000000181947 */ /* 0x000fea0003800000 */
[----:B------:R-:W5:Y:S01]  /*95f0*/  S2R R2, SR_TID.X ;  /* 0x0000000000027919 */ /* 0x000f620000002100 */
[----:B----4-:R-:W-:-:S04]  /*9600*/  IMAD.MOV.U32 R3, RZ, RZ, 0x5140 ;  /* 0x00005140ff037424 */ /* 0x010fc800078e00ff */
[----:B------:R4:W-:Y:S01]  /*9610*/  SYNCS.ARRIVE.TRANS64 RZ, [R4+URZ+0x38830], R3 ;  /* 0x0388300304ff79a7 */ /* 0x0009e2000800003f */
[----:B-----5:R-:W-:-:S13]  /*9620*/  LOP3.LUT P0, RZ, R2, 0x1f, RZ, 0xc0, !PT ;  /* 0x0000001f02ff7812 */ /* 0x020fda000780c0ff */
[----:B----4-:R-:W-:Y:S05]  /*9630*/  @!P0 BRA `(.L_x_3682) ;  /* 0x0000000000048947 */ /* 0x010fea0003800000 */
[----:B------:R-:W-:Y:S01]  /*9640*/  BPT.TRAP 0x1 ;  /* 0x000000040000795c */ /* 0x000fe20000300000 */
.L_x_3682:
[----:B----4-:R-:W4:Y:S01]  /*9650*/  LDC.64 R2, c[0x0][0x728] ;  /* 0x0001ca00ff027b82 */ /* 0x010f220000000a00 */
[----:B------:R-:W-:Y:S01]  /*9660*/  IADD3 R6, P0, R0, R6, RZ ;  /* 0x0000000600067210 */ /* 0x000fe20007f1e0ff */
[----:B------:R-:W-:Y:S01]  /*9670*/  UMOV UR8, 0x0 ;  /* 0x0000000000087882 */ /* 0x000fe20000000000 */
[----:B------:R-:W-:Y:S01]  /*9680*/  R2UR UR25, R4 ;  /* 0x00000000041972ca */ /* 0x000fe200000e0000 */
[C-C-:B------:R-:W-:Y:S01]  /*9690*/  IMAD R4, R13.reuse, 0x5000, R20.reuse ;  /* 0x000050000d047824 */ /* 0x140fe200078e0214 */
[C---:B------:R-:W-:Y:S01]  /*96a0*/  LEA.HI.X.SX32 R19, R0.reuse, R19, 0x1, P0 ;  /* 0x0000001300137211 */ /* 0x040fe200000f0eff */
[C---:B-123--:R-:W-:Y:S01]  /*96b0*/  IMAD R20, R13.reuse, 0x200, R20 ;  /* 0x000002000d147824 */ /* 0x04efe200078e0214 */
        /* <DEDUP_REMOVED lines=9> */
[----:B------:R-:W-:Y:S01]  /*9750*/  UIADD3 UR25, UR25, 0x38830, URZ ;  /* 0x0003883019197890 */ /* 0x000fe2000fffe03f */
[----:B------:R-:W-:-:S03]  /*9760*/  VIADD R0, R13, 0x1 ;  /* 0x000000010d007836 */ /* 0x000fc60000000000 */
[----:B------:R-:W-:Y:S02]  /*9770*/  UMOV UR19, UR27 ;  /* 0x0000001b00137c82 */ /* 0x000fe40008000000 */
[----:B------:R-:W-:Y:S01]  /*9780*/  UIADD3 UR24, UR16, 0x24000, URZ ;  /* 0x0002400010187890 */ /* 0x000fe2000fffe03f */
[C---:B----4-:R-:W-:Y:S01]  /*9790*/  LEA R2, P0, R6.reuse, R2, 0x2 ;  /* 0x0000000206027211 */ /* 0x050fe200078010ff */
        /* <DEDUP_REMOVED lines=9> */
[----:B------:R-:W-:Y:S02]  /*9830*/  R2UR UR15, R3 ;  /* 0x00000000030f72ca */ /* 0x000fe400000e0000 */
[----:B------:R-:W-:Y:S02]  /*9840*/  ISETP.NE.AND P0, PT, R0, 0x2, PT ;  /* 0x000000020000780c */ /* 0x000fe40003f05270 */
[----:B------:R-:W-:Y:S02]  /*9850*/  R2UR UR7, R16 ;  /* 0x00000000100772ca */ /* 0x000fe400000e0000 */
[----:B------:R-:W-:Y:S02]  /*9860*/  SEL R3, RZ, 0x1, P0 ;  /* 0x00000001ff037807 */ /* 0x000fe40000000000 */
[----:B------:R-:W-:-:S02]  /*9870*/  SEL R0, R0, RZ, P0 ;  /* 0x000000ff00007207 */ /* 0x000fc40000000000 */
[----:B------:R-:W-:-:S07]  /*9880*/  LOP3.LUT R18, R18, R3, RZ, 0x3c, !PT ;  /* 0x0000000312127212 */ /* 0x000fce00078e3cff */
[----:B------:R1:W-:Y:S01]  /*9890*/  UTMALDG.4D [UR24], [UR6], desc[UR8] ;  /* 0x00000818060075b4 */ /* 0x0003e20008019000 */
[----:B------:R1:W-:Y:S01]  /*98a0*/  UTMALDG.4D [UR16], [UR6], desc[UR8] ;  /* 0x00000810060075b4 */ /* 0x0003e20008019000 */
[----:B------:R1:W-:Y:S02]  /*98b0*/  UBLKCP.S.G [UR10], [UR14], UR13 ;  /* 0x0000000a0e0073ba */ /* 0x0003e4000800020d */
[----:B-1----:R-:W-:Y:S01]  /*98c0*/  NOP ;  /* 0x0000000000007918 */ /* 0x002fe20000000000 */
.L_x_3663:
[----:B------:R-:W-:Y:S05]  /*98d0*/  BSYNC B0 ;  /* 0x0000000000007941 */ /* 0x000fea0003800000 */
.L_x_3662:
[----:B------:R-:W-:-:S03]  /*98e0*/  UMOV UR6, 0xffffffff ;  /* 0xffffffff00067882 */ /* 0x000fc60000000000 */
[----:B------:R-:W-:Y:S05]  /*98f0*/  BRA.DIV UR6, `(.L_x_3683) ;  /* 0x00000006069c7947 */ /* 0x000fea000b800000 */
[----:B------:R-:W-:-:S13]  /*9900*/  ELECT P0, URZ, PT ;  /* 0x00000000003f782f */ /* 0x000fda0003800000 */
.L_x_3703:
[----:B------:R-:W-:Y:S05]  /*9910*/  @!P0 BRA `(.L_x_3615) ;  /* 0x0000000000848947 */ /* 0x000fea0003800000 */
[----:B------:R-:W2:Y:S02]  /*9920*/  LDL.LU R2, [R1] ;  /* 0x0000000001027983 */ /* 0x000ea40000300800 */
[----:B--2---:R-:W-:-:S04]  /*9930*/  LOP3.LUT R2, R2, 0x2, RZ, 0xfc, !PT ;  /* 0x0000000202027812 */ /* 0x004fc800078efcff */
[----:B------:R-:W-:-:S13]  /*9940*/  ISETP.NE.AND P0, PT, R2, 0x3, PT ;  /* 0x000000030200780c */ /* 0x000fda0003f05270 */
[----:B------:R-:W-:Y:S05]  /*9950*/  @!P0 BRA `(.L_x_3684) ;  /* 0x0000000000048947 */ /* 0x000fea0003800000 */
[----:B------:R-:W-:Y:S01]  /*9960*/  BPT.TRAP 0x1 ;  /* 0x000000040000795c */ /* 0x000fe20000300000 */
.L_x_3684:
        /* <DEDUP_REMOVED lines=15> */
.L_x_3704:
[----:B------:R-:W2:Y:S02]  /*9a60*/  SYNCS.PHASECHK.TRANS64.TRYWAIT P1, [R3+URZ], R2 ;  /* 0x00000002030075a7 */ /* 0x000ea4000802017f */
[----:B--2---:R-:W-:Y:S05]  /*9a70*/  @!P1 BRA `(.L_x_3686) ;  /* 0x0000000400749947 */ /* 0x004fea0003800000 */
.L_x_3705:
[----:B------:R-:W-:Y:S05]  /*9a80*/  @!P0 BRA `(.L_x_3687) ;  /* 0x0000000000048947 */ /* 0x000fea0003800000 */
[----:B------:R-:W-:Y:S01]  /*9a90*/  BPT.TRAP 0x1 ;  /* 0x000000040000795c */ /* 0x000fe20000300000 */
.L_x_3687:
[----:B--2---:R-:W-:-:S04]  /*9aa0*/  VIADD R3, R8, 0x38840 ;  /* 0x0003884008037836 */ /* 0x004fc80000000000 */
[----:B------:R-:W-:-:S04]  /*9ab0*/  IMAD R5, R0, 0x8, R3 ;  /* 0x0000000800057824 */ /* 0x000fc800078e0203 */
[----:B------:R-:W2:Y:S02]  /*9ac0*/  SYNCS.PHASECHK.TRANS64.TRYWAIT P0, [R5+URZ], R4 ;  /* 0x00000004050075a7 */ /* 0x000ea4000800017f */
[----:B--2---:R-:W-:Y:S05]  /*9ad0*/  @!P0 BRA `(.L_x_3688) ;  /* 0x0000000400708947 */ /* 0x004fea0003800000 */
.L_x_3706:
[----:B------:R-:W-:-:S07]  /*9ae0*/  IMAD R3, R6, 0x8, R3 ;  /* 0x0000000806037824 */ /* 0x000fce00078e0203 */
.L_x_3689:
[----:B---3--:R3:W4:Y:S02]  /*9af0*/  SYNCS.PHASECHK.TRANS64.TRYWAIT P0, [R3+URZ], R2 ;  /* 0x00000002030075a7 */ /* 0x008724000800017f */
[----:B----4-:R-:W-:Y:S05]  /*9b00*/  @!P0 NANOSLEEP.SYNCS 0x989680 ;  /* 0x009896800000895d */ /* 0x010fea0003900000 */
[----:B------:R-:W4:Y:S02]  /*9b10*/  @!P0 SYNCS.PHASECHK.TRANS64 P0, [R3+URZ], R2 ;  /* 0x00000002030085a7 */ /* 0x000f24000800007f */
[----:B----4-:R-:W-:Y:S05]  /*9b20*/  @!P0 BRA `(.L_x_3689) ;  /* 0xfffffffc00f08947 */ /* 0x010fea000383ffff */
.L_x_3615:
[----:B------:R-:W-:Y:S05]  /*9b30*/  BSYNC B6 ;  /* 0x0000000000067941 */ /* 0x000fea0003800000 */
.L_x_3612:
[----:B------:R-:W-:Y:S05]  /*9b40*/  EXIT ;  /* 0x000000000000794d */ /* 0x000fea0003800000 */
.L_x_3620:
[----:B------:R-:W-:Y:S02]  /*9b50*/  IMAD.MOV.U32 R12, RZ, RZ, RZ ;  /* 0x000000ffff0c7224 */ /* 0x000fe400078e00ff */
[----:B------:R-:W-:Y:S02]  /*9b60*/  IMAD.MOV.U32 R11, RZ, RZ, 0x1f ;  /* 0x0000001fff0b7424 */ /* 0x000fe400078e00ff */
[----:B------:R-:W-:-:S07]  /*9b70*/  IMAD.MOV.U32 R15, RZ, RZ, -0x1 ;  /* 0xffffffffff0f7424 */ /* 0x000fce00078e00ff */
[----:B------:R-:W-:Y:S05]  /*9b80*/  WARPSYNC.COLLECTIVE R15, `(.L_x_3690) ;  /* 0x000000000f087348 */ /* 0x000fea0003c00000 */
[----:B------:R1:W2:Y:S02]  /*9b90*/  SHFL.IDX P6, R14, R13, R12, R11 ;  /* 0x0000000c0d0e7389 */ /* 0x0002a400000c000b */
[----:B-12---:R-:W-:Y:S01]  /*9ba0*/  ENDCOLLECTIVE ;  /* 0x000000000000791b */ /* 0x006fe20003800000 */
.L_x_3690:
[----:B------:R-:W-:Y:S05]  /*9bb0*/  BRA `(.L_x_3691) ;  /* 0xffffff7000007947 */ /* 0x000fea000383ffff */
.L_x_3622:
        /* <DEDUP_REMOVED lines=8> */
.L_x_3627:
[----:B---3--:R3:W4:Y:S02]  /*9c40*/  SYNCS.PHASECHK.TRANS64.TRYWAIT P1, [R3+URZ+0x38810], R152 ;  /* 0x03881098030075a7 */ /* 0x008724000802017f */
[----:B----4-:R-:W-:Y:S05]  /*9c50*/  @!P1 NANOSLEEP.SYNCS 0x989680 ;  /* 0x009896800000995d */ /* 0x010fea0003900000 */
[----:B------:R-:W4:Y:S02]  /*9c60*/  @!P1 SYNCS.PHASECHK.TRANS64 P1, [R3+URZ+0x38810], R152 ;  /* 0x03881098030095a7 */ /* 0x000f24000802007f */
[----:B----4-:R-:W-:Y:S05]  /*9c70*/  @!P1 BRA `(.L_x_3627) ;  /* 0xfffffffc00f09947 */ /* 0x010fea000383ffff */
[----:B------:R-:W-:Y:S05]  /*9c80*/  BRA `(.L_x_3626) ;  /* 0xffffff78002c7947 */ /* 0x000fea000383ffff */
.L_x_3631:
[----:B------:R1:W1:Y:S02]  /*9c90*/  SYNCS.PHASECHK.TRANS64.TRYWAIT P1, [R3+URZ+0x38830], R152 ;  /* 0x03883098030075a7 */ /* 0x000264000802017f */
[----:B-1----:R-:W-:Y:S05]  /*9ca0*/  @!P1 NANOSLEEP.SYNCS 0x989680 ;  /* 0x009896800000995d */ /* 0x002fea0003900000 */
[----:B------:R-:W1:Y:S02]  /*9cb0*/  @!P1 SYNCS.PHASECHK.TRANS64 P1, [R3+URZ+0x38830], R152 ;  /* 0x03883098030095a7 */ /* 0x000e64000802007f */
[----:B-1----:R-:W-:Y:S05]  /*9cc0*/  @!P1 BRA `(.L_x_3631) ;  /* 0xfffffffc00f09947 */ /* 0x002fea000383ffff */
[----:B------:R-:W-:Y:S05]  /*9cd0*/  BRA `(.L_x_3630) ;  /* 0xffffff8800b87947 */ /* 0x000fea000383ffff */
.L_x_3664:
[----:B-1----:R1:W2:Y:S02]  /*9ce0*/  SYNCS.PHASECHK.TRANS64.TRYWAIT P1, [R20+URZ+0x38820], R3 ;  /* 0x03882003140075a7 */ /* 0x0022a4000802017f */
[----:B--2---:R-:W-:Y:S05]  /*9cf0*/  @!P1 NANOSLEEP.SYNCS 0x989680 ;  /* 0x009896800000995d */ /* 0x004fea0003900000 */
[----:B------:R-:W2:Y:S02]  /*9d00*/  @!P1 SYNCS.PHASECHK.TRANS64 P1, [R20+URZ+0x38820], R3 ;  /* 0x03882003140095a7 */ /* 0x000ea4000802007f */
[----:B--2---:R-:W-:Y:S05]  /*9d10*/  @!P1 BRA `(.L_x_3664) ;  /* 0xfffffffc00f09947 */ /* 0x004fea000383ffff */
[----:B------:R-:W-:Y:S05]  /*9d20*/  BRA `(.L_x_3692) ;  /* 0xffffffe400087947 */ /* 0x000fea000383ffff */
.L_x_3668:
[----:B-1----:R1:W2:Y:S02]  /*9d30*/  SYNCS.PHASECHK.TRANS64.TRYWAIT P1, [R20+URZ+0x38840], R21 ;  /* 0x03884015140075a7 */ /* 0x0022a4000802017f */
[----:B--2---:R-:W-:Y:S05]  /*9d40*/  @!P1 NANOSLEEP.SYNCS 0x989680 ;  /* 0x009896800000995d */ /* 0x004fea0003900000 */
[----:B------:R-:W2:Y:S02]  /*9d50*/  @!P1 SYNCS.PHASECHK.TRANS64 P1, [R20+URZ+0x38840], R21 ;  /* 0x03884015140095a7 */ /* 0x000ea4000802007f */
[----:B--2---:R-:W-:Y:S05]  /*9d60*/  @!P1 BRA `(.L_x_3668) ;  /* 0xfffffffc00f09947 */ /* 0x004fea000383ffff */
[----:B------:R-:W-:Y:S05]  /*9d70*/  BRA `(.L_x_3693) ;  /* 0xffffffe800787947 */ /* 0x000fea000383ffff */
.L_x_3670:
[----:B---3--:R3:W4:Y:S02]  /*9d80*/  SYNCS.PHASECHK.TRANS64.TRYWAIT P1, [R20+URZ+0x38828], R21 ;  /* 0x03882815140075a7 */ /* 0x008724000802017f */
[----:B----4-:R-:W-:Y:S05]  /*9d90*/  @!P1 NANOSLEEP.SYNCS 0x989680 ;  /* 0x009896800000995d */ /* 0x010fea0003900000 */
[----:B------:R-:W4:Y:S02]  /*9da0*/  @!P1 SYNCS.PHASECHK.TRANS64 P1, [R20+URZ+0x38828], R21 ;  /* 0x03882815140095a7 */ /* 0x000f24000802007f */
[----:B----4-:R-:W-:Y:S05]  /*9db0*/  @!P1 BRA `(.L_x_3670) ;  /* 0xfffffffc00f09947 */ /* 0x010fea000383ffff */
[----:B------:R-:W-:Y:S05]  /*9dc0*/  BRA `(.L_x_3694) ;  /* 0xffffffec000c7947 */ /* 0x000fea000383ffff */
.L_x_3672:
[----:B--2---:R2:W4:Y:S02]  /*9dd0*/  SYNCS.PHASECHK.TRANS64.TRYWAIT P1, [R20+URZ+0x38848], R21 ;  /* 0x03884815140075a7 */ /* 0x004524000802017f */
[----:B----4-:R-:W-:Y:S05]  /*9de0*/  @!P1 NANOSLEEP.SYNCS 0x989680 ;  /* 0x009896800000995d */ /* 0x010fea0003900000 */
[----:B------:R-:W4:Y:S02]  /*9df0*/  @!P1 SYNCS.PHASECHK.TRANS64 P1, [R20+URZ+0x38848], R21 ;  /* 0x03884815140095a7 */ /* 0x000f24000802007f */
[----:B----4-:R-:W-:Y:S05]  /*9e00*/  @!P1 BRA `(.L_x_3672) ;  /* 0xfffffffc00f09947 */ /* 0x010fea000383ffff */
[----:B------:R-:W-:Y:S05]  /*9e10*/  BRA `(.L_x_3695) ;  /* 0xffffffec007c7947 */ /* 0x000fea000383ffff */
.L_x_3674:
[----:B------:R-:W-:-:S07]  /*9e20*/  SHF.L.U32 R5, R18, 0x1f, RZ ;  /* 0x0000001f12057819 */ /* 0x000fce00000006ff */
.L_x_3696:
[----:B-1----:R1:W2:Y:S02]  /*9e30*/  SYNCS.PHASECHK.TRANS64.TRYWAIT P1, [R20+URZ+0x38820], R5 ;  /* 0x03882005140075a7 */ /* 0x0022a4000802017f */
[----:B--2---:R-:W-:Y:S05]  /*9e40*/  @!P1 NANOSLEEP.SYNCS 0x989680 ;  /* 0x009896800000995d */ /* 0x004fea0003900000 */
[----:B------:R-:W2:Y:S02]  /*9e50*/  @!P1 SYNCS.PHASECHK.TRANS64 P1, [R20+URZ+0x38820], R5 ;  /* 0x03882005140095a7 */ /* 0x000ea4000802007f */
[----:B--2---:R-:W-:Y:S05]  /*9e60*/  @!P1 BRA `(.L_x_3696) ;  /* 0xfffffffc00f09947 */ /* 0x004fea000383ffff */
[----:B------:R-:W-:Y:S05]  /*9e70*/  BRA `(.L_x_3697) ;  /* 0xfffffff000047947 */ /* 0x000fea000383ffff */
.L_x_3677:
[----:B---3--:R3:W4:Y:S02]  /*9e80*/  SYNCS.PHASECHK.TRANS64.TRYWAIT P1, [R20+URZ+0x38840], R9 ;  /* 0x03884009140075a7 */ /* 0x008724000802017f */
[----:B----4-:R-:W-:Y:S05]  /*9e90*/  @!P1 NANOSLEEP.SYNCS 0x989680 ;  /* 0x009896800000995d */ /* 0x010fea0003900000 */
[----:B------:R-:W4:Y:S02]  /*9ea0*/  @!P1 SYNCS.PHASECHK.TRANS64 P1, [R20+URZ+0x38840], R9 ;  /* 0x03884009140095a7 */ /* 0x000f24000802007f */
[----:B----4-:R-:W-:Y:S05]  /*9eb0*/  @!P1 BRA `(.L_x_3677) ;  /* 0xfffffffc00f09947 */ /* 0x010fea000383ffff */
[----:B------:R-:W-:Y:S05]  /*9ec0*/  BRA `(.L_x_3698) ;  /* 0xfffffff0008c7947 */ /* 0x000fea000383ffff */
.L_x_3679:
[----:B-1----:R1:W2:Y:S02]  /*9ed0*/  SYNCS.PHASECHK.TRANS64.TRYWAIT P1, [R20+URZ+0x38828], R9 ;  /* 0x03882809140075a7 */ /* 0x0022a4000802017f */
[----:B--2---:R-:W-:Y:S05]  /*9ee0*/  @!P1 NANOSLEEP.SYNCS 0x989680 ;  /* 0x009896800000995d */ /* 0x004fea0003900000 */
[----:B------:R-:W2:Y:S02]  /*9ef0*/  @!P1 SYNCS.PHASECHK.TRANS64 P1, [R20+URZ+0x38828], R9 ;  /* 0x03882809140095a7 */ /* 0x000ea4000802007f */
[----:B--2---:R-:W-:Y:S05]  /*9f00*/  @!P1 BRA `(.L_x_3679) ;  /* 0xfffffffc00f09947 */ /* 0x004fea000383ffff */
[----:B------:R-:W-:Y:S05]  /*9f10*/  BRA `(.L_x_3699) ;  /* 0xfffffff400147947 */ /* 0x000fea000383ffff */
.L_x_3681:
[----:B----4-:R4:W1:Y:S02]  /*9f20*/  SYNCS.PHASECHK.TRANS64.TRYWAIT P0, [R4+URZ+0x38840], R3 ;  /* 0x03884003040075a7 */ /* 0x010864000800017f */
[----:B-1----:R-:W-:Y:S05]  /*9f30*/  @!P0 NANOSLEEP.SYNCS 0x989680 ;  /* 0x009896800000895d */ /* 0x002fea0003900000 */
[----:B------:R-:W1:Y:S02]  /*9f40*/  @!P0 SYNCS.PHASECHK.TRANS64 P0, [R4+URZ+0x38840], R3 ;  /* 0x03884003040085a7 */ /* 0x000e64000800007f */
[----:B-1----:R-:W-:Y:S05]  /*9f50*/  @!P0 BRA `(.L_x_3681) ;  /* 0xfffffffc00f08947 */ /* 0x002fea000383ffff */
[----:B------:R-:W-:Y:S05]  /*9f60*/  BRA `(.L_x_3700) ;  /* 0xfffffff4009c7947 */ /* 0x000fea000383ffff */
.L_x_3683:
[----:B------:R-:W-:Y:S01]  /*9f70*/  BSSY B0, `(.L_x_3701) ;  /* 0x0000006000007945 */ /* 0x000fe20003800000 */
[----:B------:R-:W-:-:S07]  /*9f80*/  IMAD.MOV.U32 R15, RZ, RZ, -0x1 ;  /* 0xffffffffff0f7424 */ /* 0x000fce00078e00ff */
[----:B------:R-:W-:Y:S05]  /*9f90*/  WARPSYNC.COLLECTIVE R15, `(.L_x_3702) ;  /* 0x000000000f0c7348 */ /* 0x000fea0003c00000 */
[----:B------:R-:W-:Y:S02]  /*9fa0*/  ELECT P6, UR62, PT ;  /* 0x00000000003e782f */ /* 0x000fe400038c0000 */
[----:B------:R-:W-:Y:S01]  /*9fb0*/  MOV R14, UR62 ;  /* 0x0000003e000e7c02 */ /* 0x000fe20008000f00 */
[----:B------:R-:W-:Y:S10]  /*9fc0*/  ENDCOLLECTIVE ;  /* 0x000000000000791b */ /* 0x000ff40003800000 */
.L_x_3702:
[----:B------:R-:W-:Y:S05]  /*9fd0*/  BSYNC B0 ;  /* 0x0000000000007941 */ /* 0x000fea0003800000 */
.L_x_3701:
[----:B------:R-:W-:Y:S01]  /*9fe0*/  PLOP3.LUT P0, PT, P6, PT, PT, 0x80, 0x0 ;  /* 0x000000000000781c */ /* 0x000fe2000370f070 */
[----:B------:R-:W-:-:S12]  /*9ff0*/  BRA `(.L_x_3703) ;  /* 0xfffffff800447947 */ /* 0x000fd8000383ffff */
.L_x_3685:
[----:B-1----:R1:W2:Y:S02]  /*a000*/  SYNCS.PHASECHK.TRANS64.TRYWAIT P1, [R7+URZ], R4 ;  /* 0x00000004070075a7 */ /* 0x0022a4000802017f */
[----:B--2---:R-:W-:Y:S05]  /*a010*/  @!P1 NANOSLEEP.SYNCS 0x989680 ;  /* 0x009896800000995d */ /* 0x004fea0003900000 */
[----:B------:R-:W2:Y:S02]  /*a020*/  @!P1 SYNCS.PHASECHK.TRANS64 P1, [R7+URZ], R4 ;  /* 0x00000004070095a7 */ /* 0x000ea4000802007f */
[----:B--2---:R-:W-:Y:S05]  /*a030*/  @!P1 BRA `(.L_x_3685) ;  /* 0xfffffffc00f09947 */ /* 0x004fea000383ffff */
[----:B------:R-:W-:Y:S05]  /*a040*/  BRA `(.L_x_3704) ;  /* 0xfffffff800847947 */ /* 0x000fea000383ffff */
.L_x_3686:
[----:B--2---:R2:W3:Y:S02]  /*a050*/  SYNCS.PHASECHK.TRANS64.TRYWAIT P1, [R3+URZ], R2 ;  /* 0x00000002030075a7 */ /* 0x0044e4000802017f */
[----:B---3--:R-:W-:Y:S05]  /*a060*/  @!P1 NANOSLEEP.SYNCS 0x989680 ;  /* 0x009896800000995d */ /* 0x008fea0003900000 */
[----:B------:R-:W3:Y:S02]  /*a070*/  @!P1 SYNCS.PHASECHK.TRANS64 P1, [R3+URZ], R2 ;  /* 0x00000002030095a7 */ /* 0x000ee4000802007f */
[----:B---3--:R-:W-:Y:S05]  /*a080*/  @!P1 BRA `(.L_x_3686) ;  /* 0xfffffffc00f09947 */ /* 0x008fea000383ffff */
[----:B------:R-:W-:Y:S05]  /*a090*/  BRA `(.L_x_3705) ;  /* 0xfffffff800787947 */ /* 0x000fea000383ffff */
.L_x_3688:
[----:B--2---:R2:W3:Y:S02]  /*a0a0*/  SYNCS.PHASECHK.TRANS64.TRYWAIT P0, [R5+URZ], R4 ;  /* 0x00000004050075a7 */ /* 0x0044e4000800017f */
[----:B---3--:R-:W-:Y:S05]  /*a0b0*/  @!P0 NANOSLEEP.SYNCS 0x989680 ;  /* 0x009896800000895d */ /* 0x008fea0003900000 */
[----:B------:R-:W3:Y:S02]  /*a0c0*/  @!P0 SYNCS.PHASECHK.TRANS64 P0, [R5+URZ], R4 ;  /* 0x00000004050085a7 */ /* 0x000ee4000800007f */
[----:B---3--:R-:W-:Y:S05]  /*a0d0*/  @!P0 BRA `(.L_x_3688) ;  /* 0xfffffffc00f08947 */ /* 0x008fea000383ffff */
[----:B------:R-:W-:Y:S05]  /*a0e0*/  BRA `(.L_x_3706) ;  /* 0xfffffff8007c7947 */ /* 0x000fea000383ffff */
.L_x_3707:
        /* <DEDUP_REMOVED lines=9> */
.L_x_7314:


//--------------------- .text._ZN7cutlass13device_kernelIN5flash11enable_sm90INS1_16FlashAttnBwdSm90INS1_25CollectiveMainloopBwdSm90ILi2ELi2ELi2EN4cute5tupleIJNS5_1CILi1EEES8_S8_EEENS6_IJNS7_ILi80EEENS7_ILi128EEESB_EEENS_6half_tEfNS_4arch4Sm90ELb0ELb0ELb0ELb0ELb1ELb1ELb0ELb1ELi2ELi1ELi2ELi1ELb0EEENS1_21CollectiveEpilogueBwdISC_SD_SF_Li256ELb0ELb0ELi1EEENS1_19SingleTileSchedulerILb0ELb0ELb0ELi128EEEEEEEEEvNT_6ParamsE --------------------------
	.section	.text._ZN7cutlass13device_kernelIN5flash11enable_sm90INS1_16FlashAttnBwdSm90INS1_25CollectiveMainloopBwdSm90ILi2ELi2ELi2EN4cute5tupleIJNS5_1CILi1EEES8_S8_EEENS6_IJNS7_ILi80EEENS7_ILi128EEESB_EEENS_6half_tEfNS_4arch4Sm90ELb0ELb0ELb0ELb0ELb1ELb1ELb0ELb1ELi2ELi1ELi2ELi1ELb0EEENS1_21CollectiveEpilogueBwdISC_SD_SF_Li256ELb0ELb0ELi1EEENS1_19SingleTileSchedulerILb0ELb0ELb0ELi128EEEEEEEEEvNT_6ParamsE,"ax",@progbits
	.align	128
.text._ZN7cutlass13device_kernelIN5flash11enable_sm90INS1_16FlashAttnBwdSm90INS1_25CollectiveMainloopBwdSm90ILi2ELi2ELi2EN4cute5tupleIJNS5_1CILi1EEES8_S8_EEENS6_IJNS7_ILi80EEENS7_ILi128EEESB_EEENS_6half_tEfNS_4arch4Sm90ELb0ELb0ELb0ELb0ELb1ELb1ELb0ELb1ELi2ELi1ELi2ELi1ELb0EEENS1_21CollectiveEpilogueBwdISC_SD_SF_Li256ELb0ELb0ELi1EEENS1_19SingleTileSchedulerILb0ELb0ELb0ELi128EEEEEEEEEvNT_6ParamsE:
        .type           _ZN7cutlass13device_kernelIN5flash11enable_sm90INS1_16FlashAttnBwdSm90INS1_25CollectiveMainloopBwdSm90ILi2ELi2ELi2EN4cute5tupleIJNS5_1CILi1EEES8_S8_EEENS6_IJNS7_ILi80EEENS7_ILi128EEESB_EEENS_6half_tEfNS_4arch4Sm90ELb0ELb0ELb0ELb0ELb1ELb1ELb0ELb1ELi2ELi1ELi2ELi1ELb0EEENS1_21CollectiveEpilogueBwdISC_SD_SF_Li256ELb0ELb0ELi1EEENS1_19SingleTileSchedulerILb0ELb0ELb0ELi128EEEEEEEEEvNT_6ParamsE,@function
        .size           _ZN7cutlass13device_kernelIN5flash11enable_sm90INS1_16FlashAttnBwdSm90INS1_25CollectiveMainloopBwdSm90ILi2ELi2ELi2EN4cute5tupleIJNS5_1CILi1EEES8_S8_EEENS6_IJNS7_ILi80EEENS7_ILi128EEESB_EEENS_6half_tEfNS_4arch4Sm90ELb0ELb0ELb0ELb0ELb1ELb1ELb0ELb1ELi2ELi1ELi2ELi1ELb0EEENS1_21CollectiveEpilogueBwdISC_SD_SF_Li256ELb0ELb0ELi1EEENS1_19SingleTileSchedulerILb0ELb0ELb0ELi128EEEEEEEEEvNT_6ParamsE,(.L_x_7315 - _ZN7cutlass13device_kernelIN5flash11enable_sm90INS1_16FlashAttnBwdSm90INS1_25CollectiveMainloopBwdSm90ILi2ELi2ELi2EN4cute5tupleIJNS5_1CILi1EEES8_S8_EEENS6_IJNS7_ILi80EEENS7_ILi128EEESB_EEENS_6half_tEfNS_4arch4Sm90ELb0ELb0ELb0ELb0ELb1ELb1ELb0ELb1ELi2ELi1ELi2ELi1ELb0EEENS1_21CollectiveEpilogueBwdISC_SD_SF_Li256ELb0ELb0ELi1EEENS1_19SingleTileSchedulerILb0ELb0ELb0ELi128EEEEEEEEEvNT_6ParamsE)
        .other          _ZN7cutlass13device_kernelIN5flash11enable_sm90INS1_16FlashAttnBwdSm90INS1_25CollectiveMainloopBwdSm90ILi2ELi2ELi2EN4cute5tupleIJNS5_1CILi1EEES8_S8_EEENS6_IJNS7_ILi80EEENS7_ILi128EEESB_EEENS_6half_tEfNS_4arch4Sm90ELb0ELb0ELb0ELb0ELb1ELb1ELb0ELb1ELi2ELi1ELi2ELi1ELb0EEENS1_21CollectiveEpilogueBwdISC_SD_SF_Li256ELb0ELb0ELi1EEENS1_19SingleTileSchedulerILb0ELb0ELb0ELi128EEEEEEEEEvNT_6ParamsE,@"STO_CUDA_ENTRY STV_DEFAULT"
_ZN7cutlass13device_kernelIN5flash11enable_sm90INS1_16FlashAttnBwdSm90INS1_25CollectiveMainloopBwdSm90ILi2ELi2ELi2EN4cute5tupleIJNS5_1CILi1EEES8_S8_EEENS6_IJNS7_ILi80EEENS7_ILi128EEESB_EEENS_6half_tEfNS_4arch4Sm90ELb0ELb0ELb0ELb0ELb1ELb1ELb0ELb1ELi2ELi1ELi2ELi1ELb0EEENS1_21CollectiveEpilogueBwdISC_SD_SF_Li256ELb0ELb0ELi1EEENS1_19SingleTileSchedulerILb0ELb0ELb0ELi128EEEEEEEEEvNT_6ParamsE:
        /* <DEDUP_REMOVED lines=29> */
.L_x_3709:
[----:B------:R-:W-:Y:S05]  /*01d0*/  BSYNC B0 ;  /* 0x0000000000007941 */ /* 0x000fea0003800000 */
.L_x_3708:
        /* <DEDUP_REMOVED lines=34> */
.L_x_3710:
        /* <DEDUP_REMOVED lines=22> */
.L_x_3711:
        /* <DEDUP_REMOVED lines=8> */
.L_x_3714:
        /* <DEDUP_REMOVED lines=33> */
.L_x_3717:
        /* <DEDUP_REMOVED lines=15> */
.L_x_3716:
        /* <DEDUP_REMOVED lines=23> */
.L_x_3719:
        /* <DEDUP_REMOVED lines=15> */
.L_x_3718:
        /* <DEDUP_REMOVED lines=8> */
.L_x_3807:
        /* <DEDUP_REMOVED lines=15> */
.L_x_3721:
        /* <DEDUP_REMOVED lines=121> */
.L_x_3734:
[----:B------:R-:W2:Y:S01]  /*1440*/  LDL R3, [R1] ;  /* 0x0000000001037983 */ /* 0x000ea20000100800 */
[----:B------:R-:W-:Y:S05]  /*1450*/  YIELD ;  /* 0x0000000000007946 */ /* 0x000fea0003800000 */
[----:B--2---:R-:W-:-:S13]  /*1460*/  ISETP.NE.AND P0, PT, R3, 0x3, PT ;  /* 0x000000030300780c */ /* 0x004fda0003f05270 */
[----:B------:R-:W-:Y:S05]  /*1470*/  @!P0 BRA `(.L_x_3724) ;  /* 0x0000000000048947 */ /* 0x000fea0003800000 */
[----:B------:R-:W-:Y:S01]  /*1480*/  BPT.TRAP 0x1 ;  /* 0x000000040000795c */ /* 0x000fe20000300000 */
.L_x_3724:
        /* <DEDUP_REMOVED lines=8> */
.L_x_3725:
[----:B---3--:R-:W-:Y:S05]  /*1510*/  @P1 BRA `(.L_x_3726) ;  /* 0x0000000000081947 */ /* 0x008fea0003800000 */
[----:B------:R-:W3:Y:S02]  /*1520*/  SYNCS.PHASECHK.TRANS64.TRYWAIT P1, [R3+URZ+0x38810], R152 ;  /* 0x03881098030075a7 */ /* 0x000ee4000802017f */
[----:B---3--:R-:W-:Y:S05]  /*1530*/  @!P1 BRA `(.L_x_3727) ;  /* 0x0000008c00c89947 */ /* 0x008fea0003800000 */
.L_x_3726:
        /* <DEDUP_REMOVED lines=286> */
.L_x_3728:
[----:B------:R1:W1:Y:S01]  /*2720*/  SYNCS.PHASECHK.TRANS64.TRYWAIT P1, [R3+URZ+0x38830], R152 ;  /* 0x03883098030075a7 */ /* 0x000262000802017f */
[----:B------:R-:W-:Y:S05]  /*2730*/  @!P0 BRA `(.L_x_3729) ;  /* 0x0000000000048947 */ /* 0x000fea0003800000 */
[----:B------:R-:W-:Y:S01]  /*2740*/  BPT.TRAP 0x1 ;  /* 0x000000040000795c */ /* 0x000fe20000300000 */
.L_x_3729:
[----:B------:R-:W-:-:S05]  /*2750*/  VIADD R4, R153, 0x24000 ;  /* 0x0002400099047836 */ /* 0x000fca0000000000 */
[----:B------:R-:W-:-:S04]  /*2760*/  SHF.R.U32.HI R4, RZ, 0x4, R4 ;  /* 0x00000004ff047819 */ /* 0x000fc80000011604 */
[----:B------:R-:W-:-:S04]  /*2770*/  LOP3.LUT R4, R4, 0x3fff, RZ, 0xc0, !PT ;  /* 0x00003fff04047812 */ /* 0x000fc800078ec0ff */
[----:B------:R-:W-:Y:S01]  /*2780*/  LOP3.LUT R153, R4, 0x10000, RZ, 0xfc, !PT ;  /* 0x0001000004997812 */ /* 0x000fe200078efcff */
[----:B-1----:R-:W-:Y:S06]  /*2790*/  @P1 BRA `(.L_x_3730) ;  /* 0x0000000000081947 */ /* 0x002fec0003800000 */
[----:B------:R-:W1:Y:S02]  /*27a0*/  SYNCS.PHASECHK.TRANS64.TRYWAIT P1, [R3+URZ+0x38830], R152 ;  /* 0x03883098030075a7 */ /* 0x000e64000802017f */
[----:B-1----:R-:W-:Y:S05]  /*27b0*/  @!P1 BRA `(.L_x_3731) ;  /* 0x0000007c003c9947 */ /* 0x002fea0003800000 */
.L_x_3730:
        /* <DEDUP_REMOVED lines=832> */
.L_x_3732:
        /* <DEDUP_REMOVED lines=56> */
.L_x_3733:
        /* <DEDUP_REMOVED lines=12> */
.L_x_3723:
        /* <DEDUP_REMOVED lines=86> */
.L_x_3735:
        /* <DEDUP_REMOVED lines=19> */
.L_x_3736:
        /* <DEDUP_REMOVED lines=18> */
.L_x_3737:
        /* <DEDUP_REMOVED lines=18> */
.L_x_3738:
        /* <DEDUP_REMOVED lines=155> */
.L_x_3740:
[----:B------:R-:W-:Y:S05]  /*7280*/  BSYNC B0 ;  /* 0x0000000000007941 */ /* 0x000fea0003800000 */
.L_x_3739:
[----:B------:R-:W-:-:S04]  /*7290*/  DEPBAR.LE SB0, 0x0 ;  /* 0x000080000000791a */ /* 0x000fc80000000000 */
[----:B------:R-:W-:Y:S05]  /*72a0*/  BRA `(.L_x_3715) ;  /* 0x0000003000287947 */ /* 0x000fea0003800000 */
.L_x_3713:
        /* <DEDUP_REMOVED lines=37> */
[----:B------:R-:W-:Y:S01]  /*7500*/  IMAD.HI R0, R0, 0x66666667, RZ ;  /* 0x6666666700007827 */ /* 0x000fe200078e02ff */
[----:B------:R-:W-:Y:S02]  /*7510*/  UIMAD UR13, UR13, UR4, URZ ;  /* 0x000000040d0d72a4 */ /* 0x000fe4000f8e023f */
[----:B------:R-:W-:Y:S02]  /*7520*/  UIADD3 UR12, UR7, UR12, URZ ;  /* 0x0000000c070c7290 */ /* 0x000fe4000fffe03f */
[----:B------:R-:W-:Y:S01]  /*7530*/  SHF.R.U32.HI R3, RZ, 0x1f, R0 ;  /* 0x0000001fff037819 */ /* 0x000fe20000011600 */
[----:B------:R-:W-:Y:S01]  /*7540*/  UMOV UR4, URZ ;  /* 0x0000003f00047c82 */ /* 0x000fe20008000000 */
[----:B------:R-:W-:-:S02]  /*7550*/  ULDC.64 UR26, c[0x0][0x208] ;  /* 0x00008200001a7ab9 */ /* 0x000fc40000000a00 */
[----:B------:R-:W-:-:S04]  /*7560*/  LEA.HI.SX32 R2, R0, R3, 0x1b ;  /* 0x0000000300027211 */ /* 0x000fc800078fdaff */
        /* <DEDUP_REMOVED lines=16> */
.L_x_3767:
[----:B------:R-:W-:Y:S01]  /*7670*/  UIMAD UR22, UR13, UR4, URZ ;  /* 0x000000040d1672a4 */ /* 0x000fe2000f8e023f */
[----:B------:R-:W-:Y:S01]  /*7680*/  ISETP.NE.AND P1, PT, R0, RZ, PT ;  /* 0x000000ff0000720c */ /* 0x000fe20003f25270 */
[----:B------:R-:W-:Y:S01]  /*7690*/  ULDC.64 UR8, c[0x0][0x768] ;  /* 0x0001da0000087ab9 */ /* 0x000fe20000000a00 */
[----:B------:R-:W-:Y:S01]  /*76a0*/  UIMAD UR14, UR5, 0x5000, URZ ;  /* 0x00005000050e78a4 */ /* 0x000fe2000f8e023f */
        /* <DEDUP_REMOVED lines=13> */
.L_x_3745:
[----:B------:R-:W2:Y:S04]  /*7780*/  LDG.E.STRONG.GPU R6, desc[UR26][R2.64] ;  /* 0x0000001a02067981 */ /* 0x000ea8000c1ef900 */
[----:B--2---:R-:W-:Y:S01]  /*7790*/  CCTL.IVALL ;  /* 0x00000000ff00798f */ /* 0x004fe20002000000 */
[----:B------:R-:W-:Y:S05]  /*77a0*/  YIELD ;  /* 0x0000000000007946 */ /* 0x000fea0003800000 */
[----:B------:R-:W-:-:S13]  /*77b0*/  ISETP.NE.AND P3, PT, R6, UR28, PT ;  /* 0x0000001c06007c0c */ /* 0x000fda000bf65270 */
[----:B------:R-:W-:Y:S05]  /*77c0*/  @P3 BRA `(.L_x_3745) ;  /* 0xfffffffc00ec3947 */ /* 0x000fea000383ffff */
.L_x_3744:
[----:B------:R-:W-:Y:S05]  /*77d0*/  BSYNC B0 ;  /* 0x0000000000007941 */ /* 0x000fea0003800000 */
.L_x_3743:
[----:B------:R-:W-:-:S03]  /*77e0*/  UMOV UR23, 0xffffffff ;  /* 0xffffffff00177882 */ /* 0x000fc60000000000 */
[----:B------:R-:W-:Y:S05]  /*77f0*/  BRA.DIV UR23, `(.L_x_3746) ;  /* 0x0000002e17407947 */ /* 0x000fea000b800000 */
[----:B------:R-:W-:Y:S01]  /*7800*/  NOP ;  /* 0x0000000000007918 */ /* 0x000fe20000000000 */
.L_x_3810:
[----:B------:R-:W-:Y:S05]  /*7810*/  WARPSYNC.ALL ;  /* 0x0000000000007948 */ /* 0x000fea0003800000 */
[----:B------:R-:W-:Y:S06]  /*7820*/  BAR.SYNC.DEFER_BLOCKING 0xd, 0xa0 ;  /* 0x0342800000007b1d */ /* 0x000fec0000010000 */
[----:B------:R-:W-:Y:S04]  /*7830*/  BSSY B0, `(.L_x_3747) ;  /* 0x0000011000007945 */ /* 0x000fe80003800000 */
[----:B------:R-:W-:Y:S05]  /*7840*/  @!P0 BRA `(.L_x_3748) ;  /* 0x00000000003c8947 */ /* 0x000fea0003800000 */
[----:B------:R-:W1:Y:S01]  /*7850*/  S2UR UR34, SR_CgaCtaId ;  /* 0x00000000002279c3 */ /* 0x000e620000008800 */
[----:B------:R-:W-:Y:S01]  /*7860*/  UIMAD UR23, UR4, 0x2800, URZ ;  /* 0x00002800041778a4 */ /* 0x000fe2000f8e023f */
        /* <DEDUP_REMOVED lines=13> */
.L_x_3748:
[----:B------:R-:W-:Y:S05]  /*7940*/  BSYNC B0 ;  /* 0x0000000000007941 */ /* 0x000fea0003800000 */
.L_x_3747:
        /* <DEDUP_REMOVED lines=13> */
.L_x_3750:
[----:B------:R-:W-:Y:S05]  /*7a20*/  BSYNC B0 ;  /* 0x0000000000007941 */ /* 0x000fea0003800000 */
.L_x_3749:
[----:B------:R-:W-:Y:S06]  /*7a30*/  BAR.ARV 0xa, 0xa0 ;  /* 0x0282800000007b1d */ /* 0x000fec0000002000 */
[----:B------:R-:W-:Y:S04]  /*7a40*/  BSSY B0, `(.L_x_3751) ;  /* 0x0000003000007945 */ /* 0x000fe80003800000 */
[----:B------:R-:W-:Y:S05]  /*7a50*/  @!P0 BRA `(.L_x_3752) ;  /* 0x0000000000048947 */ /* 0x000fea0003800000 */
[----:B------:R-:W-:-:S04]  /*7a60*/  DEPBAR.LE SB0, 0x0 ;  /* 0x000080000000791a */ /* 0x000fc80000000000 */
.L_x_3752:
[----:B------:R-:W-:Y:S05]  /*7a70*/  BSYNC B0 ;  /* 0x0000000000007941 */ /* 0x000fea0003800000 */
.L_x_3751:
        /* <DEDUP_REMOVED lines=19> */
.L_x_3754:
[----:B------:R-:W-:Y:S05]  /*7bb0*/  BSYNC B0 ;  /* 0x0000000000007941 */ /* 0x000fea0003800000 */
.L_x_3753:
        /* <DEDUP_REMOVED lines=9> */
.L_x_3757:
[----:B------:R-:W2:Y:S04]  /*7c50*/  LDG.E.STRONG.GPU R6, desc[UR26][R2.64] ;  /* 0x0000001a02067981 */ /* 0x000ea8000c1ef900 */
[----:B--2---:R-:W-:Y:S01]  /*7c60*/  CCTL.IVALL ;  /* 0x00000000ff00798f */ /* 0x004fe20002000000 */
[----:B------:R-:W-:Y:S05]  /*7c70*/  YIELD ;  /* 0x0000000000007946 */ /* 0x000fea0003800000 */
[----:B------:R-:W-:-:S13]  /*7c80*/  ISETP.NE.AND P3, PT, R6, UR28, PT ;  /* 0x0000001c06007c0c */ /* 0x000fda000bf65270 */
[----:B------:R-:W-:Y:S05]  /*7c90*/  @P3 BRA `(.L_x_3757) ;  /* 0xfffffffc00ec3947 */ /* 0x000fea000383ffff */
.L_x_3756:
[----:B------:R-:W-:Y:S05]  /*7ca0*/  BSYNC B0 ;  /* 0x0000000000007941 */ /* 0x000fea0003800000 */
.L_x_3755:
[----:B------:R-:W-:-:S03]  /*7cb0*/  UMOV UR8, 0xffffffff ;  /* 0xffffffff00087882 */ /* 0x000fc60000000000 */
[----:B------:R-:W-:Y:S05]  /*7cc0*/  BRA.DIV UR8, `(.L_x_3758) ;  /* 0x0000002a08287947 */ /* 0x000fea000b800000 */
[----:B------:R-:W-:Y:S01]  /*7cd0*/  NOP ;  /* 0x0000000000007918 */ /* 0x000fe20000000000 */
.L_x_3813:
        /* <DEDUP_REMOVED lines=13> */
.L_x_3760:
[----:B------:R-:W-:Y:S05]  /*7db0*/  BSYNC B0 ;  /* 0x0000000000007941 */ /* 0x000fea0003800000 */
.L_x_3759:
        /* <DEDUP_REMOVED lines=13> */
.L_x_3762:
[----:B------:R-:W-:Y:S05]  /*7e90*/  BSYNC B0 ;  /* 0x0000000000007941 */ /* 0x000fea0003800000 */
.L_x_3761:
[----:B------:R-:W-:Y:S06]  /*7ea0*/  BAR.ARV 0xa, 0xa0 ;  /* 0x0282800000007b1d */ /* 0x000fec0000002000 */
[----:B------:R-:W-:Y:S04]  /*7eb0*/  BSSY B0, `(.L_x_3763) ;  /* 0x0000003000007945 */ /* 0x000fe80003800000 */
[----:B------:R-:W-:Y:S05]  /*7ec0*/  @!P0 BRA `(.L_x_3764) ;  /* 0x0000000000048947 */ /* 0x000fea0003800000 */
[----:B------:R-:W-:-:S04]  /*7ed0*/  DEPBAR.LE SB0, 0x0 ;  /* 0x000080000000791a */ /* 0x000fc80000000000 */
.L_x_3764:
[----:B------:R-:W-:Y:S05]  /*7ee0*/  BSYNC B0 ;  /* 0x0000000000007941 */ /* 0x000fea0003800000 */
.L_x_3763:
        /* <DEDUP_REMOVED lines=19> */
.L_x_3766:
[----:B------:R-:W-:Y:S05]  /*8020*/  BSYNC B0 ;  /* 0x0000000000007941 */ /* 0x000fea0003800000 */
.L_x_3765:
[----:B------:R-:W-:Y:S02]  /*8030*/  UIADD3 UR4, UR4, 0x2, URZ ;  /* 0x0000000204047890 */ /* 0x000fe4000fffe03f */
[----:B------:R-:W-:Y:S01]  /*8040*/  UIADD3 UR5, UR5, 0x1, URZ ;  /* 0x0000000105057890 */ /* 0x000fe2000fffe03f */
[----:B------:R-:W-:Y:S11]  /*8050*/  @P2 BRA `(.L_x_3767) ;  /* 0xfffffff400842947 */ /* 0x000ff6000383ffff */
.L_x_3742:
        /* <DEDUP_REMOVED lines=13> */
.L_x_3770:
[----:B------:R-:W2:Y:S04]  /*8130*/  LDG.E.STRONG.GPU R0, desc[UR26][R2.64] ;  /* 0x0000001a02007981 */ /* 0x000ea8000c1ef900 */
[----:B--2---:R-:W-:Y:S01]  /*8140*/  CCTL.IVALL ;  /* 0x00000000ff00798f */ /* 0x004fe20002000000 */
[----:B------:R-:W-:Y:S05]  /*8150*/  YIELD ;  /* 0x0000000000007946 */ /* 0x000fea0003800000 */
[----:B------:R-:W-:-:S13]  /*8160*/  ISETP.NE.AND P2, PT, R0, UR28, PT ;  /* 0x0000001c00007c0c */ /* 0x000fda000bf45270 */
[----:B------:R-:W-:Y:S05]  /*8170*/  @P2 BRA `(.L_x_3770) ;  /* 0xfffffffc00ec2947 */ /* 0x000fea000383ffff */
.L_x_3769:
[----:B------:R-:W-:Y:S05]  /*8180*/  BSYNC B0 ;  /* 0x0000000000007941 */ /* 0x000fea0003800000 */
.L_x_3768:
[----:B------:R-:W-:-:S03]  /*8190*/  UMOV UR5, 0xffffffff ;  /* 0xffffffff00057882 */ /* 0x000fc60000000000 */
[----:B------:R-:W-:Y:S05]  /*81a0*/  BRA.DIV UR5, `(.L_x_3771) ;  /* 0x00000026050c7947 */ /* 0x000fea000b800000 */
[----:B------:R-:W-:Y:S01]  /*81b0*/  NOP ;  /* 0x0000000000007918 */ /* 0x000fe20000000000 */
.L_x_3816:
[----:B------:R-:W-:Y:S01]  /*81c0*/  IMAD.U32 R6, RZ, RZ, UR4 ;  /* 0x00000004ff067e24 */ /* 0x000fe2000f8e00ff */
[----:B------:R-:W-:Y:S05]  /*81d0*/  WARPSYNC.ALL ;  /* 0x0000000000007948 */ /* 0x000fea0003800000 */
[----:B------:R-:W-:Y:S01]  /*81e0*/  BAR.SYNC.DEFER_BLOCKING 0xd, 0xa0 ;  /* 0x0342800000007b1d */ /* 0x000fe20000010000 */
[----:B------:R-:W-:-:S05]  /*81f0*/  IMAD R6, R6, 0x2800, RZ ;  /* 0x0000280006067824 */ /* 0x000fca00078e02ff */
        /* <DEDUP_REMOVED lines=18> */
.L_x_3773:
[----:B------:R-:W-:Y:S05]  /*8320*/  BSYNC B0 ;  /* 0x0000000000007941 */ /* 0x000fea0003800000 */
.L_x_3772:
        /* <DEDUP_REMOVED lines=20> */
.L_x_3775:
[----:B------:R-:W-:Y:S05]  /*8470*/  BSYNC B0 ;  /* 0x0000000000007941 */ /* 0x000fea0003800000 */
.L_x_3774:
[----:B------:R-:W-:Y:S06]  /*8480*/  BAR.ARV 0xa, 0xa0 ;  /* 0x0282800000007b1d */ /* 0x000fec0000002000 */
[----:B------:R-:W-:Y:S04]  /*8490*/  BSSY B0, `(.L_x_3776) ;  /* 0x0000003000007945 */ /* 0x000fe80003800000 */
[----:B------:R-:W-:Y:S05]  /*84a0*/  @!P0 BRA `(.L_x_3777) ;  /* 0x0000000000048947 */ /* 0x000fea0003800000 */
[----:B------:R-:W-:-:S04]  /*84b0*/  DEPBAR.LE SB0, 0x0 ;  /* 0x000080000000791a */ /* 0x000fc80000000000 */
.L_x_3777:
[----:B------:R-:W-:Y:S05]  /*84c0*/  BSYNC B0 ;  /* 0x0000000000007941 */ /* 0x000fea0003800000 */
.L_x_3776:
        /* <DEDUP_REMOVED lines=19> */
.L_x_3741:
        /* <DEDUP_REMOVED lines=55> */
.L_x_3817:
        /* <DEDUP_REMOVED lines=10> */
.L_x_3781:
        /* <DEDUP_REMOVED lines=84> */
.L_x_3792:
[----:B------:R-:W-:-:S04]  /*8f50*/  SHF.L.U32 R21, R18, 0x1f, RZ ;  /* 0x0000001f12157819 */ /* 0x000fc800000006ff */
[----:B-1----:R-:W1:Y:S02]  /*8f60*/  SYNCS.PHASECHK.TRANS64.TRYWAIT P1, [R20+URZ+0x38840], R21 ;  /* 0x03884015140075a7 */ /* 0x002e64000802017f */
[----:B-12---:R-:W-:Y:S05]  /*8f70*/  @!P1 BRA `(.L_x_3784) ;  /* 0x0000001400c89947 */ /* 0x006fea0003800000 */
.L_x_3818:
[----:B------:R-:W-:Y:S05]  /*8f80*/  @P0 BRA `(.L_x_3785) ;  /* 0x0000000000140947 */ /* 0x000fea0003800000 */
[----:B------:R-:W-:Y:S01]  /*8f90*/  ISETP.NE.AND P1, PT, R12, RZ, PT ;  /* 0x000000ff0c00720c */ /* 0x000fe20003f25270 */
[----:B------:R-:W-:-:S04]  /*8fa0*/  IMAD.MOV.U32 R3, RZ, RZ, 0x5140 ;  /* 0x00005140ff037424 */ /* 0x000fc800078e00ff */
[----:B------:R2:W-:Y:S08]  /*8fb0*/  SYNCS.ARRIVE.TRANS64 RZ, [R20+URZ+0x38830], R3 ;  /* 0x0388300314ff79a7 */ /* 0x0005f0000800003f */
[----:B------:R-:W-:Y:S05]  /*8fc0*/  @!P1 BRA `(.L_x_3785) ;  /* 0x0000000000049947 */ /* 0x000fea0003800000 */
[----:B------:R-:W-:Y:S01]  /*8fd0*/  BPT.TRAP 0x1 ;  /* 0x000000040000795c */ /* 0x000fe20000300000 */
.L_x_3785:
        /* <DEDUP_REMOVED lines=36> */
.L_x_3819:
[----:B------:R-:W-:Y:S05]  /*9220*/  @P0 BRA `(.L_x_3787) ;  /* 0x0000000000140947 */ /* 0x000fea0003800000 */
[----:B------:R-:W-:Y:S01]  /*9230*/  ISETP.NE.AND P1, PT, R12, RZ, PT ;  /* 0x000000ff0c00720c */ /* 0x000fe20003f25270 */
[----:B------:R-:W-:-:S04]  /*9240*/  IMAD.MOV.U32 R0, RZ, RZ, 0x5140 ;  /* 0x00005140ff007424 */ /* 0x000fc800078e00ff */
[----:B------:R4:W-:Y:S08]  /*9250*/  SYNCS.ARRIVE.TRANS64 RZ, [R20+URZ+0x38818], R0 ;  /* 0x0388180014ff79a7 */ /* 0x0009f0000800003f */
[----:B------:R-:W-:Y:S05]  /*9260*/  @!P1 BRA `(.L_x_3787) ;  /* 0x0000000000049947 */ /* 0x000fea0003800000 */
[----:B------:R-:W-:Y:S01]  /*9270*/  BPT.TRAP 0x1 ;  /* 0x000000040000795c */ /* 0x000fe20000300000 */
.L_x_3787:
        /* <DEDUP_REMOVED lines=27> */
.L_x_3820:
        /* <DEDUP_REMOVED lines=9> */
.L_x_3789:
        /* <DEDUP_REMOVED lines=31> */
.L_x_3822:
[----:B------:R-:W-:Y:S05]  /*96b0*/  @P0 BRA `(.L_x_3791) ;  /* 0x0000000000140947 */ /* 0x000fea0003800000 */
[----:B------:R-:W-:Y:S01]  /*96c0*/  ISETP.NE.AND P1, PT, R12, RZ, PT ;  /* 0x000000ff0c00720c */ /* 0x000fe20003f25270 */
[----:B-1----:R-:W-:-:S04]  /*96d0*/  IMAD.MOV.U32 R5, RZ, RZ, 0x5140 ;  /* 0x00005140ff057424 */ /* 0x002fc800078e00ff */
[----:B------:R2:W-:Y:S08]  /*96e0*/  SYNCS.ARRIVE.TRANS64 RZ, [R20+URZ+0x38810], R5 ;  /* 0x0388100514ff79a7 */ /* 0x0005f0000800003f */
[----:B------:R-:W-:Y:S05]  /*96f0*/  @!P1 BRA `(.L_x_3791) ;  /* 0x0000000000049947 */ /* 0x000fea0003800000 */
[----:B------:R-:W-:Y:S01]  /*9700*/  BPT.TRAP 0x1 ;  /* 0x000000040000795c */ /* 0x000fe20000300000 */
.L_x_3791:
        /* <DEDUP_REMOVED lines=28> */
.L_x_3783:
[----:B------:R-:W-:-:S13]  /*98d0*/  ISETP.NE.AND P1, PT, R10, RZ, PT ;  /* 0x000000ff0a00720c */ /* 0x000fda0003f25270 */
[----:B------:R-:W-:Y:S05]  /*98e0*/  @!P1 BRA `(.L_x_3782) ;  /* 0x0000000400289947 */ /* 0x000fea0003800000 */
[----:B------:R-:W-:-:S04]  /*98f0*/  SHF.L.U32 R9, R18, 0x1f, RZ ;  /* 0x0000001f12097819 */ /* 0x000fc800000006ff */
[----:B------:R-:W3:Y:S02]  /*9900*/  SYNCS.PHASECHK.TRANS64.TRYWAIT P1, [R20+URZ+0x38840], R9 ;  /* 0x03884009140075a7 */ /* 0x000ee4000802017f */
[----:B---3--:R-:W-:Y:S05]  /*9910*/  @!P1 BRA `(.L_x_3793) ;  /* 0x0000000c00b49947 */ /* 0x008fea0003800000 */
.L_x_3823:
[----:B------:R-:W-:Y:S05]  /*9920*/  @P0 BRA `(.L_x_3794) ;  /* 0x0000000000140947 */ /* 0x000fea0003800000 */
[----:B------:R-:W-:Y:S01]  /*9930*/  ISETP.NE.AND P1, PT, R12, RZ, PT ;  /* 0x000000ff0c00720c */ /* 0x000fe20003f25270 */
[----:B-12---:R-:W-:-:S04]  /*9940*/  IMAD.MOV.U32 R5, RZ, RZ, 0x5140 ;  /* 0x00005140ff057424 */ /* 0x006fc800078e00ff */
[----:B------:R4:W-:Y:S08]  /*9950*/  SYNCS.ARRIVE.TRANS64 RZ, [R20+URZ+0x38830], R5 ;  /* 0x0388300514ff79a7 */ /* 0x0009f0000800003f */
[----:B------:R-:W-:Y:S05]  /*9960*/  @!P1 BRA `(.L_x_3794) ;  /* 0x0000000000049947 */ /* 0x000fea0003800000 */
[----:B------:R-:W-:Y:S01]  /*9970*/  BPT.TRAP 0x1 ;  /* 0x000000040000795c */ /* 0x000fe20000300000 */
.L_x_3794:
        /* <DEDUP_REMOVED lines=33> */
.L_x_3824:
[----:B------:R-:W-:Y:S05]  /*9b90*/  @P0 BRA `(.L_x_3796) ;  /* 0x0000000000140947 */ /* 0x000fea0003800000 */
[----:B------:R-:W-:Y:S01]  /*9ba0*/  ISETP.NE.AND P0, PT, R12, RZ, PT ;  /* 0x000000ff0c00720c */ /* 0x000fe20003f05270 */
[----:B------:R-:W-:-:S04]  /*9bb0*/  IMAD.MOV.U32 R5, RZ, RZ, 0x5140 ;  /* 0x00005140ff057424 */ /* 0x000fc800078e00ff */
[----:B------:R2:W-:Y:S08]  /*9bc0*/  SYNCS.ARRIVE.TRANS64 RZ, [R20+URZ+0x38818], R5 ;  /* 0x0388180514ff79a7 */ /* 0x0005f0000800003f */
[----:B------:R-:W-:Y:S05]  /*9bd0*/  @!P0 BRA `(.L_x_3796) ;  /* 0x0000000000048947 */ /* 0x000fea0003800000 */
[----:B------:R-:W-:Y:S01]  /*9be0*/  BPT.TRAP 0x1 ;  /* 0x000000040000795c */ /* 0x000fe20000300000 */
.L_x_3796:
        /* <DEDUP_REMOVED lines=26> */
.L_x_3782:
[----:B------:R-:W-:Y:S01]  /*9d90*/  IMAD R4, R13, 0x8, R20 ;  /* 0x000000080d047824 */ /* 0x000fe200078e0214 */
[----:B------:R-:W-:Y:S01]  /*9da0*/  SHF.L.U32 R3, R18, 0x1f, RZ ;  /* 0x0000001f12037819 */ /* 0x000fe200000006ff */
[----:B------:R-:W4:Y:S03]  /*9db0*/  S2R R2, SR_TID.X ;  /* 0x0000000000027919 */ /* 0x000f260000002100 */
[----:B------:R-:W5:Y:S01]  /*9dc0*/  SYNCS.PHASECHK.TRANS64.TRYWAIT P0, [R4+URZ+0x38840], R3 ;  /* 0x03884003040075a7 */ /* 0x000f62000800017f */
[----:B----4-:R-:W-:-:S04]  /*9dd0*/  LOP3.LUT R2, R2, 0x7f, RZ, 0xc0, !PT ;  /* 0x0000007f02027812 */ /* 0x010fc800078ec0ff */
[----:B------:R-:W-:Y:S01]  /*9de0*/  ISETP.NE.AND P1, PT, R2, RZ, PT ;  /* 0x000000ff0200720c */ /* 0x000fe20003f25270 */
[----:B-----5:R-:W-:-:S12]  /*9df0*/  @!P0 BRA `(.L_x_3797) ;  /* 0x0000000800a48947 */ /* 0x020fd80003800000 */
.L_x_3825:
[----:B------:R-:W-:Y:S05]  /*9e00*/  @P1 BRA `(.L_x_3798) ;  /* 0x0000000000181947 */ /* 0x000fea0003800000 */
[----:B------:R-:W5:Y:S01]  /*9e10*/  S2R R2, SR_TID.X ;  /* 0x0000000000027919 */ /* 0x000f620000002100 */
[----:B----4-:R-:W-:-:S04]  /*9e20*/  IMAD.MOV.U32 R3, RZ, RZ, 0x5140 ;  /* 0x00005140ff037424 */ /* 0x010fc800078e00ff */
[----:B------:R4:W-:Y:S01]  /*9e30*/  SYNCS.ARRIVE.TRANS64 RZ, [R4+URZ+0x38830], R3 ;  /* 0x0388300304ff79a7 */ /* 0x0009e2000800003f */
[----:B-----5:R-:W-:-:S13]  /*9e40*/  LOP3.LUT P0, RZ, R2, 0x1f, RZ, 0xc0, !PT ;  /* 0x0000001f02ff7812 */ /* 0x020fda000780c0ff */
[----:B----4-:R-:W-:Y:S05]  /*9e50*/  @!P0 BRA `(.L_x_3798) ;  /* 0x0000000000048947 */ /* 0x010fea0003800000 */
[----:B------:R-:W-:Y:S01]  /*9e60*/  BPT.TRAP 0x1 ;  /* 0x000000040000795c */ /* 0x000fe20000300000 */
.L_x_3798:
        /* <DEDUP_REMOVED lines=40> */
.L_x_3779:
[----:B------:R-:W-:Y:S05]  /*a0f0*/  BSYNC B0 ;  /* 0x0000000000007941 */ /* 0x000fea0003800000 */
.L_x_3778:
[----:B------:R-:W-:-:S03]  /*a100*/  UMOV UR6, 0xffffffff ;  /* 0xffffffff00067882 */ /* 0x000fc60000000000 */
[----:B------:R-:W-:Y:S05]  /*a110*/  BRA.DIV UR6, `(.L_x_3799) ;  /* 0x0000000606f07947 */ /* 0x000fea000b800000 */
[----:B------:R-:W-:-:S13]  /*a120*/  ELECT P0, URZ, PT ;  /* 0x00000000003f782f */ /* 0x000fda0003800000 */
.L_x_3828:
[----:B------:R-:W-:Y:S05]  /*a130*/  @!P0 BRA `(.L_x_3715) ;  /* 0x0000000000848947 */ /* 0x000fea0003800000 */
[----:B------:R-:W2:Y:S02]  /*a140*/  LDL.LU R2, [R1] ;  /* 0x0000000001027983 */ /* 0x000ea40000300800 */
[----:B--2---:R-:W-:-:S04]  /*a150*/  LOP3.LUT R2, R2, 0x2, RZ, 0xfc, !PT ;  /* 0x0000000202027812 */ /* 0x004fc800078efcff */
[----:B------:R-:W-:-:S13]  /*a160*/  ISETP.NE.AND P0, PT, R2, 0x3, PT ;  /* 0x000000030200780c */ /* 0x000fda0003f05270 */
[----:B------:R-:W-:Y:S05]  /*a170*/  @!P0 BRA `(.L_x_3800) ;  /* 0x0000000000048947 */ /* 0x000fea0003800000 */
[----:B------:R-:W-:Y:S01]  /*a180*/  BPT.TRAP 0x1 ;  /* 0x000000040000795c */ /* 0x000fe20000300000 */
.L_x_3800:
        /* <DEDUP_REMOVED lines=15> */
.L_x_3829:
[----:B------:R-:W2:Y:S02]  /*a280*/  SYNCS.PHASECHK.TRANS64.TRYWAIT P1, [R3+URZ], R2 ;  /* 0x00000002030075a7 */ /* 0x000ea4000802017f */
[----:B--2---:R-:W-:Y:S05]  /*a290*/  @!P1 BRA `(.L_x_3802) ;  /* 0x0000000400c89947 */ /* 0x004fea0003800000 */
.L_x_3830:
[----:B------:R-:W-:Y:S05]  /*a2a0*/  @!P0 BRA `(.L_x_3803) ;  /* 0x0000000000048947 */ /* 0x000fea0003800000 */
[----:B------:R-:W-:Y:S01]  /*a2b0*/  BPT.TRAP 0x1 ;  /* 0x000000040000795c */ /* 0x000fe20000300000 */
.L_x_3803:
[----:B--2---:R-:W-:-:S04]  /*a2c0*/  VIADD R3, R8, 0x38840 ;  /* 0x0003884008037836 */ /* 0x004fc80000000000 */
[----:B------:R-:W-:-:S04]  /*a2d0*/  IMAD R5, R0, 0x8, R3 ;  /* 0x0000000800057824 */ /* 0x000fc800078e0203 */
[----:B------:R-:W2:Y:S02]  /*a2e0*/  SYNCS.PHASECHK.TRANS64.TRYWAIT P0, [R5+URZ], R4 ;  /* 0x00000004050075a7 */ /* 0x000ea4000800017f */
[----:B--2---:R-:W-:Y:S05]  /*a2f0*/  @!P0 BRA `(.L_x_3804) ;  /* 0x0000000400c48947 */ /* 0x004fea0003800000 */
.L_x_3831:
[----:B------:R-:W-:-:S07]  /*a300*/  IMAD R3, R6, 0x8, R3 ;  /* 0x0000000806037824 */ /* 0x000fce00078e0203 */
.L_x_3805:
[----:B---3--:R3:W4:Y:S02]  /*a310*/  SYNCS.PHASECHK.TRANS64.TRYWAIT P0, [R3+URZ], R2 ;  /* 0x00000002030075a7 */ /* 0x008724000800017f */
[----:B----4-:R-:W-:Y:S05]  /*a320*/  @!P0 NANOSLEEP.SYNCS 0x989680 ;  /* 0x009896800000895d */ /* 0x010fea0003900000 */
[----:B------:R-:W4:Y:S02]  /*a330*/  @!P0 SYNCS.PHASECHK.TRANS64 P0, [R3+URZ], R2 ;  /* 0x00000002030085a7 */ /* 0x000f24000800007f */
[----:B----4-:R-:W-:Y:S05]  /*a340*/  @!P0 BRA `(.L_x_3805) ;  /* 0xfffffffc00f08947 */ /* 0x010fea000383ffff */
.L_x_3715:
[----:B------:R-:W-:Y:S05]  /*a350*/  BSYNC B6 ;  /* 0x0000000000067941 */ /* 0x000fea0003800000 */
.L_x_3712:
[----:B------:R-:W-:Y:S05]  /*a360*/  EXIT ;  /* 0x000000000000794d */ /* 0x000fea0003800000 */
.L_x_3720:
[----:B------:R-:W-:Y:S02]  /*a370*/  IMAD.MOV.U32 R12, RZ, RZ, RZ ;  /* 0x000000ffff0c7224 */ /* 0x000fe400078e00ff */
[----:B------:R-:W-:Y:S02]  /*a380*/  IMAD.MOV.U32 R11, RZ, RZ, 0x1f ;  /* 0x0000001fff0b7424 */ /* 0x000fe400078e00ff */
[----:B------:R-:W-:-:S07]  /*a390*/  IMAD.MOV.U32 R15, RZ, RZ, -0x1 ;  /* 0xffffffffff0f7424 */ /* 0x000fce00078e00ff */
[----:B------:R-:W-:Y:S05]  /*a3a0*/  WARPSYNC.COLLECTIVE R15, `(.L_x_3806) ;  /* 0x000000000f087348 */ /* 0x000fea0003c00000 */
[----:B------:R1:W2:Y:S02]  /*a3b0*/  SHFL.IDX P6, R14, R13, R12, R11 ;  /* 0x0000000c0d0e7389 */ /* 0x0002a400000c000b */
[----:B-12---:R-:W-:Y:S01]  /*a3c0*/  ENDCOLLECTIVE ;  /* 0x000000000000791b */ /* 0x006fe20003800000 */
.L_x_3806:
[----:B------:R-:W-:Y:S05]  /*a3d0*/  BRA `(.L_x_3807) ;  /* 0xffffff6400f87947 */ /* 0x000fea000383ffff */
.L_x_3722:
        /* <DEDUP_REMOVED lines=8> */
.L_x_3727:
[----:B---3--:R3:W4:Y:S02]  /*a460*/  SYNCS.PHASECHK.TRANS64.TRYWAIT P1, [R3+URZ+0x38810], R152 ;  /* 0x03881098030075a7 */ /* 0x008724000802017f */
[----:B----4-:R-:W-:Y:S05]  /*a470*/  @!P1 NANOSLEEP.SYNCS 0x989680 ;  /* 0x009896800000995d */ /* 0x010fea0003900000 */
[----:B------:R-:W4:Y:S02]  /*a480*/  @!P1 SYNCS.PHASECHK.TRANS64 P1, [R3+URZ+0x38810], R152 ;  /* 0x03881098030095a7 */ /* 0x000f24000802007f */
[----:B----4-:R-:W-:Y:S05]  /*a490*/  @!P1 BRA `(.L_x_3727) ;  /* 0xfffffffc00f09947 */ /* 0x010fea000383ffff */
[----:B------:R-:W-:Y:S05]  /*a4a0*/  BRA `(.L_x_3726) ;  /* 0xffffff7000247947 */ /* 0x000fea000383ffff */
.L_x_3731:
[----:B------:R1:W1:Y:S02]  /*a4b0*/  SYNCS.PHASECHK.TRANS64.TRYWAIT P1, [R3+URZ+0x38830], R152 ;  /* 0x03883098030075a7 */ /* 0x000264000802017f */
[----:B-1----:R-:W-:Y:S05]  /*a4c0*/  @!P1 NANOSLEEP.SYNCS 0x989680 ;  /* 0x009896800000995d */ /* 0x002fea0003900000 */
[----:B------:R-:W1:Y:S02]  /*a4d0*/  @!P1 SYNCS.PHASECHK.TRANS64 P1, [R3+URZ+0x38830], R152 ;  /* 0x03883098030095a7 */ /* 0x000e64000802007f */
[----:B-1----:R-:W-:Y:S05]  /*a4e0*/  @!P1 BRA `(.L_x_3731) ;  /* 0xfffffffc00f09947 */ /* 0x002fea000383ffff */
[----:B------:R-:W-:Y:S05]  /*a4f0*/  BRA `(.L_x_3730) ;  /* 0xffffff8000b07947 */ /* 0x000fea000383ffff */
.L_x_3746:
[----:B------:R-:W-:Y:S01]  /*a500*/  BSSY B0, `(.L_x_3808) ;  /* 0x0000005000007945 */ /* 0x000fe20003800000 */
[----:B------:R-:W-:-:S07]  /*a510*/  IMAD.MOV.U32 R15, RZ, RZ, -0x1 ;  /* 0xffffffffff0f7424 */ /* 0x000fce00078e00ff */
[----:B------:R-:W-:Y:S05]  /*a520*/  WARPSYNC.COLLECTIVE R15, `(.L_x_3809) ;  /* 0x000000000f087348 */ /* 0x000fea0003c00000 */
[----:B------:R-:W-:Y:S01]  /*a530*/  NOP ;  /* 0x0000000000007918 */ /* 0x000fe20000000000 */
[----:B------:R-:W-:Y:S01]  /*a540*/  ENDCOLLECTIVE ;  /* 0x000000000000791b */ /* 0x000fe20003800000 */
.L_x_3809:
[----:B------:R-:W-:Y:S05]  /*a550*/  BSYNC B0 ;  /* 0x0000000000007941 */ /* 0x000fea0003800000 */
.L_x_3808:
[----:B------:R-:W-:Y:S05]  /*a560*/  BRA `(.L_x_3810) ;  /* 0xffffffd000a87947 */ /* 0x000fea000383ffff */
.L_x_3758:
[----:B------:R-:W-:Y:S01]  /*a570*/  BSSY B0, `(.L_x_3811) ;  /* 0x0000005000007945 */ /* 0x000fe20003800000 */
[----:B------:R-:W-:-:S07]  /*a580*/  IMAD.MOV.U32 R15, RZ, RZ, -0x1 ;  /* 0xffffffffff0f7424 */ /* 0x000fce00078e00ff */
[----:B------:R-:W-:Y:S05]  /*a590*/  WARPSYNC.COLLECTIVE R15, `(.L_x_3812) ;  /* 0x000000000f087348 */ /* 0x000fea0003c00000 */
[----:B------:R-:W-:Y:S01]  /*a5a0*/  NOP ;  /* 0x0000000000007918 */ /* 0x000fe20000000000 */
[----:B------:R-:W-:Y:S01]  /*a5b0*/  ENDCOLLECTIVE ;  /* 0x000000000000791b */ /* 0x000fe20003800000 */
.L_x_3812:
[----:B------:R-:W-:Y:S05]  /*a5c0*/  BSYNC B0 ;  /* 0x0000000000007941 */ /* 0x000fea0003800000 */
.L_x_3811:
[----:B------:R-:W-:Y:S05]  /*a5d0*/  BRA `(.L_x_3813) ;  /* 0xffffffd400c07947 */ /* 0x000fea000383ffff */
.L_x_3771:
[----:B------:R-:W-:Y:S01]  /*a5e0*/  BSSY B0, `(.L_x_3814) ;  /* 0x0000005000007945 */ /* 0x000fe20003800000 */
[----:B------:R-:W-:-:S07]  /*a5f0*/  IMAD.MOV.U32 R15, RZ, RZ, -0x1 ;  /* 0xffffffffff0f7424 */ /* 0x000fce00078e00ff */
[----:B------:R-:W-:Y:S05]  /*a600*/  WARPSYNC.COLLECTIVE R15, `(.L_x_3815) ;  /* 0x000000000f087348 */ /* 0x000fea0003c00000 */
[----:B------:R-:W-:Y:S01]  /*a610*/  NOP ;  /* 0x0000000000007918 */ /* 0x000fe20000000000 */
[----:B------:R-:W-:Y:S01]  /*a620*/  ENDCOLLECTIVE ;  /* 0x000000000000791b */ /* 0x000fe20003800000 */
.L_x_3815:
[----:B------:R-:W-:Y:S05]  /*a630*/  BSYNC B0 ;  /* 0x0000000000007941 */ /* 0x000fea0003800000 */
.L_x_3814:
[----:B------:R-:W-:Y:S05]  /*a640*/  BRA `(.L_x_3816) ;  /* 0xffffffd800dc7947 */ /* 0x000fea000383ffff */
.L_x_3780:
[----:B-1----:R1:W2:Y:S02]  /*a650*/  SYNCS.PHASECHK.TRANS64.TRYWAIT P1, [R20+URZ+0x38820], R3 ;  /* 0x03882003140075a7 */ /* 0x0022a4000802017f */
[----:B--2---:R-:W-:Y:S05]  /*a660*/  @!P1 NANOSLEEP.SYNCS 0x989680 ;  /* 0x009896800000995d */ /* 0x004fea0003900000 */
[----:B------:R-:W2:Y:S02]  /*a670*/  @!P1 SYNCS.PHASECHK.TRANS64 P1, [R20+URZ+0x38820], R3 ;  /* 0x03882003140095a7 */ /* 0x000ea4000802007f */
[----:B--2---:R-:W-:Y:S05]  /*a680*/  @!P1 BRA `(.L_x_3780) ;  /* 0xfffffffc00f09947 */ /* 0x004fea000383ffff */
[----:B------:R-:W-:Y:S05]  /*a690*/  BRA `(.L_x_3817) ;  /* 0xffffffe000b47947 */ /* 0x000fea000383ffff */
.L_x_3784:
[----:B-1----:R1:W2:Y:S02]  /*a6a0*/  SYNCS.PHASECHK.TRANS64.TRYWAIT P1, [R20+URZ+0x38840], R21 ;  /* 0x03884015140075a7 */ /* 0x0022a4000802017f */
[----:B--2---:R-:W-:Y:S05]  /*a6b0*/  @!P1 NANOSLEEP.SYNCS 0x989680 ;  /* 0x009896800000995d */ /* 0x004fea0003900000 */
[----:B------:R-:W2:Y:S02]  /*a6c0*/  @!P1 SYNCS.PHASECHK.TRANS64 P1, [R20+URZ+0x38840], R21 ;  /* 0x03884015140095a7 */ /* 0x000ea4000802007f */
[----:B--2---:R-:W-:Y:S05]  /*a6d0*/  @!P1 BRA `(.L_x_3784) ;  /* 0xfffffffc00f09947 */ /* 0x004fea000383ffff */
[----:B------:R-:W-:Y:S05]  /*a6e0*/  BRA `(.L_x_3818) ;  /* 0xffffffe800247947 */ /* 0x000fea000383ffff */
.L_x_3786:
[----:B---3--:R3:W4:Y:S02]  /*a6f0*/  SYNCS.PHASECHK.TRANS64.TRYWAIT P1, [R20+URZ+0x38828], R21 ;  /* 0x03882815140075a7 */ /* 0x008724000802017f */
[----:B----4-:R-:W-:Y:S05]  /*a700*/  @!P1 NANOSLEEP.SYNCS 0x989680 ;  /* 0x009896800000995d */ /* 0x010fea0003900000 */
[----:B------:R-:W4:Y:S02]  /*a710*/  @!P1 SYNCS.PHASECHK.TRANS64 P1, [R20+URZ+0x38828], R21 ;  /* 0x03882815140095a7 */ /* 0x000f24000802007f */
[----:B----4-:R-:W-:Y:S05]  /*a720*/  @!P1 BRA `(.L_x_3786) ;  /* 0xfffffffc00f09947 */ /* 0x010fea000383ffff */
[----:B------:R-:W-:Y:S05]  /*a730*/  BRA `(.L_x_3819) ;  /* 0xffffffe800b87947 */ /* 0x000fea000383ffff */
.L_x_3788:
[----:B--2---:R2:W4:Y:S02]  /*a740*/  SYNCS.PHASECHK.TRANS64.TRYWAIT P1, [R20+URZ+0x38848], R21 ;  /* 0x03884815140075a7 */ /* 0x004524000802017f */
[----:B----4-:R-:W-:Y:S05]  /*a750*/  @!P1 NANOSLEEP.SYNCS 0x989680 ;  /* 0x009896800000995d */ /* 0x010fea0003900000 */
[----:B------:R-:W4:Y:S02]  /*a760*/  @!P1 SYNCS.PHASECHK.TRANS64 P1, [R20+URZ+0x38848], R21 ;  /* 0x03884815140095a7 */ /* 0x000f24000802007f */
[----:B----4-:R-:W-:Y:S05]  /*a770*/  @!P1 BRA `(.L_x_3788) ;  /* 0xfffffffc00f09947 */ /* 0x010fea000383ffff */
[----:B------:R-:W-:Y:S05]  /*a780*/  BRA `(.L_x_3820) ;  /* 0xffffffec00287947 */ /* 0x000fea000383ffff */
.L_x_3790:
[----:B------:R-:W-:-:S07]  /*a790*/  SHF.L.U32 R5, R18, 0x1f, RZ ;  /* 0x0000001f12057819 */ /* 0x000fce00000006ff */
.L_x_3821:
[----:B-1----:R1:W2:Y:S02]  /*a7a0*/  SYNCS.PHASECHK.TRANS64.TRYWAIT P1, [R20+URZ+0x38820], R5 ;  /* 0x03882005140075a7 */ /* 0x0022a4000802017f */
[----:B--2---:R-:W-:Y:S05]  /*a7b0*/  @!P1 NANOSLEEP.SYNCS 0x989680 ;  /* 0x009896800000995d */ /* 0x004fea0003900000 */
[----:B------:R-:W2:Y:S02]  /*a7c0*/  @!P1 SYNCS.PHASECHK.TRANS64 P1, [R20+URZ+0x38820], R5 ;  /* 0x03882005140095a7 */ /* 0x000ea4000802007f */
[----:B--2---:R-:W-:Y:S05]  /*a7d0*/  @!P1 BRA `(.L_x_3821) ;  /* 0xfffffffc00f09947 */ /* 0x004fea000383ffff */
[----:B------:R-:W-:Y:S05]  /*a7e0*/  BRA `(.L_x_3822) ;  /* 0xffffffec00b07947 */ /* 0x000fea000383ffff */
.L_x_3793:
[----:B---3--:R3:W4:Y:S02]  /*a7f0*/  SYNCS.PHASECHK.TRANS64.TRYWAIT P1, [R20+URZ+0x38840], R9 ;  /* 0x03884009140075a7 */ /* 0x008724000802017f */
[----:B----4-:R-:W-:Y:S05]  /*a800*/  @!P1 NANOSLEEP.SYNCS 0x989680 ;  /* 0x009896800000995d */ /* 0x010fea0003900000 */
[----:B------:R-:W4:Y:S02]  /*a810*/  @!P1 SYNCS.PHASECHK.TRANS64 P1, [R20+URZ+0x38840], R9 ;  /* 0x03884009140095a7 */ /* 0x000f24000802007f */
[----:B----4-:R-:W-:Y:S05]  /*a820*/  @!P1 BRA `(.L_x_3793) ;  /* 0xfffffffc00f09947 */ /* 0x010fea000383ffff */
[----:B------:R-:W-:Y:S05]  /*a830*/  BRA `(.L_x_3823) ;  /* 0xfffffff000387947 */ /* 0x000fea000383ffff */
.L_x_3795:
[----:B-1----:R1:W2:Y:S02]  /*a840*/  SYNCS.PHASECHK.TRANS64.TRYWAIT P1, [R20+URZ+0x38828], R9 ;  /* 0x03882809140075a7 */ /* 0x0022a4000802017f */
[----:B--2---:R-:W-:Y:S05]  /*a850*/  @!P1 NANOSLEEP.SYNCS 0x989680 ;  /* 0x009896800000995d */ /* 0x004fea0003900000 */
[----:B------:R-:W2:Y:S02]  /*a860*/  @!P1 SYNCS.PHASECHK.TRANS64 P1, [R20+URZ+0x38828], R9 ;  /* 0x03882809140095a7 */ /* 0x000ea4000802007f */
[----:B--2---:R-:W-:Y:S05]  /*a870*/  @!P1 BRA `(.L_x_3795) ;  /* 0xfffffffc00f09947 */ /* 0x004fea000383ffff */
[----:B------:R-:W-:Y:S05]  /*a880*/  BRA `(.L_x_3824) ;  /* 0xfffffff000c07947 */ /* 0x000fea000383ffff */
.L_x_3797:
[----:B----4-:R4:W1:Y:S02]  /*a890*/  SYNCS.PHASECHK.TRANS64.TRYWAIT P0, [R4+URZ+0x38840], R3 ;  /* 0x03884003040075a7 */ /* 0x010864000800017f */
[----:B-1----:R-:W-:Y:S05]  /*a8a0*/  @!P0 NANOSLEEP.SYNCS 0x989680 ;  /* 0x009896800000895d */ /* 0x002fea0003900000 */
[----:B------:R-:W1:Y:S02]  /*a8b0*/  @!P0 SYNCS.PHASECHK.TRANS64 P0, [R4+URZ+0x38840], R3 ;  /* 0x03884003040085a7 */ /* 0x000e64000800007f */
[----:B-1----:R-:W-:Y:S05]  /*a8c0*/  @!P0 BRA `(.L_x_3797) ;  /* 0xfffffffc00f08947 */ /* 0x002fea000383ffff */
[----:B------:R-:W-:Y:S05]  /*a8d0*/  BRA `(.L_x_3825) ;  /* 0xfffffff400487947 */ /* 0x000fea000383ffff */
.L_x_3799:
[----:B------:R-:W-:Y:S01]  /*a8e0*/  BSSY B0, `(.L_x_3826) ;  /* 0x0000006000007945 */ /* 0x000fe20003800000 */
[----:B------:R-:W-:-:S07]  /*a8f0*/  IMAD.MOV.U32 R15, RZ, RZ, -0x1 ;  /* 0xffffffffff0f7424 */ /* 0x000fce00078e00ff */
[----:B------:R-:W-:Y:S05]  /*a900*/  WARPSYNC.COLLECTIVE R15, `(.L_x_3827) ;  /* 0x000000000f0c7348 */ /* 0x000fea0003c00000 */
[----:B------:R-:W-:Y:S02]  /*a910*/  ELECT P6, UR62, PT ;  /* 0x00000000003e782f */ /* 0x000fe400038c0000 */
[----:B------:R-:W-:Y:S01]  /*a920*/  MOV R14, UR62 ;  /* 0x0000003e000e7c02 */ /* 0x000fe20008000f00 */
[----:B------:R-:W-:Y:S10]  /*a930*/  ENDCOLLECTIVE ;  /* 0x000000000000791b */ /* 0x000ff40003800000 */
.L_x_3827:
[----:B------:R-:W-:Y:S05]  /*a940*/  BSYNC B0 ;  /* 0x0000000000007941 */ /* 0x000fea0003800000 */
.L_x_3826:
[----:B------:R-:W-:Y:S01]  /*a950*/  PLOP3.LUT P0, PT, P6, PT, PT, 0x80, 0x0 ;  /* 0x000000000000781c */ /* 0x000fe2000370f070 */
[----:B------:R-:W-:-:S12]  /*a960*/  BRA `(.L_x_3828) ;  /* 0xfffffff400f07947 */ /* 0x000fd8000383ffff */
.L_x_3801:
[----:B-1----:R1:W2:Y:S02]  /*a970*/  SYNCS.PHASECHK.TRANS64.TRYWAIT P1, [R7+URZ], R4 ;  /* 0x00000004070075a7 */ /* 0x0022a4000802017f */
[----:B--2---:R-:W-:Y:S05]  /*a980*/  @!P1 NANOSLEEP.SYNCS 0x989680 ;  /* 0x009896800000995d */ /* 0x004fea0003900000 */
[----:B------:R-:W2:Y:S02]  /*a990*/  @!P1 SYNCS.PHASECHK.TRANS64 P1, [R7+URZ], R4 ;  /* 0x00000004070095a7 */ /* 0x000ea4000802007f */
[----:B--2---:R-:W-:Y:S05]  /*a9a0*/  @!P1 BRA `(.L_x_3801) ;  /* 0xfffffffc00f09947 */ /* 0x004fea000383ffff */
[----:B------:R-:W-:Y:S05]  /*a9b0*/  BRA `(.L_x_3829) ;  /* 0xfffffff800307947 */ /* 0x000fea000383ffff */
.L_x_3802:
[----:B--2---:R2:W3:Y:S02]  /*a9c0*/  SYNCS.PHASECHK.TRANS64.TRYWAIT P1, [R3+URZ], R2 ;  /* 0x00000002030075a7 */ /* 0x0044e4000802017f */
[----:B---3--:R-:W-:Y:S05]  /*a9d0*/  @!P1 NANOSLEEP.SYNCS 0x989680 ;  /* 0x009896800000995d */ /* 0x008fea0003900000 */
[----:B------:R-:W3:Y:S02]  /*a9e0*/  @!P1 SYNCS.PHASECHK.TRANS64 P1, [R3+URZ], R2 ;  /* 0x00000002030095a7 */ /* 0x000ee4000802007f */
[----:B---3--:R-:W-:Y:S05]  /*a9f0*/  @!P1 BRA `(.L_x_3802) ;  /* 0xfffffffc00f09947 */ /* 0x008fea000383ffff */
[----:B------:R-:W-:Y:S05]  /*aa00*/  BRA `(.L_x_3830) ;  /* 0xfffffff800247947 */ /* 0x000fea000383ffff */
.L_x_3804:
[----:B--2---:R2:W3:Y:S02]  /*aa10*/  SYNCS.PHASECHK.TRANS64.TRYWAIT P0, [R5+URZ], R4 ;  /* 0x00000004050075a7 */ /* 0x0044e4000800017f */
[----:B---3--:R-:W-:Y:S05]  /*aa20*/  @!P0 NANOSLEEP.SYNCS 0x989680 ;  /* 0x009896800000895d */ /* 0x008fea0003900000 */
[----:B------:R-:W3:Y:S02]  /*aa30*/  @!P0 SYNCS.PHASECHK.TRANS64 P0, [R5+URZ], R4 ;  /* 0x00000004050085a7 */ /* 0x000ee4000800007f */
[----:B---3--:R-:W-:Y:S05]  /*aa40*/  @!P0 BRA `(.L_x_3804) ;  /* 0xfffffffc00f08947 */ /* 0x008fea000383ffff */
[----:B------:R-:W-:Y:S05]  /*aa50*/  BRA `(.L_x_3831) ;  /* 0xfffffff800287947 */ /* 0x000fea000383ffff */
.L_x_3832:
        /* <DEDUP_REMOVED lines=10> */
.L_x_7315:


//--------------------- .text._ZN7cutlass13device_kernelIN5flash11enable_sm90INS1_16FlashAttnBwdSm90INS1_25CollectiveMainloopBwdSm90ILi2ELi2ELi2EN4cute5tupleIJNS5_1CILi1EEES8_S8_EEENS6_IJNS7_ILi80EEENS7_ILi128EEESB_EEENS_6half_tEfNS_4arch4Sm90ELb0ELb0ELb0ELb0ELb0ELb1ELb0ELb1ELi2ELi1ELi2ELi1ELb0EEENS1_24CollectiveEpilogueBwdGQAISC_fSF_Li256ELb0ELb0EEENS1_19SingleTileSchedulerILb0ELb0ELb0ELi128EEEEEEEEEvNT_6ParamsE --------------------------
	.section	.text._ZN7cutlass13device_kernelIN5flash11enable_sm90INS1_16FlashAttnBwdSm90INS1_25CollectiveMainloopBwdSm90ILi2ELi2ELi2EN4cute5tupleIJNS5_1CILi1EEES8_S8_EEENS6_IJNS7_ILi80EEENS7_ILi128EEESB_EEENS_6half_tEfNS_4arch4Sm90ELb0ELb0ELb0ELb0ELb0ELb1ELb0ELb1ELi2ELi1ELi2ELi1ELb0EEENS1_24CollectiveEpilogueBwdGQAISC_fSF_Li256ELb0ELb0EEENS1_19SingleTileSchedulerILb0ELb0ELb0ELi128EEEEEEEEEvNT_6ParamsE,"ax",@progbits
	.align	128
.text._ZN7cutlass13device_kernelIN5flash11enable_sm90INS1_16FlashAttnBwdSm90INS1_25CollectiveMainloopBwdSm90ILi2ELi2ELi2EN4cute5tupleIJNS5_1CILi1EEES8_S8_EEENS6_IJNS7_ILi80EEENS7_ILi128EEESB_EEENS_6half_tEfNS_4arch4Sm90ELb0ELb0ELb0ELb0ELb0ELb1ELb0ELb1ELi2ELi1ELi2ELi1ELb0EEENS1_24CollectiveEpilogueBwdGQAISC_fSF_Li256ELb0ELb0EEENS1_19SingleTileSchedulerILb0ELb0ELb0ELi128EEEEEEEEEvNT_6ParamsE:
        .type           _ZN7cutlass13device_kernelIN5flash11enable_sm90INS1_16FlashAttnBwdSm90INS1_25CollectiveMainloopBwdSm90ILi2ELi2ELi2EN4cute5tupleIJNS5_1CILi1EEES8_S8_EEENS6_IJNS7_ILi80EEENS7_ILi128EEESB_EEENS_6half_tEfNS_4arch4Sm90ELb0ELb0ELb0ELb0ELb0ELb1ELb0ELb1ELi2ELi1ELi2ELi1ELb0EEENS1_24CollectiveEpilogueBwdGQAISC_fSF_Li256ELb0ELb0EEENS1_19SingleTileSchedulerILb0ELb0ELb0ELi128EEEEEEEEEvNT_6ParamsE,@function
        .size           _ZN7cutlass13device_kernelIN5flash11enable_sm90INS1_16FlashAttnBwdSm90INS1_25CollectiveMainloopBwdSm90ILi2ELi2ELi2EN4cute5tupleIJNS5_1CILi1EEES8_S8_EEENS6_IJNS7_ILi80EEENS7_ILi128EEESB_EEENS_6half_tEfNS_4arch4Sm90ELb0ELb0ELb0ELb0ELb0ELb1ELb0ELb1ELi2ELi1ELi2ELi1ELb0EEENS1_24CollectiveEpilogueBwdGQAISC_fSF_Li256ELb0ELb0EEENS1_19SingleTileSchedulerILb0ELb0ELb0ELi128EEEEEEEEEvNT_6ParamsE,(.L_x_7316 - _ZN7cutlass13device_kernelIN5flash11enable_sm90INS1_16FlashAttnBwdSm90INS1_25CollectiveMainloopBwdSm90ILi2ELi2ELi2EN4cute5tupleIJNS5_1CILi1EEES8_S8_EEENS6_IJNS7_ILi80EEENS7_ILi128EEESB_EEENS_6half_tEfNS_4arch4Sm90ELb0ELb0ELb0ELb0ELb0ELb1ELb0ELb1ELi2ELi1ELi2ELi1ELb0EEENS1_24CollectiveEpilogueBwdGQAISC_fSF_Li256ELb0ELb0EEENS1_19SingleTileSchedulerILb0ELb0ELb0ELi128EEEEEEEEEvNT_6ParamsE)
        .other          _ZN7cutlass13device_kernelIN5flash11enable_sm90INS1_16FlashAttnBwdSm90INS1_25CollectiveMainloopBwdSm90ILi2ELi2ELi2EN4cute5tupleIJNS5_1CILi1EEES8_S8_EEENS6_IJNS7_ILi80EEENS7_ILi128EEESB_EEENS_6half_tEfNS_4arch4Sm90ELb0ELb0ELb0ELb0ELb0ELb1ELb0ELb1ELi2ELi1ELi2ELi1ELb0EEENS1_24CollectiveEpilogueBwdGQAISC_fSF_Li256ELb0ELb0EEENS1_19SingleTileSchedulerILb0ELb0ELb0ELi128EEEEEEEEEvNT_6ParamsE,@"STO_CUDA_ENTRY STV_DEFAULT"
_ZN7cutlass13device_kernelIN5flash11enable_sm90INS1_16FlashAttnBwdSm90INS1_25CollectiveMainloopBwdSm90ILi2ELi2ELi2EN4cute5tupleIJNS5_1CILi1EEES8_S8_EEENS6_IJNS7_ILi80EEENS7_ILi128EEESB_EEENS_6half_tEfNS_4arch4Sm90ELb0ELb0ELb0ELb0ELb0ELb1ELb0ELb1ELi2ELi1ELi2ELi1ELb0EEENS1_24CollectiveEpilogueBwdGQAISC_fSF_Li256ELb0ELb0EEENS1_19SingleTileSchedulerILb0ELb0ELb0ELi128EEEEEEEEEvNT_6ParamsE:
        /* <DEDUP_REMOVED lines=23> */
.L_x_3834:
[----:B------:R-:W-:Y:S05]  /*0170*/  BSYNC B0 ;  /* 0x0000000000007941 */ /* 0x000fea0003800000 */
.L_x_3833:
        /* <DEDUP_REMOVED lines=34> */
.L_x_3835:
        /* <DEDUP_REMOVED lines=22> */
.L_x_3836:
        /* <DEDUP_REMOVED lines=8> */
.L_x_3839:
        /* <DEDUP_REMOVED lines=33> */
.L_x_3842:
        /* <DEDUP_REMOVED lines=15> */
.L_x_3841:
        /* <DEDUP_REMOVED lines=23> */
.L_x_3844:
        /* <DEDUP_REMOVED lines=15> */
.L_x_3843:
        /* <DEDUP_REMOVED lines=8> */
.L_x_3914:
[CC--:B------:R-:W-:Y:S01]  /*0b60*/  LEA.HI R5, R3.reuse, R0.reuse, RZ, 0x5 ;  /* 0x0000000003057211 */ /* 0x0c0fe200078f28ff */
[----:B------:R-:W-:Y:S01]  /*0b70*/  IMAD.SHL.U32 R4, R0, 0x40, RZ ;  /* 0x0000004000047824 */ /* 0x000fe200078e00ff */
[----:B------:R-:W-:Y:S02]  /*0b80*/  SHF.L.U32 R10, RZ, 0x1f, RZ ;  /* 0x0000001fff0a7819 */ /* 0x000fe400000006ff */
[----:B------:R-:W-:Y:S02]  /*0b90*/  SHF.R.S32.HI R5, RZ, 0x5, R5 ;  /* 0x00000005ff057819 */ /* 0x000fe40000011405 */
[----:B------:R-:W-:Y:S01]  /*0ba0*/  LEA.HI R6, R3, R0, RZ, 0x4 ;  /* 0x0000000003067211 */ /* 0x000fe200078f20ff */
[----:B------:R-:W3:Y:S01]  /*0bb0*/  SYNCS.PHASECHK.TRANS64.TRYWAIT P0, [R16+URZ+0x38800], R10 ;  /* 0x0388000a100075a7 */ /* 0x000ee2000800017f */
[----:B------:R-:W-:Y:S01]  /*0bc0*/  LOP3.LUT R4, R4, 0x1c0, RZ, 0xc0, !PT ;  /* 0x000001c004047812 */ /* 0x000fe200078ec0ff */
[----:B------:R-:W-:Y:S01]  /*0bd0*/  IMAD.SHL.U32 R5, R5, 0x10, RZ ;  /* 0x0000001005057824 */ /* 0x000fe200078e00ff */
[----:B------:R-:W-:-:S04]  /*0be0*/  SHF.R.S32.HI R9, RZ, 0x4, R6 ;  /* 0x00000004ff097819 */ /* 0x000fc80000011406 */
[----:B------:R-:W-:Y:S02]  /*0bf0*/  LEA.HI R7, R6, R9, RZ, 0x1 ;  /* 0x0000000906077211 */ /* 0x000fe400078f08ff */
[----:B------:R-:W-:Y:S02]  /*0c00*/  LEA.HI R6, R3, R0, RZ, 0x3 ;  /* 0x0000000003067211 */ /* 0x000fe400078f18ff */
[----:B------:R-:W-:Y:S02]  /*0c10*/  LOP3.LUT R5, R4, 0x30, R5, 0xf8, !PT ;  /* 0x0000003004057812 */ /* 0x000fe400078ef805 */
[----:B--2---:R-:W-:Y:S02]  /*0c20*/  LEA.HI R3, R14, R14, RZ, 0x1 ;  /* 0x0000000e0e037211 */ /* 0x004fe400078f08ff */
[----:B------:R-:W-:Y:S02]  /*0c30*/  LOP3.LUT R8, R7, 0x7ffffe, RZ, 0xc0, !PT ;  /* 0x007ffffe07087812 */ /* 0x000fe400078ec0ff */
[----:B------:R-:W-:-:S02]  /*0c40*/  LOP3.LUT R7, R5, 0x8, R6, 0xf8, !PT ;  /* 0x0000000805077812 */ /* 0x000fc400078ef806 */
[----:B------:R-:W-:Y:S01]  /*0c50*/  LOP3.LUT R5, R2, 0xffffff80, RZ, 0xc0, !PT ;  /* 0xffffff8002057812 */ /* 0x000fe200078ec0ff */
[----:B------:R-:W-:Y:S01]  /*0c60*/  IMAD.IADD R8, R9, 0x1, -R8 ;  /* 0x0000000109087824 */ /* 0x000fe200078e0a08 */
[----:B------:R-:W-:Y:S02]  /*0c70*/  LOP3.LUT R3, R3, 0xfffffffe, RZ, 0xc0, !PT ;  /* 0xfffffffe03037812 */ /* 0x000fe400078ec0ff */
[----:B------:R-:W-:Y:S01]  /*0c80*/  SHF.R.U32.HI R4, RZ, 0x3, R4 ;  /* 0x00000003ff047819 */ /* 0x000fe20000011604 */
[----:B------:R-:W-:Y:S02]  /*0c90*/  IMAD.IADD R5, R0, 0x1, -R5 ;  /* 0x0000000100057824 */ /* 0x000fe400078e0a05 */
[----:B------:R-:W-:Y:S01]  /*0ca0*/  IMAD.IADD R0, R14, 0x1, -R3 ;  /* 0x000000010e007824 */ /* 0x000fe200078e0a03 */
[----:B------:R-:W-:Y:S01]  /*0cb0*/  LOP3.LUT R4, R7, R4, RZ, 0x3c, !PT ;  /* 0x0000000407047212 */ /* 0x000fe200078e3cff */
[----:B------:R-:W-:-:S03]  /*0cc0*/  IMAD R3, R17, 0xa, R8 ;  /* 0x0000000a11037824 */ /* 0x000fc600078e0208 */
[----:B------:R2:W-:Y:S01]  /*0cd0*/  STL [R1+0x4], R0 ;  /* 0x0000040001007387 */ /* 0x0005e20000100800 */
[----:B---3--:R-:W-:Y:S05]  /*0ce0*/  @P0 BRA `(.L_x_3846) ;  /* 0x0000000000080947 */ /* 0x008fea0003800000 */
[----:B------:R-:W3:Y:S02]  /*0cf0*/  SYNCS.PHASECHK.TRANS64.TRYWAIT P0, [R16+URZ+0x38800], R10 ;  /* 0x0388000a100075a7 */ /* 0x000ee4000800017f */
[----:B---3--:R-:W-:Y:S05]  /*0d00*/  @!P0 BRA `(.L_x_3847) ;  /* 0x0000008c00488947 */ /* 0x008fea0003800000 */
.L_x_3846:
[----:B--2---:R-:W-:Y:S01]  /*0d10*/  IMAD.U32 R0, R3, 0x200, R4 ;  /* 0x0000020003007824 */ /* 0x004fe200078e0004 */
[----:B------:R-:W2:Y:S01]  /*0d20*/  LDC R6, c[0x0][0x280] ;  /* 0x0000a000ff067b82 */ /* 0x000ea20000000800 */
[----:B------:R-:W-:Y:S01]  /*0d30*/  IMAD.SHL.U32 R7, R5, 0x4, RZ ;  /* 0x0000000405077824 */ /* 0x000fe200078e00ff */
[----:B------:R-:W-:Y:S02]  /*0d40*/  CS2R R24, SRZ ;  /* 0x0000000000187805 */ /* 0x000fe4000001ff00 */
[----:B------:R-:W-:Y:S01]  /*0d50*/  CS2R R88, SRZ ;  /* 0x0000000000587805 */ /* 0x000fe2000001ff00 */
[----:B------:R3:W-:Y:S01]  /*0d60*/  STL [R1+0x18], R0 ;  /* 0x0000180001007387 */ /* 0x0007e20000100800 */
        /* <DEDUP_REMOVED lines=9> */
[----:B---3--:R-:W-:Y:S02]  /*0e00*/  SHF.R.S32.HI R0, RZ, 0x1f, R5 ;  /* 0x0000001fff007819 */ /* 0x008fe40000011405 */
[----:B------:R-:W-:Y:S02]  /*0e10*/  CS2R R108, SRZ ;  /* 0x00000000006c7805 */ /* 0x000fe4000001ff00 */
[----:B------:R-:W-:Y:S02]  /*0e20*/  CS2R R110, SRZ ;  /* 0x00000000006e7805 */ /* 0x000fe4000001ff00 */
[----:B------:R-:W-:Y:S02]  /*0e30*/  CS2R R112, SRZ ;  /* 0x0000000000707805 */ /* 0x000fe4000001ff00 */
[----:B------:R-:W-:Y:S02]  /*0e40*/  LEA.HI R2, R0, R5, RZ, 0x2 ;  /* 0x0000000500027211 */ /* 0x000fe400078f10ff */
[----:B------:R-:W-:-:S02]  /*0e50*/  CS2R R114, SRZ ;  /* 0x0000000000727805 */ /* 0x000fc4000001ff00 */
[----:B------:R-:W-:Y:S02]  /*0e60*/  CS2R R116, SRZ ;  /* 0x0000000000747805 */ /* 0x000fe4000001ff00 */
[----:B------:R-:W-:Y:S02]  /*0e70*/  CS2R R118, SRZ ;  /* 0x0000000000767805 */ /* 0x000fe4000001ff00 */
[----:B------:R-:W-:Y:S02]  /*0e80*/  LOP3.LUT R4, R2, 0x7ffffffc, RZ, 0xc0, !PT ;  /* 0x7ffffffc02047812 */ /* 0x000fe400078ec0ff */
[----:B------:R-:W-:Y:S02]  /*0e90*/  CS2R R120, SRZ ;  /* 0x0000000000787805 */ /* 0x000fe4000001ff00 */
[----:B--2---:R-:W-:Y:S02]  /*0ea0*/  ISETP.GE.AND P0, PT, R6, 0x1, PT ;  /* 0x000000010600780c */ /* 0x004fe40003f06270 */
[----:B------:R-:W-:-:S02]  /*0eb0*/  CS2R R122, SRZ ;  /* 0x00000000007a7805 */ /* 0x000fc4000001ff00 */
[----:B------:R-:W-:Y:S01]  /*0ec0*/  CS2R R124, SRZ ;  /* 0x00000000007c7805 */ /* 0x000fe2000001ff00 */
[----:B------:R-:W-:Y:S01]  /*0ed0*/  IMAD.IADD R3, R5, 0x1, -R4 ;  /* 0x0000000105037824 */ /* 0x000fe200078e0a04 */
[----:B------:R-:W-:Y:S02]  /*0ee0*/  CS2R R126, SRZ ;  /* 0x00000000007e7805 */ /* 0x000fe4000001ff00 */
[----:B------:R-:W-:Y:S02]  /*0ef0*/  CS2R R128, SRZ ;  /* 0x0000000000807805 */ /* 0x000fe4000001ff00 */
[----:B------:R-:W-:Y:S02]  /*0f00*/  CS2R R130, SRZ ;  /* 0x0000000000827805 */ /* 0x000fe4000001ff00 */
[----:B------:R-:W-:Y:S01]  /*0f10*/  CS2R R132, SRZ ;  /* 0x0000000000847805 */ /* 0x000fe2000001ff00 */
[----:B------:R2:W-:Y:S01]  /*0f20*/  STL [R1+0x1c], R3 ;  /* 0x00001c0301007387 */ /* 0x0005e20000100800 */
[----:B------:R-:W-:-:S02]  /*0f30*/  CS2R R134, SRZ ;  /* 0x0000000000867805 */ /* 0x000fc4000001ff00 */
[----:B------:R-:W-:Y:S02]  /*0f40*/  CS2R R136, SRZ ;  /* 0x0000000000887805 */ /* 0x000fe4000001ff00 */
[----:B------:R-:W-:Y:S01]  /*0f50*/  CS2R R138, SRZ ;  /* 0x00000000008a7805 */ /* 0x000fe2000001ff00 */
[----:B------:R2:W-:Y:S01]  /*0f60*/  STL [R1+0x10], R7 ;  /* 0x0000100701007387 */ /* 0x0005e20000100800 */
        /* <DEDUP_REMOVED lines=37> */
[----:B--2---:R-:W-:Y:S06]  /*11c0*/  @!P0 BRA `(.L_x_3848) ;  /* 0x00000050008c8947 */ /* 0x004fec0003800000 */
[----:B------:R-:W2:Y:S01]  /*11d0*/  LDL.LU R8, [R1] ;  /* 0x0000000001087983 */ /* 0x000ea20000300800 */
[----:B------:R-:W3:Y:S01]  /*11e0*/  LDC R7, c[0x0][0x290] ;  /* 0x0000a400ff077b82 */ /* 0x000ee20000000800 */
[----:B------:R-:W-:Y:S01]  /*11f0*/  LEA.HI R5, R0, R5, RZ, 0x5 ;  /* 0x0000000500057211 */ /* 0x000fe200078f28ff */
[----:B------:R-:W-:Y:S01]  /*1200*/  VIADD R6, R6, 0x4f ;  /* 0x0000004f06067836 */ /* 0x000fe20000000000 */
[----:B------:R-:W4:Y:S01]  /*1210*/  S2R R9, SR_TID.X ;  /* 0x0000000000097919 */ /* 0x000f220000002100 */
[--C-:B------:R-:W-:Y:S02]  /*1220*/  SHF.R.S32.HI R0, RZ, 0x2, R2.reuse ;  /* 0x00000002ff007819 */ /* 0x100fe40000011402 */
[----:B------:R-:W-:Y:S02]  /*1230*/  CS2R R236, SRZ ;  /* 0x0000000000ec7805 */ /* 0x000fe4000001ff00 */
[----:B------:R-:W-:Y:S01]  /*1240*/  SHF.R.S32.HI R3, RZ, 0x1f, R2 ;  /* 0x0000001fff037819 */ /* 0x000fe20000011402 */
[----:B------:R-:W3:Y:S01]  /*1250*/  S2R R4, SR_CTAID.X ;  /* 0x0000000000047919 */ /* 0x000ee20000002500 */
[----:B------:R-:W-:Y:S01]  /*1260*/  SHF.R.S32.HI R5, RZ, 0x5, R5 ;  /* 0x00000005ff057819 */ /* 0x000fe20000011405 */
[----:B------:R-:W-:Y:S01]  /*1270*/  IMAD.HI R6, R6, 0x66666667, RZ ;  /* 0x6666666706067827 */ /* 0x000fe200078e02ff */
[----:B------:R-:W-:-:S02]  /*1280*/  LEA.HI R3, R3, R0, RZ, 0x3 ;  /* 0x0000000003037211 */ /* 0x000fc400078f18ff */
[----:B------:R-:W-:Y:S02]  /*1290*/  CS2R R150, SRZ ;  /* 0x0000000000967805 */ /* 0x000fe4000001ff00 */
[----:B------:R-:W-:Y:S02]  /*12a0*/  CS2R R148, SRZ ;  /* 0x0000000000947805 */ /* 0x000fe4000001ff00 */
[----:B------:R-:W-:Y:S02]  /*12b0*/  CS2R R146, SRZ ;  /* 0x0000000000927805 */ /* 0x000fe4000001ff00 */
[----:B------:R-:W-:Y:S02]  /*12c0*/  LOP3.LUT R3, R3, 0xfffffff8, RZ, 0xc0, !PT ;  /* 0xfffffff803037812 */ /* 0x000fe400078ec0ff */
        /* <DEDUP_REMOVED lines=20> */
[C---:B----4-:R-:W-:Y:S01]  /*1410*/  VIADD R10, R9.reuse, 0xffffff80 ;  /* 0xffffff80090a7836 */ /* 0x050fe20000000000 */
[----:B------:R-:W-:Y:S01]  /*1420*/  CS2R R104, SRZ ;  /* 0x0000000000687805 */ /* 0x000fe2000001ff00 */
[----:B------:R-:W-:Y:S01]  /*1430*/  VIADD R9, R9, 0xffffff80 ;  /* 0xffffff8009097836 */ /* 0x000fe20000000000 */
[----:B------:R-:W-:Y:S01]  /*1440*/  CS2R R102, SRZ ;  /* 0x0000000000667805 */ /* 0x000fe2000001ff00 */
[----:B---3--:R-:W-:Y:S01]  /*1450*/  IMAD R4, R4, -0x80, R7 ;  /* 0xffffff8004047824 */ /* 0x008fe200078e0207 */
[----:B------:R-:W-:-:S02]  /*1460*/  CS2R R100, SRZ ;  /* 0x0000000000647805 */ /* 0x000fc4000001ff00 */
[----:B------:R-:W-:Y:S02]  /*1470*/  CS2R R98, SRZ ;  /* 0x0000000000627805 */ /* 0x000fe4000001ff00 */
[----:B------:R-:W-:Y:S01]  /*1480*/  SHF.R.S32.HI R9, RZ, 0x1f, R9 ;  /* 0x0000001fff097819 */ /* 0x000fe20000011409 */
[----:B------:R-:W-:Y:S01]  /*1490*/  IMAD R4, R5, -0x10, R4 ;  /* 0xfffffff005047824 */ /* 0x000fe200078e0204 */
[----:B------:R-:W-:Y:S02]  /*14a0*/  SHF.R.U32.HI R5, RZ, 0x1f, R6 ;  /* 0x0000001fff057819 */ /* 0x000fe40000011606 */
[----:B------:R-:W-:Y:S02]  /*14b0*/  CS2R R96, SRZ ;  /* 0x0000000000607805 */ /* 0x000fe4000001ff00 */
[----:B------:R-:W-:Y:S02]  /*14c0*/  LEA.HI R9, R9, R10, RZ, 0x7 ;  /* 0x0000000a09097211 */ /* 0x000fe400078f38ff */
[----:B------:R-:W-:-:S02]  /*14d0*/  CS2R R94, SRZ ;  /* 0x00000000005e7805 */ /* 0x000fc4000001ff00 */
[----:B------:R-:W-:Y:S02]  /*14e0*/  IADD3 R3, R4, R3, -R0 ;  /* 0x0000000304037210 */ /* 0x000fe40007ffe800 */
[----:B------:R-:W-:Y:S02]  /*14f0*/  CS2R R92, SRZ ;  /* 0x00000000005c7805 */ /* 0x000fe4000001ff00 */
[----:B------:R-:W-:Y:S02]  /*1500*/  SHF.R.S32.HI R9, RZ, 0x7, R9 ;  /* 0x00000007ff097819 */ /* 0x000fe40000011409 */
[----:B------:R-:W-:Y:S02]  /*1510*/  CS2R R90, SRZ ;  /* 0x00000000005a7805 */ /* 0x000fe4000001ff00 */
[----:B------:R-:W-:Y:S02]  /*1520*/  LEA.HI.SX32 R5, R6, R5, 0x1b ;  /* 0x0000000506057211 */ /* 0x000fe400078fdaff */
[----:B------:R-:W-:-:S02]  /*1530*/  CS2R R88, SRZ ;  /* 0x0000000000587805 */ /* 0x000fc4000001ff00 */
[----:B------:R-:W-:Y:S02]  /*1540*/  LEA.HI R2, R9, R9, RZ, 0x1 ;  /* 0x0000000909027211 */ /* 0x000fe400078f08ff */
[----:B------:R-:W-:Y:S02]  /*1550*/  CS2R R86, SRZ ;  /* 0x0000000000567805 */ /* 0x000fe4000001ff00 */
[----:B------:R-:W-:Y:S01]  /*1560*/  CS2R R84, SRZ ;  /* 0x0000000000547805 */ /* 0x000fe2000001ff00 */
[----:B------:R-:W-:Y:S01]  /*1570*/  STL [R1+0x14], R5 ;  /* 0x0000140501007387 */ /* 0x000fe20000100800 */
[----:B------:R-:W-:Y:S02]  /*1580*/  LOP3.LUT R2, R2, 0xfffffffe, RZ, 0xc0, !PT ;  /* 0xfffffffe02027812 */ /* 0x000fe400078ec0ff */
[----:B------:R-:W-:Y:S02]  /*1590*/  CS2R R82, SRZ ;  /* 0x0000000000527805 */ /* 0x000fe4000001ff00 */
[----:B------:R-:W-:-:S02]  /*15a0*/  CS2R R80, SRZ ;  /* 0x0000000000507805 */ /* 0x000fc4000001ff00 */
[----:B------:R-:W-:Y:S02]  /*15b0*/  CS2R R78, SRZ ;  /* 0x00000000004e7805 */ /* 0x000fe4000001ff00 */
[----:B------:R-:W-:Y:S01]  /*15c0*/  CS2R R76, SRZ ;  /* 0x00000000004c7805 */ /* 0x000fe2000001ff00 */
[----:B------:R-:W-:Y:S01]  /*15d0*/  IMAD.IADD R2, R9, 0x1, -R2 ;  /* 0x0000000109027824 */ /* 0x000fe200078e0a02 */
[----:B------:R-:W-:Y:S02]  /*15e0*/  CS2R R74, SRZ ;  /* 0x00000000004a7805 */ /* 0x000fe4000001ff00 */
[----:B------:R-:W-:Y:S02]  /*15f0*/  CS2R R72, SRZ ;  /* 0x0000000000487805 */ /* 0x000fe4000001ff00 */
[----:B------:R-:W-:Y:S01]  /*1600*/  CS2R R70, SRZ ;  /* 0x0000000000467805 */ /* 0x000fe2000001ff00 */
[----:B------:R-:W-:Y:S01]  /*1610*/  IMAD R0, R2, -0x40, R3 ;  /* 0xffffffc002007824 */ /* 0x000fe200078e0203 */
        /* <DEDUP_REMOVED lines=23> */
[----:B--2---:R-:W-:-:S05]  /*1790*/  LOP3.LUT R4, R8, 0x1, RZ, 0xfc, !PT ;  /* 0x0000000108047812 */ /* 0x004fca00078efcff */
[----:B------:R-:W-:Y:S04]  /*17a0*/  STL [R1], R4 ;  /* 0x0000000401007387 */ /* 0x000fe80000100800 */
[----:B------:R2:W-:Y:S02]  /*17b0*/  STL [R1+0x8], R0 ;  /* 0x0000080001007387 */ /* 0x0005e40000100800 */
[----:B--2---:R-:W-:-:S07]  /*17c0*/  IMAD.MOV.U32 R0, RZ, RZ, RZ ;  /* 0x000000ffff007224 */ /* 0x004fce00078e00ff */
.L_x_3859:
[----:B------:R-:W2:Y:S02]  /*17d0*/  LDL R2, [R1] ;  /* 0x0000000001027983 */ /* 0x000ea40000100800 */
[----:B--2---:R-:W-:-:S13]  /*17e0*/  ISETP.NE.AND P0, PT, R2, 0x3, PT ;  /* 0x000000030200780c */ /* 0x004fda0003f05270 */
[----:B------:R-:W-:Y:S05]  /*17f0*/  @!P0 BRA `(.L_x_3849) ;  /* 0x0000000000048947 */ /* 0x000fea0003800000 */
[----:B------:R-:W-:Y:S01]  /*1800*/  BPT.TRAP 0x1 ;  /* 0x000000040000795c */ /* 0x000fe20000300000 */
.L_x_3849:
        /* <DEDUP_REMOVED lines=8> */
.L_x_3850:
[----:B---3--:R-:W-:Y:S05]  /*1890*/  @P1 BRA `(.L_x_3851) ;  /* 0x0000000000081947 */ /* 0x008fea0003800000 */
[----:B------:R-:W3:Y:S02]  /*18a0*/  SYNCS.PHASECHK.TRANS64.TRYWAIT P1, [R2+URZ+0x38810], R153 ;  /* 0x03881099020075a7 */ /* 0x000ee4000802017f */
[----:B---3--:R-:W-:Y:S05]  /*18b0*/  @!P1 BRA `(.L_x_3852) ;  /* 0x00000080007c9947 */ /* 0x008fea0003800000 */
.L_x_3851:
        /* <DEDUP_REMOVED lines=8> */
[----:B------:R-:W-:-:S04]  /*1940*/  LOP3.LUT R235, R3, 0x3fff, RZ, 0xc0, !PT ;  /* 0x00003fff03eb7812 */ /* 0x000fc800078ec0ff */
[----:B------:R-:W-:-:S05]  /*1950*/  LOP3.LUT R3, R235, 0x10000, RZ, 0xfc, !PT ;  /* 0x00010000eb037812 */ /* 0x000fca00078efcff */
[----:B------:R-:W-:-:S05]  /*1960*/  IMAD R3, R0, 0x500, R3 ;  /* 0x0000050000037824 */ /* 0x000fca00078e0203 */
[----:B------:R-:W-:Y:S01]  /*1970*/  R2UR UR6, R3 ;  /* 0x00000000030672ca */ /* 0x000fe200000e0000 */
[----:B------:R-:W-:Y:S01]  /*1980*/  WARPGROUP.ARRIVE ;  /* 0x00000000000079c5 */ /* 0x000fe20000000000 */
[----:B------:R-:W-:Y:S01]  /*1990*/  UMOV UR9, 0x40000040 ;  /* 0x4000004000097882 */ /* 0x000fe20000000000 */
[----:B------:R-:W-:-:S10]  /*19a0*/  UMOV UR11, 0x40000040 ;  /* 0x40000040000b7882 */ /* 0x000fd40000000000 */
[----:B------:R-:W-:Y:S01]  /*19b0*/  UMOV UR10, UR6 ;  /* 0x00000006000a7c82 */ /* 0x000fe20008000000 */
[----:B------:R-:W-:Y:S01]  /*19c0*/  UIADD3 UR14, UR6, 0x80, URZ ;  /* 0x00000080060e7890 */ /* 0x000fe2000fffe03f */
[----:B------:R-:W-:Y:S01]  /*19d0*/  UMOV UR13, UR9 ;  /* 0x00000009000d7c82 */ /* 0x000fe20008000000 */
[----:B------:R-:W-:Y:S01]  /*19e0*/  UMOV UR15, 0x40000040 ;  /* 0x40000040000f7882 */ /* 0x000fe20000000000 */
[----:B------:R-:W-:Y:S01]  /*19f0*/  UIADD3 UR7, UR6, 0x180, URZ ;  /* 0x0000018006077890 */ /* 0x000fe2000fffe03f */
[----:B----4-:R-:W-:-:S05]  /*1a00*/  IMAD R4, R4, 0x2000, R22 ;  /* 0x0000200004047824 */ /* 0x010fca00078e0216 */
[----:B------:R-:W-:-:S13]  /*1a10*/  R2UR UR4, R4 ;  /* 0x00000000040472ca */ /* 0x000fda00000e0000 */
[----:B------:R-:W-:-:S04]  /*1a20*/  USHF.R.U32.HI UR5, URZ, 0x4, UR4 ;  /* 0x000000043f057899 */ /* 0x000fc80008011604 */
[----:B------:R-:W-:-:S04]  /*1a30*/  ULOP3.LUT UR5, UR5, 0x3fff, URZ, 0xc0, !UPT ;  /* 0x00003fff05057892 */ /* 0x000fc8000f8ec03f */
[----:B------:R-:W-:-:S09]  /*1a40*/  ULOP3.LUT UR8, UR5, 0x10000, URZ, 0xfc, !UPT ;  /* 0x0001000005087892 */ /* 0x000fd2000f8efc3f */
[----:B------:R-:W-:Y:S01]  /*1a50*/  HGMMA.64x16x16.F32 R224, gdesc[UR8], RZ, !UPT, gsb0 ;  /* 0x0020000008e079f0 */ /* 0x000fe2000c0008ff */
[----:B------:R-:W-:Y:S02]  /*1a60*/  UMOV UR12, UR8 ;  /* 0x00000008000c7c82 */ /* 0x000fe40008000000 */
        /* <DEDUP_REMOVED lines=11> */
[----:B------:R-:W-:Y:S01]  /*1b20*/  UMOV UR12, UR8 ;  /* 0x00000008000c7c82 */ /* 0x000fe20008000000 */
[----:B------:R-:W-:Y:S01]  /*1b30*/  UMOV UR13, UR9 ;  /* 0x00000009000d7c82 */ /* 0x000fe20008000000 */
[----:B------:R-:W-:Y:S01]  /*1b40*/  UMOV UR14, UR7 ;  /* 0x00000007000e7c82 */ /* 0x000fe20008000000 */
[----:B------:R-:W-:Y:S01]  /*1b50*/  UMOV UR15, 0x40000040 ;  /* 0x40000040000f7882 */ /* 0x000fe20000000000 */
        /* <DEDUP_REMOVED lines=235> */
[----:B------:R1:W2:Y:S04]  /*2a10*/  LDS.64 R20, [R23+0x2e060] ;  /* 0x02e0600017147984 */ /* 0x0002a80000000a00 */
[----:B------:R2:W2:Y:S04]  /*2a20*/  LDS.64 R18, [R23+0x2e080] ;  /* 0x02e0800017127984 */ /* 0x0004a80000000a00 */
[----:B-1----:R1:W1:Y:S04]  /*2a30*/  LDS.64 R16, [R23+0x2e0a0] ;  /* 0x02e0a00017107984 */ /* 0x0022680000000a00 */
[----:B------:R1:W1:Y:S04]  /*2a40*/  LDS.64 R14, [R23+0x2e0c0] ;  /* 0x02e0c000170e7984 */ /* 0x0002680000000a00 */
[----:B------:R1:W1:Y:S04]  /*2a50*/  LDS.64 R12, [R23+0x2e0e0] ;  /* 0x02e0e000170c7984 */ /* 0x0002680000000a00 */
[----:B------:R1:W1:Y:S04]  /*2a60*/  LDS.64 R10, [R23+0x2e100] ;  /* 0x02e10000170a7984 */ /* 0x0002680000000a00 */
[----:B------:R1:W1:Y:S01]  /*2a70*/  LDS.64 R8, [R23+0x2e120] ;  /* 0x02e1200017087984 */ /* 0x0002620000000a00 */
[----:B------:R-:W-:Y:S05]  /*2a80*/  @!P0 BRA `(.L_x_3853) ;  /* 0x0000000000048947 */ /* 0x000fea0003800000 */
[----:B------:R-:W-:Y:S01]  /*2a90*/  BPT.TRAP 0x1 ;  /* 0x000000040000795c */ /* 0x000fe20000300000 */
.L_x_3853:
[----:B------:R1:W1:Y:S01]  /*2aa0*/  SYNCS.PHASECHK.TRANS64.TRYWAIT P1, [R2+URZ+0x38830], R153 ;  /* 0x03883099020075a7 */ /* 0x000262000802017f */
[----:B------:R-:W-:Y:S05]  /*2ab0*/  @!P0 BRA `(.L_x_3854) ;  /* 0x0000000000048947 */ /* 0x000fea0003800000 */
[----:B------:R-:W-:Y:S01]  /*2ac0*/  BPT.TRAP 0x1 ;  /* 0x000000040000795c */ /* 0x000fe20000300000 */
.L_x_3854:
[----:B------:R-:W-:-:S05]  /*2ad0*/  VIADD R3, R22, 0x24000 ;  /* 0x0002400016037836 */ /* 0x000fca0000000000 */
[----:B------:R-:W-:-:S04]  /*2ae0*/  SHF.R.U32.HI R3, RZ, 0x4, R3 ;  /* 0x00000004ff037819 */ /* 0x000fc80000011603 */
[----:B------:R-:W-:-:S04]  /*2af0*/  LOP3.LUT R22, R3, 0x3fff, RZ, 0xc0, !PT ;  /* 0x00003fff03167812 */ /* 0x000fc800078ec0ff */
[----:B------:R-:W-:Y:S01]  /*2b00*/  LOP3.LUT R3, R22, 0x10000, RZ, 0xfc, !PT ;  /* 0x0001000016037812 */ /* 0x000fe200078efcff */
[----:B-1----:R-:W-:Y:S06]  /*2b10*/  @P1 BRA `(.L_x_3855) ;  /* 0x0000000000081947 */ /* 0x002fec0003800000 */
[----:B------:R-:W1:Y:S02]  /*2b20*/  SYNCS.PHASECHK.TRANS64.TRYWAIT P1, [R2+URZ+0x38830], R153 ;  /* 0x03883099020075a7 */ /* 0x000e64000802017f */
[----:B-1----:R-:W-:Y:S05]  /*2b30*/  @!P1 BRA `(.L_x_3856) ;  /* 0x0000006c00f09947 */ /* 0x002fea0003800000 */
.L_x_3855:
        /* <DEDUP_REMOVED lines=58> */
[----:B------:R-:W-:Y:S02]  /*2ee0*/  FSEL R220, R220, -INF , P2 ;  /* 0xff800000dcdc7808 */ /* 0x000fe40001000000 */
[----:B------:R-:W-:Y:S02]  /*2ef0*/  FSEL R208, R208, -INF , P2 ;  /* 0xff800000d0d07808 */ /* 0x000fe40001000000 */
[----:B------:R-:W-:Y:S01]  /*2f00*/  FSEL R210, R210, -INF , P1 ;  /* 0xff800000d2d27808 */ /* 0x000fe20000800000 */
[----:B------:R-:W-:Y:S01]  /*2f10*/  HGMMA.64x16x16.F32 R184, gdesc[UR8], R184, gsb0 ;  /* 0x0020000008b879f0 */ /* 0x000fe200080008b8 */
[----:B------:R-:W-:Y:S01]  /*2f20*/  UIADD3 UR10, UR4, 0x82, URZ ;  /* 0x00000082040a7890 */ /* 0x000fe2000fffe03f */
[----:B------:R-:W-:Y:S01]  /*2f30*/  FSEL R209, R209, -INF , P2 ;  /* 0xff800000d1d17808 */ /* 0x000fe20001000000 */
[----:B------:R-:W-:Y:S01]  /*2f40*/  UMOV UR11, 0x40000040 ;  /* 0x40000040000b7882 */ /* 0x000fe20000000000 */
[----:B------:R-:W-:-:S02]  /*2f50*/  FSEL R211, R211, -INF , P1 ;  /* 0xff800000d3d37808 */ /* 0x000fc40000800000 */
[----:B------:R-:W-:Y:S02]  /*2f60*/  FSEL R230, R230, -INF , P1 ;  /* 0xff800000e6e67808 */ /* 0x000fe40000800000 */
[----:B------:R-:W-:Y:S01]  /*2f70*/  FSEL R3, R228, -INF , P2 ;  /* 0xff800000e4037808 */ /* 0x000fe20001000000 */
        /* <DEDUP_REMOVED lines=61> */
[----:B------:R-:W-:-:S02]  /*3350*/  WARPGROUP.DEPBAR.LE gsb0, 0x0 ;  /* 0x00008000000079c5 */ /* 0x000fc40000010000 */
[----:B------:R-:W-:Y:S01]  /*3360*/  WARPGROUP.ARRIVE ;  /* 0x00000000000079c5 */ /* 0x000fe20000000000 */
[----:B------:R-:W-:Y:S01]  /*3370*/  FSEL R6, R216, -INF , P2 ;  /* 0xff800000d8067808 */ /* 0x000fe20001000000 */
[--C-:B------:R-:W-:Y:S01]  /*3380*/  FFMA.FTZ R225, R225, UR5, -R7.reuse ;  /* 0x00000005e1e17c23 */ /* 0x100fe20008010807 */
[----:B------:R-:W-:Y:S01]  /*3390*/  FFMA.FTZ R227, R227, UR5, -R7 ;  /* 0x00000005e3e37c23 */ /* 0x000fe20008010807 */
[----:B--2---:R-:W-:Y:S01]  /*33a0*/  FFMA.FTZ R3, R3, UR5, -R232 ;  /* 0x0000000503037c23 */ /* 0x004fe200080108e8 */
[----:B------:R-:W-:Y:S01]  /*33b0*/  FSEL R229, R229, -INF , P2 ;  /* 0xff800000e5e57808 */ /* 0x000fe20001000000 */
[----:B------:R-:W-:Y:S01]  /*33c0*/  HGMMA.64x16x16.F32 R184, gdesc[UR8], R184, gsb0 ;  /* 0x0020000008b879f0 */ /* 0x000fe200080008b8 */
[----:B------:R-:W-:Y:S01]  /*33d0*/  UIADD3 UR10, UR4, 0x86, URZ ;  /* 0x00000086040a7890 */ /* 0x000fe2000fffe03f */
[----:B------:R-:W-:Y:S01]  /*33e0*/  FSEL R216, R218, -INF , P1 ;  /* 0xff800000dad87808 */ /* 0x000fe20000800000 */
[----:B------:R-:W-:Y:S01]  /*33f0*/  UMOV UR11, 0x40000040 ;  /* 0x40000040000b7882 */ /* 0x000fe20000000000 */
[----:B------:R-:W-:Y:S01]  /*3400*/  FSEL R7, R217, -INF , P2 ;  /* 0xff800000d9077808 */ /* 0x000fe20001000000 */
[----:B------:R-:W-:Y:S01]  /*3410*/  FFMA.FTZ R6, R6, UR5, -R4 ;  /* 0x0000000506067c23 */ /* 0x000fe20008010804 */
[----:B------:R1:W-:Y:S01]  /*3420*/  MUFU.EX2 R228, R227 ;  /* 0x000000e300e47308 */ /* 0x0003e20000000800 */
[----:B------:R-:W-:-:S07]  /*3430*/  FSEL R231, R231, -INF , P1 ;  /* 0xff800000e7e77808 */ /* 0x000fce0000800000 */
[----:B------:R-:W-:Y:S08]  /*3440*/  MUFU.EX2 R234, R226 ;  /* 0x000000e200ea7308 */ /* 0x000ff00000000800 */
[----:B------:R-:W-:Y:S08]  /*3450*/  MUFU.EX2 R224, R224 ;  /* 0x000000e000e07308 */ /* 0x000ff00000000800 */
[----:B------:R-:W-:Y:S01]  /*3460*/  MUFU.EX2 R225, R225 ;  /* 0x000000e100e17308 */ /* 0x000fe20000000800 */
[----:B------:R-:W-:-:S02]  /*3470*/  WARPGROUP.DEPBAR.LE gsb0, 0x0 ;  /* 0x00008000000079c5 */ /* 0x000fc40000010000 */
[----:B------:R-:W-:Y:S01]  /*3480*/  WARPGROUP.ARRIVE ;  /* 0x00000000000079c5 */ /* 0x000fe20000000000 */
[----:B------:R-:W-:Y:S01]  /*3490*/  FSEL R218, R219, -INF , P1 ;  /* 0xff800000dbda7808 */ /* 0x000fe20000800000 */
[----:B------:R-:W-:Y:S01]  /*34a0*/  FFMA.FTZ R216, R216, UR5, -R4 ;  /* 0x00000005d8d87c23 */ /* 0x000fe20008010804 */
[----:B------:R-:W-:Y:S01]  /*34b0*/  FSEL R217, R222, -INF , P1 ;  /* 0xff800000ded97808 */ /* 0x000fe20000800000 */
[--C-:B------:R-:W-:Y:S01]  /*34c0*/  FFMA.FTZ R7, R7, UR5, -R5.reuse ;  /* 0x0000000507077c23 */ /* 0x100fe20008010805 */
[----:B-1----:R-:W-:Y:S01]  /*34d0*/  FFMA.FTZ R227, R230, UR5, -R232 ;  /* 0x00000005e6e37c23 */ /* 0x002fe200080108e8 */
[----:B------:R-:W-:Y:S01]  /*34e0*/  HGMMA.64x16x16.F32 R176, gdesc[UR8], R176, gsb0 ;  /* 0x0020000008b079f0 */ /* 0x000fe200080008b0 */
[----:B------:R-:W-:Y:S01]  /*34f0*/  UMOV UR10, UR7 ;  /* 0x00000007000a7c82 */ /* 0x000fe20008000000 */
[----:B------:R-:W-:Y:S01]  /*3500*/  UMOV UR11, 0x40000040 ;  /* 0x40000040000b7882 */ /* 0x000fe20000000000 */
[----:B------:R-:W-:Y:S01]  /*3510*/  UIADD3 UR7, UR4, 0x280, URZ ;  /* 0x0000028004077890 */ /* 0x000fe2000fffe03f */
[----:B------:R-:W-:Y:S01]  /*3520*/  FFMA.FTZ R218, R218, UR5, -R5 ;  /* 0x00000005dada7c23 */ /* 0x000fe20008010805 */
[----:B------:R-:W-:Y:S01]  /*3530*/  FFMA.FTZ R217, R217, UR5, -R20 ;  /* 0x00000005d9d97c23 */ /* 0x000fe20008010814 */
[----:B------:R-:W-:Y:S01]  /*3540*/  FSEL R219, R221, -INF , P2 ;  /* 0xff800000dddb7808 */ /* 0x000fe20001000000 */
[----:B------:R-:W2:Y:S01]  /*3550*/  LDL R230, [R1+0x18] ;  /* 0x0000180001e67983 */ /* 0x000ea20000100800 */
[----:B------:R-:W-:-:S03]  /*3560*/  FSEL R222, R215, -INF , P1 ;  /* 0xff800000d7de7808 */ /* 0x000fc60000800000 */
[----:B------:R-:W3:Y:S01]  /*3570*/  LDL R232, [R1+0xc] ;  /* 0x00000c0001e87983 */ /* 0x000ee20000100800 */
        /* <DEDUP_REMOVED lines=114> */
[----:B------:R-:W-:Y:S01]  /*3ca0*/  MUFU.EX2 R5, R6 ;  /* 0x0000000600057308 */ /* 0x000fe20000000800 */
[----:B------:R-:W-:Y:S02]  /*3cb0*/  WARPGROUP.DEPBAR.LE gsb0, 0x0 ;  /* 0x00008000000079c5 */ /* 0x000fe40000010000 */
[----:B------:R-:W-:-:S06]  /*3cc0*/  WARPGROUP.ARRIVE ;  /* 0x00000000000079c5 */ /* 0x000fcc0000000000 */
[----:B------:R-:W-:Y:S01]  /*3cd0*/  HGMMA.64x16x16.F32 R184, gdesc[UR8], R184, gsb0 ;  /* 0x0020000008b879f0 */ /* 0x000fe200080008b8 */
[----:B------:R1:W-:Y:S02]  /*3ce0*/  MUFU.EX2 R6, R216 ;  /* 0x000000d800067308 */ /* 0x0003e40000000800 */
[----:B-1----:R-:W-:-:S06]  /*3cf0*/  FFMA.FTZ R216, R220, UR5, -R20 ;  /* 0x00000005dcd87c23 */ /* 0x002fcc0008010814 */
[----:B------:R1:W-:Y:S01]  /*3d00*/  MUFU.EX2 R20, R218 ;  /* 0x000000da00147308 */ /* 0x0003e20000000800 */
[----:B------:R-:W-:Y:S01]  /*3d10*/  FSEL R220, R223, -INF , P1 ;  /* 0xff800000dfdc7808 */ /* 0x000fe20000800000 */
[--C-:B-1----:R-:W-:Y:S01]  /*3d20*/  FFMA.FTZ R218, R208, UR5, -R18.reuse ;  /* 0x00000005d0da7c23 */ /* 0x102fe20008010812 */
[----:B------:R-:W-:-:S05]  /*3d30*/  FFMA.FTZ R208, R210, UR5, -R18 ;  /* 0x00000005d2d07c23 */ /* 0x000fca0008010812 */
[----:B------:R1:W-:Y:S01]  /*3d40*/  MUFU.EX2 R18, R216 ;  /* 0x000000d800127308 */ /* 0x0003e20000000800 */
[----:B------:R-:W-:Y:S01]  /*3d50*/  FSEL R210, R212, -INF , P2 ;  /* 0xff800000d4d27808 */ /* 0x000fe20001000000 */
[----:B------:R-:W-:Y:S01]  /*3d60*/  FFMA.FTZ R219, R219, UR5, -R21 ;  /* 0x00000005dbdb7c23 */ /* 0x000fe20008010815 */
[----:B------:R-:W-:Y:S01]  /*3d70*/  FSEL R215, R202, -INF , P1 ;  /* 0xff800000cad77808 */ /* 0x000fe20000800000 */
[--C-:B-1----:R-:W-:Y:S01]  /*3d80*/  FFMA.FTZ R216, R209, UR5, -R19.reuse ;  /* 0x00000005d1d87c23 */ /* 0x102fe20008010813 */
[----:B------:R-:W-:Y:S01]  /*3d90*/  FFMA.FTZ R209, R211, UR5, -R19 ;  /* 0x00000005d3d17c23 */ /* 0x000fe20008010813 */
[----:B------:R-:W-:Y:S02]  /*3da0*/  FSEL R211, R214, -INF , P1 ;  /* 0xff800000d6d37808 */ /* 0x000fe40000800000 */
[----:B------:R-:W-:Y:S01]  /*3db0*/  FSEL R214, R213, -INF , P2 ;  /* 0xff800000d5d67808 */ /* 0x000fe20001000000 */
[----:B------:R-:W-:Y:S01]  /*3dc0*/  FFMA.FTZ R220, R220, UR5, -R21 ;  /* 0x00000005dcdc7c23 */ /* 0x000fe20008010815 */
[----:B------:R-:W-:Y:S01]  /*3dd0*/  FSEL R213, R200, -INF , P2 ;  /* 0xff800000c8d57808 */ /* 0x000fe20001000000 */
[--C-:B------:R-:W-:Y:S01]  /*3de0*/  FFMA.FTZ R210, R210, UR5, -R16.reuse ;  /* 0x00000005d2d27c23 */ /* 0x100fe20008010810 */
[----:B------:R-:W-:Y:S01]  /*3df0*/  FFMA.FTZ R211, R211, UR5, -R16 ;  /* 0x00000005d3d37c23 */ /* 0x000fe20008010810 */
[----:B------:R-:W-:Y:S01]  /*3e00*/  FSEL R200, R201, -INF , P2 ;  /* 0xff800000c9c87808 */ /* 0x000fe20001000000 */
[----:B------:R1:W-:Y:S01]  /*3e10*/  MUFU.EX2 R21, R217 ;  /* 0x000000d900157308 */ /* 0x0003e20000000800 */
[----:B------:R-:W-:-:S02]  /*3e20*/  FSEL R202, R203, -INF , P1 ;  /* 0xff800000cbca7808 */ /* 0x000fc40000800000 */
[----:B------:R-:W-:-:S05]  /*3e30*/  FSEL R201, R204, -INF , P2 ;  /* 0xff800000ccc97808 */ /* 0x000fca0001000000 */
[----:B------:R4:W-:Y:S01]  /*3e40*/  MUFU.EX2 R16, R218 ;  /* 0x000000da00107308 */ /* 0x0009e20000000800 */
[--C-:B-1----:R-:W-:Y:S01]  /*3e50*/  FFMA.FTZ R217, R222, UR5, -R17.reuse ;  /* 0x00000005ded97c23 */ /* 0x102fe20008010811 */
[----:B----4-:R-:W-:-:S06]  /*3e60*/  FFMA.FTZ R218, R214, UR5, -R17 ;  /* 0x00000005d6da7c23 */ /* 0x010fcc0008010811 */
[----:B------:R1:W-:Y:S01]  /*3e70*/  MUFU.EX2 R19, R219 ;  /* 0x000000db00137308 */ /* 0x0003e20000000800 */
[----:B------:R-:W-:Y:S01]  /*3e80*/  FFMA.FTZ R214, R215, UR5, -R14 ;  /* 0x00000005d7d67c23 */ /* 0x000fe2000801080e */
[----:B------:R-:W-:Y:S01]  /*3e90*/  FFMA.FTZ R215, R200, UR5, -R15 ;  /* 0x00000005c8d77c23 */ /* 0x000fe2000801080f */
[----:B------:R-:W-:-:S05]  /*3ea0*/  FSEL R200, R205, -INF , P2 ;  /* 0xff800000cdc87808 */ /* 0x000fca0001000000 */
[----:B------:R4:W-:Y:S01]  /*3eb0*/  MUFU.EX2 R17, R208 ;  /* 0x000000d000117308 */ /* 0x0009e20000000800 */
[----:B-1----:R-:W-:Y:S01]  /*3ec0*/  FSEL R219, R206, -INF , P1 ;  /* 0xff800000cedb7808 */ /* 0x002fe20000800000 */
[----:B------:R-:W-:-:S06]  /*3ed0*/  UIADD3 UR10, UR4, 0x306, URZ ;  /* 0x00000306040a7890 */ /* 0x000fcc000fffe03f */
[----:B------:R1:W-:Y:S01]  /*3ee0*/  MUFU.EX2 R212, R220 ;  /* 0x000000dc00d47308 */ /* 0x0003e20000000800 */
[----:B----4-:R-:W-:Y:S01]  /*3ef0*/  FFMA.FTZ R208, R213, UR5, -R14 ;  /* 0x00000005d5d07c23 */ /* 0x010fe2000801080e */
[----:B------:R-:W-:-:S06]  /*3f00*/  FFMA.FTZ R219, R219, UR5, -R12 ;  /* 0x00000005dbdb7c23 */ /* 0x000fcc000801080c */
[----:B------:R4:W-:Y:S01]  /*3f10*/  MUFU.EX2 R14, R216 ;  /* 0x000000d8000e7308 */ /* 0x0009e20000000800 */
[----:B-1----:R-:W-:Y:S01]  /*3f20*/  FFMA.FTZ R220, R201, UR5, -R12 ;  /* 0x00000005c9dc7c23 */ /* 0x002fe2000801080c */
[----:B------:R-:W-:Y:S01]  /*3f30*/  FSEL R201, R194, -INF , P1 ;  /* 0xff800000c2c97808 */ /* 0x000fe20000800000 */
[----:B------:R-:W-:Y:S02]  /*3f40*/  WARPGROUP.DEPBAR.LE gsb0, 0x0 ;  /* 0x00008000000079c5 */ /* 0x000fe40000010000 */
[----:B----4-:R-:W-:Y:S01]  /*3f50*/  FFMA.FTZ R216, R202, UR5, -R15 ;  /* 0x00000005cad87c23 */ /* 0x010fe2000801080f */
[----:B------:R-:W-:Y:S02]  /*3f60*/  FSEL R202, R207, -INF , P1 ;  /* 0xff800000cfca7808 */ /* 0x000fe40000800000 */
[----:B------:R1:W-:Y:S01]  /*3f70*/  MUFU.EX2 R15, R209 ;  /* 0x000000d1000f7308 */ /* 0x0003e20000000800 */
[----:B------:R-:W-:-:S07]  /*3f80*/  UMOV UR11, 0x40000040 ;  /* 0x40000040000b7882 */ /* 0x000fce0000000000 */
[----:B------:R4:W-:Y:S01]  /*3f90*/  MUFU.EX2 R213, R210 ;  /* 0x000000d200d57308 */ /* 0x0009e20000000800 */
[--C-:B-1----:R-:W-:Y:S02]  /*3fa0*/  FFMA.FTZ R209, R202, UR5, -R13.reuse ;  /* 0x00000005cad17c23 */ /* 0x102fe4000801080d */
[----:B------:R-:W1:Y:S05]  /*3fb0*/  LDS.64 R202, [R23+0x2e380] ;  /* 0x02e3800017ca7984 */ /* 0x000e6a0000000a00 */
[----:B------:R5:W-:Y:S01]  /*3fc0*/  MUFU.EX2 R12, R211 ;  /* 0x000000d3000c7308 */ /* 0x000be20000000800 */
[----:B----4-:R-:W-:Y:S01]  /*3fd0*/  FFMA.FTZ R210, R200, UR5, -R13 ;  /* 0x00000005c8d27c23 */ /* 0x010fe2000801080d */
[----:B-----5:R-:W-:-:S02]  /*3fe0*/  FFMA.FTZ R211, R201, UR5, -R10 ;  /* 0x00000005c9d37c23 */ /* 0x020fc4000801080a */
[----:B------:R-:W4:Y:S01]  /*3ff0*/  LDS.64 R200, [R23+0x2e3a0] ;  /* 0x02e3a00017c87984 */ /* 0x000f220000000a00 */
[----:B------:R-:W-:-:S06]  /*4000*/  WARPGROUP.ARRIVE ;  /* 0x00000000000079c5 */ /* 0x000fcc0000000000 */
[----:B------:R-:W-:Y:S01]  /*4010*/  HGMMA.64x16x16.F32 R176, gdesc[UR8], R176, gsb0 ;  /* 0x0020000008b079f0 */ /* 0x000fe200080008b0 */
[----:B------:R-:W-:Y:S02]  /*4020*/  FSEL R13, R192, -INF , P2 ;  /* 0xff800000c00d7808 */ /* 0x000fe40001000000 */
[----:B------:R-:W-:Y:S02]  /*4030*/  FSEL R204, R193, -INF , P2 ;  /* 0xff800000c1cc7808 */ /* 0x000fe40001000000 */
[----:B------:R-:W-:Y:S02]  /*4040*/  FSEL R192, R195, -INF , P1 ;  /* 0xff800000c3c07808 */ /* 0x000fe40000800000 */
[----:B------:R-:W-:Y:S01]  /*4050*/  FSEL R193, R196, -INF , P2 ;  /* 0xff800000c4c17808 */ /* 0x000fe20001000000 */
[--C-:B------:R-:W-:Y:S02]  /*4060*/  FFMA.FTZ R204, R204, UR5, -R11.reuse ;  /* 0x00000005cccc7c23 */ /* 0x100fe4000801080b */
[----:B------:R-:W-:-:S02]  /*4070*/  FFMA.FTZ R205, R192, UR5, -R11 ;  /* 0x00000005c0cd7c23 */ /* 0x000fc4000801080b */
[----:B------:R5:W-:Y:S01]  /*4080*/  MUFU.EX2 R11, R208 ;  /* 0x000000d0000b7308 */ /* 0x000be20000000800 */
[----:B------:R-:W-:Y:S02]  /*4090*/  FSEL R207, R198, -INF , P1 ;  /* 0xff800000c6cf7808 */ /* 0x000fe40000800000 */
[----:B------:R-:W-:Y:S01]  /*40a0*/  FSEL R206, R197, -INF , P2 ;  /* 0xff800000c5ce7808 */ /* 0x000fe20001000000 */
[----:B-----5:R-:W-:Y:S01]  /*40b0*/  FFMA.FTZ R208, R193, UR5, -R8 ;  /* 0x00000005c1d07c23 */ /* 0x020fe20008010808 */
[----:B------:R-:W-:Y:S02]  /*40c0*/  LOP3.LUT R193, R22, 0x2800000, RZ, 0xfc, !PT ;  /* 0x0280000016c17812 */ /* 0x000fe400078efcff */
[----:B------:R-:W-:Y:S01]  /*40d0*/  FSEL R22, R199, -INF , P1 ;  /* 0xff800000c7167808 */ /* 0x000fe20000800000 */
[----:B------:R5:W2:Y:S01]  /*40e0*/  MUFU.EX2 R226, R3 ;  /* 0x0000000300e27308 */ /* 0x000aa20000000800 */
[----:B------:R-:W-:Y:S01]  /*40f0*/  FFMA.FTZ R222, R13, UR5, -R10 ;  /* 0x000000050dde7c23 */ /* 0x000fe2000801080a */
[----:B------:R-:W-:Y:S01]  /*4100*/  FFMA.FTZ R207, R207, UR5, -R8 ;  /* 0x00000005cfcf7c23 */ /* 0x000fe20008010808 */
[--C-:B------:R-:W-:Y:S01]  /*4110*/  FFMA.FTZ R206, R206, UR5, -R9.reuse ;  /* 0x00000005cece7c23 */ /* 0x100fe20008010809 */
[----:B------:R-:W-:Y:S01]  /*4120*/  FFMA.FTZ R223, R22, UR5, -R9 ;  /* 0x0000000516df7c23 */ /* 0x000fe20008010809 */
[--C-:B-----5:R-:W-:Y:S01]  /*4130*/  FFMA.FTZ R3, R229, UR5, -R233.reuse ;  /* 0x00000005e5037c23 */ /* 0x120fe200080108e9 */
[----:B------:R-:W-:Y:S01]  /*4140*/  FFMA.FTZ R233, R231, UR5, -R233 ;  /* 0x00000005e7e97c23 */ /* 0x000fe200080108e9 */
[----:B------:R-:W-:Y:S01]  /*4150*/  UIADD3 UR5, UR4, 0x386, URZ ;  /* 0x0000038604057890 */ /* 0x000fe2000fffe03f */
[----:B------:R-:W-:-:S06]  /*4160*/  UMOV UR11, 0x40000040 ;  /* 0x40000040000b7882 */ /* 0x000fcc0000000000 */
[----:B------:R-:W-:Y:S01]  /*4170*/  UMOV UR10, UR5 ;  /* 0x00000005000a7c82 */ /* 0x000fe20008000000 */
[----:B------:R-:W-:Y:S02]  /*4180*/  WARPGROUP.DEPBAR.LE gsb0, 0x0 ;  /* 0x00008000000079c5 */ /* 0x000fe40000010000 */
[----:B------:R-:W-:-:S06]  /*4190*/  WARPGROUP.ARRIVE ;  /* 0x00000000000079c5 */ /* 0x000fcc0000000000 */
[----:B------:R-:W-:Y:S01]  /*41a0*/  HGMMA.64x16x16.F32 R168, gdesc[UR8], R168, gsb0 ;  /* 0x0020000008a879f0 */ /* 0x000fe200080008a8 */
[----:B------:R1:W-:Y:S01]  /*41b0*/  MUFU.EX2 R8, R214 ;  /* 0x000000d600087308 */ /* 0x0003e20000000800 */
[----:B------:R-:W-:-:S07]  /*41c0*/  UIADD3 UR6, UR4, 0x406, URZ ;  /* 0x0000040604067890 */ /* 0x000fce000fffe03f */
[----:B------:R4:W-:Y:S01]  /*41d0*/  MUFU.EX2 R22, R216 ;  /* 0x000000d800167308 */ /* 0x0009e20000000800 */
[----:B-1----:R-:W-:-:S07]  /*41e0*/  FADD.FTZ R214, R184, -R202 ;  /* 0x800000cab8d67221 */ /* 0x002fce0000010000 */
[----:B------:R1:W-:Y:S01]  /*41f0*/  MUFU.EX2 R184, R220 ;  /* 0x000000dc00b87308 */ /* 0x0003e20000000800 */
[----:B----4-:R-:W-:Y:S01]  /*4200*/  FADD.FTZ R216, R188, -R200 ;  /* 0x800000c8bcd87221 */ /* 0x010fe20000010000 */
[----:B------:R-:W-:Y:S01]  /*4210*/  UMOV UR10, UR6 ;  /* 0x00000006000a7c82 */ /* 0x000fe20008000000 */
[----:B------:R-:W-:Y:S01]  /*4220*/  UMOV UR11, 0x40000040 ;  /* 0x40000040000b7882 */ /* 0x000fe20000000000 */
[----:B-1----:R-:W-:Y:S01]  /*4230*/  FADD.FTZ R220, R189, -R201 ;  /* 0x800000c9bddc7221 */ /* 0x002fe20000010000 */
[----:B------:R-:W-:Y:S02]  /*4240*/  WARPGROUP.DEPBAR.LE gsb0, 0x0 ;  /* 0x00008000000079c5 */ /* 0x000fe40000010000 */
[----:B------:R-:W1:Y:S01]  /*4250*/  LDS.64 R188, [R23+0x2e3c0] ;  /* 0x02e3c00017bc7984 */ /* 0x000e620000000a00 */
[----:B------:R-:W-:-:S06]  /*4260*/  WARPGROUP.ARRIVE ;  /* 0x00000000000079c5 */ /* 0x000fcc0000000000 */
[----:B------:R-:W-:Y:S01]  /*4270*/  HGMMA.64x16x16.F32 R160, gdesc[UR8], R160, gsb0 ;  /* 0x0020000008a079f0 */ /* 0x000fe200080008a0 */
[----:B------:R-:W-:Y:S01]  /*4280*/  UIADD3 UR4, UR4, 0x486, URZ ;  /* 0x0000048604047890 */ /* 0x000fe2000fffe03f */
[----:B------:R-:W-:Y:S01]  /*4290*/  FADD.FTZ R221, R190, -R200 ;  /* 0x800000c8bedd7221 */ /* 0x000fe20000010000 */
[----:B------:R-:W-:Y:S01]  /*42a0*/  FADD.FTZ R229, R191, -R201 ;  /* 0x800000c9bfe57221 */ /* 0x000fe20000010000 */
[----:B------:R-:W-:Y:S01]  /*42b0*/  UMOV UR7, 0x40000040 ;  /* 0x4000004000077882 */ /* 0x000fe20000000000 */
[----:B------:R-:W-:-:S03]  /*42c0*/  UMOV UR5, UR9 ;  /* 0x0000000900057c82 */ /* 0x000fc60008000000 */
[----:B------:R-:W-:Y:S01]  /*42d0*/  UMOV UR6, UR4 ;  /* 0x0000000400067c82 */ /* 0x000fe20008000000 */
[----:B------:R-:W-:Y:S01]  /*42e0*/  UMOV UR4, UR8 ;  /* 0x0000000800047c82 */ /* 0x000fe20008000000 */
[----:B------:R-:W-:Y:S02]  /*42f0*/  WARPGROUP.DEPBAR.LE gsb0, 0x0 ;  /* 0x00008000000079c5 */ /* 0x000fe40000010000 */
[----:B------:R-:W-:Y:S04]  /*4300*/  LDS.64 R200, [R23+0x2e3e0] ;  /* 0x02e3e00017c87984 */ /* 0x000fe80000000a00 */
[----:B------:R-:W4:Y:S01]  /*4310*/  LDS.64 R190, [R23+0x2e400] ;  /* 0x02e4000017be7984 */ /* 0x000f220000000a00 */
[----:B------:R-:W-:-:S06]  /*4320*/  WARPGROUP.ARRIVE ;  /* 0x00000000000079c5 */ /* 0x000fcc0000000000 */
[----:B------:R-:W-:Y:S01]  /*4330*/  HGMMA.64x16x16.F32 R152, gdesc[UR4], R152, gsb0 ;  /* 0x00200000049879f0 */ /* 0x000fe20008000898 */
[----:B------:R-:W-:Y:S01]  /*4340*/  IMAD R193, R0, 0x500, R193 ;  /* 0x0000050000c17824 */ /* 0x000fe200078e02c1 */
[----:B------:R5:W-:Y:S04]  /*4350*/  MUFU.EX2 R10, R218 ;  /* 0x000000da000a7308 */ /* 0x000be80000000800 */
[----:B------:R-:W-:-:S04]  /*4360*/  R2UR UR12, R193 ;  /* 0x00000000c10c72ca */ /* 0x000fc800000e0000 */
[----:B------:R3:W-:Y:S01]  /*4370*/  MUFU.EX2 R13, R217 ;  /* 0x000000d9000d7308 */ /* 0x0007e20000000800 */
[----:B-----5:R-:W-:-:S07]  /*4380*/  FADD.FTZ R218, R187, -R203 ;  /* 0x800000cbbbda7221 */ /* 0x020fce0000010000 */
[----:B------:R5:W-:Y:S01]  /*4390*/  MUFU.EX2 R9, R215 ;  /* 0x000000d700097308 */ /* 0x000be20000000800 */
[----:B---3--:R-:W-:Y:S01]  /*43a0*/  FADD.FTZ R217, R185, -R203 ;  /* 0x800000cbb9d97221 */ /* 0x008fe20000010000 */
[----:B-----5:R-:W-:Y:S01]  /*43b0*/  FADD.FTZ R215, R186, -R202 ;  /* 0x800000cabad77221 */ /* 0x020fe20000010000 */
[----:B------:R-:W-:Y:S02]  /*43c0*/  WARPGROUP.DEPBAR.LE gsb0, 0x0 ;  /* 0x00008000000079c5 */ /* 0x000fe40000010000 */
[----:B------:R-:W3:Y:S04]  /*43d0*/  LDS.64 R192, [R23+0x2e420] ;  /* 0x02e4200017c07984 */ /* 0x000ee80000000a00 */
[----:B------:R-:W5:Y:S04]  /*43e0*/  LDS.64 R202, [R23+0x2e4a0] ;  /* 0x02e4a00017ca7984 */ /* 0x000f680000000a00 */
[----:B------:R-:W5:Y:S04]  /*43f0*/  LDS.64 R196, [R23+0x2e440] ;  /* 0x02e4400017c47984 */ /* 0x000f680000000a00 */
[----:B------:R-:W5:Y:S04]  /*4400*/  LDS.64 R194, [R23+0x2e460] ;  /* 0x02e4600017c27984 */ /* 0x000f680000000a00 */
[----:B------:R5:W5:Y:S01]  /*4410*/  LDS.64 R198, [R23+0x2e480] ;  /* 0x02e4800017c67984 */ /* 0x000b620000000a00 */
[----:B------:R-:W5:Y:S01]  /*4420*/  MUFU.EX2 R3, R3 ;  /* 0x0000000300037308 */ /* 0x000f620000000800 */
[--C-:B-1----:R-:W-:Y:S01]  /*4430*/  FADD.FTZ R176, R176, -R188.reuse ;  /* 0x800000bcb0b07221 */ /* 0x102fe20000010000 */
[----:B------:R-:W-:Y:S01]  /*4440*/  FADD.FTZ R178, R178, -R188 ;  /* 0x800000bcb2b27221 */ /* 0x000fe20000010000 */
[--C-:B----4-:R-:W-:Y:S01]  /*4450*/  FADD.FTZ R188, R168, -R190.reuse ;  /* 0x800000bea8bc7221 */ /* 0x110fe20000010000 */
[----:B------:R-:W-:-:S04]  /*4460*/  FADD.FTZ R170, R170, -R190 ;  /* 0x800000beaaaa7221 */ /* 0x000fc80000010000 */
[----:B------:R-:W1:Y:S01]  /*4470*/  MUFU.EX2 R7, R7 ;  /* 0x0000000700077308 */ /* 0x000e620000000800 */
[--C-:B------:R-:W-:Y:S01]  /*4480*/  FADD.FTZ R177, R177, -R189.reuse ;  /* 0x800000bdb1b17221 */ /* 0x100fe20000010000 */
[----:B------:R-:W-:Y:S01]  /*4490*/  FADD.FTZ R179, R179, -R189 ;  /* 0x800000bdb3b37221 */ /* 0x000fe20000010000 */
[----:B------:R-:W-:-:S05]  /*44a0*/  FADD.FTZ R189, R169, -R191 ;  /* 0x800000bfa9bd7221 */ /* 0x000fca0000010000 */
[----:B------:R2:W-:Y:S01]  /*44b0*/  MUFU.EX2 R185, R210 ;  /* 0x000000d200b97308 */ /* 0x0005e20000000800 */
[----:B------:R-:W-:Y:S01]  /*44c0*/  FADD.FTZ R171, R171, -R191 ;  /* 0x800000bfabab7221 */ /* 0x000fe20000010000 */
[--C-:B---3--:R-:W-:Y:S01]  /*44d0*/  FADD.FTZ R190, R173, -R193.reuse ;  /* 0x800000c1adbe7221 */ /* 0x108fe20000010000 */
[----:B------:R-:W-:-:S05]  /*44e0*/  FADD.FTZ R175, R175, -R193 ;  /* 0x800000c1afaf7221 */ /* 0x000fca0000010000 */
[----:B------:R-:W3:Y:S01]  /*44f0*/  MUFU.EX2 R227, R227 ;  /* 0x000000e300e37308 */ /* 0x000ee20000000800 */
[----:B--2---:R-:W-:Y:S01]  /*4500*/  FMUL.FTZ R210, R226, R216 ;  /* 0x000000d8e2d27220 */ /* 0x004fe20000410000 */
[----:B-----5:R-:W-:Y:S01]  /*4510*/  FADD.FTZ R193, R157, -R203 ;  /* 0x800000cb9dc17221 */ /* 0x020fe20000010000 */
[----:B------:R-:W-:Y:S01]  /*4520*/  FMUL.FTZ R157, R3, R220 ;  /* 0x000000dc039d7220 */ /* 0x000fe20000410000 */
[----:B------:R-:W-:-:S04]  /*4530*/  FADD.FTZ R172, R172, -R192 ;  /* 0x800000c0acac7221 */ /* 0x000fc80000010000 */
[----:B------:R-:W2:Y:S01]  /*4540*/  MUFU.EX2 R4, R233 ;  /* 0x000000e900047308 */ /* 0x000ea20000000800 */
[----:B------:R-:W-:Y:S01]  /*4550*/  FADD.FTZ R174, R174, -R192 ;  /* 0x800000c0aeae7221 */ /* 0x000fe20000010000 */
[----:B------:R-:W-:Y:S01]  /*4560*/  FADD.FTZ R173, R160, -R196 ;  /* 0x800000c4a0ad7221 */ /* 0x000fe20000010000 */
[----:B------:R-:W-:Y:S01]  /*4570*/  FADD.FTZ R191, R161, -R197 ;  /* 0x800000c5a1bf7221 */ /* 0x000fe20000010000 */
[----:B------:R-:W-:Y:S01]  /*4580*/  FADD.FTZ R192, R156, -R202 ;  /* 0x800000ca9cc07221 */ /* 0x000fe20000010000 */
[----:B------:R-:W-:-:S03]  /*4590*/  F2FP.F16.F32.PACK_AB R210, R157, R210 ;  /* 0x000000d29dd2723e */ /* 0x000fc600000000ff */
[----:B------:R-:W4:Y:S01]  /*45a0*/  MUFU.EX2 R187, R219 ;  /* 0x000000db00bb7308 */ /* 0x000f220000000800 */
[----:B------:R-:W-:Y:S01]  /*45b0*/  FADD.FTZ R162, R162, -R196 ;  /* 0x800000c4a2a27221 */ /* 0x000fe20000010000 */
[----:B------:R-:W-:-:S06]  /*45c0*/  FADD.FTZ R163, R163, -R197 ;  /* 0x800000c5a3a37221 */ /* 0x000fcc0000010000 */
[----:B------:R-:W5:Y:S08]  /*45d0*/  MUFU.EX2 R186, R209 ;  /* 0x000000d100ba7308 */ /* 0x000f700000000800 */
[----:B------:R-:W5:Y:S08]  /*45e0*/  MUFU.EX2 R23, R222 ;  /* 0x000000de00177308 */ /* 0x000f700000000800 */
[----:B------:R3:W5:Y:S08]  /*45f0*/  MUFU.EX2 R168, R211 ;  /* 0x000000d300a87308 */ /* 0x0007700000000800 */
[----:B------:R4:W5:Y:S08]  /*4600*/  MUFU.EX2 R169, R204 ;  /* 0x000000cc00a97308 */ /* 0x0009700000000800 */
[----:B------:R-:W5:Y:S08]  /*4610*/  MUFU.EX2 R160, R205 ;  /* 0x000000cd00a07308 */ /* 0x000f700000000800 */
[----:B------:R-:W5:Y:S08]  /*4620*/  MUFU.EX2 R161, R208 ;  /* 0x000000d000a17308 */ /* 0x000f700000000800 */
[----:B------:R-:W5:Y:S08]  /*4630*/  MUFU.EX2 R156, R207 ;  /* 0x000000cf009c7308 */ /* 0x000f700000000800 */
[----:B------:R-:W5:Y:S08]  /*4640*/  MUFU.EX2 R157, R206 ;  /* 0x000000ce009d7308 */ /* 0x000f700000000800 */
[----:B------:R-:W5:Y:S01]  /*4650*/  MUFU.EX2 R223, R223 ;  /* 0x000000df00df7308 */ /* 0x000f620000000800 */
[----:B------:R-:W-:Y:S01]  /*4660*/  FMUL.FTZ R162, R8, R162 ;  /* 0x000000a208a27220 */ /* 0x000fe20000410000 */
[----:B------:R-:W-:Y:S01]  /*4670*/  FMUL.FTZ R163, R22, R163 ;  /* 0x000000a316a37220 */ /* 0x000fe20000410000 */
[----:B------:R-:W-:Y:S01]  /*4680*/  FMUL.FTZ R176, R5, R176 ;  /* 0x000000b005b07220 */ /* 0x000fe20000410000 */
[----:B-1----:R-:W-:Y:S01]  /*4690*/  FMUL.FTZ R177, R7, R177 ;  /* 0x000000b107b17220 */ /* 0x002fe20000410000 */
[--C-:B------:R-:W-:Y:S01]  /*46a0*/  FADD.FTZ R180, R180, -R200.reuse ;  /* 0x800000c8b4b47221 */ /* 0x100fe20000010000 */
[----:B------:R-:W-:Y:S01]  /*46b0*/  FADD.FTZ R182, R182, -R200 ;  /* 0x800000c8b6b67221 */ /* 0x000fe20000010000 */
[--C-:B------:R-:W-:Y:S01]  /*46c0*/  FADD.FTZ R181, R181, -R201.reuse ;  /* 0x800000c9b5b57221 */ /* 0x100fe20000010000 */
[----:B------:R-:W-:Y:S01]  /*46d0*/  FADD.FTZ R183, R183, -R201 ;  /* 0x800000c9b7b77221 */ /* 0x000fe20000010000 */
[--C-:B------:R-:W-:Y:S01]  /*46e0*/  FADD.FTZ R164, R164, -R194.reuse ;  /* 0x800000c2a4a47221 */ /* 0x100fe20000010000 */
[----:B------:R-:W-:Y:S01]  /*46f0*/  FADD.FTZ R166, R166, -R194 ;  /* 0x800000c2a6a67221 */ /* 0x000fe20000010000 */
[----:B---3--:R-:W-:Y:S01]  /*4700*/  FMUL.FTZ R211, R227, R221 ;  /* 0x000000dde3d37220 */ /* 0x008fe20000410000 */
[----:B--2---:R-:W-:Y:S01]  /*4710*/  FMUL.FTZ R194, R4, R229 ;  /* 0x000000e504c27220 */ /* 0x004fe20000410000 */
        /* <DEDUP_REMOVED lines=8> */
[----:B------:R-:W-:Y:S01]  /*47a0*/  FADD.FTZ R158, R158, -R202 ;  /* 0x800000ca9e9e7221 */ /* 0x000fe20000010000 */
[----:B------:R-:W-:Y:S01]  /*47b0*/  FADD.FTZ R159, R159, -R203 ;  /* 0x800000cb9f9f7221 */ /* 0x000fe20000010000 */
[----:B------:R-:W-:Y:S01]  /*47c0*/  FMUL.FTZ R209, R234, R215 ;  /* 0x000000d7ead17220 */ /* 0x000fe20000410000 */
[----:B------:R-:W-:Y:S01]  /*47d0*/  FMUL.FTZ R218, R228, R218 ;  /* 0x000000dae4da7220 */ /* 0x000fe20000410000 */
[----:B------:R-:W-:Y:S01]  /*47e0*/  F2FP.F16.F32.PACK_AB R197, R163, R162 ;  /* 0x000000a2a3c5723e */ /* 0x000fe200000000ff */
[----:B------:R-:W-:Y:S01]  /*47f0*/  FMUL.FTZ R178, R6, R178 ;  /* 0x000000b206b27220 */ /* 0x000fe20000410000 */
[----:B------:R-:W-:Y:S01]  /*4800*/  FMUL.FTZ R179, R20, R179 ;  /* 0x000000b314b37220 */ /* 0x000fe20000410000 */
[----:B----4-:R-:W-:Y:S01]  /*4810*/  F2FP.F16.F32.PACK_AB R204, R177, R176 ;  /* 0x000000b0b1cc723e */ /* 0x010fe200000000ff */
[----:B------:R-:W-:Y:S01]  /*4820*/  FMUL.FTZ R180, R18, R180 ;  /* 0x000000b412b47220 */ /* 0x000fe20000410000 */
[----:B------:R-:W-:Y:S01]  /*4830*/  FMUL.FTZ R182, R21, R182 ;  /* 0x000000b615b67220 */ /* 0x000fe20000410000 */
[----:B------:R-:W-:Y:S01]  /*4840*/  FMUL.FTZ R181, R19, R181 ;  /* 0x000000b513b57220 */ /* 0x000fe20000410000 */
[----:B------:R-:W-:Y:S01]  /*4850*/  FMUL.FTZ R183, R212, R183 ;  /* 0x000000b7d4b77220 */ /* 0x000fe20000410000 */
[----:B------:R-:W-:-:S02]  /*4860*/  IMAD R162, R0, 0x2800, R230 ;  /* 0x0000280000a27824 */ /* 0x000fc400078e02e6 */
        /* <DEDUP_REMOVED lines=14> */
[----:B-----5:R-:W-:Y:S01]  /*4950*/  FMUL.FTZ R167, R186, R167 ;  /* 0x000000a7baa77220 */ /* 0x020fe20000410000 */
        /* <DEDUP_REMOVED lines=21> */
[----:B------:R-:W-:Y:S01]  /*4ab0*/  STSM.16.MT88.4 [R162+0x2e800], R208 ;  /* 0x02e800d0a2007844 */ /* 0x000fe20000004200 */
[----:B------:R-:W-:Y:S02]  /*4ac0*/  F2FP.F16.F32.PACK_AB R192, R153, R152 ;  /* 0x0000009899c0723e */ /* 0x000fe400000000ff */
[----:B------:R-:W-:-:S02]  /*4ad0*/  F2FP.F16.F32.PACK_AB R193, R155, R154 ;  /* 0x0000009a9bc1723e */ /* 0x000fc400000000ff */
[----:B------:R-:W-:Y:S02]  /*4ae0*/  F2FP.F16.F32.PACK_AB R194, R163, R194 ;  /* 0x000000c2a3c2723e */ /* 0x000fe400000000ff */
[----:B------:R-:W-:Y:S01]  /*4af0*/  F2FP.F16.F32.PACK_AB R195, R159, R158 ;  /* 0x0000009e9fc3723e */ /* 0x000fe200000000ff */
[----:B------:R-:W-:Y:S01]  /*4b00*/  STSM.16.MT88.4 [R162+0x2f000], R204 ;  /* 0x02f000cca2007844 */ /* 0x000fe20000004200 */
[----:B------:R-:W-:Y:S02]  /*4b10*/  F2FP.F16.F32.PACK_AB R224, R225, R224 ;  /* 0x000000e0e1e0723e */ /* 0x000fe400000000ff */
[----:B------:R-:W-:Y:S01]  /*4b20*/  F2FP.F16.F32.PACK_AB R225, R228, R234 ;  /* 0x000000eae4e1723e */ /* 0x000fe200000000ff */
[----:B------:R-:W-:Y:S01]  /*4b30*/  STSM.16.MT88.4 [R162+0x2f800], R200 ;  /* 0x02f800c8a2007844 */ /* 0x000fe20000004200 */
[----:B------:R-:W-:Y:S02]  /*4b40*/  F2FP.F16.F32.PACK_AB R226, R3, R226 ;  /* 0x000000e203e2723e */ /* 0x000fe400000000ff */
[----:B------:R-:W-:Y:S01]  /*4b50*/  F2FP.F16.F32.PACK_AB R227, R4, R227 ;  /* 0x000000e304e3723e */ /* 0x000fe200000000ff */
[----:B------:R-:W-:Y:S04]  /*4b60*/  STSM.16.MT88.4 [R162+0x30000], R196 ;  /* 0x030000c4a2007844 */ /* 0x000fe80000004200 */
[----:B------:R1:W-:Y:S01]  /*4b70*/  STSM.16.MT88.4 [R162+0x30800], R192 ;  /* 0x030800c0a2007844 */ /* 0x0003e20000004200 */
[----:B------:R-:W-:Y:S01]  /*4b80*/  WARPGROUP.ARRIVE ;  /* 0x00000000000079c5 */ /* 0x000fe20000000000 */
[----:B------:R-:W-:Y:S01]  /*4b90*/  UMOV UR6, UR12 ;  /* 0x0000000c00067c82 */ /* 0x000fe20008000000 */
[----:B------:R-:W-:Y:S01]  /*4ba0*/  UMOV UR7, 0x40000040 ;  /* 0x4000004000077882 */ /* 0x000fe20000000000 */
[----:B------:R-:W-:Y:S01]  /*4bb0*/  UIADD3 UR4, UR12, 0x80, URZ ;  /* 0x000000800c047890 */ /* 0x000fe2000fffe03f */
[----:B------:R-:W2:Y:S08]  /*4bc0*/  LDL R164, [R1+0x4] ;  /* 0x0000040001a47983 */ /* 0x000eb00000100800 */
[----:B------:R-:W-:Y:S01]  /*4bd0*/  HGMMA.64x128x16.F32 R24, R224, gdesc[UR4].tnspB, R24, gsb0 ;  /* 0x41e00004e0187df0 */ /* 0x000fe20008000818 */
[----:B------:R-:W-:-:S02]  /*4be0*/  F2FP.F16.F32.PACK_AB R152, R7, R5 ;  /* 0x000000050798723e */ /* 0x000fc400000000ff */
[----:B------:R-:W-:Y:S02]  /*4bf0*/  F2FP.F16.F32.PACK_AB R153, R20, R6 ;  /* 0x000000061499723e */ /* 0x000fe400000000ff */
[----:B------:R-:W-:Y:S02]  /*4c00*/  F2FP.F16.F32.PACK_AB R154, R19, R18 ;  /* 0x00000012139a723e */ /* 0x000fe400000000ff */
[----:B------:R-:W-:Y:S01]  /*4c10*/  F2FP.F16.F32.PACK_AB R155, R212, R21 ;  /* 0x00000015d49b723e */ /* 0x000fe200000000ff */
        /* <DEDUP_REMOVED lines=22> */
[----:B------:R-:W-:Y:S02]  /*4d80*/  F2FP.F16.F32.PACK_AB R152, R9, R11 ;  /* 0x0000000b0998723e */ /* 0x000fe400000000ff */
[----:B------:R-:W-:Y:S02]  /*4d90*/  F2FP.F16.F32.PACK_AB R153, R22, R8 ;  /* 0x000000081699723e */ /* 0x000fe400000000ff */
[----:B------:R-:W-:Y:S02]  /*4da0*/  F2FP.F16.F32.PACK_AB R154, R185, R184 ;  /* 0x000000b8b99a723e */ /* 0x000fe400000000ff */
[----:B------:R-:W-:-:S04]  /*4db0*/  F2FP.F16.F32.PACK_AB R155, R186, R187 ;  /* 0x000000bbba9b723e */ /* 0x000fc800000000ff */
[----:B------:R-:W-:-:S06]  /*4dc0*/  WARPGROUP.ARRIVE ;  /* 0x00000000000079c5 */ /* 0x000fcc0000000000 */
[----:B------:R-:W-:Y:S03]  /*4dd0*/  HGMMA.64x128x16.F32 R24, R152, gdesc[UR4].tnspB, R24, gsb0 ;  /* 0x41e0000498187df0 */ /* 0x000fe60008000818 */
[----:B------:R-:W3:Y:S01]  /*4de0*/  S2R R166, SR_CgaCtaId ;  /* 0x0000000000a67919 */ /* 0x000ee20000008800 */
[----:B------:R-:W-:Y:S01]  /*4df0*/  MOV R165, 0x400 ;  /* 0x0000040000a57802 */ /* 0x000fe20000000f00 */
[----:B--2---:R-:W-:Y:S01]  /*4e00*/  IMAD R4, R164, 0x4000, R232 ;  /* 0x00004000a4047824 */ /* 0x004fe200078e02e8 */
[----:B------:R-:W-:Y:S02]  /*4e10*/  WARPGROUP.DEPBAR.LE gsb0, 0x0 ;  /* 0x00008000000079c5 */ /* 0x000fe40000010000 */
[----:B------:R-:W-:Y:S02]  /*4e20*/  F2FP.F16.F32.PACK_AB R152, R169, R23 ;  /* 0x00000017a998723e */ /* 0x000fe400000000ff */
[----:B------:R-:W-:-:S02]  /*4e30*/  F2FP.F16.F32.PACK_AB R153, R160, R168 ;  /* 0x000000a8a099723e */ /* 0x000fc400000000ff */
[----:B------:R-:W-:Y:S02]  /*4e40*/  F2FP.F16.F32.PACK_AB R154, R157, R161 ;  /* 0x000000a19d9a723e */ /* 0x000fe400000000ff */
[----:B------:R-:W-:-:S04]  /*4e50*/  F2FP.F16.F32.PACK_AB R155, R223, R156 ;  /* 0x0000009cdf9b723e */ /* 0x000fc800000000ff */
        /* <DEDUP_REMOVED lines=270> */
.L_x_3857:
[----:B------:R-:W-:Y:S01]  /*5f40*/  LOP3.LUT R235, R235, 0x2800000, RZ, 0xfc, !PT ;  /* 0x02800000ebeb7812 */ /* 0x000fe200078efcff */
[----:B------:R-:W-:Y:S01]  /*5f50*/  VIADD R3, R2, 0x38840 ;  /* 0x0003884002037836 */ /* 0x000fe20000000000 */
[----:B------:R-:W2:Y:S01]  /*5f60*/  LDL R7, [R1+0x10] ;  /* 0x0000100001077983 */ /* 0x000ea20000100800 */
[----:B------:R-:W-:Y:S02]  /*5f70*/  UMOV UR7, 0x40000040 ;  /* 0x4000004000077882 */ /* 0x000fe40000000000 */
[----:B------:R-:W-:Y:S01]  /*5f80*/  IMAD R235, R0, 0x500, R235 ;  /* 0x0000050000eb7824 */ /* 0x000fe200078e02eb */
[----:B------:R-:W-:Y:S01]  /*5f90*/  PRMT R3, RZ, 0x654, R3 ;  /* 0x00000654ff037816 */ /* 0x000fe20000000003 */
[----:B------:R-:W1:Y:S03]  /*5fa0*/  S2R R5, SR_TID.X ;  /* 0x0000000000057919 */ /* 0x000e660000002100 */
[----:B------:R-:W-:Y:S01]  /*5fb0*/  R2UR UR4, R235 ;  /* 0x00000000eb0472ca */ /* 0x000fe200000e0000 */
[----:B------:R2:W-:Y:S01]  /*5fc0*/  SYNCS.ARRIVE.TRANS64.RED.A1T0 RZ, [R3+URZ], RZ ;  /* 0x000000ff03ff79a7 */ /* 0x0005e2000810043f */
[----:B------:R-:W-:-:S11]  /*5fd0*/  WARPGROUP.ARRIVE ;  /* 0x00000000000079c5 */ /* 0x000fd60000000000 */
[----:B------:R-:W-:Y:S02]  /*5fe0*/  UMOV UR6, UR4 ;  /* 0x0000000400067c82 */ /* 0x000fe40008000000 */
[----:B------:R-:W-:Y:S01]  /*5ff0*/  HGMMA.64x128x16.F32 R88, R208, gdesc[UR4].tnspB, R88, gsb0 ;  /* 0x41e00004d0587df0 */ /* 0x000fe20008000858 */
[----:B------:R-:W-:Y:S01]  /*6000*/  UIADD3 UR6, UR4, 0x80, URZ ;  /* 0x0000008004067890 */ /* 0x000fe2000fffe03f */
[----:B------:R-:W-:Y:S01]  /*6010*/  UMOV UR7, 0x40000040 ;  /* 0x4000004000077882 */ /* 0x000fe20000000000 */
[C---:B-1----:R-:W-:Y:S02]  /*6020*/  VIADD R4, R5.reuse, 0xffffff80 ;  /* 0xffffff8005047836 */ /* 0x042fe40000000000 */
[----:B------:R-:W-:Y:S01]  /*6030*/  VIADD R6, R5, 0xffffff80 ;  /* 0xffffff8005067836 */ /* 0x000fe20000000000 */
[----:B------:R-:W-:Y:S02]  /*6040*/  SHF.R.U32.HI R5, RZ, 0x7, R5 ;  /* 0x00000007ff057819 */ /* 0x000fe40000011605 */
[----:B------:R-:W-:-:S04]  /*6050*/  SHF.R.S32.HI R4, RZ, 0x1f, R4 ;  /* 0x0000001fff047819 */ /* 0x000fc80000011404 */
[----:B------:R-:W-:-:S04]  /*6060*/  LEA.HI R4, R4, R6, RZ, 0x7 ;  /* 0x0000000604047211 */ /* 0x000fc800078f38ff */
[----:B------:R-:W-:Y:S01]  /*6070*/  SHF.R.S32.HI R4, RZ, 0x7, R4 ;  /* 0x00000007ff047819 */ /* 0x000fe20000011404 */
[----:B------:R-:W-:Y:S02]  /*6080*/  WARPGROUP.DEPBAR.LE gsb0, 0x0 ;  /* 0x00008000000079c5 */ /* 0x000fe40000010000 */
[----:B------:R-:W-:-:S06]  /*6090*/  WARPGROUP.ARRIVE ;  /* 0x00000000000079c5 */ /* 0x000fcc0000000000 */
[----:B------:R-:W-:Y:S01]  /*60a0*/  HGMMA.64x128x16.F32 R88, R204, gdesc[UR4].tnspB, R88, gsb0 ;  /* 0x41e00004cc587df0 */ /* 0x000fe20008000858 */
[----:B------:R-:W-:Y:S01]  /*60b0*/  UIADD3 UR6, UR4, 0x100, URZ ;  /* 0x0000010004067890 */ /* 0x000fe2000fffe03f */
[----:B------:R-:W-:Y:S01]  /*60c0*/  UMOV UR7, 0x40000040 ;  /* 0x4000004000077882 */ /* 0x000fe20000000000 */
[----:B--2---:R-:W-:Y:S02]  /*60d0*/  IMAD R3, R4, 0x1400, R7 ;  /* 0x0000140004037824 */ /* 0x004fe400078e0207 */
[----:B------:R-:W-:Y:S02]  /*60e0*/  VIADD R4, R5, 0x9 ;  /* 0x0000000905047836 */ /* 0x000fe40000000000 */
[----:B------:R-:W-:Y:S01]  /*60f0*/  IMAD R3, R3, 0x4, R232 ;  /* 0x0000000403037824 */ /* 0x000fe200078e02e8 */
        /* <DEDUP_REMOVED lines=36> */
.L_x_3858:
[----:B-1----:R-:W2:Y:S01]  /*6340*/  LDL R3, [R1+0x14] ;  /* 0x0000140001037983 */ /* 0x002ea20000100800 */
[----:B------:R-:W-:Y:S02]  /*6350*/  VIADD R236, R236, 0x1 ;  /* 0x00000001ecec7836 */ /* 0x000fe40000000000 */
[----:B------:R-:W-:Y:S02]  /*6360*/  VIADD R2, R2, 0x38820 ;  /* 0x0003882002027836 */ /* 0x000fe40000000000 */
[----:B------:R-:W-:-:S03]  /*6370*/  VIADD R0, R0, 0x1 ;  /* 0x0000000100007836 */ /* 0x000fc60000000000 */
[----:B------:R-:W-:Y:S02]  /*6380*/  PRMT R2, RZ, 0x654, R2 ;  /* 0x00000654ff027816 */ /* 0x000fe40000000002 */
[C---:B------:R-:W-:Y:S02]  /*6390*/  ISETP.NE.AND P0, PT, R0.reuse, 0x2, PT ;  /* 0x000000020000780c */ /* 0x040fe40003f05270 */
[----:B------:R1:W-:Y:S02]  /*63a0*/  SYNCS.ARRIVE.TRANS64.RED.A1T0 RZ, [R2+URZ], RZ ;  /* 0x000000ff02ff79a7 */ /* 0x0003e4000810043f */
[----:B------:R-:W-:Y:S02]  /*63b0*/  SEL R0, R0, RZ, P0 ;  /* 0x000000ff00007207 */ /* 0x000fe40000000000 */
[----:B-1----:R-:W-:-:S04]  /*63c0*/  SEL R2, RZ, 0x1, P0 ;  /* 0x00000001ff027807 */ /* 0x002fc80000000000 */
[----:B------:R-:W-:Y:S02]  /*63d0*/  LOP3.LUT R237, R237, R2, RZ, 0x3c, !PT ;  /* 0x00000002eded7212 */ /* 0x000fe400078e3cff */
[----:B--2---:R-:W-:-:S13]  /*63e0*/  ISETP.GE.AND P1, PT, R236, R3, PT ;  /* 0x00000003ec00720c */ /* 0x004fda0003f26270 */
[----:B------:R-:W-:Y:S05]  /*63f0*/  @!P1 BRA `(.L_x_3859) ;  /* 0xffffffb000f49947 */ /* 0x000fea000383ffff */
.L_x_3848:
[----:B------:R-:W2:Y:S01]  /*6400*/  LDL.LU R7, [R1+0x10] ;  /* 0x0000100001077983 */ /* 0x000ea20000300800 */
[----:B------:R-:W3:Y:S01]  /*6410*/  S2UR UR8, SR_CTAID.Y ;  /* 0x00000000000879c3 */ /* 0x000ee20000002600 */
[----:B------:R-:W-:Y:S01]  /*6420*/  ULDC UR5, c[0x0][0x850] ;  /* 0x0002140000057ab9 */ /* 0x000fe20000000800 */
[----:B------:R-:W-:Y:S01]  /*6430*/  ULDC.64 UR10, c[0x0][0x818] ;  /* 0x00020600000a7ab9 */ /* 0x000fe20000000a00 */
[----:B------:R-:W-:Y:S01]  /*6440*/  UISETP.NE.AND UP0, UPT, UR5, 0x1, UPT ;  /* 0x000000010500788c */ /* 0x000fe2000bf05270 */
[----:B------:R-:W4:Y:S01]  /*6450*/  S2R R0, SR_TID.X ;  /* 0x0000000000007919 */ /* 0x000f220000002100 */
[----:B------:R-:W-:Y:S01]  /*6460*/  ULDC.64 UR12, c[0x0][0x840] ;  /* 0x00021000000c7ab9 */ /* 0x000fe20000000a00 */
[----:B------:R-:W-:Y:S02]  /*6470*/  MOV R14, 0x400 ;  /* 0x00000400000e7802 */ /* 0x000fe40000000f00 */
[----:B------:R-:W5:Y:S01]  /*6480*/  S2UR UR4, SR_CTAID.X ;  /* 0x00000000000479c3 */ /* 0x000f620000002500 */
[----:B------:R-:W1:Y:S05]  /*6490*/  S2R R15, SR_CgaCtaId ;  /* 0x00000000000f7919 */ /* 0x000e6a0000008800 */
[----:B------:R-:W-:Y:S01]  /*64a0*/  @UP0 ULDC UR6, c[0x0][0x854] ;  /* 0x0002150000060ab9 */ /* 0x000fe20000000800 */
[----:B------:R-:W-:Y:S01]  /*64b0*/  @UP0 ULDC UR9, c[0x0][0x858] ;  /* 0x0002160000090ab9 */ /* 0x000fe20000000800 */
[----:B------:R-:W1:Y:S01]  /*64c0*/  S2UR UR16, SR_CTAID.Z ;  /* 0x00000000001079c3 */ /* 0x000e620000002700 */
[----:B---3--:R-:W-:-:S07]  /*64d0*/  UIMAD.WIDE.U32 UR6, UR8, UR6, URZ ;  /* 0x00000006080672a5 */ /* 0x008fce000f8e003f */
[----:B------:R-:W3:Y:S01]  /*64e0*/  LDC.64 R12, c[0x0][0x848] ;  /* 0x00021200ff0c7b82 */ /* 0x000ee20000000a00 */
[----:B------:R-:W-:Y:S02]  /*64f0*/  @UP0 USHF.R.U32.HI UR8, URZ, UR9, UR7 ;  /* 0x000000093f080299 */ /* 0x000fe40008011607 */
[----:B-----5:R-:W-:-:S05]  /*6500*/  USHF.L.U32 UR4, UR4, 0xe, URZ ;  /* 0x0000000e04047899 */ /* 0x020fca000800063f */
[----:B------:R-:W5:Y:S01]  /*6510*/  LDC.64 R10, c[0x0][0x820] ;  /* 0x00020800ff0a7b82 */ /* 0x000f620000000a00 */
[----:B------:R-:W-:Y:S02]  /*6520*/  USHF.R.S32.HI UR6, URZ, 0x1f, UR8 ;  /* 0x0000001f3f067899 */ /* 0x000fe40008011408 */
[----:B------:R-:W-:Y:S01]  /*6530*/  USHF.R.S32.HI UR5, URZ, 0x1f, UR4 ;  /* 0x0000001f3f057899 */ /* 0x000fe20008011404 */
[C---:B----4-:R-:W-:Y:S01]  /*6540*/  VIADD R6, R0.reuse, 0xffffff80 ;  /* 0xffffff8000067836 */ /* 0x050fe20000000000 */
[----:B------:R-:W-:Y:S01]  /*6550*/  UIMAD UR7, UR6, UR10, URZ ;  /* 0x0000000a060772a4 */ /* 0x000fe2000f8e023f */
[----:B------:R-:W-:Y:S01]  /*6560*/  VIADD R0, R0, 0xffffff80 ;  /* 0xffffff8000007836 */ /* 0x000fe20000000000 */
[----:B------:R-:W-:Y:S01]  /*6570*/  UIMAD UR6, UR6, UR12, URZ ;  /* 0x0000000c060672a4 */ /* 0x000fe2000f8e023f */
[----:B-1----:R-:W-:Y:S01]  /*6580*/  LEA R14, R15, R14, 0x18 ;  /* 0x0000000e0f0e7211 */ /* 0x002fe200078ec0ff */
[----:B------:R-:W-:Y:S02]  /*6590*/  UIMAD.WIDE.U32 UR14, UR8, UR10, UR4 ;  /* 0x0000000a080e72a5 */ /* 0x000fe4000f8e0004 */
[----:B------:R-:W-:Y:S01]  /*65a0*/  UIMAD.WIDE.U32 UR4, UR8, UR12, UR4 ;  /* 0x0000000c080472a5 */ /* 0x000fe2000f8e0004 */
[----:B------:R-:W-:Y:S01]  /*65b0*/  SHF.R.S32.HI R0, RZ, 0x1f, R0 ;  /* 0x0000001fff007819 */ /* 0x000fe20000011400 */
[----:B------:R-:W-:-:S02]  /*65c0*/  UIMAD UR6, UR8, UR13, UR6 ;  /* 0x0000000d080672a4 */ /* 0x000fc4000f8e0206 */
[----:B------:R-:W-:Y:S01]  /*65d0*/  UIMAD UR7, UR8, UR11, UR7 ;  /* 0x0000000b080772a4 */ /* 0x000fe2000f8e0207 */
[----:B------:R-:W-:Y:S01]  /*65e0*/  LEA.HI R0, R0, R6, RZ, 0x7 ;  /* 0x0000000600007211 */ /* 0x000fe200078f38ff */
[----:B------:R-:W-:Y:S02]  /*65f0*/  UIADD3 UR6, UR5, UR6, URZ ;  /* 0x0000000605067290 */ /* 0x000fe4000fffe03f */
[----:B------:R-:W-:Y:S01]  /*6600*/  IMAD.U32 R5, RZ, RZ, UR5 ;  /* 0x00000005ff057e24 */ /* 0x000fe2000f8e00ff */
[----:B------:R-:W-:Y:S01]  /*6610*/  USHF.R.S32.HI UR8, URZ, 0x1f, UR16 ;  /* 0x0000001f3f087899 */ /* 0x000fe20008011410 */
[----:B------:R-:W-:Y:S01]  /*6620*/  IMAD.U32 R4, RZ, RZ, UR4 ;  /* 0x00000004ff047e24 */ /* 0x000fe2000f8e00ff */
[----:B------:R-:W-:Y:S01]  /*6630*/  UIADD3 UR7, UR15, UR7, URZ ;  /* 0x000000070f077290 */ /* 0x000fe2000fffe03f */
[----:B------:R-:W-:Y:S01]  /*6640*/  SHF.R.S32.HI R0, RZ, 0x7, R0 ;  /* 0x00000007ff007819 */ /* 0x000fe20000011400 */
[----:B------:R-:W-:Y:S01]  /*6650*/  IMAD.U32 R5, RZ, RZ, UR6 ;  /* 0x00000006ff057e24 */ /* 0x000fe2000f8e00ff */
[----:B------:R-:W-:Y:S01]  /*6660*/  ULDC UR4, c[0x0][0x740] ;  /* 0x0001d00000047ab9 */ /* 0x000fe20000000800 */
[----:B---3--:R-:W-:-:S02]  /*6670*/  IMAD R8, R12, UR8, RZ ;  /* 0x000000080c087c24 */ /* 0x008fc4000f8e02ff */
[----:B------:R-:W-:Y:S01]  /*6680*/  FMUL.FTZ R88, R88, UR4 ;  /* 0x0000000458587c20 */ /* 0x000fe20008410000 */
[----:B------:R-:W-:-:S04]  /*6690*/  IMAD.WIDE.U32 R4, R12, UR16, R4 ;  /* 0x000000100c047c25 */ /* 0x000fc8000f8e0004 */
[----:B------:R-:W-:Y:S01]  /*66a0*/  FMUL.FTZ R89, R89, UR4 ;  /* 0x0000000459597c20 */ /* 0x000fe20008410000 */
[----:B------:R-:W1:Y:S01]  /*66b0*/  S2R R12, SR_TID.X ;  /* 0x00000000000c7919 */ /* 0x000e620000002100 */
[----:B------:R-:W-:Y:S01]  /*66c0*/  FMUL.FTZ R90, R90, UR4 ;  /* 0x000000045a5a7c20 */ /* 0x000fe20008410000 */
[----:B------:R-:W-:Y:S02]  /*66d0*/  IMAD.U32 R3, RZ, RZ, UR15 ;  /* 0x0000000fff037e24 */ /* 0x000fe4000f8e00ff */
[----:B------:R-:W-:Y:S01]  /*66e0*/  FMUL.FTZ R91, R91, UR4 ;  /* 0x000000045b5b7c20 */ /* 0x000fe20008410000 */
[----:B------:R-:W-:Y:S02]  /*66f0*/  IMAD.U32 R2, RZ, RZ, UR14 ;  /* 0x0000000eff027e24 */ /* 0x000fe4000f8e00ff */
[----:B------:R-:W-:Y:S01]  /*6700*/  FMUL.FTZ R92, R92, UR4 ;  /* 0x000000045c5c7c20 */ /* 0x000fe20008410000 */
[----:B------:R-:W-:Y:S02]  /*6710*/  IMAD.U32 R3, RZ, RZ, UR7 ;  /* 0x00000007ff037e24 */ /* 0x000fe4000f8e00ff */
[----:B------:R-:W-:Y:S01]  /*6720*/  FMUL.FTZ R93, R93, UR4 ;  /* 0x000000045d5d7c20 */ /* 0x000fe20008410000 */
[----:B-----5:R-:W-:-:S02]  /*6730*/  IMAD R6, R10, UR8, RZ ;  /* 0x000000080a067c24 */ /* 0x020fc4000f8e02ff */
[----:B------:R-:W-:Y:S01]  /*6740*/  FMUL.FTZ R94, R94, UR4 ;  /* 0x000000045e5e7c20 */ /* 0x000fe20008410000 */
[----:B------:R-:W-:-:S04]  /*6750*/  IMAD.WIDE.U32 R2, R10, UR16, R2 ;  /* 0x000000100a027c25 */ /* 0x000fc8000f8e0002 */
[----:B------:R-:W-:Y:S01]  /*6760*/  FMUL.FTZ R95, R95, UR4 ;  /* 0x000000045f5f7c20 */ /* 0x000fe20008410000 */
[----:B------:R-:W-:Y:S01]  /*6770*/  FMUL.FTZ R96, R96, UR4 ;  /* 0x0000000460607c20 */ /* 0x000fe20008410000 */
[----:B------:R-:W-:Y:S01]  /*6780*/  FMUL.FTZ R97, R97, UR4 ;  /* 0x0000000461617c20 */ /* 0x000fe20008410000 */
[----:B------:R-:W-:Y:S02]  /*6790*/  IMAD R9, R13, UR16, R8 ;  /* 0x000000100d097c24 */ /* 0x000fe4000f8e0208 */
        /* <DEDUP_REMOVED lines=54> */
[----:B--2---:R-:W-:-:S02]  /*6b00*/  IMAD R0, R0, 0x2000, R7 ;  /* 0x0000200000007824 */ /* 0x004fc400078e0207 */
[----:B------:R-:W-:Y:S01]  /*6b10*/  IMAD R7, R11, UR16, R6 ;  /* 0x000000100b077c24 */ /* 0x000fe2000f8e0206 */
[----:B------:R-:W-:Y:S05]  /*6b20*/  WARPSYNC.ALL ;  /* 0x0000000000007948 */ /* 0x000fea0003800000 */
[----:B------:R-:W-:Y:S02]  /*6b30*/  IMAD R0, R0, 0x4, R14 ;  /* 0x0000000400007824 */ /* 0x000fe400078e020e */
[----:B------:R-:W-:Y:S02]  /*6b40*/  IMAD.IADD R7, R3, 0x1, R7 ;  /* 0x0000000103077824 */ /* 0x000fe400078e0207 */
[----:B------:R-:W-:Y:S01]  /*6b50*/  IMAD.IADD R6, R5, 0x1, R9 ;  /* 0x0000000105067824 */ /* 0x000fe200078e0209 */
[----:B------:R-:W-:Y:S01]  /*6b60*/  BAR.SYNC.DEFER_BLOCKING 0x1, 0x100 ;  /* 0x0044000000007b1d */ /* 0x000fe20000010000 */
[----:B-1----:R-:W-:-:S07]  /*6b70*/  ISETP.NE.AND P1, PT, R12, 0x80, PT ;  /* 0x000000800c00780c */ /* 0x002fce0003f25270 */
        /* <DEDUP_REMOVED lines=38> */
.L_x_3862:
[----:B------:R-:W-:Y:S01]  /*6de0*/  @P0 ELECT P2, URZ, PT ;  /* 0x00000000003f082f */ /* 0x000fe20003840000 */
[----:B------:R1:W-:-:S12]  /*6df0*/  UBLKRED.G.S.ADD.F32.RN [UR4], [UR6], UR7, desc[UR8] ;  /* 0x00000804060073bb */ /* 0x0003d800080a1407 */
[----:B------:R-:W-:Y:S02]  /*6e00*/  @P2 PLOP3.LUT P0, PT, P2, PT, PT, 0x8, 0x0 ;  /* 0x000000000000281c */ /* 0x000fe4000170e170 */
[----:B------:R-:W-:-:S11]  /*6e10*/  PLOP3.LUT P2, PT, PT, PT, PT, 0x8, 0x0 ;  /* 0x000000000000781c */ /* 0x000fd60003f4e170 */
[----:B-1----:R-:W-:Y:S05]  /*6e20*/  @P0 BRA.U.ANY `(.L_x_3862) ;  /* 0xfffffffd00ec0947 */ /* 0x002fea000393ffff */
[----:B------:R0:W-:Y:S01]  /*6e30*/  UTMACMDFLUSH ;  /* 0x00000000000079b7 */ /* 0x0001e20000000000 */
[----:B------:R-:W-:-:S04]  /*6e40*/  DEPBAR.LE SB0, 0x0 ;  /* 0x000080000000791a */ /* 0x000fc80000000000 */
.L_x_3861:
[----:B------:R-:W-:Y:S05]  /*6e50*/  BSYNC B0 ;  /* 0x0000000000007941 */ /* 0x000fea0003800000 */
.L_x_3860:
        /* <DEDUP_REMOVED lines=25> */
[----:B------:R-:W1:Y:S01]  /*6ff0*/  S2R R3, SR_CgaCtaId ;  /* 0x0000000000037919 */ /* 0x000e620000008800 */
[----:B------:R-:W-:Y:S01]  /*7000*/  MOV R2, 0x400 ;  /* 0x0000040000027802 */ /* 0x000fe20000000f00 */
[----:B------:R-:W-:Y:S01]  /*7010*/  UMOV UR7, 0x1000 ;  /* 0x0000100000077882 */ /* 0x000fe20000000000 */
[----:B------:R-:W-:Y:S01]  /*7020*/  R2UR UR4, R8 ;  /* 0x00000000080472ca */ /* 0x000fe200000e0000 */
[----:B------:R-:W-:Y:S01]  /*7030*/  UMOV UR8, 0x0 ;  /* 0x0000000000087882 */ /* 0x000fe20000000000 */
[----:B------:R-:W-:Y:S01]  /*7040*/  R2UR UR5, R7 ;  /* 0x00000000070572ca */ /* 0x000fe200000e0000 */
[----:B------:R-:W-:Y:S01]  /*7050*/  UMOV UR9, 0x14f00000 ;  /* 0x14f0000000097882 */ /* 0x000fe20000000000 */
[----:B------:R-:W-:Y:S02]  /*7060*/  PLOP3.LUT P0, PT, PT, PT, PT, 0x80, 0x0 ;  /* 0x000000000000781c */ /* 0x000fe40003f0f070 */
[----:B-1----:R-:W-:-:S04]  /*7070*/  LEA R2, R3, R2, 0x18 ;  /* 0x0000000203027211 */ /* 0x002fc800078ec0ff */
[----:B------:R-:W-:-:S15]  /*7080*/  R2UR UR6, R2 ;  /* 0x00000000020672ca */ /* 0x000fde00000e0000 */
.L_x_3863:
        /* <DEDUP_REMOVED lines=8> */
.L_x_3838:
        /* <DEDUP_REMOVED lines=51> */
.L_x_3878:
        /* <DEDUP_REMOVED lines=21> */
.L_x_3867:
[----:B------:R-:W-:Y:S05]  /*7590*/  BSYNC B0 ;  /* 0x0000000000007941 */ /* 0x000fea0003800000 */
.L_x_3866:
        /* <DEDUP_REMOVED lines=13> */
.L_x_3869:
[----:B------:R-:W-:Y:S05]  /*7670*/  BSYNC B0 ;  /* 0x0000000000007941 */ /* 0x000fea0003800000 */
.L_x_3868:
[----:B------:R-:W-:Y:S06]  /*7680*/  BAR.ARV 0xa, 0xa0 ;  /* 0x0282800000007b1d */ /* 0x000fec0000002000 */
[----:B------:R-:W-:Y:S04]  /*7690*/  BSSY B0, `(.L_x_3870) ;  /* 0x0000003000007945 */ /* 0x000fe80003800000 */
[----:B------:R-:W-:Y:S05]  /*76a0*/  @!P0 BRA `(.L_x_3871) ;  /* 0x0000000000048947 */ /* 0x000fea0003800000 */
[----:B------:R-:W-:-:S04]  /*76b0*/  DEPBAR.LE SB0, 0x0 ;  /* 0x000080000000791a */ /* 0x000fc80000000000 */
.L_x_3871:
[----:B------:R-:W-:Y:S05]  /*76c0*/  BSYNC B0 ;  /* 0x0000000000007941 */ /* 0x000fea0003800000 */
.L_x_3870:
        /* <DEDUP_REMOVED lines=13> */
.L_x_3873:
[----:B------:R-:W-:Y:S05]  /*77a0*/  BSYNC B0 ;  /* 0x0000000000007941 */ /* 0x000fea0003800000 */
.L_x_3872:
        /* <DEDUP_REMOVED lines=13> */
.L_x_3875:
[----:B------:R-:W-:Y:S05]  /*7880*/  BSYNC B0 ;  /* 0x0000000000007941 */ /* 0x000fea0003800000 */
.L_x_3874:
[----:B------:R-:W-:Y:S01]  /*7890*/  VIADD R0, R0, 0xfffffffe ;  /* 0xfffffffe00007836 */ /* 0x000fe20000000000 */
[----:B------:R-:W-:Y:S06]  /*78a0*/  BAR.ARV 0xa, 0xa0 ;  /* 0x0282800000007b1d */ /* 0x000fec0000002000 */
[----:B------:R-:W-:Y:S01]  /*78b0*/  BSSY B0, `(.L_x_3876) ;  /* 0x0000004000007945 */ /* 0x000fe20003800000 */
[----:B------:R-:W-:-:S03]  /*78c0*/  ISETP.NE.AND P1, PT, R0, RZ, PT ;  /* 0x000000ff0000720c */ /* 0x000fc60003f25270 */
[----:B------:R-:W-:Y:S10]  /*78d0*/  @!P0 BRA `(.L_x_3877) ;  /* 0x0000000000048947 */ /* 0x000ff40003800000 */
[----:B------:R-:W-:-:S04]  /*78e0*/  DEPBAR.LE SB0, 0x0 ;  /* 0x000080000000791a */ /* 0x000fc80000000000 */
.L_x_3877:
[----:B------:R-:W-:Y:S05]  /*78f0*/  BSYNC B0 ;  /* 0x0000000000007941 */ /* 0x000fea0003800000 */
.L_x_3876:
[----:B------:R-:W-:Y:S06]  /*7900*/  BAR.ARV 0xb, 0xa0 ;  /* 0x02c2800000007b1d */ /* 0x000fec0000002000 */
[----:B------:R-:W-:Y:S02]  /*7910*/  UIADD3 UR5, UR5, 0x2, URZ ;  /* 0x0000000205057890 */ /* 0x000fe4000fffe03f */
[----:B------:R-:W-:Y:S01]  /*7920*/  UIADD3 UR4, UR4, 0x1, URZ ;  /* 0x0000000104047890 */ /* 0x000fe2000fffe03f */
[----:B------:R-:W-:Y:S11]  /*7930*/  @P1 BRA `(.L_x_3878) ;  /* 0xfffffff800c01947 */ /* 0x000ff6000383ffff */
[----:B------:R-:W-:-:S12]  /*7940*/  UIADD3 UR4, UR9, 0x5000, URZ ;  /* 0x0000500009047890 */ /* 0x000fd8000fffe03f */
.L_x_3865:
        /* <DEDUP_REMOVED lines=19> */
.L_x_3880:
[----:B------:R-:W-:Y:S05]  /*7a80*/  BSYNC B0 ;  /* 0x0000000000007941 */ /* 0x000fea0003800000 */
.L_x_3879:
        /* <DEDUP_REMOVED lines=19> */
.L_x_3882:
[----:B------:R-:W-:Y:S05]  /*7bc0*/  BSYNC B0 ;  /* 0x0000000000007941 */ /* 0x000fea0003800000 */
.L_x_3881:
[----:B------:R-:W-:Y:S06]  /*7bd0*/  BAR.ARV 0xa, 0xa0 ;  /* 0x0282800000007b1d */ /* 0x000fec0000002000 */
[----:B------:R-:W-:Y:S04]  /*7be0*/  BSSY B0, `(.L_x_3883) ;  /* 0x0000003000007945 */ /* 0x000fe80003800000 */
[----:B------:R-:W-:Y:S05]  /*7bf0*/  @!P0 BRA `(.L_x_3884) ;  /* 0x0000000000048947 */ /* 0x000fea0003800000 */
[----:B------:R-:W-:-:S04]  /*7c00*/  DEPBAR.LE SB0, 0x0 ;  /* 0x000080000000791a */ /* 0x000fc80000000000 */
.L_x_3884:
[----:B------:R-:W-:Y:S05]  /*7c10*/  BSYNC B0 ;  /* 0x0000000000007941 */ /* 0x000fea0003800000 */
.L_x_3883:
[----:B------:R-:W-:Y:S06]  /*7c20*/  BAR.ARV 0xb, 0xa0 ;  /* 0x02c2800000007b1d */ /* 0x000fec0000002000 */
[----:B------:R-:W-:Y:S05]  /*7c30*/  BRA `(.L_x_3840) ;  /* 0x0000001c00547947 */ /* 0x000fea0003800000 */
.L_x_3864:
        /* <DEDUP_REMOVED lines=55> */
.L_x_3915:
        /* <DEDUP_REMOVED lines=10> */
.L_x_3888:
        /* <DEDUP_REMOVED lines=84> */
.L_x_3899:
[----:B------:R-:W-:-:S04]  /*8590*/  SHF.L.U32 R21, R18, 0x1f, RZ ;  /* 0x0000001f12157819 */ /* 0x000fc800000006ff */
[----:B-1----:R-:W1:Y:S02]  /*85a0*/  SYNCS.PHASECHK.TRANS64.TRYWAIT P1, [R20+URZ+0x38840], R21 ;  /* 0x03884015140075a7 */ /* 0x002e64000802017f */
[----:B-12---:R-:W-:Y:S05]  /*85b0*/  @!P1 BRA `(.L_x_3891) ;  /* 0x0000001400789947 */ /* 0x006fea0003800000 */
.L_x_3916:
[----:B------:R-:W-:Y:S05]  /*85c0*/  @P0 BRA `(.L_x_3892) ;  /* 0x0000000000140947 */ /* 0x000fea0003800000 */
[----:B------:R-:W-:Y:S01]  /*85d0*/  ISETP.NE.AND P1, PT, R12, RZ, PT ;  /* 0x000000ff0c00720c */ /* 0x000fe20003f25270 */
[----:B------:R-:W-:-:S04]  /*85e0*/  IMAD.MOV.U32 R3, RZ, RZ, 0x5140 ;  /* 0x00005140ff037424 */ /* 0x000fc800078e00ff */
[----:B------:R2:W-:Y:S08]  /*85f0*/  SYNCS.ARRIVE.TRANS64 RZ, [R20+URZ+0x38830], R3 ;  /* 0x0388300314ff79a7 */ /* 0x0005f0000800003f */
[----:B------:R-:W-:Y:S05]  /*8600*/  @!P1 BRA `(.L_x_3892) ;  /* 0x0000000000049947 */ /* 0x000fea0003800000 */
[----:B------:R-:W-:Y:S01]  /*8610*/  BPT.TRAP 0x1 ;  /* 0x000000040000795c */ /* 0x000fe20000300000 */
.L_x_3892:
        /* <DEDUP_REMOVED lines=36> */
.L_x_3917:
[----:B------:R-:W-:Y:S05]  /*8860*/  @P0 BRA `(.L_x_3894) ;  /* 0x0000000000140947 */ /* 0x000fea0003800000 */
[----:B------:R-:W-:Y:S01]  /*8870*/  ISETP.NE.AND P1, PT, R12, RZ, PT ;  /* 0x000000ff0c00720c */ /* 0x000fe20003f25270 */
[----:B------:R-:W-:-:S04]  /*8880*/  IMAD.MOV.U32 R0, RZ, RZ, 0x5140 ;  /* 0x00005140ff007424 */ /* 0x000fc800078e00ff */
[----:B------:R4:W-:Y:S08]  /*8890*/  SYNCS.ARRIVE.TRANS64 RZ, [R20+URZ+0x38818], R0 ;  /* 0x0388180014ff79a7 */ /* 0x0009f0000800003f */
[----:B------:R-:W-:Y:S05]  /*88a0*/  @!P1 BRA `(.L_x_3894) ;  /* 0x0000000000049947 */ /* 0x000fea0003800000 */
[----:B------:R-:W-:Y:S01]  /*88b0*/  BPT.TRAP 0x1 ;  /* 0x000000040000795c */ /* 0x000fe20000300000 */
.L_x_3894:
        /* <DEDUP_REMOVED lines=27> */
.L_x_3918:
        /* <DEDUP_REMOVED lines=9> */
.L_x_3896:
        /* <DEDUP_REMOVED lines=31> */
.L_x_3920:
[----:B------:R-:W-:Y:S05]  /*8cf0*/  @P0 BRA `(.L_x_3898) ;  /* 0x0000000000140947 */ /* 0x000fea0003800000 */
[----:B------:R-:W-:Y:S01]  /*8d00*/  ISETP.NE.AND P1, PT, R12, RZ, PT ;  /* 0x000000ff0c00720c */ /* 0x000fe20003f25270 */
[----:B-1----:R-:W-:-:S04]  /*8d10*/  IMAD.MOV.U32 R5, RZ, RZ, 0x5140 ;  /* 0x00005140ff057424 */ /* 0x002fc800078e00ff */
[----:B------:R2:W-:Y:S08]  /*8d20*/  SYNCS.ARRIVE.TRANS64 RZ, [R20+URZ+0x38810], R5 ;  /* 0x0388100514ff79a7 */ /* 0x0005f0000800003f */
[----:B------:R-:W-:Y:S05]  /*8d30*/  @!P1 BRA `(.L_x_3898) ;  /* 0x0000000000049947 */ /* 0x000fea0003800000 */
[----:B------:R-:W-:Y:S01]  /*8d40*/  BPT.TRAP 0x1 ;  /* 0x000000040000795c */ /* 0x000fe20000300000 */
.L_x_3898:
        /* <DEDUP_REMOVED lines=28> */
.L_x_3890:
[----:B------:R-:W-:-:S13]  /*8f10*/  ISETP.NE.AND P1, PT, R10, RZ, PT ;  /* 0x000000ff0a00720c */ /* 0x000fda0003f25270 */
[----:B------:R-:W-:Y:S05]  /*8f20*/  @!P1 BRA `(.L_x_3889) ;  /* 0x0000000400289947 */ /* 0x000fea0003800000 */
[----:B------:R-:W-:-:S04]  /*8f30*/  SHF.L.U32 R9, R18, 0x1f, RZ ;  /* 0x0000001f12097819 */ /* 0x000fc800000006ff */
[----:B------:R-:W3:Y:S02]  /*8f40*/  SYNCS.PHASECHK.TRANS64.TRYWAIT P1, [R20+URZ+0x38840], R9 ;  /* 0x03884009140075a7 */ /* 0x000ee4000802017f */
[----:B---3--:R-:W-:Y:S05]  /*8f50*/  @!P1 BRA `(.L_x_3900) ;  /* 0x0000000c00649947 */ /* 0x008fea0003800000 */
.L_x_3921:
[----:B------:R-:W-:Y:S05]  /*8f60*/  @P0 BRA `(.L_x_3901) ;  /* 0x0000000000140947 */ /* 0x000fea0003800000 */
[----:B------:R-:W-:Y:S01]  /*8f70*/  ISETP.NE.AND P1, PT, R12, RZ, PT ;  /* 0x000000ff0c00720c */ /* 0x000fe20003f25270 */
[----:B-12---:R-:W-:-:S04]  /*8f80*/  IMAD.MOV.U32 R5, RZ, RZ, 0x5140 ;  /* 0x00005140ff057424 */ /* 0x006fc800078e00ff */
[----:B------:R4:W-:Y:S08]  /*8f90*/  SYNCS.ARRIVE.TRANS64 RZ, [R20+URZ+0x38830], R5 ;  /* 0x0388300514ff79a7 */ /* 0x0009f0000800003f */
[----:B------:R-:W-:Y:S05]  /*8fa0*/  @!P1 BRA `(.L_x_3901) ;  /* 0x0000000000049947 */ /* 0x000fea0003800000 */
[----:B------:R-:W-:Y:S01]  /*8fb0*/  BPT.TRAP 0x1 ;  /* 0x000000040000795c */ /* 0x000fe20000300000 */
.L_x_3901:
        /* <DEDUP_REMOVED lines=33> */
.L_x_3922:
[----:B------:R-:W-:Y:S05]  /*91d0*/  @P0 BRA `(.L_x_3903) ;  /* 0x0000000000140947 */ /* 0x000fea0003800000 */
[----:B------:R-:W-:Y:S01]  /*91e0*/  ISETP.NE.AND P0, PT, R12, RZ, PT ;  /* 0x000000ff0c00720c */ /* 0x000fe20003f05270 */
[----:B------:R-:W-:-:S04]  /*91f0*/  IMAD.MOV.U32 R5, RZ, RZ, 0x5140 ;  /* 0x00005140ff057424 */ /* 0x000fc800078e00ff */
[----:B------:R2:W-:Y:S08]  /*9200*/  SYNCS.ARRIVE.TRANS64 RZ, [R20+URZ+0x38818], R5 ;  /* 0x0388180514ff79a7 */ /* 0x0005f0000800003f */
[----:B------:R-:W-:Y:S05]  /*9210*/  @!P0 BRA `(.L_x_3903) ;  /* 0x0000000000048947 */ /* 0x000fea0003800000 */
[----:B------:R-:W-:Y:S01]  /*9220*/  BPT.TRAP 0x1 ;  /* 0x000000040000795c */ /* 0x000fe20000300000 */
.L_x_3903:
        /* <DEDUP_REMOVED lines=26> */
.L_x_3889:
[----:B------:R-:W-:Y:S01]  /*93d0*/  IMAD R4, R13, 0x8, R20 ;  /* 0x000000080d047824 */ /* 0x000fe200078e0214 */
[----:B------:R-:W-:Y:S01]  /*93e0*/  SHF.L.U32 R3, R18, 0x1f, RZ ;  /* 0x0000001f12037819 */ /* 0x000fe200000006ff */
[----:B------:R-:W4:Y:S03]  /*93f0*/  S2R R2, SR_TID.X ;  /* 0x0000000000027919 */ /* 0x000f260000002100 */
[----:B------:R-:W5:Y:S01]  /*9400*/  SYNCS.PHASECHK.TRANS64.TRYWAIT P0, [R4+URZ+0x38840], R3 ;  /* 0x03884003040075a7 */ /* 0x000f62000800017f */
[----:B----4-:R-:W-:-:S04]  /*9410*/  LOP3.LUT R2, R2, 0x7f, RZ, 0xc0, !PT ;  /* 0x0000007f02027812 */ /* 0x010fc800078ec0ff */
[----:B------:R-:W-:Y:S01]  /*9420*/  ISETP.NE.AND P1, PT, R2, RZ, PT ;  /* 0x000000ff0200720c */ /* 0x000fe20003f25270 */
[----:B-----5:R-:W-:-:S12]  /*9430*/  @!P0 BRA `(.L_x_3904) ;  /* 0x0000000800548947 */ /* 0x020fd80003800000 */
.L_x_3923:
[----:B------:R-:W-:Y:S05]  /*9440*/  @P1 BRA `(.L_x_3905) ;  /* 0x0000000000181947 */ /* 0x000fea0003800000 */
[----:B------:R-:W5:Y:S01]  /*9450*/  S2R R2, SR_TID.X ;  /* 0x0000000000027919 */ /* 0x000f620000002100 */
[----:B----4-:R-:W-:-:S04]  /*9460*/  IMAD.MOV.U32 R3, RZ, RZ, 0x5140 ;  /* 0x00005140ff037424 */ /* 0x010fc800078e00ff */
[----:B------:R4:W-:Y:S01]  /*9470*/  SYNCS.ARRIVE.TRANS64 RZ, [R4+URZ+0x38830], R3 ;  /* 0x0388300304ff79a7 */ /* 0x0009e2000800003f */
[----:B-----5:R-:W-:-:S13]  /*9480*/  LOP3.LUT P0, RZ, R2, 0x1f, RZ, 0xc0, !PT ;  /* 0x0000001f02ff7812 */ /* 0x020fda000780c0ff */
[----:B----4-:R-:W-:Y:S05]  /*9490*/  @!P0 BRA `(.L_x_3905) ;  /* 0x0000000000048947 */ /* 0x010fea0003800000 */
[----:B------:R-:W-:Y:S01]  /*94a0*/  BPT.TRAP 0x1 ;  /* 0x000000040000795c */ /* 0x000fe20000300000 */
.L_x_3905:
        /* <DEDUP_REMOVED lines=40> */
.L_x_3886:
[----:B------:R-:W-:Y:S05]  /*9730*/  BSYNC B0 ;  /* 0x0000000000007941 */ /* 0x000fea0003800000 */
.L_x_3885:
[----:B------:R-:W-:-:S03]  /*9740*/  UMOV UR6, 0xffffffff ;  /* 0xffffffff00067882 */ /* 0x000fc60000000000 */
[----:B------:R-:W-:Y:S05]  /*9750*/  BRA.DIV UR6, `(.L_x_3906) ;  /* 0x0000000606a07947 */ /* 0x000fea000b800000 */
[----:B------:R-:W-:-:S13]  /*9760*/  ELECT P0, URZ, PT ;  /* 0x00000000003f782f */ /* 0x000fda0003800000 */
.L_x_3926:
[----:B------:R-:W-:Y:S05]  /*9770*/  @!P0 BRA `(.L_x_3840) ;  /* 0x0000000000848947 */ /* 0x000fea0003800000 */
[----:B------:R-:W2:Y:S02]  /*9780*/  LDL.LU R2, [R1] ;  /* 0x0000000001027983 */ /* 0x000ea40000300800 */
[----:B--2---:R-:W-:-:S04]  /*9790*/  LOP3.LUT R2, R2, 0x2, RZ, 0xfc, !PT ;  /* 0x0000000202027812 */ /* 0x004fc800078efcff */
[----:B------:R-:W-:-:S13]  /*97a0*/  ISETP.NE.AND P0, PT, R2, 0x3, PT ;  /* 0x000000030200780c */ /* 0x000fda0003f05270 */
[----:B------:R-:W-:Y:S05]  /*97b0*/  @!P0 BRA `(.L_x_3907) ;  /* 0x0000000000048947 */ /* 0x000fea0003800000 */
[----:B------:R-:W-:Y:S01]  /*97c0*/  BPT.TRAP 0x1 ;  /* 0x000000040000795c */ /* 0x000fe20000300000 */
.L_x_3907:
        /* <DEDUP_REMOVED lines=15> */
.L_x_3927:
[----:B------:R-:W2:Y:S02]  /*98c0*/  SYNCS.PHASECHK.TRANS64.TRYWAIT P1, [R3+URZ], R2 ;  /* 0x00000002030075a7 */ /* 0x000ea4000802017f */
[----:B--2---:R-:W-:Y:S05]  /*98d0*/  @!P1 BRA `(.L_x_3909) ;  /* 0x0000000400789947 */ /* 0x004fea0003800000 */
.L_x_3928:
[----:B------:R-:W-:Y:S05]  /*98e0*/  @!P0 BRA `(.L_x_3910) ;  /* 0x0000000000048947 */ /* 0x000fea0003800000 */
[----:B------:R-:W-:Y:S01]  /*98f0*/  BPT.TRAP 0x1 ;  /* 0x000000040000795c */ /* 0x000fe20000300000 */
.L_x_3910:
[----:B--2---:R-:W-:-:S04]  /*9900*/  VIADD R3, R8, 0x38840 ;  /* 0x0003884008037836 */ /* 0x004fc80000000000 */
[----:B------:R-:W-:-:S04]  /*9910*/  IMAD R5, R0, 0x8, R3 ;  /* 0x0000000800057824 */ /* 0x000fc800078e0203 */
[----:B------:R-:W2:Y:S02]  /*9920*/  SYNCS.PHASECHK.TRANS64.TRYWAIT P0, [R5+URZ], R4 ;  /* 0x00000004050075a7 */ /* 0x000ea4000800017f */
[----:B--2---:R-:W-:Y:S05]  /*9930*/  @!P0 BRA `(.L_x_3911) ;  /* 0x0000000400748947 */ /* 0x004fea0003800000 */
.L_x_3929:
[----:B------:R-:W-:-:S07]  /*9940*/  IMAD R3, R6, 0x8, R3 ;  /* 0x0000000806037824 */ /* 0x000fce00078e0203 */
.L_x_3912:
[----:B---3--:R3:W4:Y:S02]  /*9950*/  SYNCS.PHASECHK.TRANS64.TRYWAIT P0, [R3+URZ], R2 ;  /* 0x00000002030075a7 */ /* 0x008724000800017f */
[----:B----4-:R-:W-:Y:S05]  /*9960*/  @!P0 NANOSLEEP.SYNCS 0x989680 ;  /* 0x009896800000895d */ /* 0x010fea0003900000 */
[----:B------:R-:W4:Y:S02]  /*9970*/  @!P0 SYNCS.PHASECHK.TRANS64 P0, [R3+URZ], R2 ;  /* 0x00000002030085a7 */ /* 0x000f24000800007f */
[----:B----4-:R-:W-:Y:S05]  /*9980*/  @!P0 BRA `(.L_x_3912) ;  /* 0xfffffffc00f08947 */ /* 0x010fea000383ffff */
.L_x_3840:
[----:B------:R-:W-:Y:S05]  /*9990*/  BSYNC B6 ;  /* 0x0000000000067941 */ /* 0x000fea0003800000 */
.L_x_3837:
[----:B------:R-:W-:Y:S05]  /*99a0*/  EXIT ;  /* 0x000000000000794d */ /* 0x000fea0003800000 */
.L_x_3845:
[----:B------:R-:W-:Y:S02]  /*99b0*/  IMAD.MOV.U32 R13, RZ, RZ, R17 ;  /* 0x000000ffff0d7224 */ /* 0x000fe400078e0011 */
[----:B------:R-:W-:Y:S02]  /*99c0*/  IMAD.MOV.U32 R12, RZ, RZ, RZ ;  /* 0x000000ffff0c7224 */ /* 0x000fe400078e00ff */
[----:B------:R-:W-:Y:S02]  /*99d0*/  IMAD.MOV.U32 R11, RZ, RZ, 0x1f ;  /* 0x0000001fff0b7424 */ /* 0x000fe400078e00ff */
[----:B------:R-:W-:-:S07]  /*99e0*/  IMAD.MOV.U32 R15, RZ, RZ, -0x1 ;  /* 0xffffffffff0f7424 */ /* 0x000fce00078e00ff */
[----:B------:R-:W-:Y:S05]  /*99f0*/  WARPSYNC.COLLECTIVE R15, `(.L_x_3913) ;  /* 0x000000000f087348 */ /* 0x000fea0003c00000 */
[----:B------:R1:W2:Y:S02]  /*9a00*/  SHFL.IDX P6, R14, R13, R12, R11 ;  /* 0x0000000c0d0e7389 */ /* 0x0002a400000c000b */
[----:B-12---:R-:W-:Y:S01]  /*9a10*/  ENDCOLLECTIVE ;  /* 0x000000000000791b */ /* 0x006fe20003800000 */
.L_x_3913:
[----:B------:R-:W-:Y:S05]  /*9a20*/  BRA `(.L_x_3914) ;  /* 0xffffff70004c7947 */ /* 0x000fea000383ffff */
.L_x_3847:
[----:B------:R-:W3:Y:S01]  /*9a30*/  S2R R2, SR_CgaCtaId ;  /* 0x0000000000027919 */ /* 0x000ee20000008800 */
[----:B--2---:R-:W-:-:S04]  /*9a40*/  MOV R0, 0x400 ;  /* 0x0000040000007802 */ /* 0x004fc80000000f00 */
[----:B---3--:R-:W-:-:S04]  /*9a50*/  LEA R0, R2, R0, 0x18 ;  /* 0x0000000002007211 */ /* 0x008fc800078ec0ff */
[----:B------:R2:W3:Y:S03]  /*9a60*/  SYNCS.PHASECHK.TRANS64.TRYWAIT P0, [R0+URZ+0x38800], R10 ;  /* 0x0388000a000075a7 */ /* 0x0004e6000800017f */
[----:B---3--:R-:W-:Y:S05]  /*9a70*/  @!P0 NANOSLEEP.SYNCS 0x989680 ;  /* 0x009896800000895d */ /* 0x008fea0003900000 */
[----:B------:R-:W3:Y:S02]  /*9a80*/  @!P0 SYNCS.PHASECHK.TRANS64 P0, [R0+URZ+0x38800], R10 ;  /* 0x0388000a000085a7 */ /* 0x000ee4000800007f */
[----:B---3--:R-:W-:Y:S05]  /*9a90*/  @!P0 BRA `(.L_x_3847) ;  /* 0xfffffffc00e48947 */ /* 0x008fea000383ffff */
[----:B------:R-:W-:Y:S05]  /*9aa0*/  BRA `(.L_x_3846) ;  /* 0xffffff7000987947 */ /* 0x000fea000383ffff */
.L_x_3852:
[----:B---3--:R3:W4:Y:S02]  /*9ab0*/  SYNCS.PHASECHK.TRANS64.TRYWAIT P1, [R2+URZ+0x38810], R153 ;  /* 0x03881099020075a7 */ /* 0x008724000802017f */
[----:B----4-:R-:W-:Y:S05]  /*9ac0*/  @!P1 NANOSLEEP.SYNCS 0x989680 ;  /* 0x009896800000995d */ /* 0x010fea0003900000 */
[----:B------:R-:W4:Y:S02]  /*9ad0*/  @!P1 SYNCS.PHASECHK.TRANS64 P1, [R2+URZ+0x38810], R153 ;  /* 0x03881099020095a7 */ /* 0x000f24000802007f */
[----:B----4-:R-:W-:Y:S05]  /*9ae0*/  @!P1 BRA `(.L_x_3852) ;  /* 0xfffffffc00f09947 */ /* 0x010fea000383ffff */
[----:B------:R-:W-:Y:S05]  /*9af0*/  BRA `(.L_x_3851) ;  /* 0xffffff7c00707947 */ /* 0x000fea000383ffff */
.L_x_3856:
[----:B------:R1:W1:Y:S02]  /*9b00*/  SYNCS.PHASECHK.TRANS64.TRYWAIT P1, [R2+URZ+0x38830], R153 ;  /* 0x03883099020075a7 */ /* 0x000264000802017f */
[----:B-1----:R-:W-:Y:S05]  /*9b10*/  @!P1 NANOSLEEP.SYNCS 0x989680 ;  /* 0x009896800000995d */ /* 0x002fea0003900000 */
[----:B------:R-:W1:Y:S02]  /*9b20*/  @!P1 SYNCS.PHASECHK.TRANS64 P1, [R2+URZ+0x38830], R153 ;  /* 0x03883099020095a7 */ /* 0x000e64000802007f */
[----:B-1----:R-:W-:Y:S05]  /*9b30*/  @!P1 BRA `(.L_x_3856) ;  /* 0xfffffffc00f09947 */ /* 0x002fea000383ffff */
[----:B------:R-:W-:Y:S05]  /*9b40*/  BRA `(.L_x_3855) ;  /* 0xffffff8c00fc7947 */ /* 0x000fea000383ffff */
.L_x_3887:
[----:B-1----:R1:W2:Y:S02]  /*9b50*/  SYNCS.PHASECHK.TRANS64.TRYWAIT P1, [R20+URZ+0x38820], R3 ;  /* 0x03882003140075a7 */ /* 0x0022a4000802017f */
[----:B--2---:R-:W-:Y:S05]  /*9b60*/  @!P1 NANOSLEEP.SYNCS 0x989680 ;  /* 0x009896800000995d */ /* 0x004fea0003900000 */
[----:B------:R-:W2:Y:S02]  /*9b70*/  @!P1 SYNCS.PHASECHK.TRANS64 P1, [R20+URZ+0x38820], R3 ;  /* 0x03882003140095a7 */ /* 0x000ea4000802007f */
[----:B--2---:R-:W-:Y:S05]  /*9b80*/  @!P1 BRA `(.L_x_3887) ;  /* 0xfffffffc00f09947 */ /* 0x004fea000383ffff */
[----:B------:R-:W-:Y:S05]  /*9b90*/  BRA `(.L_x_3915) ;  /* 0xffffffe400047947 */ /* 0x000fea000383ffff */
.L_x_3891:
[----:B-1----:R1:W2:Y:S02]  /*9ba0*/  SYNCS.PHASECHK.TRANS64.TRYWAIT P1, [R20+URZ+0x38840], R21 ;  /* 0x03884015140075a7 */ /* 0x0022a4000802017f */
[----:B--2---:R-:W-:Y:S05]  /*9bb0*/  @!P1 NANOSLEEP.SYNCS 0x989680 ;  /* 0x009896800000995d */ /* 0x004fea0003900000 */
[----:B------:R-:W2:Y:S02]  /*9bc0*/  @!P1 SYNCS.PHASECHK.TRANS64 P1, [R20+URZ+0x38840], R21 ;  /* 0x03884015140095a7 */ /* 0x000ea4000802007f */
[----:B--2---:R-:W-:Y:S05]  /*9bd0*/  @!P1 BRA `(.L_x_3891) ;  /* 0xfffffffc00f09947 */ /* 0x004fea000383ffff */
[----:B------:R-:W-:Y:S05]  /*9be0*/  BRA `(.L_x_3916) ;  /* 0xffffffe800747947 */ /* 0x000fea000383ffff */
.L_x_3893:
[----:B---3--:R3:W4:Y:S02]  /*9bf0*/  SYNCS.PHASECHK.TRANS64.TRYWAIT P1, [R20+URZ+0x38828], R21 ;  /* 0x03882815140075a7 */ /* 0x008724000802017f */
[----:B----4-:R-:W-:Y:S05]  /*9c00*/  @!P1 NANOSLEEP.SYNCS 0x989680 ;  /* 0x009896800000995d */ /* 0x010fea0003900000 */
[----:B------:R-:W4:Y:S02]  /*9c10*/  @!P1 SYNCS.PHASECHK.TRANS64 P1, [R20+URZ+0x38828], R21 ;  /* 0x03882815140095a7 */ /* 0x000f24000802007f */
[----:B----4-:R-:W-:Y:S05]  /*9c20*/  @!P1 BRA `(.L_x_3893) ;  /* 0xfffffffc00f09947 */ /* 0x010fea000383ffff */
[----:B------:R-:W-:Y:S05]  /*9c30*/  BRA `(.L_x_3917) ;  /* 0xffffffec00087947 */ /* 0x000fea000383ffff */
.L_x_3895:
[----:B--2---:R2:W4:Y:S02]  /*9c40*/  SYNCS.PHASECHK.TRANS64.TRYWAIT P1, [R20+URZ+0x38848], R21 ;  /* 0x03884815140075a7 */ /* 0x004524000802017f */
[----:B----4-:R-:W-:Y:S05]  /*9c50*/  @!P1 NANOSLEEP.SYNCS 0x989680 ;  /* 0x009896800000995d */ /* 0x010fea0003900000 */
[----:B------:R-:W4:Y:S02]  /*9c60*/  @!P1 SYNCS.PHASECHK.TRANS64 P1, [R20+URZ+0x38848], R21 ;  /* 0x03884815140095a7 */ /* 0x000f24000802007f */
[----:B----4-:R-:W-:Y:S05]  /*9c70*/  @!P1 BRA `(.L_x_3895) ;  /* 0xfffffffc00f09947 */ /* 0x010fea000383ffff */
[----:B------:R-:W-:Y:S05]  /*9c80*/  BRA `(.L_x_3918) ;  /* 0xffffffec00787947 */ /* 0x000fea000383ffff */
.L_x_3897:
[----:B------:R-:W-:-:S07]  /*9c90*/  SHF.L.U32 R5, R18, 0x1f, RZ ;  /* 0x0000001f12057819 */ /* 0x000fce00000006ff */
.L_x_3919:
[----:B-1----:R1:W2:Y:S02]  /*9ca0*/  SYNCS.PHASECHK.TRANS64.TRYWAIT P1, [R20+URZ+0x38820], R5 ;  /* 0x03882005140075a7 */ /* 0x0022a4000802017f */
[----:B--2---:R-:W-:Y:S05]  /*9cb0*/  @!P1 NANOSLEEP.SYNCS 0x989680 ;  /* 0x009896800000995d */ /* 0x004fea0003900000 */
[----:B------:R-:W2:Y:S02]  /*9cc0*/  @!P1 SYNCS.PHASECHK.TRANS64 P1, [R20+URZ+0x38820], R5 ;  /* 0x03882005140095a7 */ /* 0x000ea4000802007f */
[----:B--2---:R-:W-:Y:S05]  /*9cd0*/  @!P1 BRA `(.L_x_3919) ;  /* 0xfffffffc00f09947 */ /* 0x004fea000383ffff */
[----:B------:R-:W-:Y:S05]  /*9ce0*/  BRA `(.L_x_3920) ;  /* 0xfffffff000007947 */ /* 0x000fea000383ffff */
.L_x_3900:
[----:B---3--:R3:W4:Y:S02]  /*9cf0*/  SYNCS.PHASECHK.TRANS64.TRYWAIT P1, [R20+URZ+0x38840], R9 ;  /* 0x03884009140075a7 */ /* 0x008724000802017f */
[----:B----4-:R-:W-:Y:S05]  /*9d00*/  @!P1 NANOSLEEP.SYNCS 0x989680 ;  /* 0x009896800000995d */ /* 0x010fea0003900000 */
[----:B------:R-:W4:Y:S02]  /*9d10*/  @!P1 SYNCS.PHASECHK.TRANS64 P1, [R20+URZ+0x38840], R9 ;  /* 0x03884009140095a7 */ /* 0x000f24000802007f */
[----:B----4-:R-:W-:Y:S05]  /*9d20*/  @!P1 BRA `(.L_x_3900) ;  /* 0xfffffffc00f09947 */ /* 0x010fea000383ffff */
[----:B------:R-:W-:Y:S05]  /*9d30*/  BRA `(.L_x_3921) ;  /* 0xfffffff000887947 */ /* 0x000fea000383ffff */
.L_x_3902:
[----:B-1----:R1:W2:Y:S02]  /*9d40*/  SYNCS.PHASECHK.TRANS64.TRYWAIT P1, [R20+URZ+0x38828], R9 ;  /* 0x03882809140075a7 */ /* 0x0022a4000802017f */
[----:B--2---:R-:W-:Y:S05]  /*9d50*/  @!P1 NANOSLEEP.SYNCS 0x989680 ;  /* 0x009896800000995d */ /* 0x004fea0003900000 */
[----:B------:R-:W2:Y:S02]  /*9d60*/  @!P1 SYNCS.PHASECHK.TRANS64 P1, [R20+URZ+0x38828], R9 ;  /* 0x03882809140095a7 */ /* 0x000ea4000802007f */
[----:B--2---:R-:W-:Y:S05]  /*9d70*/  @!P1 BRA `(.L_x_3902) ;  /* 0xfffffffc00f09947 */ /* 0x004fea000383ffff */
[----:B------:R-:W-:Y:S05]  /*9d80*/  BRA `(.L_x_3922) ;  /* 0xfffffff400107947 */ /* 0x000fea000383ffff */
.L_x_3904:
[----:B----4-:R4:W1:Y:S02]  /*9d90*/  SYNCS.PHASECHK.TRANS64.TRYWAIT P0, [R4+URZ+0x38840], R3 ;  /* 0x03884003040075a7 */ /* 0x010864000800017f */
[----:B-1----:R-:W-:Y:S05]  /*9da0*/  @!P0 NANOSLEEP.SYNCS 0x989680 ;  /* 0x009896800000895d */ /* 0x002fea0003900000 */
[----:B------:R-:W1:Y:S02]  /*9db0*/  @!P0 SYNCS.PHASECHK.TRANS64 P0, [R4+URZ+0x38840], R3 ;  /* 0x03884003040085a7 */ /* 0x000e64000800007f */
[----:B-1----:R-:W-:Y:S05]  /*9dc0*/  @!P0 BRA `(.L_x_3904) ;  /* 0xfffffffc00f08947 */ /* 0x002fea000383ffff */
[----:B------:R-:W-:Y:S05]  /*9dd0*/  BRA `(.L_x_3923) ;  /* 0xfffffff400987947 */ /* 0x000fea000383ffff */
.L_x_3906:
[----:B------:R-:W-:Y:S01]  /*9de0*/  BSSY B0, `(.L_x_3924) ;  /* 0x0000006000007945 */ /* 0x000fe20003800000 */
[----:B------:R-:W-:-:S07]  /*9df0*/  IMAD.MOV.U32 R15, RZ, RZ, -0x1 ;  /* 0xffffffffff0f7424 */ /* 0x000fce00078e00ff */
[----:B------:R-:W-:Y:S05]  /*9e00*/  WARPSYNC.COLLECTIVE R15, `(.L_x_3925) ;  /* 0x000000000f0c7348 */ /* 0x000fea0003c00000 */
[----:B------:R-:W-:Y:S02]  /*9e10*/  ELECT P6, UR62, PT ;  /* 0x00000000003e782f */ /* 0x000fe400038c0000 */
[----:B------:R-:W-:Y:S01]  /*9e20*/  MOV R14, UR62 ;  /* 0x0000003e000e7c02 */ /* 0x000fe20008000f00 */
[----:B------:R-:W-:Y:S10]  /*9e30*/  ENDCOLLECTIVE ;  /* 0x000000000000791b */ /* 0x000ff40003800000 */
.L_x_3925:
[----:B------:R-:W-:Y:S05]  /*9e40*/  BSYNC B0 ;  /* 0x0000000000007941 */ /* 0x000fea0003800000 */
.L_x_3924:
[----:B------:R-:W-:Y:S01]  /*9e50*/  PLOP3.LUT P0, PT, P6, PT, PT, 0x80, 0x0 ;  /* 0x000000000000781c */ /* 0x000fe2000370f070 */
[----:B------:R-:W-:-:S12]  /*9e60*/  BRA `(.L_x_3926) ;  /* 0xfffffff800407947 */ /* 0x000fd8000383ffff */
.L_x_3908:
[----:B-1----:R1:W2:Y:S02]  /*9e70*/  SYNCS.PHASECHK.TRANS64.TRYWAIT P1, [R7+URZ], R4 ;  /* 0x00000004070075a7 */ /* 0x0022a4000802017f */
[----:B--2---:R-:W-:Y:S05]  /*9e80*/  @!P1 NANOSLEEP.SYNCS 0x989680 ;  /* 0x009896800000995d */ /* 0x004fea0003900000 */
[----:B------:R-:W2:Y:S02]  /*9e90*/  @!P1 SYNCS.PHASECHK.TRANS64 P1, [R7+URZ], R4 ;  /* 0x00000004070095a7 */ /* 0x000ea4000802007f */
[----:B--2---:R-:W-:Y:S05]  /*9ea0*/  @!P1 BRA `(.L_x_3908) ;  /* 0xfffffffc00f09947 */ /* 0x004fea000383ffff */
[----:B------:R-:W-:Y:S05]  /*9eb0*/  BRA `(.L_x_3927) ;  /* 0xfffffff800807947 */ /* 0x000fea000383ffff */
.L_x_3909:
[----:B--2---:R2:W3:Y:S02]  /*9ec0*/  SYNCS.PHASECHK.TRANS64.TRYWAIT P1, [R3+URZ], R2 ;  /* 0x00000002030075a7 */ /* 0x0044e4000802017f */
[----:B---3--:R-:W-:Y:S05]  /*9ed0*/  @!P1 NANOSLEEP.SYNCS 0x989680 ;  /* 0x009896800000995d */ /* 0x008fea0003900000 */
[----:B------:R-:W3:Y:S02]  /*9ee0*/  @!P1 SYNCS.PHASECHK.TRANS64 P1, [R3+URZ], R2 ;  /* 0x00000002030095a7 */ /* 0x000ee4000802007f */
[----:B---3--:R-:W-:Y:S05]  /*9ef0*/  @!P1 BRA `(.L_x_3909) ;  /* 0xfffffffc00f09947 */ /* 0x008fea000383ffff */
[----:B------:R-:W-:Y:S05]  /*9f00*/  BRA `(.L_x_3928) ;  /* 0xfffffff800747947 */ /* 0x000fea000383ffff */
.L_x_3911:
[----:B--2---:R2:W3:Y:S02]  /*9f10*/  SYNCS.PHASECHK.TRANS64.TRYWAIT P0, [R5+URZ], R4 ;  /* 0x00000004050075a7 */ /* 0x0044e4000800017f */
[----:B---3--:R-:W-:Y:S05]  /*9f20*/  @!P0 NANOSLEEP.SYNCS 0x989680 ;  /* 0x009896800000895d */ /* 0x008fea0003900000 */
[----:B------:R-:W3:Y:S02]  /*9f30*/  @!P0 SYNCS.PHASECHK.TRANS64 P0, [R5+URZ], R4 ;  /* 0x00000004050085a7 */ /* 0x000ee4000800007f */
[----:B---3--:R-:W-:Y:S05]  /*9f40*/  @!P0 BRA `(.L_x_3911) ;  /* 0xfffffffc00f08947 */ /* 0x008fea000383ffff */
[----:B------:R-:W-:Y:S05]  /*9f50*/  BRA `(.L_x_3929) ;  /* 0xfffffff800787947 */ /* 0x000fea000383ffff */
.L_x_3930:
        /* <DEDUP_REMOVED lines=10> */
.L_x_7316:


//--------------------- .text._ZN7cutlass13device_kernelIN5flash11enable_sm90INS1_16FlashAttnBwdSm90INS1_25CollectiveMainloopBwdSm90ILi2ELi2ELi2EN4cute5tupleIJNS5_1CILi1EEES8_S8_EEENS6_IJNS7_ILi80EEENS7_ILi128EEESB_EEENS_6half_tEfNS_4arch4Sm90ELb0ELb0ELb0ELb0ELb1ELb1ELb0ELb1ELi2ELi1ELi2ELi1ELb0EEENS1_24CollectiveEpilogueBwdGQAISC_fSF_Li256ELb0ELb1EEENS1_19SingleTileSchedulerILb0ELb0ELb0ELi128EEEEEEEEEvNT_6ParamsE --------------------------
	.section	.text._ZN7cutlass13device_kernelIN5flash11enable_sm90INS1_16FlashAttnBwdSm90INS1_25CollectiveMainloopBwdSm90ILi2ELi2ELi2EN4cute5tupleIJNS5_1CILi1EEES8_S8_EEENS6_IJNS7_ILi80EEENS7_ILi128EEESB_EEENS_6half_tEfNS_4arch4Sm90ELb0ELb0ELb0ELb0ELb1ELb1ELb0ELb1ELi2ELi1ELi2ELi1ELb0EEENS1_24CollectiveEpilogueBwdGQAISC_fSF_Li256ELb0ELb1EEENS1_19SingleTileSchedulerILb0ELb0ELb0ELi128EEEEEEEEEvNT_6ParamsE,"ax",@progbits
	.align	128
.text._ZN7cutlass13device_kernelIN5flash11enable_sm90INS1_16FlashAttnBwdSm90INS1_25CollectiveMainloopBwdSm90ILi2ELi2ELi2EN4cute5tupleIJNS5_1CILi1EEES8_S8_EEENS6_IJNS7_ILi80EEENS7_ILi128EEESB_EEENS_6half_tEfNS_4arch4Sm90ELb0ELb0ELb0ELb0ELb1ELb1ELb0ELb1ELi2ELi1ELi2ELi1ELb0EEENS1_24CollectiveEpilogueBwdGQAISC_fSF_Li256ELb0ELb1EEENS1_19SingleTileSchedulerILb0ELb0ELb0ELi128EEEEEEEEEvNT_6ParamsE:
        .type           _ZN7cutlass13device_kernelIN5flash11enable_sm90INS1_16FlashAttnBwdSm90INS1_25CollectiveMainloopBwdSm90ILi2ELi2ELi2EN4cute5tupleIJNS5_1CILi1EEES8_S8_EEENS6_IJNS7_ILi80EEENS7_ILi128EEESB_EEENS_6half_tEfNS_4arch4Sm90ELb0ELb0ELb0ELb0ELb1ELb1ELb0ELb1ELi2ELi1ELi2ELi1ELb0EEENS1_24CollectiveEpilogueBwdGQAISC_fSF_Li256ELb0ELb1EEENS1_19SingleTileSchedulerILb0ELb0ELb0ELi128EEEEEEEEEvNT_6ParamsE,@function
        .size           _ZN7cutlass13device_kernelIN5flash11enable_sm90INS1_16FlashAttnBwdSm90INS1_25CollectiveMainloopBwdSm90ILi2ELi2ELi2EN4cute5tupleIJNS5_1CILi1EEES8_S8_EEENS6_IJNS7_ILi80EEENS7_ILi128EEESB_EEENS_6half_tEfNS_4arch4Sm90ELb0ELb0ELb0ELb0ELb1ELb1ELb0ELb1ELi2ELi1ELi2ELi1ELb0EEENS1_24CollectiveEpilogueBwdGQAISC_fSF_Li256ELb0ELb1EEENS1_19SingleTileSchedulerILb0ELb0ELb0ELi128EEEEEEEEEvNT_6ParamsE,(.L_x_7317 - _ZN7cutlass13device_kernelIN5flash11enable_sm90INS1_16FlashAttnBwdSm90INS1_25CollectiveMainloopBwdSm90ILi2ELi2ELi2EN4cute5tupleIJNS5_1CILi1EEES8_S8_EEENS6_IJNS7_ILi80EEENS7_ILi128EEESB_EEENS_6half_tEfNS_4arch4Sm90ELb0ELb0ELb0ELb0ELb1ELb1ELb0ELb1ELi2ELi1ELi2ELi1ELb0EEENS1_24CollectiveEpilogueBwdGQAISC_fSF_Li256ELb0ELb1EEENS1_19SingleTileSchedulerILb0ELb0ELb0ELi128EEEEEEEEEvNT_6ParamsE)
        .other          _ZN7cutlass13device_kernelIN5flash11enable_sm90INS1_16FlashAttnBwdSm90INS1_25CollectiveMainloopBwdSm90ILi2ELi2ELi2EN4cute5tupleIJNS5_1CILi1EEES8_S8_EEENS6_IJNS7_ILi80EEENS7_ILi128EEESB_EEENS_6half_tEfNS_4arch4Sm90ELb0ELb0ELb0ELb0ELb1ELb1ELb0ELb1ELi2ELi1ELi2ELi1ELb0EEENS1_24CollectiveEpilogueBwdGQAISC_fSF_Li256ELb0ELb1EEENS1_19SingleTileSchedulerILb0ELb0ELb0ELi128EEEEEEEEEvNT_6ParamsE,@"STO_CUDA_ENTRY STV_DEFAULT"
_ZN7cutlass13device_kernelIN5flash11enable_sm90INS1_16FlashAttnBwdSm90INS1_25CollectiveMainloopBwdSm90ILi2ELi2ELi2EN4cute5tupleIJNS5_1CILi1EEES8_S8_EEENS6_IJNS7_ILi80EEENS7_ILi128EEESB_EEENS_6half_tEfNS_4arch4Sm90ELb0ELb0ELb0ELb0ELb1ELb1ELb0ELb1ELi2ELi1ELi2ELi1ELb0EEENS1_24CollectiveEpilogueBwdGQAISC_fSF_Li256ELb0ELb1EEENS1_19SingleTileSchedulerILb0ELb0ELb0ELi128EEEEEEEEEvNT_6ParamsE:
        /* <DEDUP_REMOVED lines=23> */
.L_x_3932:
[----:B------:R-:W-:Y:S05]  /*0170*/  BSYNC B0 ;  /* 0x0000000000007941 */ /* 0x000fea0003800000 */
.L_x_3931:
        /* <DEDUP_REMOVED lines=34> */
.L_x_3933:
        /* <DEDUP_REMOVED lines=22> */
.L_x_3934:
[----:B---3--:R-:W-:Y:S01]  /*0500*/  ISETP.NE.AND P0, PT, R2, RZ, PT ;  /* 0x000000ff0200720c */ /* 0x008fe20003f05270 */
[----:B------:R-:W-:Y:S01]  /*0510*/  IMAD.MOV.U32 R2, RZ, RZ, 0x1 ;  /* 0x00000001ff027424 */ /* 0x000fe200078e00ff */
[----:B------:R-:W-:Y:S01]  /*0520*/  NOP ;  /* 0x0000000000007918 */ /* 0x000fe20000000000 */
[----:B------:R-:W-:Y:S01]  /*0530*/  ULDC.64 UR38, c[0x0][0x208] ;  /* 0x0000820000267ab9 */ /* 0x000fe20000000a00 */
[----:B------:R-:W-:Y:S02]  /*0540*/  BSSY B6, `(.L_x_3935) ;  /* 0x0000a0d000067945 */ /* 0x000fe40003800000 */
[----:B------:R-:W-:-:S05]  /*0550*/  SEL R2, R2, 0x2, !P0 ;  /* 0x0000000202027807 */ /* 0x000fca0004000000 */
[----:B------:R3:W-:Y:S01]  /*0560*/  STL [R1+0x4], R2 ;  /* 0x0000040201007387 */ /* 0x0007e20000100800 */
[----:B-12-4-:R-:W-:Y:S06]  /*0570*/  BAR.SYNC.DEFER_BLOCKING 0x0 ;  /* 0x0000000000007b1d */ /* 0x016fec0000010000 */
[----:B------:R-:W-:Y:S05]  /*0580*/  @!P0 BRA `(.L_x_3936) ;  /* 0x0000006c00fc8947 */ /* 0x000fea0003800000 */
.L_x_3937:
        /* <DEDUP_REMOVED lines=33> */
.L_x_3940:
        /* <DEDUP_REMOVED lines=15> */
.L_x_3939:
        /* <DEDUP_REMOVED lines=23> */
.L_x_3942:
        /* <DEDUP_REMOVED lines=15> */
.L_x_3941:
        /* <DEDUP_REMOVED lines=8> */
.L_x_4040:
        /* <DEDUP_REMOVED lines=23> */
[----:B------:R2:W-:Y:S01]  /*0ce0*/  STL [R1], R0 ;  /* 0x0000000001007387 */ /* 0x0005e20000100800 */
[----:B---3--:R-:W-:Y:S05]  /*0cf0*/  @P0 BRA `(.L_x_3944) ;  /* 0x0000000000080947 */ /* 0x008fea0003800000 */
[----:B------:R-:W3:Y:S02]  /*0d00*/  SYNCS.PHASECHK.TRANS64.TRYWAIT P0, [R16+URZ+0x38800], R10 ;  /* 0x0388000a100075a7 */ /* 0x000ee4000800017f */
[----:B---3--:R-:W-:Y:S05]  /*0d10*/  @!P0 BRA `(.L_x_3945) ;  /* 0x0000009800648947 */ /* 0x008fea0003800000 */
.L_x_3944:
        /* <DEDUP_REMOVED lines=76> */
[----:B------:R-:W2:Y:S01]  /*11e0*/  LDL.LU R8, [R1+0x4] ;  /* 0x0000040001087983 */ /* 0x000ea20000300800 */
[----:B------:R-:W3:Y:S01]  /*11f0*/  LDC R7, c[0x0][0x290] ;  /* 0x0000a400ff077b82 */ /* 0x000ee20000000800 */
[----:B------:R-:W-:Y:S01]  /*1200*/  LEA.HI R5, R0, R5, RZ, 0x5 ;  /* 0x0000000500057211 */ /* 0x000fe200078f28ff */
[----:B------:R-:W-:Y:S01]  /*1210*/  VIADD R6, R6, 0x4f ;  /* 0x0000004f06067836 */ /* 0x000fe20000000000 */
[----:B------:R-:W4:Y:S01]  /*1220*/  S2R R9, SR_TID.X ;  /* 0x0000000000097919 */ /* 0x000f220000002100 */
[--C-:B------:R-:W-:Y:S01]  /*1230*/  SHF.R.S32.HI R0, RZ, 0x2, R2.reuse ;  /* 0x00000002ff007819 */ /* 0x100fe20000011402 */
[----:B------:R-:W-:Y:S01]  /*1240*/  IMAD.MOV.U32 R235, RZ, RZ, RZ ;  /* 0x000000ffffeb7224 */ /* 0x000fe200078e00ff */
[----:B------:R-:W-:Y:S01]  /*1250*/  SHF.R.S32.HI R3, RZ, 0x1f, R2 ;  /* 0x0000001fff037819 */ /* 0x000fe20000011402 */
[----:B------:R-:W3:Y:S01]  /*1260*/  S2R R4, SR_CTAID.X ;  /* 0x0000000000047919 */ /* 0x000ee20000002500 */
[----:B------:R-:W-:Y:S01]  /*1270*/  SHF.R.S32.HI R5, RZ, 0x5, R5 ;  /* 0x00000005ff057819 */ /* 0x000fe20000011405 */
[----:B------:R-:W-:Y:S01]  /*1280*/  IMAD.HI R6, R6, 0x66666667, RZ ;  /* 0x6666666706067827 */ /* 0x000fe200078e02ff */
[----:B------:R-:W-:-:S02]  /*1290*/  LEA.HI R3, R3, R0, RZ, 0x3 ;  /* 0x0000000003037211 */ /* 0x000fc400078f18ff */
[----:B------:R-:W-:Y:S02]  /*12a0*/  CS2R R150, SRZ ;  /* 0x0000000000967805 */ /* 0x000fe4000001ff00 */
[----:B------:R-:W-:Y:S01]  /*12b0*/  CS2R R148, SRZ ;  /* 0x0000000000947805 */ /* 0x000fe2000001ff00 */
[----:B------:R-:W-:Y:S01]  /*12c0*/  IMAD.MOV.U32 R236, RZ, RZ, RZ ;  /* 0x000000ffffec7224 */ /* 0x000fe200078e00ff */
[----:B------:R-:W-:Y:S02]  /*12d0*/  LOP3.LUT R3, R3, 0xfffffff8, RZ, 0xc0, !PT ;  /* 0xfffffff803037812 */ /* 0x000fe400078ec0ff */
        /* <DEDUP_REMOVED lines=67> */
[----:B---3--:R-:W-:Y:S01]  /*1710*/  IMAD.MOV.U32 R0, RZ, RZ, RZ ;  /* 0x000000ffff007224 */ /* 0x008fe200078e00ff */
        /* <DEDUP_REMOVED lines=11> */
[----:B--2---:R-:W-:-:S07]  /*17d0*/  LOP3.LUT R237, R8, 0x1, RZ, 0xfc, !PT ;  /* 0x0000000108ed7812 */ /* 0x004fce00078efcff */
.L_x_3957:
[----:B------:R-:W-:-:S13]  /*17e0*/  ISETP.NE.AND P0, PT, R237, 0x3, PT ;  /* 0x00000003ed00780c */ /* 0x000fda0003f05270 */
[----:B------:R-:W-:Y:S05]  /*17f0*/  @!P0 BRA `(.L_x_3947) ;  /* 0x0000000000048947 */ /* 0x000fea0003800000 */
[----:B------:R-:W-:Y:S01]  /*1800*/  BPT.TRAP 0x1 ;  /* 0x000000040000795c */ /* 0x000fe20000300000 */
.L_x_3947:
        /* <DEDUP_REMOVED lines=8> */
.L_x_3948:
[----:B---3--:R-:W-:Y:S05]  /*1890*/  @P1 BRA `(.L_x_3949) ;  /* 0x0000000000081947 */ /* 0x008fea0003800000 */
[----:B------:R-:W3:Y:S02]  /*18a0*/  SYNCS.PHASECHK.TRANS64.TRYWAIT P1, [R2+URZ+0x38810], R153 ;  /* 0x03881099020075a7 */ /* 0x000ee4000802017f */
[----:B---3--:R-:W-:Y:S05]  /*18b0*/  @!P1 BRA `(.L_x_3950) ;  /* 0x0000008c009c9947 */ /* 0x008fea0003800000 */
.L_x_3949:
[----:B------:R-:W-:Y:S05]  /*18c0*/  WARPSYNC.ALL ;  /* 0x0000000000007948 */ /* 0x000fea0003800000 */
[----:B------:R-:W4:Y:S01]  /*18d0*/  LDL R4, [R1] ;  /* 0x0000000001047983 */ /* 0x000f220000100800 */
        /* <DEDUP_REMOVED lines=284> */
.L_x_3951:
[----:B------:R1:W1:Y:S01]  /*2aa0*/  SYNCS.PHASECHK.TRANS64.TRYWAIT P1, [R2+URZ+0x38830], R153 ;  /* 0x03883099020075a7 */ /* 0x000262000802017f */
[----:B------:R-:W-:Y:S05]  /*2ab0*/  @!P0 BRA `(.L_x_3952) ;  /* 0x0000000000048947 */ /* 0x000fea0003800000 */
[----:B------:R-:W-:Y:S01]  /*2ac0*/  BPT.TRAP 0x1 ;  /* 0x000000040000795c */ /* 0x000fe20000300000 */
.L_x_3952:
[----:B------:R-:W-:-:S05]  /*2ad0*/  VIADD R3, R22, 0x24000 ;  /* 0x0002400016037836 */ /* 0x000fca0000000000 */
[----:B------:R-:W-:-:S04]  /*2ae0*/  SHF.R.U32.HI R3, RZ, 0x4, R3 ;  /* 0x00000004ff037819 */ /* 0x000fc80000011603 */
[----:B------:R-:W-:-:S04]  /*2af0*/  LOP3.LUT R22, R3, 0x3fff, RZ, 0xc0, !PT ;  /* 0x00003fff03167812 */ /* 0x000fc800078ec0ff */
[----:B------:R-:W-:Y:S01]  /*2b00*/  LOP3.LUT R3, R22, 0x10000, RZ, 0xfc, !PT ;  /* 0x0001000016037812 */ /* 0x000fe200078efcff */
[----:B-1----:R-:W-:Y:S06]  /*2b10*/  @P1 BRA `(.L_x_3953) ;  /* 0x0000000000081947 */ /* 0x002fec0003800000 */
[----:B------:R-:W1:Y:S02]  /*2b20*/  SYNCS.PHASECHK.TRANS64.TRYWAIT P1, [R2+URZ+0x38830], R153 ;  /* 0x03883099020075a7 */ /* 0x000e64000802017f */
[----:B-1----:R-:W-:Y:S05]  /*2b30*/  @!P1 BRA `(.L_x_3954) ;  /* 0x0000007c00109947 */ /* 0x002fea0003800000 */
.L_x_3953:
[----:B------:R-:W-:Y:S01]  /*2b40*/  UIADD3 UR4, UR4, 0x8000, URZ ;  /* 0x0000800004047890 */ /* 0x000fe2000fffe03f */
[----:B------:R-:W-:-:S03]  /*2b50*/  IMAD R3, R0, 0x500, R3 ;  /* 0x0000050000037824 */ /* 0x000fc600078e0203 */
[----:B------:R-:W-:-:S03]  /*2b60*/  USHF.R.U32.HI UR5, URZ, 0x4, UR4 ;  /* 0x000000043f057899 */ /* 0x000fc60008011604 */
[----:B------:R-:W-:Y:S01]  /*2b70*/  R2UR UR4, R3 ;  /* 0x00000000030472ca */ /* 0x000fe200000e0000 */
[----:B------:R-:W-:Y:S01]  /*2b80*/  ULOP3.LUT UR5, UR5, 0x3fff, URZ, 0xc0, !UPT ;  /* 0x00003fff05057892 */ /* 0x000fe2000f8ec03f */
[----:B------:R-:W-:Y:S01]  /*2b90*/  WARPGROUP.ARRIVE ;  /* 0x00000000000079c5 */ /* 0x000fe20000000000 */
[----:B------:R-:W-:Y:S01]  /*2ba0*/  UMOV UR11, 0x40000040 ;  /* 0x40000040000b7882 */ /* 0x000fe20000000000 */
[----:B------:R-:W-:Y:S01]  /*2bb0*/  UMOV UR9, 0x40000040 ;  /* 0x4000004000097882 */ /* 0x000fe20000000000 */
[----:B------:R-:W-:Y:S01]  /*2bc0*/  ULOP3.LUT UR6, UR5, 0x10000, URZ, 0xfc, !UPT ;  /* 0x0001000005067892 */ /* 0x000fe2000f8efc3f */
[----:B------:R-:W5:Y:S01]  /*2bd0*/  LDL R3, [R1+0x4] ;  /* 0x0000040001037983 */ /* 0x000f620000100800 */
[----:B------:R-:W-:Y:S01]  /*2be0*/  UMOV UR15, 0x40000040 ;  /* 0x40000040000f7882 */ /* 0x000fe20000000000 */
[----:B------:R-:W-:Y:S01]  /*2bf0*/  UMOV UR13, UR9 ;  /* 0x00000009000d7c82 */ /* 0x000fe20008000000 */
[----:B------:R-:W-:Y:S01]  /*2c00*/  UMOV UR19, 0x40000040 ;  /* 0x4000004000137882 */ /* 0x000fe20000000000 */
[----:B------:R-:W-:Y:S01]  /*2c10*/  UMOV UR17, UR9 ;  /* 0x0000000900117c82 */ /* 0x000fe20008000000 */
[----:B------:R-:W-:Y:S01]  /*2c20*/  UMOV UR23, 0x40000040 ;  /* 0x4000004000177882 */ /* 0x000fe20000000000 */
        /* <DEDUP_REMOVED lines=35> */
[----:B------:R-:W-:Y:S02]  /*2e60*/  WARPGROUP.DEPBAR.LE gsb0, 0x0 ;  /* 0x00008000000079c5 */ /* 0x000fe40000010000 */
[----:B------:R-:W-:Y:S01]  /*2e70*/  WARPGROUP.ARRIVE ;  /* 0x00000000000079c5 */ /* 0x000fe20000000000 */
[----:B------:R-:W-:Y:S01]  /*2e80*/  UIADD3 UR13, UR4, 0x206, URZ ;  /* 0x00000206040d7890 */ /* 0x000fe2000fffe03f */
[----:B------:R-:W-:Y:S02]  /*2e90*/  ISETP.GT.AND P1, PT, R3, 0x8, PT ;  /* 0x000000080300780c */ /* 0x000fe40003f24270 */
[----:B------:R-:W-:Y:S02]  /*2ea0*/  FSEL R228, R228, -INF , P2 ;  /* 0xff800000e4e47808 */ /* 0x000fe40001000000 */
[----:B------:R-:W-:Y:S01]  /*2eb0*/  HGMMA.64x16x16.F32 R184, gdesc[UR8], R184, gsb0 ;  /* 0x0020000008b879f0 */ /* 0x000fe200080008b8 */
[----:B------:R-:W-:Y:S01]  /*2ec0*/  UIADD3 UR10, UR4, 0x82, URZ ;  /* 0x00000082040a7890 */ /* 0x000fe2000fffe03f */
[----:B------:R-:W-:Y:S01]  /*2ed0*/  FSEL R3, R230, -INF , P1 ;  /* 0xff800000e6037808 */ /* 0x000fe20000800000 */
[----:B------:R-:W-:Y:S01]  /*2ee0*/  UMOV UR11, 0x40000040 ;  /* 0x40000040000b7882 */ /* 0x000fe20000000000 */
[----:B------:R-:W-:-:S02]  /*2ef0*/  FSEL R218, R218, -INF , P1 ;  /* 0xff800000dada7808 */ /* 0x000fc40000800000 */
[----:B------:R-:W-:Y:S02]  /*2f00*/  FSEL R225, R225, -INF , P2 ;  /* 0xff800000e1e17808 */ /* 0x000fe40001000000 */
[----:B------:R-:W-:Y:S02]  /*2f10*/  FSEL R227, R227, -INF , P1 ;  /* 0xff800000e3e37808 */ /* 0x000fe40000800000 */
[----:B------:R-:W-:Y:S02]  /*2f20*/  FSEL R229, R229, -INF , P2 ;  /* 0xff800000e5e57808 */ /* 0x000fe40001000000 */
[----:B------:R-:W-:Y:S02]  /*2f30*/  FSEL R217, R217, -INF , P2 ;  /* 0xff800000d9d97808 */ /* 0x000fe40001000000 */
[----:B------:R-:W-:Y:S02]  /*2f40*/  FSEL R231, R231, -INF , P1 ;  /* 0xff800000e7e77808 */ /* 0x000fe40000800000 */
[----:B------:R-:W-:-:S02]  /*2f50*/  FSEL R220, R220, -INF , P2 ;  /* 0xff800000dcdc7808 */ /* 0x000fc40001000000 */
[----:B------:R-:W-:Y:S02]  /*2f60*/  FSEL R222, R222, -INF , P1 ;  /* 0xff800000dede7808 */ /* 0x000fe40000800000 */
[----:B------:R-:W-:Y:S02]  /*2f70*/  FSEL R208, R208, -INF , P2 ;  /* 0xff800000d0d07808 */ /* 0x000fe40001000000 */
[----:B------:R-:W-:Y:S02]  /*2f80*/  FSEL R210, R210, -INF , P1 ;  /* 0xff800000d2d27808 */ /* 0x000fe40000800000 */
[----:B------:R-:W-:Y:S02]  /*2f90*/  FSEL R221, R221, -INF , P2 ;  /* 0xff800000dddd7808 */ /* 0x000fe40001000000 */
[----:B------:R-:W-:Y:S02]  /*2fa0*/  FSEL R223, R223, -INF , P1 ;  /* 0xff800000dfdf7808 */ /* 0x000fe40000800000 */
[----:B------:R-:W-:-:S02]  /*2fb0*/  FSEL R224, R224, -INF , P2 ;  /* 0xff800000e0e07808 */ /* 0x000fc40001000000 */
        /* <DEDUP_REMOVED lines=58> */
[----:B------:R-:W-:Y:S01]  /*3360*/  WARPGROUP.ARRIVE ;  /* 0x00000000000079c5 */ /* 0x000fe20000000000 */
[----:B------:R-:W-:Y:S01]  /*3370*/  UIADD3 UR12, UR4, 0x186, URZ ;  /* 0x00000186040c7890 */ /* 0x000fe2000fffe03f */
[----:B------:R-:W-:-:S04]  /*3380*/  ULDC UR5, c[0x0][0x744] ;  /* 0x0001d10000057ab9 */ /* 0x000fc80000000800 */
[----:B------:R-:W-:Y:S01]  /*3390*/  HGMMA.64x16x16.F32 R184, gdesc[UR8], R184, gsb0 ;  /* 0x0020000008b879f0 */ /* 0x000fe200080008b8 */
[----:B------:R-:W-:Y:S02]  /*33a0*/  UIADD3 UR10, UR4, 0x86, URZ ;  /* 0x00000086040a7890 */ /* 0x000fe4000fffe03f */
[----:B------:R-:W-:Y:S01]  /*33b0*/  UIADD3 UR7, UR4, 0x106, URZ ;  /* 0x0000010604077890 */ /* 0x000fe2000fffe03f */
[--C-:B--2---:R-:W-:Y:S01]  /*33c0*/  FFMA.FTZ R228, R228, UR5, -R6.reuse ;  /* 0x00000005e4e47c23 */ /* 0x104fe20008010806 */
[----:B------:R-:W-:Y:S01]  /*33d0*/  UMOV UR11, 0x40000040 ;  /* 0x40000040000b7882 */ /* 0x000fe20000000000 */
[----:B------:R-:W-:Y:S01]  /*33e0*/  FFMA.FTZ R3, R3, UR5, -R6 ;  /* 0x0000000503037c23 */ /* 0x000fe20008010806 */
[----:B------:R-:W-:Y:S01]  /*33f0*/  FFMA.FTZ R218, R218, UR5, -R4 ;  /* 0x00000005dada7c23 */ /* 0x000fe20008010804 */
[----:B----4-:R-:W-:Y:S01]  /*3400*/  FFMA.FTZ R225, R225, UR5, -R233 ;  /* 0x00000005e1e17c23 */ /* 0x010fe200080108e9 */
[----:B------:R-:W-:Y:S01]  /*3410*/  FFMA.FTZ R220, R220, UR5, -R20 ;  /* 0x00000005dcdc7c23 */ /* 0x000fe20008010814 */
[--C-:B------:R-:W-:Y:S01]  /*3420*/  FFMA.FTZ R224, R224, UR5, -R232.reuse ;  /* 0x00000005e0e07c23 */ /* 0x100fe200080108e8 */
[----:B------:R-:W-:Y:S01]  /*3430*/  FFMA.FTZ R226, R226, UR5, -R232 ;  /* 0x00000005e2e27c23 */ /* 0x000fe200080108e8 */
[----:B------:R-:W-:-:S02]  /*3440*/  WARPGROUP.DEPBAR.LE gsb0, 0x0 ;  /* 0x00008000000079c5 */ /* 0x000fc40000010000 */
[----:B------:R-:W-:Y:S01]  /*3450*/  WARPGROUP.ARRIVE ;  /* 0x00000000000079c5 */ /* 0x000fe20000000000 */
[----:B------:R-:W-:Y:S01]  /*3460*/  FSEL R6, R216, -INF , P2 ;  /* 0xff800000d8067808 */ /* 0x000fe20001000000 */
[----:B------:R-:W-:Y:S01]  /*3470*/  FFMA.FTZ R233, R227, UR5, -R233 ;  /* 0x00000005e3e97c23 */ /* 0x000fe200080108e9 */
[----:B------:R-:W2:Y:S01]  /*3480*/  LDL R232, [R1+0x8] ;  /* 0x0000080001e87983 */ /* 0x000ea20000100800 */
[--C-:B------:R-:W-:Y:S01]  /*3490*/  FFMA.FTZ R227, R229, UR5, -R7.reuse ;  /* 0x00000005e5e37c23 */ /* 0x100fe20008010807 */
[----:B------:R-:W-:Y:S01]  /*34a0*/  FFMA.FTZ R7, R231, UR5, -R7 ;  /* 0x00000005e7077c23 */ /* 0x000fe20008010807 */
[----:B------:R-:W-:Y:S01]  /*34b0*/  HGMMA.64x16x16.F32 R176, gdesc[UR8], R176, gsb0 ;  /* 0x0020000008b079f0 */ /* 0x000fe200080008b0 */
[----:B------:R-:W-:Y:S01]  /*34c0*/  UMOV UR10, UR7 ;  /* 0x00000007000a7c82 */ /* 0x000fe20008000000 */
[----:B------:R-:W-:Y:S01]  /*34d0*/  UMOV UR11, 0x40000040 ;  /* 0x40000040000b7882 */ /* 0x000fe20000000000 */
[----:B------:R-:W-:Y:S01]  /*34e0*/  UIADD3 UR7, UR4, 0x280, URZ ;  /* 0x0000028004077890 */ /* 0x000fe2000fffe03f */
[----:B------:R-:W-:Y:S01]  /*34f0*/  FFMA.FTZ R6, R6, UR5, -R4 ;  /* 0x0000000506067c23 */ /* 0x000fe20008010804 */
[----:B------:R-:W3:Y:S01]  /*3500*/  LDL R231, [R1+0x14] ;  /* 0x0000140001e77983 */ /* 0x000ee20000100800 */
        /* <DEDUP_REMOVED lines=120> */
[----:B------:R-:W-:Y:S01]  /*3c90*/  FSEL R4, R219, -INF , P1 ;  /* 0xff800000db047808 */ /* 0x000fe20000800000 */
[----:B------:R-:W-:-:S04]  /*3ca0*/  FFMA.FTZ R219, R217, UR5, -R5 ;  /* 0x00000005d9db7c23 */ /* 0x000fc80008010805 */
[----:B------:R-:W-:Y:S01]  /*3cb0*/  FFMA.FTZ R217, R4, UR5, -R5 ;  /* 0x0000000504d97c23 */ /* 0x000fe20008010805 */
[----:B------:R-:W-:Y:S02]  /*3cc0*/  WARPGROUP.DEPBAR.LE gsb0, 0x0 ;  /* 0x00008000000079c5 */ /* 0x000fe40000010000 */
[----:B------:R-:W-:-:S06]  /*3cd0*/  WARPGROUP.ARRIVE ;  /* 0x00000000000079c5 */ /* 0x000fcc0000000000 */
[----:B------:R-:W-:Y:S01]  /*3ce0*/  HGMMA.64x16x16.F32 R184, gdesc[UR8], R184, gsb0 ;  /* 0x0020000008b879f0 */ /* 0x000fe200080008b8 */
[----:B------:R-:W-:Y:S08]  /*3cf0*/  MUFU.EX2 R5, R6 ;  /* 0x0000000600057308 */ /* 0x000ff00000000800 */
[----:B------:R1:W-:Y:S02]  /*3d00*/  MUFU.EX2 R6, R218 ;  /* 0x000000da00067308 */ /* 0x0003e40000000800 */
[----:B-1----:R-:W-:-:S06]  /*3d10*/  FFMA.FTZ R218, R222, UR5, -R20 ;  /* 0x00000005deda7c23 */ /* 0x002fcc0008010814 */
[----:B------:R-:W-:Y:S08]  /*3d20*/  MUFU.EX2 R4, R7 ;  /* 0x0000000700047308 */ /* 0x000ff00000000800 */
[----:B------:R1:W-:Y:S08]  /*3d30*/  MUFU.EX2 R20, R217 ;  /* 0x000000d900147308 */ /* 0x0003f00000000800 */
[----:B------:R4:W-:Y:S01]  /*3d40*/  MUFU.EX2 R7, R219 ;  /* 0x000000db00077308 */ /* 0x0009e20000000800 */
[--C-:B-1----:R-:W-:Y:S01]  /*3d50*/  FFMA.FTZ R217, R208, UR5, -R18.reuse ;  /* 0x00000005d0d97c23 */ /* 0x102fe20008010812 */
[----:B------:R-:W-:Y:S01]  /*3d60*/  FFMA.FTZ R208, R210, UR5, -R18 ;  /* 0x00000005d2d07c23 */ /* 0x000fe20008010812 */
[----:B------:R-:W-:-:S02]  /*3d70*/  FSEL R210, R209, -INF , P2 ;  /* 0xff800000d1d27808 */ /* 0x000fc40001000000 */
[----:B------:R-:W-:Y:S02]  /*3d80*/  FSEL R209, R211, -INF , P1 ;  /* 0xff800000d3d17808 */ /* 0x000fe40000800000 */
[----:B------:R-:W-:Y:S01]  /*3d90*/  FSEL R211, R214, -INF , P1 ;  /* 0xff800000d6d37808 */ /* 0x000fe20000800000 */
[--C-:B----4-:R-:W-:Y:S01]  /*3da0*/  FFMA.FTZ R219, R221, UR5, -R21.reuse ;  /* 0x00000005dddb7c23 */ /* 0x110fe20008010815 */
[----:B------:R-:W-:Y:S01]  /*3db0*/  FFMA.FTZ R221, R223, UR5, -R21 ;  /* 0x00000005dfdd7c23 */ /* 0x000fe20008010815 */
[----:B------:R-:W-:Y:S01]  /*3dc0*/  FSEL R214, R213, -INF , P2 ;  /* 0xff800000d5d67808 */ /* 0x000fe20001000000 */
[----:B------:R1:W-:Y:S01]  /*3dd0*/  MUFU.EX2 R21, R218 ;  /* 0x000000da00157308 */ /* 0x0003e20000000800 */
[----:B------:R-:W-:Y:S01]  /*3de0*/  FSEL R213, R200, -INF , P2 ;  /* 0xff800000c8d57808 */ /* 0x000fe20001000000 */
[--C-:B------:R-:W-:Y:S01]  /*3df0*/  FFMA.FTZ R210, R210, UR5, -R19.reuse ;  /* 0x00000005d2d27c23 */ /* 0x100fe20008010813 */
[----:B------:R-:W-:Y:S01]  /*3e00*/  FSEL R200, R201, -INF , P2 ;  /* 0xff800000c9c87808 */ /* 0x000fe20001000000 */
[----:B------:R-:W-:Y:S01]  /*3e10*/  FFMA.FTZ R209, R209, UR5, -R19 ;  /* 0x00000005d1d17c23 */ /* 0x000fe20008010813 */
[----:B-1----:R-:W-:-:S03]  /*3e20*/  FSEL R218, R215, -INF , P1 ;  /* 0xff800000d7da7808 */ /* 0x002fc60000800000 */
[----:B------:R1:W-:Y:S01]  /*3e30*/  MUFU.EX2 R18, R220 ;  /* 0x000000dc00127308 */ /* 0x0003e20000000800 */
[----:B------:R-:W-:Y:S02]  /*3e40*/  FSEL R215, R202, -INF , P1 ;  /* 0xff800000cad77808 */ /* 0x000fe40000800000 */
[----:B------:R-:W-:-:S05]  /*3e50*/  FSEL R202, R203, -INF , P1 ;  /* 0xff800000cbca7808 */ /* 0x000fca0000800000 */
[----:B------:R4:W-:Y:S01]  /*3e60*/  MUFU.EX2 R19, R219 ;  /* 0x000000db00137308 */ /* 0x0009e20000000800 */
[----:B-1----:R-:W-:Y:S01]  /*3e70*/  FSEL R220, R212, -INF , P2 ;  /* 0xff800000d4dc7808 */ /* 0x002fe20001000000 */
[--C-:B------:R-:W-:Y:S01]  /*3e80*/  FFMA.FTZ R211, R211, UR5, -R16.reuse ;  /* 0x00000005d3d37c23 */ /* 0x100fe20008010810 */
[----:B------:R-:W-:Y:S01]  /*3e90*/  FSEL R201, R206, -INF , P1 ;  /* 0xff800000cec97808 */ /* 0x000fe20000800000 */
[--C-:B------:R-:W-:Y:S02]  /*3ea0*/  FFMA.FTZ R218, R218, UR5, -R17.reuse ;  /* 0x00000005dada7c23 */ /* 0x100fe40008010811 */
[----:B------:R-:W-:Y:S01]  /*3eb0*/  FFMA.FTZ R220, R220, UR5, -R16 ;  /* 0x00000005dcdc7c23 */ /* 0x000fe20008010810 */
[----:B----4-:R-:W-:Y:S01]  /*3ec0*/  FFMA.FTZ R219, R214, UR5, -R17 ;  /* 0x00000005d6db7c23 */ /* 0x010fe20008010811 */
[----:B------:R-:W-:Y:S01]  /*3ed0*/  FFMA.FTZ R214, R215, UR5, -R14 ;  /* 0x00000005d7d67c23 */ /* 0x000fe2000801080e */
[----:B------:R-:W-:Y:S01]  /*3ee0*/  FFMA.FTZ R215, R200, UR5, -R15 ;  /* 0x00000005c8d77c23 */ /* 0x000fe2000801080f */
[----:B------:R-:W-:Y:S01]  /*3ef0*/  FSEL R200, R207, -INF , P1 ;  /* 0xff800000cfc87808 */ /* 0x000fe20000800000 */
[----:B------:R1:W-:Y:S01]  /*3f00*/  MUFU.EX2 R16, R217 ;  /* 0x000000d900107308 */ /* 0x0003e20000000800 */
[----:B------:R-:W-:Y:S01]  /*3f10*/  UIADD3 UR10, UR4, 0x306, URZ ;  /* 0x00000306040a7890 */ /* 0x000fe2000fffe03f */
[----:B------:R-:W-:-:S06]  /*3f20*/  WARPGROUP.DEPBAR.LE gsb0, 0x0 ;  /* 0x00008000000079c5 */ /* 0x000fcc0000010000 */
[----:B------:R4:W-:Y:S01]  /*3f30*/  MUFU.EX2 R17, R208 ;  /* 0x000000d000117308 */ /* 0x0009e20000000800 */
[----:B-1----:R-:W-:Y:S02]  /*3f40*/  FFMA.FTZ R217, R202, UR5, -R15 ;  /* 0x00000005cad97c23 */ /* 0x002fe4000801080f */
[----:B------:R-:W1:Y:S05]  /*3f50*/  LDS.64 R202, [R23+0x2e380] ;  /* 0x02e3800017ca7984 */ /* 0x000e6a0000000a00 */
[----:B------:R5:W-:Y:S01]  /*3f60*/  MUFU.EX2 R15, R209 ;  /* 0x000000d1000f7308 */ /* 0x000be20000000800 */
[----:B----4-:R-:W-:-:S07]  /*3f70*/  FFMA.FTZ R208, R213, UR5, -R14 ;  /* 0x00000005d5d07c23 */ /* 0x010fce000801080e */
[----:B------:R4:W-:Y:S01]  /*3f80*/  MUFU.EX2 R213, R220 ;  /* 0x000000dc00d57308 */ /* 0x0009e20000000800 */
[----:B-----5:R-:W-:Y:S01]  /*3f90*/  FFMA.FTZ R209, R200, UR5, -R13 ;  /* 0x00000005c8d17c23 */ /* 0x020fe2000801080d */
[----:B------:R-:W-:Y:S01]  /*3fa0*/  UMOV UR11, 0x40000040 ;  /* 0x40000040000b7882 */ /* 0x000fe20000000000 */
[----:B----4-:R-:W-:Y:S02]  /*3fb0*/  FFMA.FTZ R220, R201, UR5, -R12 ;  /* 0x00000005c9dc7c23 */ /* 0x010fe4000801080c */
[----:B------:R-:W4:Y:S01]  /*3fc0*/  LDS.64 R200, [R23+0x2e3a0] ;  /* 0x02e3a00017c87984 */ /* 0x000f220000000a00 */
[----:B------:R-:W-:-:S06]  /*3fd0*/  WARPGROUP.ARRIVE ;  /* 0x00000000000079c5 */ /* 0x000fcc0000000000 */
[----:B------:R-:W-:Y:S01]  /*3fe0*/  HGMMA.64x16x16.F32 R176, gdesc[UR8], R176, gsb0 ;  /* 0x0020000008b079f0 */ /* 0x000fe200080008b0 */
[----:B------:R5:W-:Y:S01]  /*3ff0*/  MUFU.EX2 R212, R221 ;  /* 0x000000dd00d47308 */ /* 0x000be20000000800 */
[----:B------:R-:W-:Y:S02]  /*4000*/  FSEL R223, R192, -INF , P2 ;  /* 0xff800000c0df7808 */ /* 0x000fe40001000000 */
[----:B------:R-:W-:Y:S02]  /*4010*/  FSEL R192, R195, -INF , P1 ;  /* 0xff800000c3c07808 */ /* 0x000fe40000800000 */
[----:B-----5:R-:W-:Y:S02]  /*4020*/  FSEL R221, R204, -INF , P2 ;  /* 0xff800000ccdd7808 */ /* 0x020fe40001000000 */
[----:B------:R-:W-:Y:S01]  /*4030*/  FSEL R204, R193, -INF , P2 ;  /* 0xff800000c1cc7808 */ /* 0x000fe20001000000 */
[----:B------:R5:W-:Y:S01]  /*4040*/  MUFU.EX2 R14, R210 ;  /* 0x000000d2000e7308 */ /* 0x000be20000000800 */
[----:B------:R-:W-:-:S03]  /*4050*/  FSEL R193, R196, -INF , P2 ;  /* 0xff800000c4c17808 */ /* 0x000fc60001000000 */
[--C-:B------:R-:W-:Y:S01]  /*4060*/  FFMA.FTZ R204, R204, UR5, -R11.reuse ;  /* 0x00000005cccc7c23 */ /* 0x100fe2000801080b */
[----:B-----5:R-:W-:Y:S01]  /*4070*/  FSEL R210, R205, -INF , P2 ;  /* 0xff800000cdd27808 */ /* 0x020fe20001000000 */
[----:B------:R-:W-:Y:S02]  /*4080*/  FFMA.FTZ R205, R192, UR5, -R11 ;  /* 0x00000005c0cd7c23 */ /* 0x000fe4000801080b */
[----:B------:R5:W-:Y:S01]  /*4090*/  MUFU.EX2 R11, R208 ;  /* 0x000000d0000b7308 */ /* 0x000be20000000800 */
[----:B------:R-:W-:Y:S01]  /*40a0*/  FSEL R207, R198, -INF , P1 ;  /* 0xff800000c6cf7808 */ /* 0x000fe20000800000 */
[----:B------:R-:W-:Y:S01]  /*40b0*/  FFMA.FTZ R210, R210, UR5, -R13 ;  /* 0x00000005d2d27c23 */ /* 0x000fe2000801080d */
[----:B------:R-:W-:Y:S02]  /*40c0*/  FSEL R13, R194, -INF , P1 ;  /* 0xff800000c20d7808 */ /* 0x000fe40000800000 */
[----:B------:R-:W-:Y:S01]  /*40d0*/  FSEL R206, R197, -INF , P2 ;  /* 0xff800000c5ce7808 */ /* 0x000fe20001000000 */
[----:B-----5:R-:W-:Y:S01]  /*40e0*/  FFMA.FTZ R208, R193, UR5, -R8 ;  /* 0x00000005c1d07c23 */ /* 0x020fe20008010808 */
[----:B------:R-:W-:-:S02]  /*40f0*/  LOP3.LUT R193, R22, 0x2800000, RZ, 0xfc, !PT ;  /* 0x0280000016c17812 */ /* 0x000fc400078efcff */
[----:B------:R-:W-:Y:S01]  /*4100*/  FSEL R22, R199, -INF , P1 ;  /* 0xff800000c7167808 */ /* 0x000fe20000800000 */
[----:B------:R-:W-:Y:S01]  /*4110*/  FFMA.FTZ R221, R221, UR5, -R12 ;  /* 0x00000005dddd7c23 */ /* 0x000fe2000801080c */
[----:B------:R-:W-:Y:S01]  /*4120*/  FFMA.FTZ R223, R223, UR5, -R10 ;  /* 0x00000005dfdf7c23 */ /* 0x000fe2000801080a */
[----:B------:R5:W-:Y:S01]  /*4130*/  MUFU.EX2 R12, R211 ;  /* 0x000000d3000c7308 */ /* 0x000be20000000800 */
[----:B------:R-:W-:Y:S01]  /*4140*/  FFMA.FTZ R207, R207, UR5, -R8 ;  /* 0x00000005cfcf7c23 */ /* 0x000fe20008010808 */
[--C-:B------:R-:W-:Y:S01]  /*4150*/  FFMA.FTZ R206, R206, UR5, -R9.reuse ;  /* 0x00000005cece7c23 */ /* 0x100fe20008010809 */
[----:B------:R-:W-:Y:S01]  /*4160*/  FFMA.FTZ R229, R22, UR5, -R9 ;  /* 0x0000000516e57c23 */ /* 0x000fe20008010809 */
[----:B-----5:R-:W-:Y:S01]  /*4170*/  FFMA.FTZ R211, R13, UR5, -R10 ;  /* 0x000000050dd37c23 */ /* 0x020fe2000801080a */
[----:B------:R-:W-:Y:S01]  /*4180*/  UIADD3 UR5, UR4, 0x386, URZ ;  /* 0x0000038604057890 */ /* 0x000fe2000fffe03f */
[----:B------:R-:W-:Y:S02]  /*4190*/  WARPGROUP.DEPBAR.LE gsb0, 0x0 ;  /* 0x00008000000079c5 */ /* 0x000fe40000010000 */
[----:B------:R-:W-:Y:S01]  /*41a0*/  WARPGROUP.ARRIVE ;  /* 0x00000000000079c5 */ /* 0x000fe20000000000 */
[----:B------:R-:W-:-:S03]  /*41b0*/  UMOV UR11, 0x40000040 ;  /* 0x40000040000b7882 */ /* 0x000fc60000000000 */
[----:B------:R-:W-:Y:S02]  /*41c0*/  UMOV UR10, UR5 ;  /* 0x00000005000a7c82 */ /* 0x000fe40008000000 */
[----:B------:R-:W-:Y:S01]  /*41d0*/  HGMMA.64x16x16.F32 R168, gdesc[UR8], R168, gsb0 ;  /* 0x0020000008a879f0 */ /* 0x000fe200080008a8 */
[----:B------:R1:W5:Y:S01]  /*41e0*/  MUFU.EX2 R8, R214 ;  /* 0x000000d600087308 */ /* 0x0003620000000800 */
[----:B------:R-:W-:-:S07]  /*41f0*/  UIADD3 UR6, UR4, 0x406, URZ ;  /* 0x0000040604067890 */ /* 0x000fce000fffe03f */
[----:B------:R4:W2:Y:S01]  /*4200*/  MUFU.EX2 R22, R217 ;  /* 0x000000d900167308 */ /* 0x0008a20000000800 */
        /* <DEDUP_REMOVED lines=26> */
[----:B---3--:R-:W-:-:S07]  /*43b0*/  FADD.FTZ R219, R187, -R203 ;  /* 0x800000cbbbdb7221 */ /* 0x008fce0000010000 */
[----:B------:R3:W-:Y:S01]  /*43c0*/  MUFU.EX2 R9, R215 ;  /* 0x000000d700097308 */ /* 0x0007e20000000800 */
[----:B-----5:R-:W-:Y:S01]  /*43d0*/  FADD.FTZ R218, R185, -R203 ;  /* 0x800000cbb9da7221 */ /* 0x020fe20000010000 */
[----:B---3--:R-:W-:Y:S01]  /*43e0*/  FADD.FTZ R215, R186, -R202 ;  /* 0x800000cabad77221 */ /* 0x008fe20000010000 */
[----:B------:R-:W-:Y:S02]  /*43f0*/  WARPGROUP.DEPBAR.LE gsb0, 0x0 ;  /* 0x00008000000079c5 */ /* 0x000fe40000010000 */
[----:B------:R-:W3:Y:S04]  /*4400*/  LDS.64 R192, [R23+0x2e420] ;  /* 0x02e4200017c07984 */ /* 0x000ee80000000a00 */
[----:B------:R-:W5:Y:S04]  /*4410*/  LDS.64 R196, [R23+0x2e440] ;  /* 0x02e4400017c47984 */ /* 0x000f680000000a00 */
[----:B------:R-:W2:Y:S04]  /*4420*/  LDS.64 R202, [R23+0x2e4a0] ;  /* 0x02e4a00017ca7984 */ /* 0x000ea80000000a00 */
[----:B------:R-:W2:Y:S04]  /*4430*/  LDS.64 R194, [R23+0x2e460] ;  /* 0x02e4600017c27984 */ /* 0x000ea80000000a00 */
[----:B------:R2:W2:Y:S01]  /*4440*/  LDS.64 R198, [R23+0x2e480] ;  /* 0x02e4800017c67984 */ /* 0x0004a20000000a00 */
[----:B------:R-:W2:Y:S01]  /*4450*/  MUFU.EX2 R3, R3 ;  /* 0x0000000300037308 */ /* 0x000ea20000000800 */
[--C-:B-1----:R-:W-:Y:S01]  /*4460*/  FADD.FTZ R176, R176, -R188.reuse ;  /* 0x800000bcb0b07221 */ /* 0x102fe20000010000 */
[----:B------:R-:W-:Y:S01]  /*4470*/  FADD.FTZ R178, R178, -R188 ;  /* 0x800000bcb2b27221 */ /* 0x000fe20000010000 */
[--C-:B------:R-:W-:Y:S01]  /*4480*/  FADD.FTZ R177, R177, -R189.reuse ;  /* 0x800000bdb1b17221 */ /* 0x100fe20000010000 */
[----:B------:R-:W-:Y:S01]  /*4490*/  FADD.FTZ R179, R179, -R189 ;  /* 0x800000bdb3b37221 */ /* 0x000fe20000010000 */
[--C-:B----4-:R-:W-:Y:S01]  /*44a0*/  FADD.FTZ R188, R168, -R190.reuse ;  /* 0x800000bea8bc7221 */ /* 0x110fe20000010000 */
[----:B------:R-:W-:Y:S01]  /*44b0*/  FADD.FTZ R170, R170, -R190 ;  /* 0x800000beaaaa7221 */ /* 0x000fe20000010000 */
[--C-:B------:R-:W-:Y:S01]  /*44c0*/  FADD.FTZ R189, R169, -R191.reuse ;  /* 0x800000bfa9bd7221 */ /* 0x100fe20000010000 */
[----:B------:R-:W-:Y:S01]  /*44d0*/  FADD.FTZ R171, R171, -R191 ;  /* 0x800000bfabab7221 */ /* 0x000fe20000010000 */
[----:B------:R-:W1:Y:S08]  /*44e0*/  MUFU.EX2 R187, R220 ;  /* 0x000000dc00bb7308 */ /* 0x000e700000000800 */
[----:B------:R-:W4:Y:S01]  /*44f0*/  MUFU.EX2 R185, R210 ;  /* 0x000000d200b97308 */ /* 0x000f220000000800 */
[--C-:B---3--:R-:W-:Y:S01]  /*4500*/  FADD.FTZ R172, R172, -R192.reuse ;  /* 0x800000c0acac7221 */ /* 0x108fe20000010000 */
[----:B------:R-:W-:Y:S01]  /*4510*/  FADD.FTZ R174, R174, -R192 ;  /* 0x800000c0aeae7221 */ /* 0x000fe20000010000 */
[--C-:B------:R-:W-:Y:S01]  /*4520*/  FADD.FTZ R190, R173, -R193.reuse ;  /* 0x800000c1adbe7221 */ /* 0x100fe20000010000 */
[----:B------:R-:W-:-:S04]  /*4530*/  FADD.FTZ R175, R175, -R193 ;  /* 0x800000c1afaf7221 */ /* 0x000fc80000010000 */
[----:B------:R3:W4:Y:S01]  /*4540*/  MUFU.EX2 R186, R209 ;  /* 0x000000d100ba7308 */ /* 0x0007220000000800 */
[----:B-----5:R-:W-:Y:S01]  /*4550*/  FADD.FTZ R173, R160, -R196 ;  /* 0x800000c4a0ad7221 */ /* 0x020fe20000010000 */
[----:B------:R-:W-:Y:S01]  /*4560*/  FADD.FTZ R191, R161, -R197 ;  /* 0x800000c5a1bf7221 */ /* 0x000fe20000010000 */
[----:B--2---:R-:W-:Y:S01]  /*4570*/  FADD.FTZ R192, R156, -R202 ;  /* 0x800000ca9cc07221 */ /* 0x004fe20000010000 */
[----:B------:R-:W-:-:S04]  /*4580*/  FADD.FTZ R193, R157, -R203 ;  /* 0x800000cb9dc17221 */ /* 0x000fc80000010000 */
[----:B------:R-:W2:Y:S01]  /*4590*/  MUFU.EX2 R23, R223 ;  /* 0x000000df00177308 */ /* 0x000ea20000000800 */
[----:B------:R-:W-:Y:S01]  /*45a0*/  FADD.FTZ R162, R162, -R196 ;  /* 0x800000c4a2a27221 */ /* 0x000fe20000010000 */
[----:B------:R-:W-:-:S06]  /*45b0*/  FADD.FTZ R163, R163, -R197 ;  /* 0x800000c5a3a37221 */ /* 0x000fcc0000010000 */
[----:B------:R5:W2:Y:S08]  /*45c0*/  MUFU.EX2 R168, R211 ;  /* 0x000000d300a87308 */ /* 0x000ab00000000800 */
[----:B------:R1:W2:Y:S08]  /*45d0*/  MUFU.EX2 R169, R204 ;  /* 0x000000cc00a97308 */ /* 0x0002b00000000800 */
[----:B------:R-:W2:Y:S08]  /*45e0*/  MUFU.EX2 R160, R205 ;  /* 0x000000cd00a07308 */ /* 0x000eb00000000800 */
[----:B------:R-:W2:Y:S08]  /*45f0*/  MUFU.EX2 R161, R208 ;  /* 0x000000d000a17308 */ /* 0x000eb00000000800 */
[----:B------:R-:W2:Y:S08]  /*4600*/  MUFU.EX2 R156, R207 ;  /* 0x000000cf009c7308 */ /* 0x000eb00000000800 */
[----:B------:R-:W2:Y:S08]  /*4610*/  MUFU.EX2 R157, R206 ;  /* 0x000000ce009d7308 */ /* 0x000eb00000000800 */
[----:B------:R-:W2:Y:S01]  /*4620*/  MUFU.EX2 R229, R229 ;  /* 0x000000e500e57308 */ /* 0x000ea20000000800 */
[----:B------:R-:W-:Y:S01]  /*4630*/  FMUL.FTZ R162, R8, R162 ;  /* 0x000000a208a27220 */ /* 0x000fe20000410000 */
        /* <DEDUP_REMOVED lines=9> */
[----:B---3--:R-:W-:Y:S01]  /*46d0*/  FMUL.FTZ R209, R226, R215 ;  /* 0x000000d7e2d17220 */ /* 0x008fe20000410000 */
[----:B------:R-:W-:Y:S01]  /*46e0*/  FMUL.FTZ R194, R216, R219 ;  /* 0x000000dbd8c27220 */ /* 0x000fe20000410000 */
        /* <DEDUP_REMOVED lines=11> */
[----:B-----5:R-:W-:Y:S01]  /*47a0*/  FMUL.FTZ R211, R3, R222 ;  /* 0x000000de03d37220 */ /* 0x020fe20000410000 */
[----:B------:R-:W-:Y:S01]  /*47b0*/  FMUL.FTZ R221, R227, R221 ;  /* 0x000000dde3dd7220 */ /* 0x000fe20000410000 */
[----:B------:R-:W-:Y:S01]  /*47c0*/  FMUL.FTZ R230, R4, R230 ;  /* 0x000000e604e67220 */ /* 0x000fe20000410000 */
[----:B------:R-:W-:Y:S01]  /*47d0*/  F2FP.F16.F32.PACK_AB R197, R163, R162 ;  /* 0x000000a2a3c5723e */ /* 0x000fe200000000ff */
[----:B------:R-:W-:Y:S01]  /*47e0*/  FMUL.FTZ R178, R6, R178 ;  /* 0x000000b206b27220 */ /* 0x000fe20000410000 */
[----:B------:R-:W-:Y:S01]  /*47f0*/  FMUL.FTZ R179, R20, R179 ;  /* 0x000000b314b37220 */ /* 0x000fe20000410000 */
[----:B-1----:R-:W-:Y:S01]  /*4800*/  F2FP.F16.F32.PACK_AB R204, R177, R176 ;  /* 0x000000b0b1cc723e */ /* 0x002fe200000000ff */
        /* <DEDUP_REMOVED lines=18> */
[----:B----4-:R-:W-:Y:S01]  /*4930*/  FMUL.FTZ R165, R185, R165 ;  /* 0x000000a5b9a57220 */ /* 0x010fe20000410000 */
[----:B------:R-:W-:Y:S01]  /*4940*/  FMUL.FTZ R167, R186, R167 ;  /* 0x000000a7baa77220 */ /* 0x000fe20000410000 */
[----:B--2---:R-:W-:Y:S01]  /*4950*/  FMUL.FTZ R152, R23, R152 ;  /* 0x0000009817987220 */ /* 0x004fe20000410000 */
        /* <DEDUP_REMOVED lines=26> */
[----:B------:R-:W-:Y:S02]  /*4b00*/  F2FP.F16.F32.PACK_AB R195, R159, R158 ;  /* 0x0000009e9fc3723e */ /* 0x000fe400000000ff */
[----:B------:R-:W-:Y:S01]  /*4b10*/  F2FP.F16.F32.PACK_AB R225, R216, R226 ;  /* 0x000000e2d8e1723e */ /* 0x000fe200000000ff */
[----:B------:R-:W-:Y:S01]  /*4b20*/  STSM.16.MT88.4 [R162+0x2f000], R204 ;  /* 0x02f000cca2007844 */ /* 0x000fe20000004200 */
[----:B------:R-:W-:Y:S02]  /*4b30*/  F2FP.F16.F32.PACK_AB R226, R227, R228 ;  /* 0x000000e4e3e2723e */ /* 0x000fe400000000ff */
[----:B------:R-:W-:Y:S01]  /*4b40*/  F2FP.F16.F32.PACK_AB R227, R4, R3 ;  /* 0x0000000304e3723e */ /* 0x000fe200000000ff */
[----:B------:R-:W-:Y:S04]  /*4b50*/  STSM.16.MT88.4 [R162+0x2f800], R200 ;  /* 0x02f800c8a2007844 */ /* 0x000fe80000004200 */
[----:B------:R-:W-:Y:S04]  /*4b60*/  STSM.16.MT88.4 [R162+0x30000], R196 ;  /* 0x030000c4a2007844 */ /* 0x000fe80000004200 */
[----:B------:R1:W-:Y:S01]  /*4b70*/  STSM.16.MT88.4 [R162+0x30800], R192 ;  /* 0x030800c0a2007844 */ /* 0x0003e20000004200 */
[----:B------:R-:W-:Y:S01]  /*4b80*/  WARPGROUP.ARRIVE ;  /* 0x00000000000079c5 */ /* 0x000fe20000000000 */
[----:B------:R-:W-:Y:S01]  /*4b90*/  UMOV UR6, UR12 ;  /* 0x0000000c00067c82 */ /* 0x000fe20008000000 */
[----:B------:R-:W-:Y:S01]  /*4ba0*/  UMOV UR7, 0x40000040 ;  /* 0x4000004000077882 */ /* 0x000fe20000000000 */
[----:B------:R-:W-:Y:S01]  /*4bb0*/  UIADD3 UR4, UR12, 0x80, URZ ;  /* 0x000000800c047890 */ /* 0x000fe2000fffe03f */
[----:B------:R-:W2:Y:S08]  /*4bc0*/  LDL R164, [R1] ;  /* 0x0000000001a47983 */ /* 0x000eb00000100800 */
        /* <DEDUP_REMOVED lines=311> */
.L_x_3955:
[----:B------:R-:W-:Y:S01]  /*5f40*/  LOP3.LUT R3, R234, 0x2800000, RZ, 0xfc, !PT ;  /* 0x02800000ea037812 */ /* 0x000fe200078efcff */
[----:B------:R-:W2:Y:S01]  /*5f50*/  LDL R7, [R1+0xc] ;  /* 0x00000c0001077983 */ /* 0x000ea20000100800 */
[----:B------:R-:W-:-:S03]  /*5f60*/  UMOV UR7, 0x40000040 ;  /* 0x4000004000077882 */ /* 0x000fc60000000000 */
[----:B------:R-:W-:Y:S01]  /*5f70*/  IMAD R3, R0, 0x500, R3 ;  /* 0x0000050000037824 */ /* 0x000fe200078e0203 */
[----:B------:R-:W1:Y:S04]  /*5f80*/  S2R R5, SR_TID.X ;  /* 0x0000000000057919 */ /* 0x000e680000002100 */
        /* <DEDUP_REMOVED lines=59> */
.L_x_3956:
        /* <DEDUP_REMOVED lines=12> */
.L_x_3946:
[----:B------:R-:W2:Y:S01]  /*6400*/  LDL.LU R14, [R1+0xc] ;  /* 0x00000c00010e7983 */ /* 0x000ea20000300800 */
[----:B------:R-:W3:Y:S01]  /*6410*/  LDC R0, c[0x0][0x850] ;  /* 0x00021400ff007b82 */ /* 0x000ee20000000800 */
[----:B------:R-:W-:Y:S01]  /*6420*/  ULDC.64 UR4, c[0x0][0x818] ;  /* 0x0002060000047ab9 */ /* 0x000fe20000000a00 */
[----:B------:R-:W-:Y:S01]  /*6430*/  ULDC.64 UR6, c[0x0][0x840] ;  /* 0x0002100000067ab9 */ /* 0x000fe20000000a00 */
[----:B------:R-:W4:Y:S01]  /*6440*/  S2R R5, SR_CTAID.Y ;  /* 0x0000000000057919 */ /* 0x000f220000002600 */
[----:B------:R-:W5:Y:S01]  /*6450*/  S2R R10, SR_TID.X ;  /* 0x00000000000a7919 */ /* 0x000f620000002100 */
[----:B------:R-:W1:Y:S01]  /*6460*/  S2R R20, SR_CTAID.X ;  /* 0x0000000000147919 */ /* 0x000e620000002500 */
[----:B------:R-:W1:Y:S01]  /*6470*/  S2R R15, SR_CTAID.Z ;  /* 0x00000000000f7919 */ /* 0x000e620000002700 */
[----:B------:R-:W2:Y:S01]  /*6480*/  S2R R16, SR_TID.X ;  /* 0x0000000000107919 */ /* 0x000ea20000002100 */
[----:B---3--:R-:W-:Y:S01]  /*6490*/  ISETP.NE.AND P0, PT, R0, 0x1, PT ;  /* 0x000000010000780c */ /* 0x008fe20003f05270 */
[----:B----4-:R-:W-:-:S12]  /*64a0*/  IMAD.MOV.U32 R4, RZ, RZ, R5 ;  /* 0x000000ffff047224 */ /* 0x010fd800078e0005 */
[----:B------:R-:W3:Y:S01]  /*64b0*/  @P0 LDC R2, c[0x0][0x854] ;  /* 0x00021500ff020b82 */ /* 0x000ee20000000800 */
[C---:B-----5:R-:W-:Y:S02]  /*64c0*/  VIADD R12, R10.reuse, 0xffffff80 ;  /* 0xffffff800a0c7836 */ /* 0x060fe40000000000 */
[----:B------:R-:W-:Y:S02]  /*64d0*/  VIADD R10, R10, 0xffffff80 ;  /* 0xffffff800a0a7836 */ /* 0x000fe40000000000 */
[----:B-1----:R-:W-:-:S03]  /*64e0*/  IMAD.SHL.U32 R6, R20, 0x4000, RZ ;  /* 0x0000400014067824 */ /* 0x002fc600078e00ff */
[----:B------:R-:W1:Y:S01]  /*64f0*/  @P0 LDC R3, c[0x0][0x858] ;  /* 0x00021600ff030b82 */ /* 0x000e620000000800 */
[----:B------:R-:W-:Y:S02]  /*6500*/  SHF.R.S32.HI R10, RZ, 0x1f, R10 ;  /* 0x0000001fff0a7819 */ /* 0x000fe4000001140a */
[----:B------:R-:W-:Y:S02]  /*6510*/  SHF.R.S32.HI R7, RZ, 0x1f, R6 ;  /* 0x0000001fff077819 */ /* 0x000fe40000011406 */
[----:B------:R-:W-:Y:S02]  /*6520*/  LEA.HI R10, R10, R12, RZ, 0x7 ;  /* 0x0000000c0a0a7211 */ /* 0x000fe400078f38ff */
[----:B------:R-:W-:Y:S02]  /*6530*/  MOV R12, 0x400 ;  /* 0x00000400000c7802 */ /* 0x000fe40000000f00 */
[----:B------:R-:W-:Y:S01]  /*6540*/  SHF.R.S32.HI R10, RZ, 0x7, R10 ;  /* 0x00000007ff0a7819 */ /* 0x000fe2000001140a */
[----:B---3--:R-:W-:-:S05]  /*6550*/  @P0 IMAD.HI.U32 R2, R5, R2, RZ ;  /* 0x0000000205020227 */ /* 0x008fca00078e00ff */
[----:B-1----:R-:W-:-:S04]  /*6560*/  @P0 SHF.R.U32.HI R4, RZ, R3, R2 ;  /* 0x00000003ff040219 */ /* 0x002fc80000011602 */
[----:B------:R-:W-:Y:S01]  /*6570*/  SHF.R.S32.HI R8, RZ, 0x1f, R4 ;  /* 0x0000001fff087819 */ /* 0x000fe20000011404 */
[----:B------:R-:W-:-:S04]  /*6580*/  IMAD.WIDE.U32 R2, R4, UR4, R6 ;  /* 0x0000000404027c25 */ /* 0x000fc8000f8e0006 */
[C---:B------:R-:W-:Y:S02]  /*6590*/  IMAD R9, R8.reuse, UR4, RZ ;  /* 0x0000000408097c24 */ /* 0x040fe4000f8e02ff */
        /* <DEDUP_REMOVED lines=8> */
[----:B------:R-:W-:-:S04]  /*6620*/  IMAD.WIDE.U32 R2, R15, UR4, R2 ;  /* 0x000000040f027c25 */ /* 0x000fc8000f8e0002 */
[----:B------:R-:W-:-:S04]  /*6630*/  IMAD.WIDE.U32 R6, R15, UR6, R6 ;  /* 0x000000060f067c25 */ /* 0x000fc8000f8e0006 */
[----:B--2---:R-:W-:Y:S01]  /*6640*/  IMAD R9, R10, 0x2000, R14 ;  /* 0x000020000a097824 */ /* 0x004fe200078e020e */
[----:B------:R-:W-:Y:S01]  /*6650*/  SHF.R.S32.HI R10, RZ, 0x1f, R15 ;  /* 0x0000001fff0a7819 */ /* 0x000fe2000001140f */
[----:B------:R-:W1:Y:S04]  /*6660*/  S2R R14, SR_CgaCtaId ;  /* 0x00000000000e7919 */ /* 0x000e680000008800 */
[C---:B------:R-:W-:Y:S01]  /*6670*/  IMAD R11, R10.reuse, UR4, RZ ;  /* 0x000000040a0b7c24 */ /* 0x040fe2000f8e02ff */
[----:B------:R-:W-:Y:S01]  /*6680*/  ULDC UR4, c[0x0][0x740] ;  /* 0x0001d00000047ab9 */ /* 0x000fe20000000800 */
[----:B------:R-:W-:Y:S02]  /*6690*/  IMAD R10, R10, UR6, RZ ;  /* 0x000000060a0a7c24 */ /* 0x000fe4000f8e02ff */
[----:B------:R-:W-:Y:S01]  /*66a0*/  FMUL.FTZ R88, R88, UR4 ;  /* 0x0000000458587c20 */ /* 0x000fe20008410000 */
[----:B------:R-:W-:-:S02]  /*66b0*/  IMAD R11, R15, UR5, R11 ;  /* 0x000000050f0b7c24 */ /* 0x000fc4000f8e020b */
        /* <DEDUP_REMOVED lines=23> */
[----:B-1----:R-:W-:Y:S01]  /*6830*/  LEA R12, R14, R12, 0x18 ;  /* 0x0000000c0e0c7211 */ /* 0x002fe200078ec0ff */
        /* <DEDUP_REMOVED lines=85> */
.L_x_3960:
[----:B------:R-:W2:Y:S04]  /*6d90*/  LDG.E.STRONG.GPU R0, desc[UR38][R8.64] ;  /* 0x0000002608007981 */ /* 0x000ea8000c1ef900 */
[----:B--2---:R-:W-:Y:S01]  /*6da0*/  CCTL.IVALL ;  /* 0x00000000ff00798f */ /* 0x004fe20002000000 */
[----:B------:R-:W-:Y:S05]  /*6db0*/  YIELD ;  /* 0x0000000000007946 */ /* 0x000fea0003800000 */
[----:B------:R-:W-:-:S13]  /*6dc0*/  ISETP.NE.AND P3, PT, R0, R5, PT ;  /* 0x000000050000720c */ /* 0x000fda0003f65270 */
[----:B------:R-:W-:Y:S05]  /*6dd0*/  @P3 BRA `(.L_x_3960) ;  /* 0xfffffffc00ec3947 */ /* 0x000fea000383ffff */
.L_x_3959:
[----:B------:R-:W-:Y:S05]  /*6de0*/  BSYNC B0 ;  /* 0x0000000000007941 */ /* 0x000fea0003800000 */
.L_x_3958:
[----:B------:R-:W-:Y:S01]  /*6df0*/  UMOV UR4, 0xffffffff ;  /* 0xffffffff00047882 */ /* 0x000fe20000000000 */
[----:B------:R-:W-:Y:S02]  /*6e00*/  LEA.HI.X R14, R2, R17, R14, 0x2, P2 ;  /* 0x00000011020e7211 */ /* 0x000fe400010f140e */
[----:B------:R-:W-:Y:S01]  /*6e10*/  LEA.HI.X R12, R6, R19, R12, 0x2, P0 ;  /* 0x00000013060c7211 */ /* 0x000fe200000f140c */
[----:B------:R-:W-:Y:S06]  /*6e20*/  BRA.DIV UR4, `(.L_x_3961) ;  /* 0x0000003a04687947 */ /* 0x000fec000b800000 */
[----:B------:R-:W-:Y:S01]  /*6e30*/  NOP ;  /* 0x0000000000007918 */ /* 0x000fe20000000000 */
.L_x_4043:
        /* <DEDUP_REMOVED lines=20> */
.L_x_3964:
[----:B------:R-:W-:Y:S01]  /*6f80*/  @P0 ELECT P2, URZ, PT ;  /* 0x00000000003f082f */ /* 0x000fe20003840000 */
[----:B------:R1:W-:-:S12]  /*6f90*/  UBLKRED.G.S.ADD.F32.RN [UR4], [UR6], UR7, desc[UR8] ;  /* 0x00000804060073bb */ /* 0x0003d800080a1407 */
[----:B------:R-:W-:Y:S02]  /*6fa0*/  @P2 PLOP3.LUT P0, PT, P2, PT, PT, 0x8, 0x0 ;  /* 0x000000000000281c */ /* 0x000fe4000170e170 */
[----:B------:R-:W-:-:S11]  /*6fb0*/  PLOP3.LUT P2, PT, PT, PT, PT, 0x8, 0x0 ;  /* 0x000000000000781c */ /* 0x000fd60003f4e170 */
[----:B-1----:R-:W-:Y:S05]  /*6fc0*/  @P0 BRA.U.ANY `(.L_x_3964) ;  /* 0xfffffffd00ec0947 */ /* 0x002fea000393ffff */
[----:B------:R0:W-:Y:S01]  /*6fd0*/  UTMACMDFLUSH ;  /* 0x00000000000079b7 */ /* 0x0001e20000000000 */
[----:B------:R-:W-:-:S04]  /*6fe0*/  DEPBAR.LE SB0, 0x0 ;  /* 0x000080000000791a */ /* 0x000fc80000000000 */
.L_x_3963:
[----:B------:R-:W-:Y:S05]  /*6ff0*/  BSYNC B0 ;  /* 0x0000000000007941 */ /* 0x000fea0003800000 */
.L_x_3962:
        /* <DEDUP_REMOVED lines=14> */
.L_x_3966:
[----:B------:R-:W-:Y:S05]  /*70e0*/  BSYNC B0 ;  /* 0x0000000000007941 */ /* 0x000fea0003800000 */
.L_x_3965:
        /* <DEDUP_REMOVED lines=22> */
.L_x_3969:
[----:B------:R-:W2:Y:S04]  /*7250*/  LDG.E.STRONG.GPU R0, desc[UR38][R2.64] ;  /* 0x0000002602007981 */ /* 0x000ea8000c1ef900 */
[----:B--2---:R-:W-:Y:S01]  /*7260*/  CCTL.IVALL ;  /* 0x00000000ff00798f */ /* 0x004fe20002000000 */
[----:B------:R-:W-:Y:S05]  /*7270*/  YIELD ;  /* 0x0000000000007946 */ /* 0x000fea0003800000 */
[----:B------:R-:W-:-:S13]  /*7280*/  ISETP.NE.AND P0, PT, R0, R5, PT ;  /* 0x000000050000720c */ /* 0x000fda0003f05270 */
[----:B------:R-:W-:Y:S05]  /*7290*/  @P0 BRA `(.L_x_3969) ;  /* 0xfffffffc00ec0947 */ /* 0x000fea000383ffff */
.L_x_3968:
[----:B------:R-:W-:Y:S05]  /*72a0*/  BSYNC B0 ;  /* 0x0000000000007941 */ /* 0x000fea0003800000 */
.L_x_3967:
[----:B------:R-:W-:-:S03]  /*72b0*/  UMOV UR4, 0xffffffff ;  /* 0xffffffff00047882 */ /* 0x000fc60000000000 */
[----:B------:R-:W-:Y:S05]  /*72c0*/  BRA.DIV UR4, `(.L_x_3970) ;  /* 0x00000036045c7947 */ /* 0x000fea000b800000 */
[----:B------:R-:W-:Y:S01]  /*72d0*/  NOP ;  /* 0x0000000000007918 */ /* 0x000fe20000000000 */
.L_x_4046:
        /* <DEDUP_REMOVED lines=10> */
[----:B------:R-:W2:Y:S01]  /*7380*/  S2R R4, SR_CgaCtaId ;  /* 0x0000000000047919 */ /* 0x000ea20000008800 */
[----:B------:R-:W-:Y:S01]  /*7390*/  MOV R0, 0x400 ;  /* 0x0000040000007802 */ /* 0x000fe20000000f00 */
[----:B------:R-:W-:Y:S01]  /*73a0*/  UMOV UR7, 0x1000 ;  /* 0x0000100000077882 */ /* 0x000fe20000000000 */
[----:B------:R-:W-:Y:S01]  /*73b0*/  R2UR UR4, R16 ;  /* 0x00000000100472ca */ /* 0x000fe200000e0000 */
[----:B------:R-:W-:Y:S01]  /*73c0*/  UMOV UR8, 0x0 ;  /* 0x0000000000087882 */ /* 0x000fe20000000000 */
[----:B------:R-:W-:Y:S01]  /*73d0*/  R2UR UR5, R14 ;  /* 0x000000000e0572ca */ /* 0x000fe200000e0000 */
[----:B------:R-:W-:Y:S01]  /*73e0*/  UMOV UR9, 0x14f00000 ;  /* 0x14f0000000097882 */ /* 0x000fe20000000000 */
[----:B------:R-:W-:Y:S02]  /*73f0*/  PLOP3.LUT P0, PT, PT, PT, PT, 0x80, 0x0 ;  /* 0x000000000000781c */ /* 0x000fe40003f0f070 */
[----:B--2---:R-:W-:-:S04]  /*7400*/  LEA R0, R4, R0, 0x18 ;  /* 0x0000000004007211 */ /* 0x004fc800078ec0ff */
[----:B------:R-:W-:-:S15]  /*7410*/  R2UR UR6, R0 ;  /* 0x00000000000672ca */ /* 0x000fde00000e0000 */
.L_x_3973:
[----:B------:R-:W-:Y:S01]  /*7420*/  @P0 ELECT P2, URZ, PT ;  /* 0x00000000003f082f */ /* 0x000fe20003840000 */
[----:B------:R2:W-:-:S12]  /*7430*/  UBLKRED.G.S.ADD.F32.RN [UR4], [UR6], UR7, desc[UR8] ;  /* 0x00000804060073bb */ /* 0x0005d800080a1407 */
[----:B------:R-:W-:Y:S02]  /*7440*/  @P2 PLOP3.LUT P0, PT, P2, PT, PT, 0x8, 0x0 ;  /* 0x000000000000281c */ /* 0x000fe4000170e170 */
[----:B------:R-:W-:-:S11]  /*7450*/  PLOP3.LUT P2, PT, PT, PT, PT, 0x8, 0x0 ;  /* 0x000000000000781c */ /* 0x000fd60003f4e170 */
[----:B--2---:R-:W-:Y:S05]  /*7460*/  @P0 BRA.U.ANY `(.L_x_3973) ;  /* 0xfffffffd00ec0947 */ /* 0x004fea000393ffff */
[----:B------:R0:W-:Y:S01]  /*7470*/  UTMACMDFLUSH ;  /* 0x00000000000079b7 */ /* 0x0001e20000000000 */
[----:B------:R-:W-:-:S04]  /*7480*/  DEPBAR.LE SB0, 0x0 ;  /* 0x000080000000791a */ /* 0x000fc80000000000 */
.L_x_3972:
[----:B------:R-:W-:Y:S05]  /*7490*/  BSYNC B0 ;  /* 0x0000000000007941 */ /* 0x000fea0003800000 */
.L_x_3971:
        /* <DEDUP_REMOVED lines=14> */
.L_x_3936:
        /* <DEDUP_REMOVED lines=41> */
[----:B------:R-:W-:-:S03]  /*7810*/  UMOV UR4, URZ ;  /* 0x0000003f00047c82 */ /* 0x000fc60008000000 */
        /* <DEDUP_REMOVED lines=17> */
.L_x_4000:
        /* <DEDUP_REMOVED lines=17> */
.L_x_3978:
[----:B------:R-:W2:Y:S04]  /*7a40*/  LDG.E.STRONG.GPU R6, desc[UR38][R2.64] ;  /* 0x0000002602067981 */ /* 0x000ea8000c1ef900 */
[----:B--2---:R-:W-:Y:S01]  /*7a50*/  CCTL.IVALL ;  /* 0x00000000ff00798f */ /* 0x004fe20002000000 */
[----:B------:R-:W-:Y:S05]  /*7a60*/  YIELD ;  /* 0x0000000000007946 */ /* 0x000fea0003800000 */
[----:B------:R-:W-:-:S13]  /*7a70*/  ISETP.NE.AND P3, PT, R6, UR26, PT ;  /* 0x0000001a06007c0c */ /* 0x000fda000bf65270 */
[----:B------:R-:W-:Y:S05]  /*7a80*/  @P3 BRA `(.L_x_3978) ;  /* 0xfffffffc00ec3947 */ /* 0x000fea000383ffff */
.L_x_3977:
[----:B------:R-:W-:Y:S05]  /*7a90*/  BSYNC B0 ;  /* 0x0000000000007941 */ /* 0x000fea0003800000 */
.L_x_3976:
[----:B------:R-:W-:-:S03]  /*7aa0*/  UMOV UR23, 0xffffffff ;  /* 0xffffffff00177882 */ /* 0x000fc60000000000 */
[----:B------:R-:W-:Y:S05]  /*7ab0*/  BRA.DIV UR23, `(.L_x_3979) ;  /* 0x0000002e177c7947 */ /* 0x000fea000b800000 */
[----:B------:R-:W-:Y:S01]  /*7ac0*/  NOP ;  /* 0x0000000000007918 */ /* 0x000fe20000000000 */
.L_x_4049:
        /* <DEDUP_REMOVED lines=19> */
.L_x_3981:
[----:B------:R-:W-:Y:S05]  /*7c00*/  BSYNC B0 ;  /* 0x0000000000007941 */ /* 0x000fea0003800000 */
.L_x_3980:
        /* <DEDUP_REMOVED lines=13> */
.L_x_3983:
[----:B------:R-:W-:Y:S05]  /*7ce0*/  BSYNC B0 ;  /* 0x0000000000007941 */ /* 0x000fea0003800000 */
.L_x_3982:
[----:B------:R-:W-:Y:S06]  /*7cf0*/  BAR.ARV 0xa, 0xa0 ;  /* 0x0282800000007b1d */ /* 0x000fec0000002000 */
[----:B------:R-:W-:Y:S04]  /*7d00*/  BSSY B0, `(.L_x_3984) ;  /* 0x0000003000007945 */ /* 0x000fe80003800000 */
[----:B------:R-:W-:Y:S05]  /*7d10*/  @!P0 BRA `(.L_x_3985) ;  /* 0x0000000000048947 */ /* 0x000fea0003800000 */
[----:B------:R-:W-:-:S04]  /*7d20*/  DEPBAR.LE SB0, 0x0 ;  /* 0x000080000000791a */ /* 0x000fc80000000000 */
.L_x_3985:
[----:B------:R-:W-:Y:S05]  /*7d30*/  BSYNC B0 ;  /* 0x0000000000007941 */ /* 0x000fea0003800000 */
.L_x_3984:
        /* <DEDUP_REMOVED lines=19> */
.L_x_3987:
[----:B------:R-:W-:Y:S05]  /*7e70*/  BSYNC B0 ;  /* 0x0000000000007941 */ /* 0x000fea0003800000 */
.L_x_3986:
        /* <DEDUP_REMOVED lines=9> */
.L_x_3990:
[----:B------:R-:W2:Y:S04]  /*7f10*/  LDG.E.STRONG.GPU R6, desc[UR38][R2.64] ;  /* 0x0000002602067981 */ /* 0x000ea8000c1ef900 */
[----:B--2---:R-:W-:Y:S01]  /*7f20*/  CCTL.IVALL ;  /* 0x00000000ff00798f */ /* 0x004fe20002000000 */
[----:B------:R-:W-:Y:S05]  /*7f30*/  YIELD ;  /* 0x0000000000007946 */ /* 0x000fea0003800000 */
[----:B------:R-:W-:-:S13]  /*7f40*/  ISETP.NE.AND P3, PT, R6, UR26, PT ;  /* 0x0000001a06007c0c */ /* 0x000fda000bf65270 */
[----:B------:R-:W-:Y:S05]  /*7f50*/  @P3 BRA `(.L_x_3990) ;  /* 0xfffffffc00ec3947 */ /* 0x000fea000383ffff */
.L_x_3989:
[----:B------:R-:W-:Y:S05]  /*7f60*/  BSYNC B0 ;  /* 0x0000000000007941 */ /* 0x000fea0003800000 */
.L_x_3988:
[----:B------:R-:W-:-:S03]  /*7f70*/  UMOV UR8, 0xffffffff ;  /* 0xffffffff00087882 */ /* 0x000fc60000000000 */
[----:B------:R-:W-:Y:S05]  /*7f80*/  BRA.DIV UR8, `(.L_x_3991) ;  /* 0x0000002a08647947 */ /* 0x000fea000b800000 */
[----:B------:R-:W-:Y:S01]  /*7f90*/  NOP ;  /* 0x0000000000007918 */ /* 0x000fe20000000000 */
.L_x_4052:
        /* <DEDUP_REMOVED lines=13> */
.L_x_3993:
[----:B------:R-:W-:Y:S05]  /*8070*/  BSYNC B0 ;  /* 0x0000000000007941 */ /* 0x000fea0003800000 */
.L_x_3992:
        /* <DEDUP_REMOVED lines=13> */
.L_x_3995:
[----:B------:R-:W-:Y:S05]  /*8150*/  BSYNC B0 ;  /* 0x0000000000007941 */ /* 0x000fea0003800000 */
.L_x_3994:
[----:B------:R-:W-:Y:S06]  /*8160*/  BAR.ARV 0xa, 0xa0 ;  /* 0x0282800000007b1d */ /* 0x000fec0000002000 */
[----:B------:R-:W-:Y:S04]  /*8170*/  BSSY B0, `(.L_x_3996) ;  /* 0x0000003000007945 */ /* 0x000fe80003800000 */
[----:B------:R-:W-:Y:S05]  /*8180*/  @!P0 BRA `(.L_x_3997) ;  /* 0x0000000000048947 */ /* 0x000fea0003800000 */
[----:B------:R-:W-:-:S04]  /*8190*/  DEPBAR.LE SB0, 0x0 ;  /* 0x000080000000791a */ /* 0x000fc80000000000 */
.L_x_3997:
[----:B------:R-:W-:Y:S05]  /*81a0*/  BSYNC B0 ;  /* 0x0000000000007941 */ /* 0x000fea0003800000 */
.L_x_3996:
        /* <DEDUP_REMOVED lines=19> */
.L_x_3999:
[----:B------:R-:W-:Y:S05]  /*82e0*/  BSYNC B0 ;  /* 0x0000000000007941 */ /* 0x000fea0003800000 */
.L_x_3998:
[----:B------:R-:W-:Y:S02]  /*82f0*/  UIADD3 UR4, UR4, 0x2, URZ ;  /* 0x0000000204047890 */ /* 0x000fe4000fffe03f */
[----:B------:R-:W-:Y:S01]  /*8300*/  UIADD3 UR5, UR5, 0x1, URZ ;  /* 0x0000000105057890 */ /* 0x000fe2000fffe03f */
[----:B------:R-:W-:Y:S11]  /*8310*/  @P2 BRA `(.L_x_4000) ;  /* 0xfffffff400842947 */ /* 0x000ff6000383ffff */
.L_x_3975:
        /* <DEDUP_REMOVED lines=13> */
.L_x_4003:
[----:B------:R-:W2:Y:S04]  /*83f0*/  LDG.E.STRONG.GPU R0, desc[UR38][R2.64] ;  /* 0x0000002602007981 */ /* 0x000ea8000c1ef900 */
[----:B--2---:R-:W-:Y:S01]  /*8400*/  CCTL.IVALL ;  /* 0x00000000ff00798f */ /* 0x004fe20002000000 */
[----:B------:R-:W-:Y:S05]  /*8410*/  YIELD ;  /* 0x0000000000007946 */ /* 0x000fea0003800000 */
[----:B------:R-:W-:-:S13]  /*8420*/  ISETP.NE.AND P2, PT, R0, UR26, PT ;  /* 0x0000001a00007c0c */ /* 0x000fda000bf45270 */
[----:B------:R-:W-:Y:S05]  /*8430*/  @P2 BRA `(.L_x_4003) ;  /* 0xfffffffc00ec2947 */ /* 0x000fea000383ffff */
.L_x_4002:
[----:B------:R-:W-:Y:S05]  /*8440*/  BSYNC B0 ;  /* 0x0000000000007941 */ /* 0x000fea0003800000 */
.L_x_4001:
[----:B------:R-:W-:-:S03]  /*8450*/  UMOV UR5, 0xffffffff ;  /* 0xffffffff00057882 */ /* 0x000fc60000000000 */
[----:B------:R-:W-:Y:S05]  /*8460*/  BRA.DIV UR5, `(.L_x_4004) ;  /* 0x0000002605487947 */ /* 0x000fea000b800000 */
[----:B------:R-:W-:Y:S01]  /*8470*/  NOP ;  /* 0x0000000000007918 */ /* 0x000fe20000000000 */
.L_x_4055:
        /* <DEDUP_REMOVED lines=22> */
.L_x_4006:
[----:B------:R-:W-:Y:S05]  /*85e0*/  BSYNC B0 ;  /* 0x0000000000007941 */ /* 0x000fea0003800000 */
.L_x_4005:
        /* <DEDUP_REMOVED lines=20> */
.L_x_4008:
[----:B------:R-:W-:Y:S05]  /*8730*/  BSYNC B0 ;  /* 0x0000000000007941 */ /* 0x000fea0003800000 */
.L_x_4007:
[----:B------:R-:W-:Y:S06]  /*8740*/  BAR.ARV 0xa, 0xa0 ;  /* 0x0282800000007b1d */ /* 0x000fec0000002000 */
[----:B------:R-:W-:Y:S04]  /*8750*/  BSSY B0, `(.L_x_4009) ;  /* 0x0000003000007945 */ /* 0x000fe80003800000 */
[----:B------:R-:W-:Y:S05]  /*8760*/  @!P0 BRA `(.L_x_4010) ;  /* 0x0000000000048947 */ /* 0x000fea0003800000 */
[----:B------:R-:W-:-:S04]  /*8770*/  DEPBAR.LE SB0, 0x0 ;  /* 0x000080000000791a */ /* 0x000fc80000000000 */
.L_x_4010:
[----:B------:R-:W-:Y:S05]  /*8780*/  BSYNC B0 ;  /* 0x0000000000007941 */ /* 0x000fea0003800000 */
.L_x_4009:
        /* <DEDUP_REMOVED lines=19> */
.L_x_3974:
        /* <DEDUP_REMOVED lines=55> */
.L_x_4056:
        /* <DEDUP_REMOVED lines=10> */
.L_x_4014:
        /* <DEDUP_REMOVED lines=84> */
.L_x_4025:
[----:B------:R-:W-:-:S04]  /*9210*/  SHF.L.U32 R21, R18, 0x1f, RZ ;  /* 0x0000001f12157819 */ /* 0x000fc800000006ff */
[----:B-1----:R-:W1:Y:S02]  /*9220*/  SYNCS.PHASECHK.TRANS64.TRYWAIT P1, [R20+URZ+0x38840], R21 ;  /* 0x03884015140075a7 */ /* 0x002e64000802017f */
[----:B-12---:R-:W-:Y:S05]  /*9230*/  @!P1 BRA `(.L_x_4017) ;  /* 0x0000001800049947 */ /* 0x006fea0003800000 */
.L_x_4057:
[----:B------:R-:W-:Y:S05]  /*9240*/  @P0 BRA `(.L_x_4018) ;  /* 0x0000000000140947 */ /* 0x000fea0003800000 */
[----:B------:R-:W-:Y:S01]  /*9250*/  ISETP.NE.AND P1, PT, R12, RZ, PT ;  /* 0x000000ff0c00720c */ /* 0x000fe20003f25270 */
[----:B------:R-:W-:-:S04]  /*9260*/  IMAD.MOV.U32 R3, RZ, RZ, 0x5140 ;  /* 0x00005140ff037424 */ /* 0x000fc800078e00ff */
[----:B------:R2:W-:Y:S08]  /*9270*/  SYNCS.ARRIVE.TRANS64 RZ, [R20+URZ+0x38830], R3 ;  /* 0x0388300314ff79a7 */ /* 0x0005f0000800003f */
[----:B------:R-:W-:Y:S05]  /*9280*/  @!P1 BRA `(.L_x_4018) ;  /* 0x0000000000049947 */ /* 0x000fea0003800000 */
[----:B------:R-:W-:Y:S01]  /*9290*/  BPT.TRAP 0x1 ;  /* 0x000000040000795c */ /* 0x000fe20000300000 */
.L_x_4018:
        /* <DEDUP_REMOVED lines=36> */
.L_x_4058:
[----:B------:R-:W-:Y:S05]  /*94e0*/  @P0 BRA `(.L_x_4020) ;  /* 0x0000000000140947 */ /* 0x000fea0003800000 */
[----:B------:R-:W-:Y:S01]  /*94f0*/  ISETP.NE.AND P1, PT, R12, RZ, PT ;  /* 0x000000ff0c00720c */ /* 0x000fe20003f25270 */
[----:B------:R-:W-:-:S04]  /*9500*/  IMAD.MOV.U32 R0, RZ, RZ, 0x5140 ;  /* 0x00005140ff007424 */ /* 0x000fc800078e00ff */
[----:B------:R4:W-:Y:S08]  /*9510*/  SYNCS.ARRIVE.TRANS64 RZ, [R20+URZ+0x38818], R0 ;  /* 0x0388180014ff79a7 */ /* 0x0009f0000800003f */
[----:B------:R-:W-:Y:S05]  /*9520*/  @!P1 BRA `(.L_x_4020) ;  /* 0x0000000000049947 */ /* 0x000fea0003800000 */
[----:B------:R-:W-:Y:S01]  /*9530*/  BPT.TRAP 0x1 ;  /* 0x000000040000795c */ /* 0x000fe20000300000 */
.L_x_4020:
        /* <DEDUP_REMOVED lines=27> */
.L_x_4059:
        /* <DEDUP_REMOVED lines=9> */
.L_x_4022:
        /* <DEDUP_REMOVED lines=31> */
.L_x_4061:
[----:B------:R-:W-:Y:S05]  /*9970*/  @P0 BRA `(.L_x_4024) ;  /* 0x0000000000140947 */ /* 0x000fea0003800000 */
[----:B------:R-:W-:Y:S01]  /*9980*/  ISETP.NE.AND P1, PT, R12, RZ, PT ;  /* 0x000000ff0c00720c */ /* 0x000fe20003f25270 */
[----:B-1----:R-:W-:-:S04]  /*9990*/  IMAD.MOV.U32 R5, RZ, RZ, 0x5140 ;  /* 0x00005140ff057424 */ /* 0x002fc800078e00ff */
[----:B------:R2:W-:Y:S08]  /*99a0*/  SYNCS.ARRIVE.TRANS64 RZ, [R20+URZ+0x38810], R5 ;  /* 0x0388100514ff79a7 */ /* 0x0005f0000800003f */
[----:B------:R-:W-:Y:S05]  /*99b0*/  @!P1 BRA `(.L_x_4024) ;  /* 0x0000000000049947 */ /* 0x000fea0003800000 */
[----:B------:R-:W-:Y:S01]  /*99c0*/  BPT.TRAP 0x1 ;  /* 0x000000040000795c */ /* 0x000fe20000300000 */
.L_x_4024:
        /* <DEDUP_REMOVED lines=28> */
.L_x_4016:
[----:B------:R-:W-:-:S13]  /*9b90*/  ISETP.NE.AND P1, PT, R10, RZ, PT ;  /* 0x000000ff0a00720c */ /* 0x000fda0003f25270 */
[----:B------:R-:W-:Y:S05]  /*9ba0*/  @!P1 BRA `(.L_x_4015) ;  /* 0x0000000400289947 */ /* 0x000fea0003800000 */
[----:B------:R-:W-:-:S04]  /*9bb0*/  SHF.L.U32 R9, R18, 0x1f, RZ ;  /* 0x0000001f12097819 */ /* 0x000fc800000006ff */
[----:B------:R-:W3:Y:S02]  /*9bc0*/  SYNCS.PHASECHK.TRANS64.TRYWAIT P1, [R20+URZ+0x38840], R9 ;  /* 0x03884009140075a7 */ /* 0x000ee4000802017f */
[----:B---3--:R-:W-:Y:S05]  /*9bd0*/  @!P1 BRA `(.L_x_4026) ;  /* 0x0000000c00f09947 */ /* 0x008fea0003800000 */
.L_x_4062:
[----:B------:R-:W-:Y:S05]  /*9be0*/  @P0 BRA `(.L_x_4027) ;  /* 0x0000000000140947 */ /* 0x000fea0003800000 */
[----:B------:R-:W-:Y:S01]  /*9bf0*/  ISETP.NE.AND P1, PT, R12, RZ, PT ;  /* 0x000000ff0c00720c */ /* 0x000fe20003f25270 */
[----:B-12---:R-:W-:-:S04]  /*9c00*/  IMAD.MOV.U32 R5, RZ, RZ, 0x5140 ;  /* 0x00005140ff057424 */ /* 0x006fc800078e00ff */
[----:B------:R4:W-:Y:S08]  /*9c10*/  SYNCS.ARRIVE.TRANS64 RZ, [R20+URZ+0x38830], R5 ;  /* 0x0388300514ff79a7 */ /* 0x0009f0000800003f */
[----:B------:R-:W-:Y:S05]  /*9c20*/  @!P1 BRA `(.L_x_4027) ;  /* 0x0000000000049947 */ /* 0x000fea0003800000 */
[----:B------:R-:W-:Y:S01]  /*9c30*/  BPT.TRAP 0x1 ;  /* 0x000000040000795c */ /* 0x000fe20000300000 */
.L_x_4027:
        /* <DEDUP_REMOVED lines=33> */
.L_x_4063:
[----:B------:R-:W-:Y:S05]  /*9e50*/  @P0 BRA `(.L_x_4029) ;  /* 0x0000000000140947 */ /* 0x000fea0003800000 */
[----:B------:R-:W-:Y:S01]  /*9e60*/  ISETP.NE.AND P0, PT, R12, RZ, PT ;  /* 0x000000ff0c00720c */ /* 0x000fe20003f05270 */
[----:B------:R-:W-:-:S04]  /*9e70*/  IMAD.MOV.U32 R5, RZ, RZ, 0x5140 ;  /* 0x00005140ff057424 */ /* 0x000fc800078e00ff */
[----:B------:R2:W-:Y:S08]  /*9e80*/  SYNCS.ARRIVE.TRANS64 RZ, [R20+URZ+0x38818], R5 ;  /* 0x0388180514ff79a7 */ /* 0x0005f0000800003f */
[----:B------:R-:W-:Y:S05]  /*9e90*/  @!P0 BRA `(.L_x_4029) ;  /* 0x0000000000048947 */ /* 0x000fea0003800000 */
[----:B------:R-:W-:Y:S01]  /*9ea0*/  BPT.TRAP 0x1 ;  /* 0x000000040000795c */ /* 0x000fe20000300000 */
.L_x_4029:
        /* <DEDUP_REMOVED lines=26> */
.L_x_4015:
[----:B------:R-:W-:Y:S01]  /*a050*/  IMAD R4, R13, 0x8, R20 ;  /* 0x000000080d047824 */ /* 0x000fe200078e0214 */
[----:B------:R-:W-:Y:S01]  /*a060*/  SHF.L.U32 R3, R18, 0x1f, RZ ;  /* 0x0000001f12037819 */ /* 0x000fe200000006ff */
[----:B------:R-:W4:Y:S03]  /*a070*/  S2R R2, SR_TID.X ;  /* 0x0000000000027919 */ /* 0x000f260000002100 */
[----:B------:R-:W5:Y:S01]  /*a080*/  SYNCS.PHASECHK.TRANS64.TRYWAIT P0, [R4+URZ+0x38840], R3 ;  /* 0x03884003040075a7 */ /* 0x000f62000800017f */
[----:B----4-:R-:W-:-:S04]  /*a090*/  LOP3.LUT R2, R2, 0x7f, RZ, 0xc0, !PT ;  /* 0x0000007f02027812 */ /* 0x010fc800078ec0ff */
[----:B------:R-:W-:Y:S01]  /*a0a0*/  ISETP.NE.AND P1, PT, R2, RZ, PT ;  /* 0x000000ff0200720c */ /* 0x000fe20003f25270 */
[----:B-----5:R-:W-:-:S12]  /*a0b0*/  @!P0 BRA `(.L_x_4030) ;  /* 0x0000000800e08947 */ /* 0x020fd80003800000 */
.L_x_4064:
[----:B------:R-:W-:Y:S05]  /*a0c0*/  @P1 BRA `(.L_x_4031) ;  /* 0x0000000000181947 */ /* 0x000fea0003800000 */
[----:B------:R-:W5:Y:S01]  /*a0d0*/  S2R R2, SR_TID.X ;  /* 0x0000000000027919 */ /* 0x000f620000002100 */
[----:B----4-:R-:W-:-:S04]  /*a0e0*/  IMAD.MOV.U32 R3, RZ, RZ, 0x5140 ;  /* 0x00005140ff037424 */ /* 0x010fc800078e00ff */
[----:B------:R4:W-:Y:S01]  /*a0f0*/  SYNCS.ARRIVE.TRANS64 RZ, [R4+URZ+0x38830], R3 ;  /* 0x0388300304ff79a7 */ /* 0x0009e2000800003f */
[----:B-----5:R-:W-:-:S13]  /*a100*/  LOP3.LUT P0, RZ, R2, 0x1f, RZ, 0xc0, !PT ;  /* 0x0000001f02ff7812 */ /* 0x020fda000780c0ff */
[----:B----4-:R-:W-:Y:S05]  /*a110*/  @!P0 BRA `(.L_x_4031) ;  /* 0x0000000000048947 */ /* 0x010fea0003800000 */
[----:B------:R-:W-:Y:S01]  /*a120*/  BPT.TRAP 0x1 ;  /* 0x000000040000795c */ /* 0x000fe20000300000 */
.L_x_4031:
        /* <DEDUP_REMOVED lines=40> */
.L_x_4012:
[----:B------:R-:W-:Y:S05]  /*a3b0*/  BSYNC B0 ;  /* 0x0000000000007941 */ /* 0x000fea0003800000 */
.L_x_4011:
[----:B------:R-:W-:-:S03]  /*a3c0*/  UMOV UR6, 0xffffffff ;  /* 0xffffffff00067882 */ /* 0x000fc60000000000 */
[----:B------:R-:W-:Y:S05]  /*a3d0*/  BRA.DIV UR6, `(.L_x_4032) ;  /* 0x0000000a062c7947 */ /* 0x000fea000b800000 */
[----:B------:R-:W-:-:S13]  /*a3e0*/  ELECT P0, URZ, PT ;  /* 0x00000000003f782f */ /* 0x000fda0003800000 */
.L_x_4067:
[----:B------:R-:W-:Y:S05]  /*a3f0*/  @!P0 BRA `(.L_x_3938) ;  /* 0x0000000000848947 */ /* 0x000fea0003800000 */
[----:B------:R-:W2:Y:S02]  /*a400*/  LDL.LU R2, [R1+0x4] ;  /* 0x0000040001027983 */ /* 0x000ea40000300800 */
[----:B--2---:R-:W-:-:S04]  /*a410*/  LOP3.LUT R2, R2, 0x2, RZ, 0xfc, !PT ;  /* 0x0000000202027812 */ /* 0x004fc800078efcff */
[----:B------:R-:W-:-:S13]  /*a420*/  ISETP.NE.AND P0, PT, R2, 0x3, PT ;  /* 0x000000030200780c */ /* 0x000fda0003f05270 */
[----:B------:R-:W-:Y:S05]  /*a430*/  @!P0 BRA `(.L_x_4033) ;  /* 0x0000000000048947 */ /* 0x000fea0003800000 */
[----:B------:R-:W-:Y:S01]  /*a440*/  BPT.TRAP 0x1 ;  /* 0x000000040000795c */ /* 0x000fe20000300000 */
.L_x_4033:
        /* <DEDUP_REMOVED lines=15> */
.L_x_4068:
[----:B------:R-:W2:Y:S02]  /*a540*/  SYNCS.PHASECHK.TRANS64.TRYWAIT P1, [R3+URZ], R2 ;  /* 0x00000002030075a7 */ /* 0x000ea4000802017f */
[----:B--2---:R-:W-:Y:S05]  /*a550*/  @!P1 BRA `(.L_x_4035) ;  /* 0x0000000800049947 */ /* 0x004fea0003800000 */
.L_x_4069:
[----:B------:R-:W-:Y:S05]  /*a560*/  @!P0 BRA `(.L_x_4036) ;  /* 0x0000000000048947 */ /* 0x000fea0003800000 */
[----:B------:R-:W-:Y:S01]  /*a570*/  BPT.TRAP 0x1 ;  /* 0x000000040000795c */ /* 0x000fe20000300000 */
.L_x_4036:
[----:B--2---:R-:W-:-:S04]  /*a580*/  VIADD R3, R8, 0x38840 ;  /* 0x0003884008037836 */ /* 0x004fc80000000000 */
[----:B------:R-:W-:-:S04]  /*a590*/  IMAD R5, R0, 0x8, R3 ;  /* 0x0000000800057824 */ /* 0x000fc800078e0203 */
[----:B------:R-:W2:Y:S02]  /*a5a0*/  SYNCS.PHASECHK.TRANS64.TRYWAIT P0, [R5+URZ], R4 ;  /* 0x00000004050075a7 */ /* 0x000ea4000800017f */
[----:B--2---:R-:W-:Y:S05]  /*a5b0*/  @!P0 BRA `(.L_x_4037) ;  /* 0x0000000800008947 */ /* 0x004fea0003800000 */
.L_x_4070:
[----:B------:R-:W-:-:S07]  /*a5c0*/  IMAD R3, R6, 0x8, R3 ;  /* 0x0000000806037824 */ /* 0x000fce00078e0203 */
.L_x_4038:
[----:B---3--:R3:W4:Y:S02]  /*a5d0*/  SYNCS.PHASECHK.TRANS64.TRYWAIT P0, [R3+URZ], R2 ;  /* 0x00000002030075a7 */ /* 0x008724000800017f */
[----:B----4-:R-:W-:Y:S05]  /*a5e0*/  @!P0 NANOSLEEP.SYNCS 0x989680 ;  /* 0x009896800000895d */ /* 0x010fea0003900000 */
[----:B------:R-:W4:Y:S02]  /*a5f0*/  @!P0 SYNCS.PHASECHK.TRANS64 P0, [R3+URZ], R2 ;  /* 0x00000002030085a7 */ /* 0x000f24000800007f */
[----:B----4-:R-:W-:Y:S05]  /*a600*/  @!P0 BRA `(.L_x_4038) ;  /* 0xfffffffc00f08947 */ /* 0x010fea000383ffff */
.L_x_3938:
[----:B------:R-:W-:Y:S05]  /*a610*/  BSYNC B6 ;  /* 0x0000000000067941 */ /* 0x000fea0003800000 */
.L_x_3935:
[----:B------:R-:W-:Y:S05]  /*a620*/  EXIT ;  /* 0x000000000000794d */ /* 0x000fea0003800000 */
.L_x_3943:
[----:B------:R-:W-:Y:S02]  /*a630*/  IMAD.MOV.U32 R13, RZ, RZ, R17 ;  /* 0x000000ffff0d7224 */ /* 0x000fe400078e0011 */
[----:B------:R-:W-:Y:S02]  /*a640*/  IMAD.MOV.U32 R12, RZ, RZ, RZ ;  /* 0x000000ffff0c7224 */ /* 0x000fe400078e00ff */
[----:B------:R-:W-:Y:S02]  /*a650*/  IMAD.MOV.U32 R11, RZ, RZ, 0x1f ;  /* 0x0000001fff0b7424 */ /* 0x000fe400078e00ff */
[----:B------:R-:W-:-:S07]  /*a660*/  IMAD.MOV.U32 R15, RZ, RZ, -0x1 ;  /* 0xffffffffff0f7424 */ /* 0x000fce00078e00ff */
[----:B------:R-:W-:Y:S05]  /*a670*/  WARPSYNC.COLLECTIVE R15, `(.L_x_4039) ;  /* 0x000000000f087348 */ /* 0x000fea0003c00000 */
[----:B------:R1:W2:Y:S02]  /*a680*/  SHFL.IDX P6, R14, R13, R12, R11 ;  /* 0x0000000c0d0e7389 */ /* 0x0002a400000c000b */
[----:B-12---:R-:W-:Y:S01]  /*a690*/  ENDCOLLECTIVE ;  /* 0x000000000000791b */ /* 0x006fe20003800000 */
.L_x_4039:
[----:B------:R-:W-:Y:S05]  /*a6a0*/  BRA `(.L_x_4040) ;  /* 0xffffff6400307947 */ /* 0x000fea000383ffff */
.L_x_3945:
        /* <DEDUP_REMOVED lines=8> */
.L_x_3950:
[----:B---3--:R3:W4:Y:S02]  /*a730*/  SYNCS.PHASECHK.TRANS64.TRYWAIT P1, [R2+URZ+0x38810], R153 ;  /* 0x03881099020075a7 */ /* 0x008724000802017f */
[----:B----4-:R-:W-:Y:S05]  /*a740*/  @!P1 NANOSLEEP.SYNCS 0x989680 ;  /* 0x009896800000995d */ /* 0x010fea0003900000 */
[----:B------:R-:W4:Y:S02]  /*a750*/  @!P1 SYNCS.PHASECHK.TRANS64 P1, [R2+URZ+0x38810], R153 ;  /* 0x03881099020095a7 */ /* 0x000f24000802007f */
[----:B----4-:R-:W-:Y:S05]  /*a760*/  @!P1 BRA `(.L_x_3950) ;  /* 0xfffffffc00f09947 */ /* 0x010fea000383ffff */
[----:B------:R-:W-:Y:S05]  /*a770*/  BRA `(.L_x_3949) ;  /* 0xffffff7000507947 */ /* 0x000fea000383ffff */
.L_x_3954:
[----:B------:R1:W1:Y:S02]  /*a780*/  SYNCS.PHASECHK.TRANS64.TRYWAIT P1, [R2+URZ+0x38830], R153 ;  /* 0x03883099020075a7 */ /* 0x000264000802017f */
[----:B-1----:R-:W-:Y:S05]  /*a790*/  @!P1 NANOSLEEP.SYNCS 0x989680 ;  /* 0x009896800000995d */ /* 0x002fea0003900000 */
[----:B------:R-:W1:Y:S02]  /*a7a0*/  @!P1 SYNCS.PHASECHK.TRANS64 P1, [R2+URZ+0x38830], R153 ;  /* 0x03883099020095a7 */ /* 0x000e64000802007f */
[----:B-1----:R-:W-:Y:S05]  /*a7b0*/  @!P1 BRA `(.L_x_3954) ;  /* 0xfffffffc00f09947 */ /* 0x002fea000383ffff */
[----:B------:R-:W-:Y:S05]  /*a7c0*/  BRA `(.L_x_3953) ;  /* 0xffffff8000dc7947 */ /* 0x000fea000383ffff */
.L_x_3961:
[----:B------:R-:W-:Y:S01]  /*a7d0*/  BSSY B0, `(.L_x_4041) ;  /* 0x0000005000007945 */ /* 0x000fe20003800000 */
[----:B------:R-:W-:-:S07]  /*a7e0*/  IMAD.MOV.U32 R15, RZ, RZ, -0x1 ;  /* 0xffffffffff0f7424 */ /* 0x000fce00078e00ff */
[----:B---3--:R-:W-:Y:S05]  /*a7f0*/  WARPSYNC.COLLECTIVE R15, `(.L_x_4042) ;  /* 0x000000000f087348 */ /* 0x008fea0003c00000 */
[----:B------:R-:W-:Y:S01]  /*a800*/  NOP ;  /* 0x0000000000007918 */ /* 0x000fe20000000000 */
[----:B---3--:R-:W-:Y:S01]  /*a810*/  ENDCOLLECTIVE ;  /* 0x000000000000791b */ /* 0x008fe20003800000 */
.L_x_4042:
[----:B------:R-:W-:Y:S05]  /*a820*/  BSYNC B0 ;  /* 0x0000000000007941 */ /* 0x000fea0003800000 */
.L_x_4041:
[----:B------:R-:W-:Y:S05]  /*a830*/  BRA `(.L_x_4043) ;  /* 0xffffffc400807947 */ /* 0x000fea000383ffff */
.L_x_3970:
[----:B------:R-:W-:Y:S01]  /*a840*/  BSSY B0, `(.L_x_4044) ;  /* 0x0000005000007945 */ /* 0x000fe20003800000 */
[----:B------:R-:W-:-:S07]  /*a850*/  IMAD.MOV.U32 R15, RZ, RZ, -0x1 ;  /* 0xffffffffff0f7424 */ /* 0x000fce00078e00ff */
[----:B-1-3--:R-:W-:Y:S05]  /*a860*/  WARPSYNC.COLLECTIVE R15, `(.L_x_4045) ;  /* 0x000000000f087348 */ /* 0x00afea0003c00000 */
[----:B------:R-:W-:Y:S01]  /*a870*/  NOP ;  /* 0x0000000000007918 */ /* 0x000fe20000000000 */
[----:B-1-3--:R-:W-:Y:S01]  /*a880*/  ENDCOLLECTIVE ;  /* 0x000000000000791b */ /* 0x00afe20003800000 */
.L_x_4045:
[----:B------:R-:W-:Y:S05]  /*a890*/  BSYNC B0 ;  /* 0x0000000000007941 */ /* 0x000fea0003800000 */
.L_x_4044:
[----:B------:R-:W-:Y:S05]  /*a8a0*/  BRA `(.L_x_4046) ;  /* 0xffffffc8008c7947 */ /* 0x000fea000383ffff */
.L_x_3979:
[----:B------:R-:W-:Y:S01]  /*a8b0*/  BSSY B0, `(.L_x_4047) ;  /* 0x0000005000007945 */ /* 0x000fe20003800000 */
[----:B------:R-:W-:-:S07]  /*a8c0*/  IMAD.MOV.U32 R15, RZ, RZ, -0x1 ;  /* 0xffffffffff0f7424 */ /* 0x000fce00078e00ff */
[----:B------:R-:W-:Y:S05]  /*a8d0*/  WARPSYNC.COLLECTIVE R15, `(.L_x_4048) ;  /* 0x000000000f087348 */ /* 0x000fea0003c00000 */
[----:B------:R-:W-:Y:S01]  /*a8e0*/  NOP ;  /* 0x0000000000007918 */ /* 0x000fe20000000000 */
[----:B------:R-:W-:Y:S01]  /*a8f0*/  ENDCOLLECTIVE ;  /* 0x000000000000791b */ /* 0x000fe20003800000 */
.L_x_4048:
[----:B------:R-:W-:Y:S05]  /*a900*/  BSYNC B0 ;  /* 0x0000000000007941 */ /* 0x000fea0003800000 */
.L_x_4047:
[----:B------:R-:W-:Y:S05]  /*a910*/  BRA `(.L_x_4049) ;  /* 0xffffffd0006c7947 */ /* 0x000fea000383ffff */
.L_x_3991:
[----:B------:R-:W-:Y:S01]  /*a920*/  BSSY B0, `(.L_x_4050) ;  /* 0x0000005000007945 */ /* 0x000fe20003800000 */
[----:B------:R-:W-:-:S07]  /*a930*/  IMAD.MOV.U32 R15, RZ, RZ, -0x1 ;  /* 0xffffffffff0f7424 */ /* 0x000fce00078e00ff */
[----:B------:R-:W-:Y:S05]  /*a940*/  WARPSYNC.COLLECTIVE R15, `(.L_x_4051) ;  /* 0x000000000f087348 */ /* 0x000fea0003c00000 */
[----:B------:R-:W-:Y:S01]  /*a950*/  NOP ;  /* 0x0000000000007918 */ /* 0x000fe20000000000 */
[----:B------:R-:W-:Y:S01]  /*a960*/  ENDCOLLECTIVE ;  /* 0x000000000000791b */ /* 0x000fe20003800000 */
.L_x_4051:
[----:B------:R-:W-:Y:S05]  /*a970*/  BSYNC B0 ;  /* 0x0000000000007941 */ /* 0x000fea0003800000 */
.L_x_4050:
[----:B------:R-:W-:Y:S05]  /*a980*/  BRA `(.L_x_4052) ;  /* 0xffffffd400847947 */ /* 0x000fea000383ffff */
.L_x_4004:
[----:B------:R-:W-:Y:S01]  /*a990*/  BSSY B0, `(.L_x_4053) ;  /* 0x0000005000007945 */ /* 0x000fe20003800000 */
[----:B------:R-:W-:-:S07]  /*a9a0*/  IMAD.MOV.U32 R15, RZ, RZ, -0x1 ;  /* 0xffffffffff0f7424 */ /* 0x000fce00078e00ff */
[----:B------:R-:W-:Y:S05]  /*a9b0*/  WARPSYNC.COLLECTIVE R15, `(.L_x_4054) ;  /* 0x000000000f087348 */ /* 0x000fea0003c00000 */
[----:B------:R-:W-:Y:S01]  /*a9c0*/  NOP ;  /* 0x0000000000007918 */ /* 0x000fe20000000000 */
[----:B------:R-:W-:Y:S01]  /*a9d0*/  ENDCOLLECTIVE ;  /* 0x000000000000791b */ /* 0x000fe20003800000 */
.L_x_4054:
[----:B------:R-:W-:Y:S05]  /*a9e0*/  BSYNC B0 ;  /* 0x0000000000007941 */ /* 0x000fea0003800000 */
.L_x_4053:
[----:B------:R-:W-:Y:S05]  /*a9f0*/  BRA `(.L_x_4055) ;  /* 0xffffffd800a07947 */ /* 0x000fea000383ffff */
.L_x_4013:
[----:B-1----:R1:W2:Y:S02]  /*aa00*/  SYNCS.PHASECHK.TRANS64.TRYWAIT P1, [R20+URZ+0x38820], R3 ;  /* 0x03882003140075a7 */ /* 0x0022a4000802017f */
[----:B--2---:R-:W-:Y:S05]  /*aa10*/  @!P1 NANOSLEEP.SYNCS 0x989680 ;  /* 0x009896800000995d */ /* 0x004fea0003900000 */
[----:B------:R-:W2:Y:S02]  /*aa20*/  @!P1 SYNCS.PHASECHK.TRANS64 P1, [R20+URZ+0x38820], R3 ;  /* 0x03882003140095a7 */ /* 0x000ea4000802007f */
[----:B--2---:R-:W-:Y:S05]  /*aa30*/  @!P1 BRA `(.L_x_4013) ;  /* 0xfffffffc00f09947 */ /* 0x004fea000383ffff */
[----:B------:R-:W-:Y:S05]  /*aa40*/  BRA `(.L_x_4056) ;  /* 0xffffffe000787947 */ /* 0x000fea000383ffff */
.L_x_4017:
[----:B-1----:R1:W2:Y:S02]  /*aa50*/  SYNCS.PHASECHK.TRANS64.TRYWAIT P1, [R20+URZ+0x38840], R21 ;  /* 0x03884015140075a7 */ /* 0x0022a4000802017f */
[----:B--2---:R-:W-:Y:S05]  /*aa60*/  @!P1 NANOSLEEP.SYNCS 0x989680 ;  /* 0x009896800000995d */ /* 0x004fea0003900000 */
[----:B------:R-:W2:Y:S02]  /*aa70*/  @!P1 SYNCS.PHASECHK.TRANS64 P1, [R20+URZ+0x38840], R21 ;  /* 0x03884015140095a7 */ /* 0x000ea4000802007f */
[----:B--2---:R-:W-:Y:S05]  /*aa80*/  @!P1 BRA `(.L_x_4017) ;  /* 0xfffffffc00f09947 */ /* 0x004fea000383ffff */
[----:B------:R-:W-:Y:S05]  /*aa90*/  BRA `(.L_x_4057) ;  /* 0xffffffe400e87947 */ /* 0x000fea000383ffff */
.L_x_4019:
[----:B---3--:R3:W4:Y:S02]  /*aaa0*/  SYNCS.PHASECHK.TRANS64.TRYWAIT P1, [R20+URZ+0x38828], R21 ;  /* 0x03882815140075a7 */ /* 0x008724000802017f */
[----:B----4-:R-:W-:Y:S05]  /*aab0*/  @!P1 NANOSLEEP.SYNCS 0x989680 ;  /* 0x009896800000995d */ /* 0x010fea0003900000 */
[----:B------:R-:W4:Y:S02]  /*aac0*/  @!P1 SYNCS.PHASECHK.TRANS64 P1, [R20+URZ+0x38828], R21 ;  /* 0x03882815140095a7 */ /* 0x000f24000802007f */
[----:B----4-:R-:W-:Y:S05]  /*aad0*/  @!P1 BRA `(.L_x_4019) ;  /* 0xfffffffc00f09947 */ /* 0x010fea000383ffff */
[----:B------:R-:W-:Y:S05]  /*aae0*/  BRA `(.L_x_4058) ;  /* 0xffffffe8007c7947 */ /* 0x000fea000383ffff */
.L_x_4021:
[----:B--2---:R2:W4:Y:S02]  /*aaf0*/  SYNCS.PHASECHK.TRANS64.TRYWAIT P1, [R20+URZ+0x38848], R21 ;  /* 0x03884815140075a7 */ /* 0x004524000802017f */
[----:B----4-:R-:W-:Y:S05]  /*ab00*/  @!P1 NANOSLEEP.SYNCS 0x989680 ;  /* 0x009896800000995d */ /* 0x010fea0003900000 */
[----:B------:R-:W4:Y:S02]  /*ab10*/  @!P1 SYNCS.PHASECHK.TRANS64 P1, [R20+URZ+0x38848], R21 ;  /* 0x03884815140095a7 */ /* 0x000f24000802007f */
[----:B----4-:R-:W-:Y:S05]  /*ab20*/  @!P1 BRA `(.L_x_4021) ;  /* 0xfffffffc00f09947 */ /* 0x010fea000383ffff */
[----:B------:R-:W-:Y:S05]  /*ab30*/  BRA `(.L_x_4059) ;  /* 0xffffffe800ec7947 */ /* 0x000fea000383ffff */
.L_x_4023:
[----:B------:R-:W-:-:S07]  /*ab40*/  SHF.L.U32 R5, R18, 0x1f, RZ ;  /* 0x0000001f12057819 */ /* 0x000fce00000006ff */
.L_x_4060:
[----:B-1----:R1:W2:Y:S02]  /*ab50*/  SYNCS.PHASECHK.TRANS64.TRYWAIT P1, [R20+URZ+0x38820], R5 ;  /* 0x03882005140075a7 */ /* 0x0022a4000802017f */
[----:B--2---:R-:W-:Y:S05]  /*ab60*/  @!P1 NANOSLEEP.SYNCS 0x989680 ;  /* 0x009896800000995d */ /* 0x004fea0003900000 */
[----:B------:R-:W2:Y:S02]  /*ab70*/  @!P1 SYNCS.PHASECHK.TRANS64 P1, [R20+URZ+0x38820], R5 ;  /* 0x03882005140095a7 */ /* 0x000ea4000802007f */
[----:B--2---:R-:W-:Y:S05]  /*ab80*/  @!P1 BRA `(.L_x_4060) ;  /* 0xfffffffc00f09947 */ /* 0x004fea000383ffff */
[----:B------:R-:W-:Y:S05]  /*ab90*/  BRA `(.L_x_4061) ;  /* 0xffffffec00747947 */ /* 0x000fea000383ffff */
.L_x_4026:
[----:B---3--:R3:W4:Y:S02]  /*aba0*/  SYNCS.PHASECHK.TRANS64.TRYWAIT P1, [R20+URZ+0x38840], R9 ;  /* 0x03884009140075a7 */ /* 0x008724000802017f */
[----:B----4-:R-:W-:Y:S05]  /*abb0*/  @!P1 NANOSLEEP.SYNCS 0x989680 ;  /* 0x009896800000995d */ /* 0x010fea0003900000 */
[----:B------:R-:W4:Y:S02]  /*abc0*/  @!P1 SYNCS.PHASECHK.TRANS64 P1, [R20+URZ+0x38840], R9 ;  /* 0x03884009140095a7 */ /* 0x000f24000802007f */
[----:B----4-:R-:W-:Y:S05]  /*abd0*/  @!P1 BRA `(.L_x_4026) ;  /* 0xfffffffc00f09947 */ /* 0x010fea000383ffff */
[----:B------:R-:W-:Y:S05]  /*abe0*/  BRA `(.L_x_4062) ;  /* 0xffffffec00fc7947 */ /* 0x000fea000383ffff */
.L_x_4028:
[----:B-1----:R1:W2:Y:S02]  /*abf0*/  SYNCS.PHASECHK.TRANS64.TRYWAIT P1, [R20+URZ+0x38828], R9 ;  /* 0x03882809140075a7 */ /* 0x0022a4000802017f */
[----:B--2---:R-:W-:Y:S05]  /*ac00*/  @!P1 NANOSLEEP.SYNCS 0x989680 ;  /* 0x009896800000995d */ /* 0x004fea0003900000 */
[----:B------:R-:W2:Y:S02]  /*ac10*/  @!P1 SYNCS.PHASECHK.TRANS64 P1, [R20+URZ+0x38828], R9 ;  /* 0x03882809140095a7 */ /* 0x000ea4000802007f */
[----:B--2---:R-:W-:Y:S05]  /*ac20*/  @!P1 BRA `(.L_x_4028) ;  /* 0xfffffffc00f09947 */ /* 0x004fea000383ffff */
[----:B------:R-:W-:Y:S05]  /*ac30*/  BRA `(.L_x_4063) ;  /* 0xfffffff000847947 */ /* 0x000fea000383ffff */
.L_x_4030:
[----:B----4-:R4:W1:Y:S02]  /*ac40*/  SYNCS.PHASECHK.TRANS64.TRYWAIT P0, [R4+URZ+0x38840], R3 ;  /* 0x03884003040075a7 */ /* 0x010864000800017f */
[----:B-1----:R-:W-:Y:S05]  /*ac50*/  @!P0 NANOSLEEP.SYNCS 0x989680 ;  /* 0x009896800000895d */ /* 0x002fea0003900000 */
[----:B------:R-:W1:Y:S02]  /*ac60*/  @!P0 SYNCS.PHASECHK.TRANS64 P0, [R4+URZ+0x38840], R3 ;  /* 0x03884003040085a7 */ /* 0x000e64000800007f */
[----:B-1----:R-:W-:Y:S05]  /*ac70*/  @!P0 BRA `(.L_x_4030) ;  /* 0xfffffffc00f08947 */ /* 0x002fea000383ffff */
[----:B------:R-:W-:Y:S05]  /*ac80*/  BRA `(.L_x_4064) ;  /* 0xfffffff4000c7947 */ /* 0x000fea000383ffff */
.L_x_4032:
[----:B------:R-:W-:Y:S01]  /*ac90*/  BSSY B0, `(.L_x_4065) ;  /* 0x0000006000007945 */ /* 0x000fe20003800000 */
[----:B------:R-:W-:-:S07]  /*aca0*/  IMAD.MOV.U32 R15, RZ, RZ, -0x1 ;  /* 0xffffffffff0f7424 */ /* 0x000fce00078e00ff */
[----:B------:R-:W-:Y:S05]  /*acb0*/  WARPSYNC.COLLECTIVE R15, `(.L_x_4066) ;  /* 0x000000000f0c7348 */ /* 0x000fea0003c00000 */
[----:B------:R-:W-:Y:S02]  /*acc0*/  ELECT P6, UR62, PT ;  /* 0x00000000003e782f */ /* 0x000fe400038c0000 */
[----:B------:R-:W-:Y:S01]  /*acd0*/  MOV R14, UR62 ;  /* 0x0000003e000e7c02 */ /* 0x000fe20008000f00 */
[----:B------:R-:W-:Y:S10]  /*ace0*/  ENDCOLLECTIVE ;  /* 0x000000000000791b */ /* 0x000ff40003800000 */
.L_x_4066:
[----:B------:R-:W-:Y:S05]  /*acf0*/  BSYNC B0 ;  /* 0x0000000000007941 */ /* 0x000fea0003800000 */
.L_x_4065:
[----:B------:R-:W-:Y:S01]  /*ad00*/  PLOP3.LUT P0, PT, P6, PT, PT, 0x80, 0x0 ;  /* 0x000000000000781c */ /* 0x000fe2000370f070 */
[----:B------:R-:W-:-:S12]  /*ad10*/  BRA `(.L_x_4067) ;  /* 0xfffffff400b47947 */ /* 0x000fd8000383ffff */
.L_x_4034:
[----:B-1----:R1:W2:Y:S02]  /*ad20*/  SYNCS.PHASECHK.TRANS64.TRYWAIT P1, [R7+URZ], R4 ;  /* 0x00000004070075a7 */ /* 0x0022a4000802017f */
[----:B--2---:R-:W-:Y:S05]  /*ad30*/  @!P1 NANOSLEEP.SYNCS 0x989680 ;  /* 0x009896800000995d */ /* 0x004fea0003900000 */
[----:B------:R-:W2:Y:S02]  /*ad40*/  @!P1 SYNCS.PHASECHK.TRANS64 P1, [R7+URZ], R4 ;  /* 0x00000004070095a7 */ /* 0x000ea4000802007f */
[----:B--2---:R-:W-:Y:S05]  /*ad50*/  @!P1 BRA `(.L_x_4034) ;  /* 0xfffffffc00f09947 */ /* 0x004fea000383ffff */
[----:B------:R-:W-:Y:S05]  /*ad60*/  BRA `(.L_x_4068) ;  /* 0xfffffff400f47947 */ /* 0x000fea000383ffff */
.L_x_4035:
[----:B--2---:R2:W3:Y:S02]  /*ad70*/  SYNCS.PHASECHK.TRANS64.TRYWAIT P1, [R3+URZ], R2 ;  /* 0x00000002030075a7 */ /* 0x0044e4000802017f */
[----:B---3--:R-:W-:Y:S05]  /*ad80*/  @!P1 NANOSLEEP.SYNCS 0x989680 ;  /* 0x009896800000995d */ /* 0x008fea0003900000 */
[----:B------:R-:W3:Y:S02]  /*ad90*/  @!P1 SYNCS.PHASECHK.TRANS64 P1, [R3+URZ], R2 ;  /* 0x00000002030095a7 */ /* 0x000ee4000802007f */
[----:B---3--:R-:W-:Y:S05]  /*ada0*/  @!P1 BRA `(.L_x_4035) ;  /* 0xfffffffc00f09947 */ /* 0x008fea000383ffff */
[----:B------:R-:W-:Y:S05]  /*adb0*/  BRA `(.L_x_4069) ;  /* 0xfffffff400e87947 */ /* 0x000fea000383ffff */
.L_x_4037:
[----:B--2---:R2:W3:Y:S02]  /*adc0*/  SYNCS.PHASECHK.TRANS64.TRYWAIT P0, [R5+URZ], R4 ;  /* 0x00000004050075a7 */ /* 0x0044e4000800017f */
[----:B---3--:R-:W-:Y:S05]  /*add0*/  @!P0 NANOSLEEP.SYNCS 0x989680 ;  /* 0x009896800000895d */ /* 0x008fea0003900000 */
[----:B------:R-:W3:Y:S02]  /*ade0*/  @!P0 SYNCS.PHASECHK.TRANS64 P0, [R5+URZ], R4 ;  /* 0x00000004050085a7 */ /* 0x000ee4000800007f */
[----:B---3--:R-:W-:Y:S05]  /*adf0*/  @!P0 BRA `(.L_x_4037) ;  /* 0xfffffffc00f08947 */ /* 0x008fea000383ffff */
[----:B------:R-:W-:Y:S05]  /*ae00*/  BRA `(.L_x_4070) ;  /* 0xfffffff400ec7947 */ /* 0x000fea000383ffff */
.L_x_4071:
        /* <DEDUP_REMOVED lines=15> */
.L_x_7317:


//--------------------- .text._ZN7cutlass13device_kernelIN5flash22FlashAttnBwdPreprocessIN4cute5tupleIJNS3_1CILi80EEENS5_ILi128EEEEEENS_6half_tEfNS_4arch4Sm90ELb1ELb0EEEEEvNT_6ParamsE --------------------------
	.section	.text._ZN7cutlass13device_kernelIN5flash22FlashAttnBwdPreprocessIN4cute5tupleIJNS3_1CILi80EEENS5_ILi128EEEEEENS_6half_tEfNS_4arch4Sm90ELb1ELb0EEEEEvNT_6ParamsE,"ax",@progbits
	.align	128
.text._ZN7cutlass13device_kernelIN5flash22FlashAttnBwdPreprocessIN4cute5tupleIJNS3_1CILi80EEENS5_ILi128EEEEEENS_6half_tEfNS_4arch4Sm90ELb1ELb0EEEEEvNT_6ParamsE:
        .type           _ZN7cutlass13device_kernelIN5flash22FlashAttnBwdPreprocessIN4cute5tupleIJNS3_1CILi80EEENS5_ILi128EEEEEENS_6half_tEfNS_4arch4Sm90ELb1ELb0EEEEEvNT_6ParamsE,@function
        .size           _ZN7cutlass13device_kernelIN5flash22FlashAttnBwdPreprocessIN4cute5tupleIJNS3_1CILi80EEENS5_ILi128EEEEEENS_6half_tEfNS_4arch4Sm90ELb1ELb0EEEEEvNT_6ParamsE,(.L_x_7318 - _ZN7cutlass13device_kernelIN5flash22FlashAttnBwdPreprocessIN4cute5tupleIJNS3_1CILi80EEENS5_ILi128EEEEEENS_6half_tEfNS_4arch4Sm90ELb1ELb0EEEEEvNT_6ParamsE)
        .other          _ZN7cutlass13device_kernelIN5flash22FlashAttnBwdPreprocessIN4cute5tupleIJNS3_1CILi80EEENS5_ILi128EEEEEENS_6half_tEfNS_4arch4Sm90ELb1ELb0EEEEEvNT_6ParamsE,@"STO_CUDA_ENTRY STV_DEFAULT"
_ZN7cutlass13device_kernelIN5flash22FlashAttnBwdPreprocessIN4cute5tupleIJNS3_1CILi80EEENS5_ILi128EEEEEENS_6half_tEfNS_4arch4Sm90ELb1ELb0EEEEEvNT_6ParamsE:
[----:B------:R-:W-:Y:S01]  /*0000*/  LDC R1, c[0x0][0x28] ;  /* 0x00000a00ff017b82 */ /* 0x000fe20000000800 */
[----:B------:R-:W0:Y:S07]  /*0010*/  S2R R0, SR_TID.X ;  /* 0x0000000000007919 */ /* 0x000e2e0000002100 */
[----:B------:R-:W1:Y:S01]  /*0020*/  LDC R7, c[0x0][0x218] ;  /* 0x00008600ff077b82 */ /* 0x000e620000000800 */
[----:B------:R-:W-:Y:S01]  /*0030*/  ULDC.64 UR4, c[0x0][0x208] ;  /* 0x0000820000047ab9 */ /* 0x000fe20000000a00 */
[----:B------:R-:W-:Y:S01]  /*0040*/  BSSY B0, `(.L_x_4072) ;  /* 0x0000027000007945 */ /* 0x000fe20003800000 */
[----:B------:R-:W1:Y:S05]  /*0050*/  S2R R2, SR_CTAID.X ;  /* 0x0000000000027919 */ /* 0x000e6a0000002500 */
[----:B------:R-:W2:Y:S08]  /*0060*/  S2UR UR6, SR_CTAID.Y ;  /* 0x00000000000679c3 */ /* 0x000eb00000002600 */
[----:B------:R-:W3:Y:S08]  /*0070*/  S2UR UR7, SR_CTAID.Z ;  /* 0x00000000000779c3 */ /* 0x000ef00000002700 */
[----:B------:R-:W4:Y:S01]  /*0080*/  LDC.64 R16, c[0x0][0x230] ;  /* 0x00008c00ff107b82 */ /* 0x000f220000000a00 */
[----:B0-----:R-:W-:-:S07]  /*0090*/  SHF.R.S32.HI R3, RZ, 0x1f, R0 ;  /* 0x0000001fff037819 */ /* 0x001fce0000011400 */
[----:B------:R-:W0:Y:S01]  /*00a0*/  LDC.64 R20, c[0x0][0x238] ;  /* 0x00008e00ff147b82 */ /* 0x000e220000000a00 */
[----:B------:R-:W-:Y:S01]  /*00b0*/  ISETP.GT.AND P0, PT, R0, 0x4f, PT ;  /* 0x0000004f0000780c */ /* 0x000fe20003f04270 */
[----:B--2---:R-:W-:Y:S01]  /*00c0*/  USHF.R.S32.HI UR8, URZ, 0x1f, UR6 ;  /* 0x0000001f3f087899 */ /* 0x004fe20008011406 */
[----:B------:R-:W-:Y:S01]  /*00d0*/  LEA.HI R4, R3, R0, RZ, 0x4 ;  /* 0x0000000003047211 */ /* 0x000fe200078f20ff */
[----:B-1----:R-:W-:-:S03]  /*00e0*/  IMAD R3, R2, -0x50, R7 ;  /* 0xffffffb002037824 */ /* 0x002fc600078e0207 */
[----:B------:R-:W-:Y:S01]  /*00f0*/  LOP3.LUT R5, R4, 0xfffffff0, RZ, 0xc0, !PT ;  /* 0xfffffff004057812 */ /* 0x000fe200078ec0ff */
[----:B------:R-:W1:Y:S01]  /*0100*/  LDC.64 R8, c[0x0][0x250] ;  /* 0x00009400ff087b82 */ /* 0x000e620000000a00 */
[-C--:B------:R-:W-:Y:S01]  /*0110*/  ISETP.GE.OR P1, PT, R0, R3.reuse, P0 ;  /* 0x000000030000720c */ /* 0x080fe20000726670 */
[----:B---3--:R-:W-:Y:S01]  /*0120*/  USHF.R.S32.HI UR9, URZ, 0x1f, UR7 ;  /* 0x0000001f3f097899 */ /* 0x008fe20008011407 */
[----:B------:R-:W-:Y:S02]  /*0130*/  SHF.R.S32.HI R54, RZ, 0x4, R4 ;  /* 0x00000004ff367819 */ /* 0x000fe40000011404 */
[----:B------:R-:W-:Y:S02]  /*0140*/  IADD3 R5, -R5, R0, RZ ;  /* 0x0000000005057210 */ /* 0x000fe40007ffe1ff */
[----:B------:R-:W-:Y:S02]  /*0150*/  ISETP.GE.AND P3, PT, R54, R3, PT ;  /* 0x000000033600720c */ /* 0x000fe40003f66270 */
[----:B------:R-:W-:-:S02]  /*0160*/  MOV R4, 0x7f800000 ;  /* 0x7f80000000047802 */ /* 0x000fc40000000f00 */
[----:B------:R-:W-:-:S03]  /*0170*/  SHF.L.U32 R22, R5, 0x3, RZ ;  /* 0x0000000305167819 */ /* 0x000fc600000006ff */
[----:B------:R-:W-:Y:S06]  /*0180*/  @P1 BRA `(.L_x_4073) ;  /* 0x0000000000481947 */ /* 0x000fec0003800000 */
[----:B------:R-:W2:Y:S01]  /*0190*/  LDC.64 R12, c[0x0][0x290] ;  /* 0x0000a400ff0c7b82 */ /* 0x000ea20000000a00 */
[----:B------:R-:W-:Y:S01]  /*01a0*/  IMAD R11, R2, 0x50, RZ ;  /* 0x00000050020b7824 */ /* 0x000fe200078e02ff */
[----:B------:R-:W-:Y:S01]  /*01b0*/  SHF.R.S32.HI R4, RZ, 0x1f, R0 ;  /* 0x0000001fff047819 */ /* 0x000fe20000011400 */
[----:B------:R-:W-:-:S03]  /*01c0*/  ULDC.64 UR10, c[0x0][0x288] ;  /* 0x0000a200000a7ab9 */ /* 0x000fc60000000a00 */
[C---:B------:R-:W-:Y:S02]  /*01d0*/  IADD3 R10, P1, R11.reuse, R0, RZ ;  /* 0x000000000b0a7210 */ /* 0x040fe40007f3e0ff */
[----:B------:R-:W3:Y:S02]  /*01e0*/  LDC.64 R14, c[0x0][0x298] ;  /* 0x0000a600ff0e7b82 */ /* 0x000ee40000000a00 */
[----:B------:R-:W-:Y:S01]  /*01f0*/  LEA.HI.X.SX32 R11, R11, R4, 0x1, P1 ;  /* 0x000000040b0b7211 */ /* 0x000fe200008f0eff */
[C---:B--2---:R-:W-:Y:S02]  /*0200*/  IMAD R6, R12.reuse, UR8, RZ ;  /* 0x000000080c067c24 */ /* 0x044fe4000f8e02ff */
[----:B------:R-:W-:-:S04]  /*0210*/  IMAD.WIDE.U32 R10, R12, UR6, R10 ;  /* 0x000000060c0a7c25 */ /* 0x000fc8000f8e000a */
[----:B------:R-:W-:Y:S02]  /*0220*/  IMAD R13, R13, UR6, R6 ;  /* 0x000000060d0d7c24 */ /* 0x000fe4000f8e0206 */
[----:B---3--:R-:W-:-:S03]  /*0230*/  IMAD R4, R14, UR9, RZ ;  /* 0x000000090e047c24 */ /* 0x008fc6000f8e02ff */
[----:B------:R-:W-:Y:S01]  /*0240*/  IADD3 R11, R11, R13, RZ ;  /* 0x0000000d0b0b7210 */ /* 0x000fe20007ffe0ff */
[----:B------:R-:W-:Y:S02]  /*0250*/  IMAD R13, R15, UR7, R4 ;  /* 0x000000070f0d7c24 */ /* 0x000fe4000f8e0204 */
[----:B------:R-:W-:-:S05]  /*0260*/  IMAD.WIDE.U32 R10, R14, UR7, R10 ;  /* 0x000000070e0a7c25 */ /* 0x000fca000f8e000a */
[----:B------:R-:W-:Y:S02]  /*0270*/  IADD3 R11, R11, R13, RZ ;  /* 0x0000000d0b0b7210 */ /* 0x000fe40007ffe0ff */
[----:B------:R-:W-:-:S04]  /*0280*/  LEA R12, P1, R10, UR10, 0x2 ;  /* 0x0000000a0a0c7c11 */ /* 0x000fc8000f8210ff */
[----:B------:R-:W-:-:S05]  /*0290*/  LEA.HI.X R13, R10, UR11, R11, 0x2, P1 ;  /* 0x0000000b0a0d7c11 */ /* 0x000fca00088f140b */
[----:B------:R2:W5:Y:S04]  /*02a0*/  LDG.E R4, desc[UR4][R12.64] ;  /* 0x000000040c047981 */ /* 0x000568000c1e1900 */
.L_x_4073:
[----:B------:R-:W-:Y:S05]  /*02b0*/  BSYNC B0 ;  /* 0x0000000000007941 */ /* 0x000fea0003800000 */
.L_x_4072:
[----:B------:R-:W-:Y:S01]  /*02c0*/  ULDC UR10, c[0x0][0x21c] ;  /* 0x00008700000a7ab9 */ /* 0x000fe20000000800 */
[----:B------:R-:W3:Y:S01]  /*02d0*/  LDC.64 R18, c[0x0][0x258] ;  /* 0x00009600ff127b82 */ /* 0x000ee20000000a00 */
[----:B------:R-:W-:Y:S01]  /*02e0*/  ISETP.LT.AND P2, PT, R22, UR10, !P3 ;  /* 0x0000000a16007c0c */ /* 0x000fe2000df41270 */
[----:B----4-:R-:W-:Y:S01]  /*02f0*/  IMAD R6, R16, UR8, RZ ;  /* 0x0000000810067c24 */ /* 0x010fe2000f8e02ff */
[----:B------:R-:W-:Y:S02]  /*0300*/  SHF.R.S32.HI R23, RZ, 0x1f, R22 ;  /* 0x0000001fff177819 */ /* 0x000fe40000011416 */
[----:B------:R-:W-:Y:S01]  /*0310*/  SHF.R.S32.HI R55, RZ, 0x1f, R54 ;  /* 0x0000001fff377819 */ /* 0x000fe20000011436 */
[----:B------:R-:W-:Y:S01]  /*0320*/  IMAD R11, R17, UR6, R6 ;  /* 0x00000006110b7c24 */ /* 0x000fe2000f8e0206 */
[----:B------:R-:W-:Y:S01]  /*0330*/  ISETP.GE.AND P1, PT, R22, UR10, PT ;  /* 0x0000000a16007c0c */ /* 0x000fe2000bf26270 */
[----:B--2---:R-:W-:-:S04]  /*0340*/  IMAD.WIDE.U32 R12, R16, UR6, R22 ;  /* 0x00000006100c7c25 */ /* 0x004fc8000f8e0016 */
[----:B0-----:R-:W-:Y:S01]  /*0350*/  IMAD R6, R20, UR9, RZ ;  /* 0x0000000914067c24 */ /* 0x001fe2000f8e02ff */
[----:B------:R-:W-:Y:S01]  /*0360*/  IADD3 R13, R13, R11, RZ ;  /* 0x0000000b0d0d7210 */ /* 0x000fe20007ffe0ff */
[----:B------:R-:W0:Y:S01]  /*0370*/  @P2 LDC.64 R14, c[0x0][0x228] ;  /* 0x00008a00ff0e2b82 */ /* 0x000e220000000a00 */
[----:B-1----:R-:W-:Y:S02]  /*0380*/  IMAD R16, R8, UR8, RZ ;  /* 0x0000000808107c24 */ /* 0x002fe4000f8e02ff */
[----:B------:R-:W-:Y:S01]  /*0390*/  IMAD R17, R21, UR7, R6 ;  /* 0x0000000715117c24 */ /* 0x000fe2000f8e0206 */
[----:B------:R-:W-:Y:S01]  /*03a0*/  IADD3 R6, R54, 0x10, RZ ;  /* 0x0000001036067810 */ /* 0x000fe20007ffe0ff */
[----:B------:R-:W-:-:S03]  /*03b0*/  IMAD.WIDE.U32 R20, R20, UR7, R12 ;  /* 0x0000000714147c25 */ /* 0x000fc6000f8e000c */
[----:B------:R-:W1:Y:S01]  /*03c0*/  @P2 LDC.64 R10, c[0x0][0x248] ;  /* 0x00009200ff0a2b82 */ /* 0x000e620000000a00 */
[----:B------:R-:W-:Y:S01]  /*03d0*/  IMAD R13, R9, UR6, R16 ;  /* 0x00000006090d7c24 */ /* 0x000fe2000f8e0210 */
[----:B------:R-:W-:Y:S01]  /*03e0*/  ISETP.LT.AND P4, PT, R6, R3, !P1 ;  /* 0x000000030600720c */ /* 0x000fe20004f81270 */
[----:B------:R-:W-:-:S04]  /*03f0*/  IMAD.WIDE.U32 R8, R8, UR6, R22 ;  /* 0x0000000608087c25 */ /* 0x000fc8000f8e0016 */
[----:B---3--:R-:W-:Y:S01]  /*0400*/  IMAD R16, R18, UR9, RZ ;  /* 0x0000000912107c24 */ /* 0x008fe2000f8e02ff */
[----:B------:R-:W2:Y:S01]  /*0410*/  @P2 LDC.64 R30, c[0x0][0x210] ;  /* 0x00008400ff1e2b82 */ /* 0x000ea20000000a00 */
[----:B------:R-:W-:Y:S01]  /*0420*/  IADD3 R9, R9, R13, RZ ;  /* 0x0000000d09097210 */ /* 0x000fe20007ffe0ff */
[----:B------:R-:W-:-:S04]  /*0430*/  IMAD.WIDE R48, R2, 0x50, R54 ;  /* 0x0000005002307825 */ /* 0x000fc800078e0236 */
[----:B------:R-:W-:Y:S02]  /*0440*/  IMAD R19, R19, UR7, R16 ;  /* 0x0000000713137c24 */ /* 0x000fe4000f8e0210 */
[----:B------:R-:W3:Y:S01]  /*0450*/  @P2 LDC.64 R12, c[0x0][0x240] ;  /* 0x00009000ff0c2b82 */ /* 0x000ee20000000a00 */
[----:B------:R-:W-:Y:S01]  /*0460*/  IMAD.WIDE.U32 R40, R18, UR7, R8 ;  /* 0x0000000712287c25 */ /* 0x000fe2000f8e0008 */
[----:B------:R-:W-:Y:S02]  /*0470*/  IADD3 R9, R21, R17, RZ ;  /* 0x0000001115097210 */ /* 0x000fe40007ffe0ff */
[----:B------:R-:W-:Y:S01]  /*0480*/  @P2 MOV R8, R20 ;  /* 0x0000001400082202 */ /* 0x000fe20000000f00 */
[----:B0-----:R-:W-:Y:S01]  /*0490*/  @P2 IMAD R16, R49, R14, RZ ;  /* 0x0000000e31102224 */ /* 0x001fe200078e02ff */
[----:B------:R-:W-:Y:S02]  /*04a0*/  IADD3 R41, R41, R19, RZ ;  /* 0x0000001329297210 */ /* 0x000fe40007ffe0ff */
[----:B------:R-:W0:Y:S01]  /*04b0*/  @P4 LDC.64 R24, c[0x0][0x228] ;  /* 0x00008a00ff184b82 */ /* 0x000e220000000a00 */
[----:B------:R-:W-:-:S02]  /*04c0*/  @P2 IMAD R17, R48, R15, R16 ;  /* 0x0000000f30112224 */ /* 0x000fc400078e0210 */
[----:B------:R-:W-:Y:S01]  /*04d0*/  @P2 IMAD.WIDE.U32 R14, R48, R14, R8 ;  /* 0x0000000e300e2225 */ /* 0x000fe200078e0008 */
[----:B------:R-:W-:-:S03]  /*04e0*/  IADD3 R8, R54, 0x20, RZ ;  /* 0x0000002036087810 */ /* 0x000fc60007ffe0ff */
[----:B-1----:R-:W-:Y:S01]  /*04f0*/  @P2 IMAD R16, R49, R10, RZ ;  /* 0x0000000a31102224 */ /* 0x002fe200078e02ff */
[----:B------:R-:W-:Y:S01]  /*0500*/  @P2 IADD3 R15, R15, R17, RZ ;  /* 0x000000110f0f2210 */ /* 0x000fe20007ffe0ff */
[----:B------:R-:W1:Y:S01]  /*0510*/  @P4 LDC.64 R28, c[0x0][0x248] ;  /* 0x00009200ff1c4b82 */ /* 0x000e620000000a00 */
[----:B--2---:R-:W-:Y:S01]  /*0520*/  @P2 LEA R30, P5, R14, R30, 0x1 ;  /* 0x0000001e0e1e2211 */ /* 0x004fe200078a08ff */
[C---:B------:R-:W-:Y:S01]  /*0530*/  @P2 IMAD R19, R48.reuse, R11, R16 ;  /* 0x0000000b30132224 */ /* 0x040fe200078e0210 */
[----:B------:R-:W-:Y:S01]  /*0540*/  CS2R R16, SRZ ;  /* 0x0000000000107805 */ /* 0x000fe2000001ff00 */
[----:B------:R-:W-:Y:S01]  /*0550*/  @P2 IMAD.WIDE.U32 R10, R48, R10, R40 ;  /* 0x0000000a300a2225 */ /* 0x000fe200078e0028 */
[----:B------:R-:W-:Y:S02]  /*0560*/  @P2 LEA.HI.X R31, R14, R31, R15, 0x1, P5 ;  /* 0x0000001f0e1f2211 */ /* 0x000fe400028f0c0f */
[----:B------:R-:W-:Y:S02]  /*0570*/  CS2R R14, SRZ ;  /* 0x00000000000e7805 */ /* 0x000fe4000001ff00 */
[----:B------:R-:W-:Y:S01]  /*0580*/  ISETP.LT.AND P5, PT, R8, R3, !P1 ;  /* 0x000000030800720c */ /* 0x000fe20004fa1270 */
[----:B------:R-:W2:Y:S01]  /*0590*/  @P4 LDC.64 R32, c[0x0][0x210] ;  /* 0x00008400ff204b82 */ /* 0x000ea20000000a00 */
[----:B------:R-:W-:-:S02]  /*05a0*/  @P2 IADD3 R11, R11, R19, RZ ;  /* 0x000000130b0b2210 */ /* 0x000fc40007ffe0ff */
[----:B------:R-:W-:Y:S02]  /*05b0*/  CS2R R18, SRZ ;  /* 0x0000000000127805 */ /* 0x000fe4000001ff00 */
[----:B---3--:R-:W-:-:S04]  /*05c0*/  @P2 LEA R36, P6, R10, R12, 0x1 ;  /* 0x0000000c0a242211 */ /* 0x008fc800078c08ff */
[----:B------:R-:W-:Y:S02]  /*05d0*/  @P2 LEA.HI.X R37, R10, R13, R11, 0x1, P6 ;  /* 0x0000000d0a252211 */ /* 0x000fe400030f0c0b */
[----:B------:R-:W-:Y:S02]  /*05e0*/  CS2R R12, SRZ ;  /* 0x00000000000c7805 */ /* 0x000fe4000001ff00 */
[C---:B------:R-:W-:Y:S01]  /*05f0*/  @P4 IADD3 R23, P6, R48.reuse, 0x10, RZ ;  /* 0x0000001030174810 */ /* 0x040fe20007fde0ff */
[----:B------:R-:W3:Y:S01]  /*0600*/  @P4 LDC.64 R34, c[0x0][0x240] ;  /* 0x00009000ff224b82 */ /* 0x000ee20000000a00 */
[----:B------:R-:W4:Y:S02]  /*0610*/  @P2 LDG.E.128 R16, desc[UR4][R36.64] ;  /* 0x0000000424102981 */ /* 0x000f24000c1e1d00 */
[----:B------:R-:W-:Y:S02]  /*0620*/  @P4 IADD3.X R11, RZ, R49, RZ, P6, !PT ;  /* 0x00000031ff0b4210 */ /* 0x000fe400037fe4ff */
[----:B------:R1:W4:Y:S03]  /*0630*/  @P2 LDG.E.128 R12, desc[UR4][R30.64] ;  /* 0x000000041e0c2981 */ /* 0x000326000c1e1d00 */
[----:B------:R-:W2:Y:S01]  /*0640*/  @P5 LDC.64 R26, c[0x0][0x228] ;  /* 0x00008a00ff1a5b82 */ /* 0x000ea20000000a00 */
[----:B------:R-:W-:Y:S01]  /*0650*/  @P4 IADD3 R45, P2, R48, 0x10, RZ ;  /* 0x00000010302d4810 */ /* 0x000fe20007f5e0ff */
[----:B0-----:R-:W-:-:S03]  /*0660*/  @P4 IMAD R10, R11, R24, RZ ;  /* 0x000000180b0a4224 */ /* 0x001fc600078e02ff */
[----:B------:R-:W-:Y:S01]  /*0670*/  @P4 IADD3.X R21, RZ, R49, RZ, P2, !PT ;  /* 0x00000031ff154210 */ /* 0x000fe200017fe4ff */
[----:B------:R-:W-:Y:S01]  /*0680*/  @P4 IMAD R43, R23, R25, R10 ;  /* 0x00000019172b4224 */ /* 0x000fe200078e020a */
[----:B------:R-:W-:Y:S01]  /*0690*/  IADD3 R10, R54, 0x40, RZ ;  /* 0x00000040360a7810 */ /* 0x000fe20007ffe0ff */
[----:B------:R-:W0:Y:S02]  /*06a0*/  @P5 LDC.64 R64, c[0x0][0x210] ;  /* 0x00008400ff405b82 */ /* 0x000e240000000a00 */
[----:B-1----:R-:W-:Y:S01]  /*06b0*/  @P4 IMAD R30, R21, R28, RZ ;  /* 0x0000001c151e4224 */ /* 0x002fe200078e02ff */
[----:B------:R-:W-:Y:S02]  /*06c0*/  @P4 MOV R21, R9 ;  /* 0x0000000900154202 */ /* 0x000fe40000000f00 */
[----:B------:R-:W-:Y:S02]  /*06d0*/  @P5 IADD3 R39, P6, R48, 0x20, RZ ;  /* 0x0000002030275810 */ /* 0x000fe40007fde0ff */
[----:B------:R-:W-:Y:S01]  /*06e0*/  ISETP.GE.AND P2, PT, R10, R3, PT ;  /* 0x000000030a00720c */ /* 0x000fe20003f46270 */
[----:B------:R-:W-:Y:S01]  /*06f0*/  @P4 IMAD.WIDE.U32 R24, R23, R24, R20 ;  /* 0x0000001817184225 */ /* 0x000fe200078e0014 */
[----:B------:R-:W-:Y:S01]  /*0700*/  IADD3 R52, R54, 0x30, RZ ;  /* 0x0000003036347810 */ /* 0x000fe20007ffe0ff */
[----:B------:R-:W1:Y:S01]  /*0710*/  @P5 LDC.64 R50, c[0x0][0x240] ;  /* 0x00009000ff325b82 */ /* 0x000e620000000a00 */
[----:B------:R-:W-:-:S02]  /*0720*/  @P5 IADD3.X R11, RZ, R49, RZ, P6, !PT ;  /* 0x00000031ff0b5210 */ /* 0x000fc400037fe4ff */
[----:B------:R-:W-:Y:S02]  /*0730*/  ISETP.GE.OR P2, PT, R22, UR10, P2 ;  /* 0x0000000a16007c0c */ /* 0x000fe40009746670 */
[----:B------:R-:W-:Y:S02]  /*0740*/  @P4 MOV R22, R40 ;  /* 0x0000002800164202 */ /* 0x000fe40000000f00 */
[----:B------:R-:W-:Y:S01]  /*0750*/  @P4 MOV R23, R41 ;  /* 0x0000002900174202 */ /* 0x000fe20000000f00 */
[----:B------:R-:W-:Y:S01]  /*0760*/  @P4 IMAD R29, R45, R29, R30 ;  /* 0x0000001d2d1d4224 */ /* 0x000fe200078e021e */
[----:B------:R-:W-:Y:S01]  /*0770*/  ISETP.LT.AND P1, PT, R52, R3, !P1 ;  /* 0x000000033400720c */ /* 0x000fe20004f21270 */
[----:B--2---:R-:W-:Y:S01]  /*0780*/  @P5 IMAD R30, R11, R26, RZ ;  /* 0x0000001a0b1e5224 */ /* 0x004fe200078e02ff */
[----:B------:R-:W-:Y:S01]  /*0790*/  @P4 IADD3 R11, R25, R43, RZ ;  /* 0x0000002b190b4210 */ /* 0x000fe20007ffe0ff */
[----:B------:R-:W-:Y:S01]  /*07a0*/  @P4 IMAD.WIDE.U32 R22, R45, R28, R22 ;  /* 0x0000001c2d164225 */ /* 0x000fe200078e0016 */
[----:B------:R-:W-:-:S02]  /*07b0*/  @P4 LEA R32, P6, R24, R32, 0x1 ;  /* 0x0000002018204211 */ /* 0x000fc400078c08ff */
[----:B------:R-:W-:Y:S01]  /*07c0*/  @P5 MOV R21, R9 ;  /* 0x0000000900155202 */ /* 0x000fe20000000f00 */
[----:B------:R-:W-:Y:S01]  /*07d0*/  @P5 IMAD R25, R39, R27, R30 ;  /* 0x0000001b27195224 */ /* 0x000fe200078e021e */
[----:B------:R-:W-:Y:S01]  /*07e0*/  @P4 LEA.HI.X R33, R24, R33, R11, 0x1, P6 ;  /* 0x0000002118214211 */ /* 0x000fe200030f0c0b */
[----:B------:R-:W2:Y:S01]  /*07f0*/  @!P2 LDC.64 R66, c[0x0][0x228] ;  /* 0x00008a00ff42ab82 */ /* 0x000ea20000000a00 */
[----:B------:R-:W-:Y:S01]  /*0800*/  @P4 IADD3 R11, R23, R29, RZ ;  /* 0x0000001d170b4210 */ /* 0x000fe20007ffe0ff */
[----:B------:R-:W-:Y:S01]  /*0810*/  @P5 IMAD.WIDE.U32 R26, R39, R26, R20 ;  /* 0x0000001a271a5225 */ /* 0x000fe200078e0014 */
[----:B---3--:R-:W-:-:S05]  /*0820*/  @P4 LEA R34, P6, R22, R34, 0x1 ;  /* 0x0000002216224211 */ /* 0x008fca00078c08ff */
[----:B------:R-:W3:Y:S01]  /*0830*/  @P5 LDC.64 R28, c[0x0][0x248] ;  /* 0x00009200ff1c5b82 */ /* 0x000ee20000000a00 */
[----:B------:R-:W-:Y:S02]  /*0840*/  @P4 LEA.HI.X R35, R22, R35, R11, 0x1, P6 ;  /* 0x0000002316234211 */ /* 0x000fe400030f0c0b */
[----:B------:R-:W-:Y:S02]  /*0850*/  @P5 IADD3 R11, R27, R25, RZ ;  /* 0x000000191b0b5210 */ /* 0x000fe40007ffe0ff */
[----:B0-----:R-:W-:-:S03]  /*0860*/  @P5 LEA R64, P6, R26, R64, 0x1 ;  /* 0x000000401a405211 */ /* 0x001fc600078c08ff */
[----:B------:R-:W0:Y:S01]  /*0870*/  @P1 LDC.64 R38, c[0x0][0x228] ;  /* 0x00008a00ff261b82 */ /* 0x000e220000000a00 */
[----:B------:R-:W-:Y:S02]  /*0880*/  @P5 LEA.HI.X R65, R26, R65, R11, 0x1, P6 ;  /* 0x000000411a415211 */ /* 0x000fe400030f0c0b */
[----:B------:R-:W-:-:S04]  /*0890*/  @P5 IADD3 R31, P6, R48, 0x20, RZ ;  /* 0x00000020301f5810 */ /* 0x000fc80007fde0ff */
[----:B------:R-:W-:Y:S01]  /*08a0*/  @P5 IADD3.X R11, RZ, R49, RZ, P6, !PT ;  /* 0x00000031ff0b5210 */ /* 0x000fe200037fe4ff */
[----:B------:R-:W1:Y:S01]  /*08b0*/  @P1 LDC.64 R36, c[0x0][0x248] ;  /* 0x00009200ff241b82 */ /* 0x000e620000000a00 */
[----:B------:R-:W-:-:S04]  /*08c0*/  @P1 IADD3 R27, P6, R48, 0x30, RZ ;  /* 0x00000030301b1810 */ /* 0x000fc80007fde0ff */
[----:B------:R-:W-:Y:S02]  /*08d0*/  @P1 IADD3.X R23, RZ, R49, RZ, P6, !PT ;  /* 0x00000031ff171210 */ /* 0x000fe400037fe4ff */
[----:B------:R-:W-:Y:S01]  /*08e0*/  @!P2 IADD3 R25, P6, R48, 0x40, RZ ;  /* 0x000000403019a810 */ /* 0x000fe20007fde0ff */
[----:B---3--:R-:W-:Y:S01]  /*08f0*/  @P5 IMAD R22, R11, R28, RZ ;  /* 0x0000001c0b165224 */ /* 0x008fe200078e02ff */
[----:B------:R-:W-:Y:S01]  /*0900*/  @P1 MOV R21, R9 ;  /* 0x0000000900151202 */ /* 0x000fe20000000f00 */
[----:B------:R-:W3:Y:S01]  /*0910*/  @!P2 LDC.64 R56, c[0x0][0x210] ;  /* 0x00008400ff38ab82 */ /* 0x000ee20000000a00 */
[----:B------:R-:W-:Y:S02]  /*0920*/  @!P2 IADD3.X R11, RZ, R49, RZ, P6, !PT ;  /* 0x00000031ff0ba210 */ /* 0x000fe400037fe4ff */
[----:B------:R-:W-:Y:S01]  /*0930*/  @!P2 MOV R47, R9 ;  /* 0x00000009002fa202 */ /* 0x000fe20000000f00 */
[----:B------:R-:W-:Y:S01]  /*0940*/  @P5 IMAD R9, R31, R29, R22 ;  /* 0x0000001d1f095224 */ /* 0x000fe200078e0216 */
[----:B------:R-:W-:Y:S01]  /*0950*/  @!P2 MOV R46, R20 ;  /* 0x00000014002ea202 */ /* 0x000fe20000000f00 */
[----:B0-----:R-:W-:Y:S01]  /*0960*/  @P1 IMAD R24, R23, R38, RZ ;  /* 0x0000002617181224 */ /* 0x001fe200078e02ff */
[----:B------:R-:W-:Y:S01]  /*0970*/  @P5 MOV R22, R40 ;  /* 0x0000002800165202 */ /* 0x000fe20000000f00 */
[----:B--2---:R-:W-:Y:S01]  /*0980*/  @!P2 IMAD R26, R11, R66, RZ ;  /* 0x000000420b1aa224 */ /* 0x004fe200078e02ff */
[----:B------:R-:W-:Y:S01]  /*0990*/  @P5 MOV R23, R41 ;  /* 0x0000002900175202 */ /* 0x000fe20000000f00 */
[C---:B------:R-:W-:Y:S01]  /*09a0*/  @P1 IMAD R11, R27.reuse, R39, R24 ;  /* 0x000000271b0b1224 */ /* 0x040fe200078e0218 */
[----:B------:R-:W0:Y:S01]  /*09b0*/  @!P2 LDC.64 R42, c[0x0][0x248] ;  /* 0x00009200ff2aab82 */ /* 0x000e220000000a00 */
[----:B------:R-:W-:Y:S01]  /*09c0*/  @P1 IMAD.WIDE.U32 R38, R27, R38, R20 ;  /* 0x000000261b261225 */ /* 0x000fe200078e0014 */
[----:B------:R-:W-:-:S03]  /*09d0*/  CS2R R20, SRZ ;  /* 0x0000000000147805 */ /* 0x000fc6000001ff00 */
[----:B------:R-:W-:Y:S01]  /*09e0*/  @P5 IMAD.WIDE.U32 R28, R31, R28, R22 ;  /* 0x0000001c1f1c5225 */ /* 0x000fe200078e0016 */
[----:B------:R-:W-:Y:S02]  /*09f0*/  CS2R R22, SRZ ;  /* 0x0000000000167805 */ /* 0x000fe4000001ff00 */
[----:B------:R-:W2:Y:S01]  /*0a00*/  @P1 LDC.64 R58, c[0x0][0x210] ;  /* 0x00008400ff3a1b82 */ /* 0x000ea20000000a00 */
[C---:B------:R-:W-:Y:S01]  /*0a10*/  @!P2 IMAD R67, R25.reuse, R67, R26 ;  /* 0x000000431943a224 */ /* 0x040fe200078e021a */
[----:B------:R-:W-:Y:S01]  /*0a20*/  CS2R R26, SRZ ;  /* 0x00000000001a7805 */ /* 0x000fe2000001ff00 */
[----:B------:R-:W-:Y:S01]  /*0a30*/  @!P2 IMAD.WIDE.U32 R46, R25, R66, R46 ;  /* 0x00000042192ea225 */ /* 0x000fe200078e002e */
[----:B------:R-:W-:Y:S02]  /*0a40*/  CS2R R24, SRZ ;  /* 0x0000000000187805 */ /* 0x000fe4000001ff00 */
[----:B------:R-:W-:Y:S01]  /*0a50*/  @P5 IADD3 R9, R29, R9, RZ ;  /* 0x000000091d095210 */ /* 0x000fe20007ffe0ff */
[----:B------:R3:W4:Y:S01]  /*0a60*/  @P4 LDG.E.128 R20, desc[UR4][R32.64] ;  /* 0x0000000420144981 */ /* 0x000722000c1e1d00 */
[----:B-1----:R-:W-:Y:S01]  /*0a70*/  @P5 LEA R50, P6, R28, R50, 0x1 ;  /* 0x000000321c325211 */ /* 0x002fe200078c08ff */
[----:B------:R-:W1:Y:S02]  /*0a80*/  @P1 LDC.64 R60, c[0x0][0x240] ;  /* 0x00009000ff3c1b82 */ /* 0x000e640000000a00 */
[----:B------:R3:W4:Y:S01]  /*0a90*/  @P4 LDG.E.128 R24, desc[UR4][R34.64] ;  /* 0x0000000422184981 */ /* 0x000722000c1e1d00 */
[----:B------:R-:W-:-:S02]  /*0aa0*/  @P1 IADD3 R63, P4, R48, 0x30, RZ ;  /* 0x00000030303f1810 */ /* 0x000fc40007f9e0ff */
[----:B------:R-:W-:Y:S02]  /*0ab0*/  @P5 LEA.HI.X R51, R28, R51, R9, 0x1, P6 ;  /* 0x000000331c335211 */ /* 0x000fe400030f0c09 */
[----:B------:R-:W-:Y:S02]  /*0ac0*/  @P1 IADD3.X R9, RZ, R49, RZ, P4, !PT ;  /* 0x00000031ff091210 */ /* 0x000fe400027fe4ff */
[----:B------:R-:W-:Y:S02]  /*0ad0*/  CS2R R28, SRZ ;  /* 0x00000000001c7805 */ /* 0x000fe4000001ff00 */
[----:B------:R-:W-:Y:S02]  /*0ae0*/  CS2R R30, SRZ ;  /* 0x00000000001e7805 */ /* 0x000fe4000001ff00 */
[----:B---3--:R-:W-:Y:S01]  /*0af0*/  CS2R R32, SRZ ;  /* 0x0000000000207805 */ /* 0x008fe2000001ff00 */
[----:B------:R-:W-:Y:S01]  /*0b00*/  @P1 IMAD R44, R9, R36, RZ ;  /* 0x00000024092c1224 */ /* 0x000fe200078e02ff */
[----:B------:R-:W-:-:S02]  /*0b10*/  CS2R R34, SRZ ;  /* 0x0000000000227805 */ /* 0x000fc4000001ff00 */
[----:B------:R-:W3:Y:S01]  /*0b20*/  @P5 LDG.E.128 R28, desc[UR4][R64.64] ;  /* 0x00000004401c5981 */ /* 0x000ee2000c1e1d00 */
[----:B------:R-:W-:Y:S02]  /*0b30*/  @P1 IMAD R53, R63, R37, R44 ;  /* 0x000000253f351224 */ /* 0x000fe400078e022c */
[----:B------:R-:W1:Y:S01]  /*0b40*/  @!P2 LDC.64 R44, c[0x0][0x240] ;  /* 0x00009000ff2cab82 */ /* 0x000e620000000a00 */
[----:B------:R1:W3:Y:S01]  /*0b50*/  @P5 LDG.E.128 R32, desc[UR4][R50.64] ;  /* 0x0000000432205981 */ /* 0x0002e2000c1e1d00 */
[----:B------:R-:W-:Y:S02]  /*0b60*/  @!P2 IADD3 R9, P5, R48, 0x40, RZ ;  /* 0x000000403009a810 */ /* 0x000fe40007fbe0ff */
[----:B------:R-:W-:Y:S02]  /*0b70*/  @!P2 IADD3 R67, R47, R67, RZ ;  /* 0x000000432f43a210 */ /* 0x000fe40007ffe0ff */
[----:B------:R-:W-:Y:S02]  /*0b80*/  @!P2 LEA R56, P4, R46, R56, 0x1 ;  /* 0x000000382e38a211 */ /* 0x000fe400078808ff */
[----:B------:R-:W-:-:S02]  /*0b90*/  @!P2 IADD3.X R49, RZ, R49, RZ, P5, !PT ;  /* 0x00000031ff31a210 */ /* 0x000fc40002ffe4ff */
[----:B------:R-:W-:Y:S01]  /*0ba0*/  @!P2 LEA.HI.X R57, R46, R57, R67, 0x1, P4 ;  /* 0x000000392e39a211 */ /* 0x000fe200020f0c43 */
[----:B------:R-:W-:-:S04]  /*0bb0*/  @P1 IMAD.WIDE.U32 R36, R63, R36, R40 ;  /* 0x000000243f241225 */ /* 0x000fc800078e0028 */
[----:B0-----:R-:W-:Y:S01]  /*0bc0*/  @!P2 IMAD R46, R49, R42, RZ ;  /* 0x0000002a312ea224 */ /* 0x001fe200078e02ff */
[----:B------:R-:W-:Y:S02]  /*0bd0*/  @P1 IADD3 R11, R39, R11, RZ ;  /* 0x0000000b270b1210 */ /* 0x000fe40007ffe0ff */
[----:B--2---:R-:W-:Y:S01]  /*0be0*/  @P1 LEA R58, P4, R38, R58, 0x1 ;  /* 0x0000003a263a1211 */ /* 0x004fe200078808ff */
[C---:B------:R-:W-:Y:S02]  /*0bf0*/  @!P2 IMAD R43, R9.reuse, R43, R46 ;  /* 0x0000002b092ba224 */ /* 0x040fe400078e022e */
[----:B------:R-:W-:Y:S01]  /*0c00*/  @!P2 IMAD.WIDE.U32 R46, R9, R42, R40 ;  /* 0x0000002a092ea225 */ /* 0x000fe200078e0028 */
[----:B------:R-:W-:Y:S02]  /*0c10*/  @P1 IADD3 R53, R37, R53, RZ ;  /* 0x0000003525351210 */ /* 0x000fe40007ffe0ff */
[----:B-1----:R-:W-:Y:S02]  /*0c20*/  @P1 LEA R60, P5, R36, R60, 0x1 ;  /* 0x0000003c243c1211 */ /* 0x002fe400078a08ff */
[----:B------:R-:W-:-:S02]  /*0c30*/  @P1 LEA.HI.X R59, R38, R59, R11, 0x1, P4 ;  /* 0x0000003b263b1211 */ /* 0x000fc400020f0c0b */
[----:B------:R-:W-:Y:S02]  /*0c40*/  @!P2 IADD3 R9, R47, R43, RZ ;  /* 0x0000002b2f09a210 */ /* 0x000fe40007ffe0ff */
[----:B------:R-:W-:Y:S02]  /*0c50*/  @!P2 LEA R62, P4, R46, R44, 0x1 ;  /* 0x0000002c2e3ea211 */ /* 0x000fe400078808ff */
[----:B------:R-:W-:Y:S02]  /*0c60*/  CS2R R38, SRZ ;  /* 0x0000000000267805 */ /* 0x000fe4000001ff00 */
[----:B------:R-:W-:Y:S02]  /*0c70*/  @P1 LEA.HI.X R61, R36, R61, R53, 0x1, P5 ;  /* 0x0000003d243d1211 */ /* 0x000fe400028f0c35 */
[----:B------:R-:W-:Y:S02]  /*0c80*/  CS2R R36, SRZ ;  /* 0x0000000000247805 */ /* 0x000fe4000001ff00 */
[----:B------:R-:W-:-:S02]  /*0c90*/  CS2R R40, SRZ ;  /* 0x0000000000287805 */ /* 0x000fc4000001ff00 */
[----:B------:R-:W-:Y:S02]  /*0ca0*/  CS2R R42, SRZ ;  /* 0x00000000002a7805 */ /* 0x000fe4000001ff00 */
[----:B------:R-:W-:Y:S02]  /*0cb0*/  @!P2 LEA.HI.X R63, R46, R45, R9, 0x1, P4 ;  /* 0x0000002d2e3fa211 */ /* 0x000fe400020f0c09 */
[----:B------:R-:W-:Y:S02]  /*0cc0*/  CS2R R44, SRZ ;  /* 0x00000000002c7805 */ /* 0x000fe4000001ff00 */
[----:B------:R-:W-:Y:S02]  /*0cd0*/  CS2R R46, SRZ ;  /* 0x00000000002e7805 */ /* 0x000fe4000001ff00 */
[----:B------:R-:W-:Y:S02]  /*0ce0*/  CS2R R48, SRZ ;  /* 0x0000000000307805 */ /* 0x000fe4000001ff00 */
[----:B------:R-:W-:Y:S01]  /*0cf0*/  CS2R R50, SRZ ;  /* 0x0000000000327805 */ /* 0x000fe2000001ff00 */
[----:B------:R4:W2:Y:S04]  /*0d00*/  @P1 LDG.E.128 R36, desc[UR4][R58.64] ;  /* 0x000000043a241981 */ /* 0x0008a8000c1e1d00 */
[----:B------:R-:W2:Y:S04]  /*0d10*/  @P1 LDG.E.128 R40, desc[UR4][R60.64] ;  /* 0x000000043c281981 */ /* 0x000ea8000c1e1d00 */
[----:B------:R0:W2:Y:S04]  /*0d20*/  @!P2 LDG.E.128 R44, desc[UR4][R56.64] ;  /* 0x00000004382ca981 */ /* 0x0000a8000c1e1d00 */
[----:B------:R-:W2:Y:S01]  /*0d30*/  @!P2 LDG.E.128 R48, desc[UR4][R62.64] ;  /* 0x000000043e30a981 */ /* 0x000ea2000c1e1d00 */
[----:B----4-:R-:W-:-:S02]  /*0d40*/  HADD2.F32 R58, -RZ, R16.H1_H1 ;  /* 0x30000010ff3a7230 */ /* 0x010fc40000004100 */
[--C-:B------:R-:W-:Y:S02]  /*0d50*/  HADD2.F32 R9, -RZ, R12.reuse.H1_H1 ;  /* 0x3000000cff097230 */ /* 0x100fe40000004100 */
[----:B------:R-:W-:Y:S02]  /*0d60*/  HADD2.F32 R12, -RZ, R12.H0_H0 ;  /* 0x2000000cff0c7230 */ /* 0x000fe40000004100 */
[----:B------:R-:W-:Y:S02]  /*0d70*/  HADD2.F32 R11, -RZ, R16.H0_H0 ;  /* 0x20000010ff0b7230 */ /* 0x000fe40000004100 */
[----:B------:R-:W-:Y:S01]  /*0d80*/  FMUL.FTZ R53, R9, R58 ;  /* 0x0000003a09357220 */ /* 0x000fe20000410000 */
[----:B------:R-:W-:Y:S02]  /*0d90*/  HADD2.F32 R9, -RZ, R13.H0_H0 ;  /* 0x2000000dff097230 */ /* 0x000fe40000004100 */
[----:B------:R-:W-:Y:S02]  /*0da0*/  HADD2.F32 R16, -RZ, R17.H0_H0 ;  /* 0x20000011ff107230 */ /* 0x000fe40000004100 */
[----:B------:R-:W-:Y:S01]  /*0db0*/  FFMA.FTZ R58, R12, R11, R53 ;  /* 0x0000000b0c3a7223 */ /* 0x000fe20000010035 */
[----:B------:R-:W-:-:S02]  /*0dc0*/  HADD2.F32 R13, -RZ, R13.H1_H1 ;  /* 0x3000000dff0d7230 */ /* 0x000fc40000004100 */
[----:B------:R-:W-:Y:S02]  /*0dd0*/  HADD2.F32 R12, -RZ, R17.H1_H1 ;  /* 0x30000011ff0c7230 */ /* 0x000fe40000004100 */
[----:B------:R-:W-:Y:S01]  /*0de0*/  FFMA.FTZ R58, R9, R16, R58 ;  /* 0x00000010093a7223 */ /* 0x000fe2000001003a */
[----:B------:R-:W-:Y:S02]  /*0df0*/  HADD2.F32 R9, -RZ, R14.H0_H0 ;  /* 0x2000000eff097230 */ /* 0x000fe40000004100 */
[----:B------:R-:W-:Y:S02]  /*0e00*/  HADD2.F32 R16, -RZ, R18.H0_H0 ;  /* 0x20000012ff107230 */ /* 0x000fe40000004100 */
[----:B------:R-:W-:Y:S01]  /*0e10*/  FFMA.FTZ R12, R13, R12, R58 ;  /* 0x0000000c0d0c7223 */ /* 0x000fe2000001003a */
[----:B------:R-:W-:Y:S02]  /*0e20*/  HADD2.F32 R14, -RZ, R14.H1_H1 ;  /* 0x3000000eff0e7230 */ /* 0x000fe40000004100 */
[----:B------:R-:W-:-:S02]  /*0e30*/  HADD2.F32 R11, -RZ, R18.H1_H1 ;  /* 0x30000012ff0b7230 */ /* 0x000fc40000004100 */
[----:B------:R-:W-:Y:S01]  /*0e40*/  FFMA.FTZ R13, R9, R16, R12 ;  /* 0x00000010090d7223 */ /* 0x000fe2000001000c */
[----:B------:R-:W-:Y:S02]  /*0e50*/  HADD2.F32 R9, -RZ, R15.H0_H0 ;  /* 0x2000000fff097230 */ /* 0x000fe40000004100 */
[----:B------:R-:W-:Y:S02]  /*0e60*/  HADD2.F32 R12, -RZ, R19.H0_H0 ;  /* 0x20000013ff0c7230 */ /* 0x000fe40000004100 */
[----:B------:R-:W-:Y:S01]  /*0e70*/  FFMA.FTZ R16, R14, R11, R13 ;  /* 0x0000000b0e107223 */ /* 0x000fe2000001000d */
[----:B------:R-:W-:Y:S02]  /*0e80*/  HADD2.F32 R15, -RZ, R15.H1_H1 ;  /* 0x3000000fff0f7230 */ /* 0x000fe40000004100 */
[----:B------:R-:W-:Y:S02]  /*0e90*/  HADD2.F32 R14, -RZ, R19.H1_H1 ;  /* 0x30000013ff0e7230 */ /* 0x000fe40000004100 */
[----:B------:R-:W-:-:S04]  /*0ea0*/  FFMA.FTZ R12, R9, R12, R16 ;  /* 0x0000000c090c7223 */ /* 0x000fc80000010010 */
[----:B------:R-:W-:Y:S01]  /*0eb0*/  FFMA.FTZ R9, R15, R14, R12 ;  /* 0x0000000e0f097223 */ /* 0x000fe2000001000c */
[--C-:B------:R-:W-:Y:S02]  /*0ec0*/  HADD2.F32 R18, -RZ, R20.reuse.H0_H0 ;  /* 0x20000014ff127230 */ /* 0x100fe40000004100 */
[----:B------:R-:W-:Y:S02]  /*0ed0*/  HADD2.F32 R20, -RZ, R20.H1_H1 ;  /* 0x30000014ff147230 */ /* 0x000fe40000004100 */
[--C-:B0-----:R-:W-:Y:S02]  /*0ee0*/  HADD2.F32 R57, -RZ, R24.reuse.H1_H1 ;  /* 0x30000018ff397230 */ /* 0x101fe40000004100 */
[----:B------:R-:W-:Y:S02]  /*0ef0*/  HADD2.F32 R53, -RZ, R24.H0_H0 ;  /* 0x20000018ff357230 */ /* 0x000fe40000004100 */
[--C-:B------:R-:W-:Y:S02]  /*0f00*/  HADD2.F32 R56, -RZ, R25.reuse.H0_H0 ;  /* 0x20000019ff387230 */ /* 0x100fe40000004100 */
[----:B------:R-:W-:Y:S01]  /*0f10*/  FMUL.FTZ R57, R20, R57 ;  /* 0x0000003914397220 */ /* 0x000fe20000410000 */
[----:B------:R-:W-:-:S02]  /*0f20*/  HADD2.F32 R58, -RZ, R25.H1_H1 ;  /* 0x30000019ff3a7230 */ /* 0x000fc40000004100 */
[--C-:B------:R-:W-:Y:S02]  /*0f30*/  HADD2.F32 R14, -RZ, R27.reuse.H0_H0 ;  /* 0x2000001bff0e7230 */ /* 0x100fe40000004100 */
[----:B---3--:R-:W-:Y:S02]  /*0f40*/  HADD2.F32 R19, -RZ, R28.H1_H1 ;  /* 0x3000001cff137230 */ /* 0x008fe40000004100 */
[----:B------:R-:W-:Y:S02]  /*0f50*/  HADD2.F32 R24, -RZ, R32.H1_H1 ;  /* 0x30000020ff187230 */ /* 0x000fe40000004100 */
[----:B------:R-:W-:Y:S02]  /*0f60*/  HADD2.F32 R12, -RZ, R27.H1_H1 ;  /* 0x3000001bff0c7230 */ /* 0x000fe40000004100 */
[----:B------:R-:W-:Y:S02]  /*0f70*/  HADD2.F32 R28, -RZ, R28.H0_H0 ;  /* 0x2000001cff1c7230 */ /* 0x000fe40000004100 */
[----:B------:R-:W-:Y:S01]  /*0f80*/  FMUL.FTZ R27, R19, R24 ;  /* 0x00000018131b7220 */ /* 0x000fe20000410000 */
[----:B------:R-:W-:-:S02]  /*0f90*/  HADD2.F32 R25, -RZ, R32.H0_H0 ;  /* 0x20000020ff197230 */ /* 0x000fc40000004100 */
[----:B------:R-:W-:Y:S01]  /*0fa0*/  FFMA.FTZ R20, R18, R53, R57 ;  /* 0x0000003512147223 */ /* 0x000fe20000010039 */
[----:B------:R-:W-:Y:S02]  /*0fb0*/  HADD2.F32 R17, -RZ, R21.H0_H0 ;  /* 0x20000015ff117230 */ /* 0x000fe40000004100 */
[----:B------:R-:W-:Y:S02]  /*0fc0*/  HADD2.F32 R18, -RZ, R29.H0_H0 ;  /* 0x2000001dff127230 */ /* 0x000fe40000004100 */
[----:B------:R-:W-:Y:S01]  /*0fd0*/  FFMA.FTZ R25, R28, R25, R27 ;  /* 0x000000191c197223 */ /* 0x000fe2000001001b */
[----:B------:R-:W-:Y:S02]  /*0fe0*/  HADD2.F32 R19, -RZ, R33.H0_H0 ;  /* 0x20000021ff137230 */ /* 0x000fe40000004100 */
[----:B------:R-:W-:Y:S01]  /*0ff0*/  FFMA.FTZ R56, R17, R56, R20 ;  /* 0x0000003811387223 */ /* 0x000fe20000010014 */
[----:B------:R-:W-:Y:S02]  /*1000*/  HADD2.F32 R21, -RZ, R21.H1_H1 ;  /* 0x30000015ff157230 */ /* 0x000fe40000004100 */
[----:B------:R-:W-:-:S02]  /*1010*/  HADD2.F32 R29, -RZ, R29.H1_H1 ;  /* 0x3000001dff1d7230 */ /* 0x000fc40000004100 */
[----:B------:R-:W-:Y:S01]  /*1020*/  FFMA.FTZ R24, R18, R19, R25 ;  /* 0x0000001312187223 */ /* 0x000fe20000010019 */
[----:B------:R-:W-:Y:S02]  /*1030*/  HADD2.F32 R20, -RZ, R33.H1_H1 ;  /* 0x30000021ff147230 */ /* 0x000fe40000004100 */
[----:B------:R-:W-:Y:S01]  /*1040*/  FFMA.FTZ R56, R21, R58, R56 ;  /* 0x0000003a15387223 */ /* 0x000fe20000010038 */
[----:B------:R-:W-:Y:S02]  /*1050*/  HADD2.F32 R13, -RZ, R22.H0_H0 ;  /* 0x20000016ff0d7230 */ /* 0x000fe40000004100 */
[----:B------:R-:W-:Y:S02]  /*1060*/  HADD2.F32 R16, -RZ, R26.H0_H0 ;  /* 0x2000001aff107230 */ /* 0x000fe40000004100 */
[----:B------:R-:W-:Y:S01]  /*1070*/  FFMA.FTZ R20, R29, R20, R24 ;  /* 0x000000141d147223 */ /* 0x000fe20000010018 */
[----:B------:R-:W-:Y:S02]  /*1080*/  HADD2.F32 R17, -RZ, R30.H0_H0 ;  /* 0x2000001eff117230 */ /* 0x000fe40000004100 */
[----:B------:R-:W-:-:S02]  /*1090*/  HADD2.F32 R18, -RZ, R34.H0_H0 ;  /* 0x20000022ff127230 */ /* 0x000fc40000004100 */
[----:B------:R-:W-:Y:S01]  /*10a0*/  FFMA.FTZ R19, R13, R16, R56 ;  /* 0x000000100d137223 */ /* 0x000fe20000010038 */
[----:B------:R-:W-:Y:S02]  /*10b0*/  HADD2.F32 R22, -RZ, R22.H1_H1 ;  /* 0x30000016ff167230 */ /* 0x000fe40000004100 */
[----:B------:R-:W-:Y:S02]  /*10c0*/  HADD2.F32 R15, -RZ, R26.H1_H1 ;  /* 0x3000001aff0f7230 */ /* 0x000fe40000004100 */
[----:B------:R-:W-:Y:S01]  /*10d0*/  FFMA.FTZ R17, R17, R18, R20 ;  /* 0x0000001211117223 */ /* 0x000fe20000010014 */
[----:B------:R-:W-:Y:S02]  /*10e0*/  HADD2.F32 R30, -RZ, R30.H1_H1 ;  /* 0x3000001eff1e7230 */ /* 0x000fe40000004100 */
[----:B------:R-:W-:Y:S02]  /*10f0*/  HADD2.F32 R13, -RZ, R34.H1_H1 ;  /* 0x30000022ff0d7230 */ /* 0x000fe40000004100 */
[----:B------:R-:W-:Y:S01]  /*1100*/  FFMA.FTZ R22, R22, R15, R19 ;  /* 0x0000000f16167223 */ /* 0x000fe20000010013 */
[----:B------:R-:W-:-:S02]  /*1110*/  HADD2.F32 R18, -RZ, R31.H0_H0 ;  /* 0x2000001fff127230 */ /* 0x000fc40000004100 */
[----:B------:R-:W-:Y:S02]  /*1120*/  HADD2.F32 R15, -RZ, R35.H0_H0 ;  /* 0x20000023ff0f7230 */ /* 0x000fe40000004100 */
[----:B------:R-:W-:-:S04]  /*1130*/  FFMA.FTZ R13, R30, R13, R17 ;  /* 0x0000000d1e0d7223 */ /* 0x000fc80000010011 */
[----:B------:R-:W-:Y:S01]  /*1140*/  FFMA.FTZ R18, R18, R15, R13 ;  /* 0x0000000f12127223 */ /* 0x000fe2000001000d */
[--C-:B--2---:R-:W-:Y:S02]  /*1150*/  HADD2.F32 R13, -RZ, R36.reuse.H0_H0 ;  /* 0x20000024ff0d7230 */ /* 0x104fe40000004100 */
[----:B------:R-:W-:Y:S02]  /*1160*/  HADD2.F32 R36, -RZ, R36.H1_H1 ;  /* 0x30000024ff247230 */ /* 0x000fe40000004100 */
[----:B------:R-:W-:Y:S02]  /*1170*/  HADD2.F32 R21, -RZ, R40.H1_H1 ;  /* 0x30000028ff157230 */ /* 0x000fe40000004100 */
[----:B------:R-:W-:Y:S02]  /*1180*/  HADD2.F32 R15, -RZ, R44.H1_H1 ;  /* 0x3000002cff0f7230 */ /* 0x000fe40000004100 */
[----:B------:R-:W-:Y:S02]  /*1190*/  HADD2.F32 R26, -RZ, R48.H1_H1 ;  /* 0x30000030ff1a7230 */ /* 0x000fe40000004100 */
[----:B------:R-:W-:Y:S01]  /*11a0*/  FMUL.FTZ R36, R36, R21 ;  /* 0x0000001524247220 */ /* 0x000fe20000410000 */
[----:B------:R-:W-:-:S02]  /*11b0*/  HADD2.F32 R24, -RZ, R40.H0_H0 ;  /* 0x20000028ff187230 */ /* 0x000fc40000004100 */
[----:B------:R-:W-:Y:S02]  /*11c0*/  HADD2.F32 R44, -RZ, R44.H0_H0 ;  /* 0x2000002cff2c7230 */ /* 0x000fe40000004100 */
[----:B------:R-:W-:Y:S01]  /*11d0*/  FMUL.FTZ R15, R15, R26 ;  /* 0x0000001a0f0f7220 */ /* 0x000fe20000410000 */
[----:B------:R-:W-:Y:S02]  /*11e0*/  HADD2.F32 R21, -RZ, R48.H0_H0 ;  /* 0x20000030ff157230 */ /* 0x000fe40000004100 */
[----:B------:R-:W-:Y:S01]  /*11f0*/  FFMA.FTZ R36, R13, R24, R36 ;  /* 0x000000180d247223 */ /* 0x000fe20000010024 */
[----:B------:R-:W-:Y:S02]  /*1200*/  HADD2.F32 R17, -RZ, R37.H0_H0 ;  /* 0x20000025ff117230 */ /* 0x000fe40000004100 */
[----:B------:R-:W-:Y:S02]  /*1210*/  HADD2.F32 R28, -RZ, R41.H0_H0 ;  /* 0x20000029ff1c7230 */ /* 0x000fe40000004100 */
[----:B------:R-:W-:Y:S01]  /*1220*/  FFMA.FTZ R44, R44, R21, R15 ;  /* 0x000000152c2c7223 */ /* 0x000fe2000001000f */
[----:B------:R-:W-:-:S02]  /*1230*/  HADD2.F32 R13, -RZ, R45.H0_H0 ;  /* 0x2000002dff0d7230 */ /* 0x000fc40000004100 */
[----:B------:R-:W-:Y:S02]  /*1240*/  HADD2.F32 R24, -RZ, R49.H0_H0 ;  /* 0x20000031ff187230 */ /* 0x000fe40000004100 */
[----:B------:R-:W-:Y:S01]  /*1250*/  FFMA.FTZ R28, R17, R28, R36 ;  /* 0x0000001c111c7223 */ /* 0x000fe20000010024 */
[----:B------:R-:W-:Y:S02]  /*1260*/  HADD2.F32 R37, -RZ, R37.H1_H1 ;  /* 0x30000025ff257230 */ /* 0x000fe40000004100 */
[----:B------:R-:W-:Y:S02]  /*1270*/  HADD2.F32 R30, -RZ, R41.H1_H1 ;  /* 0x30000029ff1e7230 */ /* 0x000fe40000004100 */
[----:B------:R-:W-:Y:S01]  /*1280*/  FFMA.FTZ R44, R13, R24, R44 ;  /* 0x000000180d2c7223 */ /* 0x000fe2000001002c */
[----:B------:R-:W-:Y:S02]  /*1290*/  HADD2.F32 R45, -RZ, R45.H1_H1 ;  /* 0x3000002dff2d7230 */ /* 0x000fe40000004100 */
[----:B------:R-:W-:-:S02]  /*12a0*/  HADD2.F32 R26, -RZ, R49.H1_H1 ;  /* 0x30000031ff1a7230 */ /* 0x000fc40000004100 */
[----:B------:R-:W-:Y:S01]  /*12b0*/  FFMA.FTZ R28, R37, R30, R28 ;  /* 0x0000001e251c7223 */ /* 0x000fe2000001001c */
[----:B------:R-:W-:Y:S02]  /*12c0*/  HADD2.F32 R19, -RZ, R38.H0_H0 ;  /* 0x20000026ff137230 */ /* 0x000fe40000004100 */
[----:B------:R-:W-:Y:S02]  /*12d0*/  HADD2.F32 R32, -RZ, R42.H0_H0 ;  /* 0x2000002aff207230 */ /* 0x000fe40000004100 */
[----:B------:R-:W-:Y:S01]  /*12e0*/  FFMA.FTZ R26, R45, R26, R44 ;  /* 0x0000001a2d1a7223 */ /* 0x000fe2000001002c */
[----:B------:R-:W-:Y:S02]  /*12f0*/  HADD2.F32 R11, -RZ, R23.H0_H0 ;  /* 0x20000017ff0b7230 */ /* 0x000fe40000004100 */
[----:B------:R-:W-:Y:S02]  /*1300*/  HADD2.F32 R13, -RZ, R46.H0_H0 ;  /* 0x2000002eff0d7230 */ /* 0x000fe40000004100 */
[----:B------:R-:W-:-:S02]  /*1310*/  HADD2.F32 R24, -RZ, R50.H0_H0 ;  /* 0x20000032ff187230 */ /* 0x000fc40000004100 */
[----:B------:R-:W-:Y:S01]  /*1320*/  FFMA.FTZ R19, R19, R32, R28 ;  /* 0x0000002013137223 */ /* 0x000fe2000001001c */
[----:B------:R-:W-:Y:S02]  /*1330*/  HADD2.F32 R38, -RZ, R38.H1_H1 ;  /* 0x30000026ff267230 */ /* 0x000fe40000004100 */
[----:B------:R-:W-:Y:S02]  /*1340*/  HADD2.F32 R25, -RZ, R42.H1_H1 ;  /* 0x3000002aff197230 */ /* 0x000fe40000004100 */
[----:B------:R-:W-:Y:S01]  /*1350*/  FFMA.FTZ R14, R11, R14, R22 ;  /* 0x0000000e0b0e7223 */ /* 0x000fe20000010016 */
[----:B------:R-:W-:Y:S02]  /*1360*/  HADD2.F32 R46, -RZ, R46.H1_H1 ;  /* 0x3000002eff2e7230 */ /* 0x000fe40000004100 */
[----:B------:R-:W-:Y:S01]  /*1370*/  FFMA.FTZ R17, R13, R24, R26 ;  /* 0x000000180d117223 */ /* 0x000fe2000001001a */
[----:B------:R-:W-:Y:S02]  /*1380*/  HADD2.F32 R15, -RZ, R50.H1_H1 ;  /* 0x30000032ff0f7230 */ /* 0x000fe40000004100 */
[----:B------:R-:W-:Y:S01]  /*1390*/  FFMA.FTZ R38, R38, R25, R19 ;  /* 0x0000001926267223 */ /* 0x000fe20000010013 */
[----:B------:R-:W-:-:S02]  /*13a0*/  HADD2.F32 R23, -RZ, R23.H1_H1 ;  /* 0x30000017ff177230 */ /* 0x000fc40000004100 */
[----:B------:R-:W-:Y:S02]  /*13b0*/  HADD2.F32 R31, -RZ, R31.H1_H1 ;  /* 0x3000001fff1f7230 */ /* 0x000fe40000004100 */
[----:B------:R-:W-:Y:S02]  /*13c0*/  HADD2.F32 R16, -RZ, R35.H1_H1 ;  /* 0x30000023ff107230 */ /* 0x000fe40000004100 */
[----:B------:R-:W-:Y:S02]  /*13d0*/  HADD2.F32 R11, -RZ, R39.H0_H0 ;  /* 0x20000027ff0b7230 */ /* 0x000fe40000004100 */
[----:B------:R-:W-:Y:S02]  /*13e0*/  HADD2.F32 R22, -RZ, R43.H0_H0 ;  /* 0x2000002bff167230 */ /* 0x000fe40000004100 */
[----:B------:R-:W-:Y:S01]  /*13f0*/  FFMA.FTZ R46, R46, R15, R17 ;  /* 0x0000000f2e2e7223 */ /* 0x000fe20000010011 */
[----:B------:R-:W-:Y:S02]  /*1400*/  HADD2.F32 R13, -RZ, R47.H0_H0 ;  /* 0x2000002fff0d7230 */ /* 0x000fe40000004100 */
[----:B------:R-:W-:-:S02]  /*1410*/  HADD2.F32 R24, -RZ, R51.H0_H0 ;  /* 0x20000033ff187230 */ /* 0x000fc40000004100 */
[----:B------:R-:W-:Y:S01]  /*1420*/  FFMA.FTZ R38, R11, R22, R38 ;  /* 0x000000160b267223 */ /* 0x000fe20000010026 */
[----:B------:R-:W-:Y:S02]  /*1430*/  HADD2.F32 R39, -RZ, R39.H1_H1 ;  /* 0x30000027ff277230 */ /* 0x000fe40000004100 */
[----:B------:R-:W-:Y:S01]  /*1440*/  FFMA.FTZ R14, R23, R12, R14 ;  /* 0x0000000c170e7223 */ /* 0x000fe2000001000e */
[----:B------:R-:W-:Y:S02]  /*1450*/  HADD2.F32 R20, -RZ, R43.H1_H1 ;  /* 0x3000002bff147230 */ /* 0x000fe40000004100 */
[----:B------:R-:W-:Y:S01]  /*1460*/  FFMA.FTZ R18, R31, R16, R18 ;  /* 0x000000101f127223 */ /* 0x000fe20000010012 */
[----:B------:R-:W-:Y:S02]  /*1470*/  HADD2.F32 R47, -RZ, R47.H1_H1 ;  /* 0x3000002fff2f7230 */ /* 0x000fe40000004100 */
[----:B------:R-:W-:Y:S01]  /*1480*/  FFMA.FTZ R24, R13, R24, R46 ;  /* 0x000000180d187223 */ /* 0x000fe2000001002e */
[----:B------:R-:W-:-:S02]  /*1490*/  HADD2.F32 R22, -RZ, R51.H1_H1 ;  /* 0x30000033ff167230 */ /* 0x000fc40000004100 */
[----:B------:R-:W-:Y:S01]  /*14a0*/  FFMA.FTZ R20, R39, R20, R38 ;  /* 0x0000001427147223 */ /* 0x000fe20000010026 */
[----:B------:R-:W0:Y:S02]  /*14b0*/  SHFL.BFLY PT, R12, R9, 0x8, 0x1f ;  /* 0x0d001f00090c7f89 */ /* 0x000e2400000e0000 */
[----:B------:R-:W-:Y:S02]  /*14c0*/  FFMA.FTZ R22, R47, R22, R24 ;  /* 0x000000162f167223 */ /* 0x000fe40000010018 */
[----:B------:R-:W1:Y:S04]  /*14d0*/  SHFL.BFLY PT, R11, R14, 0x8, 0x1f ;  /* 0x0d001f000e0b7f89 */ /* 0x000e6800000e0000 */
[----:B------:R-:W2:Y:S04]  /*14e0*/  SHFL.BFLY PT, R15, R18, 0x8, 0x1f ;  /* 0x0d001f00120f7f89 */ /* 0x000ea800000e0000 */
[----:B------:R-:W3:Y:S04]  /*14f0*/  SHFL.BFLY PT, R17, R20, 0x8, 0x1f ;  /* 0x0d001f0014117f89 */ /* 0x000ee800000e0000 */
[----:B------:R-:W4:Y:S01]  /*1500*/  SHFL.BFLY PT, R21, R22, 0x8, 0x1f ;  /* 0x0d001f0016157f89 */ /* 0x000f2200000e0000 */
[----:B0-----:R-:W-:Y:S01]  /*1510*/  FADD.FTZ R12, R9, R12 ;  /* 0x0000000c090c7221 */ /* 0x001fe20000010000 */
[----:B-1----:R-:W-:Y:S01]  /*1520*/  FADD.FTZ R13, R14, R11 ;  /* 0x0000000b0e0d7221 */ /* 0x002fe20000010000 */
[----:B--2---:R-:W-:-:S03]  /*1530*/  FADD.FTZ R15, R18, R15 ;  /* 0x0000000f120f7221 */ /* 0x004fc60000010000 */
[----:B------:R-:W0:Y:S01]  /*1540*/  SHFL.BFLY PT, R11, R12, 0x4, 0x1f ;  /* 0x0c801f000c0b7f89 */ /* 0x000e2200000e0000 */
[----:B---3--:R-:W-:-:S03]  /*1550*/  FADD.FTZ R19, R20, R17 ;  /* 0x0000001114137221 */ /* 0x008fc60000010000 */
[----:B------:R-:W1:Y:S01]  /*1560*/  SHFL.BFLY PT, R16, R13, 0x4, 0x1f ;  /* 0x0c801f000d107f89 */ /* 0x000e6200000e0000 */
[----:B----4-:R-:W-:-:S03]  /*1570*/  FADD.FTZ R23, R22, R21 ;  /* 0x0000001516177221 */ /* 0x010fc60000010000 */
[----:B------:R-:W2:Y:S04]  /*1580*/  SHFL.BFLY PT, R14, R15, 0x4, 0x1f ;  /* 0x0c801f000f0e7f89 */ /* 0x000ea800000e0000 */
[----:B------:R-:W3:Y:S04]  /*1590*/  SHFL.BFLY PT, R18, R19, 0x4, 0x1f ;  /* 0x0c801f0013127f89 */ /* 0x000ee800000e0000 */
[----:B------:R-:W4:Y:S01]  /*15a0*/  SHFL.BFLY PT, R24, R23, 0x4, 0x1f ;  /* 0x0c801f0017187f89 */ /* 0x000f2200000e0000 */
[----:B0-----:R-:W-:Y:S01]  /*15b0*/  FADD.FTZ R11, R12, R11 ;  /* 0x0000000b0c0b7221 */ /* 0x001fe20000010000 */
[----:B-1----:R-:W-:-:S02]  /*15c0*/  FADD.FTZ R16, R13, R16 ;  /* 0x000000100d107221 */ /* 0x002fc40000010000 */
[----:B------:R-:W0:Y:S01]  /*15d0*/  LDC.64 R12, c[0x0][0x2d0] ;  /* 0x0000b400ff0c7b82 */ /* 0x000e220000000a00 */
[----:B--2---:R-:W-:Y:S02]  /*15e0*/  FADD.FTZ R17, R15, R14 ;  /* 0x0000000e0f117221 */ /* 0x004fe40000010000 */
[----:B------:R-:W1:Y:S01]  /*15f0*/  SHFL.BFLY PT, R9, R16, 0x2, 0x1f ;  /* 0x0c401f0010097f89 */ /* 0x000e6200000e0000 */
[----:B---3--:R-:W-:-:S03]  /*1600*/  FADD.FTZ R20, R19, R18 ;  /* 0x0000001213147221 */ /* 0x008fc60000010000 */
[----:B------:R-:W2:Y:S01]  /*1610*/  SHFL.BFLY PT, R14, R11, 0x2, 0x1f ;  /* 0x0c401f000b0e7f89 */ /* 0x000ea200000e0000 */
[----:B----4-:R-:W-:-:S03]  /*1620*/  FADD.FTZ R24, R23, R24 ;  /* 0x0000001817187221 */ /* 0x010fc60000010000 */
[----:B------:R-:W3:Y:S01]  /*1630*/  SHFL.BFLY PT, R18, R17, 0x2, 0x1f ;  /* 0x0c401f0011127f89 */ /* 0x000ee200000e0000 */
[----:B------:R-:W-:-:S03]  /*1640*/  IADD3 R23, R7, 0x4f, RZ ;  /* 0x0000004f07177810 */ /* 0x000fc60007ffe0ff */
[----:B------:R-:W4:Y:S04]  /*1650*/  SHFL.BFLY PT, R21, R20, 0x2, 0x1f ;  /* 0x0c401f0014157f89 */ /* 0x000f2800000e0000 */
[----:B------:R-:W0:Y:S01]  /*1660*/  SHFL.BFLY PT, R19, R24, 0x2, 0x1f ;  /* 0x0c401f0018137f89 */ /* 0x000e2200000e0000 */
[----:B------:R-:W-:-:S05]  /*1670*/  IMAD.HI R7, R23, 0x66666667, RZ ;  /* 0x6666666717077827 */ /* 0x000fca00078e02ff */
[----:B------:R-:W-:Y:S01]  /*1680*/  SHF.R.U32.HI R22, RZ, 0x1f, R7 ;  /* 0x0000001fff167819 */ /* 0x000fe20000011607 */
[----:B-1----:R-:W-:-:S03]  /*1690*/  FADD.FTZ R9, R16, R9 ;  /* 0x0000000910097221 */ /* 0x002fc60000010000 */
[----:B------:R-:W-:Y:S01]  /*16a0*/  LEA.HI.SX32 R28, R7, R22, 0x1b ;  /* 0x00000016071c7211 */ /* 0x000fe200078fdaff */
[----:B--2---:R-:W-:Y:S01]  /*16b0*/  FADD.FTZ R7, R11, R14 ;  /* 0x0000000e0b077221 */ /* 0x004fe20000010000 */
[----:B------:R-:W-:Y:S01]  /*16c0*/  SHF.L.U32 R16, R0, 0x2, RZ ;  /* 0x0000000200107819 */ /* 0x000fe200000006ff */
[----:B------:R-:W1:Y:S01]  /*16d0*/  LDC.64 R14, c[0x0][0x2d8] ;  /* 0x0000b600ff0e7b82 */ /* 0x000e620000000a00 */
[----:B---3--:R-:W-:Y:S01]  /*16e0*/  FADD.FTZ R11, R17, R18 ;  /* 0x00000012110b7221 */ /* 0x008fe20000010000 */
[----:B------:R-:W-:Y:S01]  /*16f0*/  IMAD R17, R2, 0x2800, RZ ;  /* 0x0000280002117824 */ /* 0x000fe200078e02ff */
[----:B------:R-:W-:Y:S01]  /*1700*/  SHF.R.S32.HI R26, RZ, 0x1f, R16 ;  /* 0x0000001fff1a7819 */ /* 0x000fe20000011410 */
[----:B----4-:R-:W-:-:S03]  /*1710*/  FADD.FTZ R21, R20, R21 ;  /* 0x0000001514157221 */ /* 0x010fc60000010000 */
[C---:B------:R-:W-:Y:S01]  /*1720*/  IADD3 R16, P1, R17.reuse, R16, RZ ;  /* 0x0000001011107210 */ /* 0x040fe20007f3e0ff */
[----:B0-----:R-:W-:Y:S01]  /*1730*/  FADD.FTZ R19, R24, R19 ;  /* 0x0000001318137221 */ /* 0x001fe20000010000 */
[----:B------:R-:W0:Y:S02]  /*1740*/  SHFL.BFLY PT, R18, R7, 0x1, 0x1f ;  /* 0x0c201f0007127f89 */ /* 0x000e2400000e0000 */
[----:B------:R-:W-:Y:S02]  /*1750*/  LEA.HI.X.SX32 R17, R17, R26, 0x1, P1 ;  /* 0x0000001a11117211 */ /* 0x000fe400008f0eff */
[----:B------:R-:W2:Y:S04]  /*1760*/  SHFL.BFLY PT, R20, R9, 0x1, 0x1f ;  /* 0x0c201f0009147f89 */ /* 0x000ea800000e0000 */
[----:B------:R-:W3:Y:S04]  /*1770*/  SHFL.BFLY PT, R22, R11, 0x1, 0x1f ;  /* 0x0c201f000b167f89 */ /* 0x000ee800000e0000 */
[----:B------:R-:W4:Y:S04]  /*1780*/  SHFL.BFLY PT, R24, R21, 0x1, 0x1f ;  /* 0x0c201f0015187f89 */ /* 0x000f2800000e0000 */
[----:B------:R-:W4:Y:S01]  /*1790*/  SHFL.BFLY PT, R26, R19, 0x1, 0x1f ;  /* 0x0c201f00131a7f89 */ /* 0x000f2200000e0000 */
[----:B------:R-:W-:Y:S01]  /*17a0*/  IMAD R30, R12, UR8, RZ ;  /* 0x000000080c1e7c24 */ /* 0x000fe2000f8e02ff */
[----:B------:R-:W-:-:S03]  /*17b0*/  ISETP.NE.AND P1, PT, R5, RZ, PT ;  /* 0x000000ff0500720c */ /* 0x000fc60003f25270 */
[----:B------:R-:W-:Y:S02]  /*17c0*/  IMAD R25, R13, UR6, R30 ;  /* 0x000000060d197c24 */ /* 0x000fe4000f8e021e */
[----:B------:R-:W-:-:S04]  /*17d0*/  IMAD.WIDE.U32 R12, R12, UR6, R16 ;  /* 0x000000060c0c7c25 */ /* 0x000fc8000f8e0010 */
[--C-:B------:R-:W-:Y:S01]  /*17e0*/  IMAD R28, R28, 0x50, -R23.reuse ;  /* 0x000000501c1c7824 */ /* 0x100fe200078e0a17 */
[----:B------:R-:W-:Y:S01]  /*17f0*/  IADD3 R13, R13, R25, RZ ;  /* 0x000000190d0d7210 */ /* 0x000fe20007ffe0ff */
[----:B------:R-:W-:Y:S02]  /*1800*/  IMAD R23, R2, -0x50, R23 ;  /* 0xffffffb002177824 */ /* 0x000fe400078e0217 */
[C---:B-1----:R-:W-:Y:S02]  /*1810*/  IMAD R16, R14.reuse, UR9, RZ ;  /* 0x000000090e107c24 */ /* 0x042fe4000f8e02ff */
[----:B------:R-:W-:Y:S01]  /*1820*/  IMAD.WIDE.U32 R12, R14, UR7, R12 ;  /* 0x000000070e0c7c25 */ /* 0x000fe2000f8e000c */
[----:B------:R-:W-:Y:S01]  /*1830*/  IADD3 R23, R23, R28, RZ ;  /* 0x0000001c17177210 */ /* 0x000fe20007ffe0ff */
[----:B------:R-:W-:Y:S02]  /*1840*/  BSSY B0, `(.L_x_4074) ;  /* 0x0000028000007945 */ /* 0x000fe40003800000 */
[----:B------:R-:W-:Y:S01]  /*1850*/  IMAD R5, R15, UR7, R16 ;  /* 0x000000070f057c24 */ /* 0x000fe2000f8e0210 */
[----:B------:R-:W-:Y:S01]  /*1860*/  ISETP.GE.OR P0, PT, R0, R23, P0 ;  /* 0x000000170000720c */ /* 0x000fe20000706670 */
[----:B0-----:R-:W-:Y:S01]  /*1870*/  FADD.FTZ R17, R7, R18 ;  /* 0x0000001207117221 */ /* 0x001fe20000010000 */
[----:B--2---:R-:W-:Y:S01]  /*1880*/  FADD.FTZ R23, R9, R20 ;  /* 0x0000001409177221 */ /* 0x004fe20000010000 */
[----:B---3--:R-:W-:Y:S01]  /*1890*/  FADD.FTZ R22, R11, R22 ;  /* 0x000000160b167221 */ /* 0x008fe20000010000 */
[----:B----4-:R-:W-:Y:S01]  /*18a0*/  FADD.FTZ R24, R21, R24 ;  /* 0x0000001815187221 */ /* 0x010fe20000010000 */
[----:B------:R-:W-:Y:S01]  /*18b0*/  IADD3 R5, R13, R5, RZ ;  /* 0x000000050d057210 */ /* 0x000fe20007ffe0ff */
[----:B------:R-:W-:Y:S01]  /*18c0*/  FADD.FTZ R26, R19, R26 ;  /* 0x0000001a131a7221 */ /* 0x000fe20000010000 */
[----:B------:R-:W-:Y:S06]  /*18d0*/  @P1 BRA `(.L_x_4075) ;  /* 0x0000000000781947 */ /* 0x000fec0003800000 */
[----:B------:R-:W0:Y:S01]  /*18e0*/  LDC.64 R18, c[0x0][0x278] ;  /* 0x00009e00ff127b82 */ /* 0x000e220000000a00 */
[----:B------:R-:W-:Y:S01]  /*18f0*/  IMAD R14, R2, 0x50, RZ ;  /* 0x00000050020e7824 */ /* 0x000fe200078e02ff */
[----:B------:R-:W-:Y:S01]  /*1900*/  ULDC.64 UR10, c[0x0][0x260] ;  /* 0x00009800000a7ab9 */ /* 0x000fe20000000a00 */
[-C--:B------:R-:W-:Y:S02]  /*1910*/  ISETP.GE.AND P1, PT, R10, R3.reuse, PT ;  /* 0x000000030a00720c */ /* 0x080fe40003f26270 */
[-C--:B------:R-:W-:Y:S02]  /*1920*/  ISETP.GE.AND P5, PT, R6, R3.reuse, PT ;  /* 0x000000030600720c */ /* 0x080fe40003fa6270 */
[----:B------:R-:W-:Y:S01]  /*1930*/  SHF.R.S32.HI R15, RZ, 0x1f, R14 ;  /* 0x0000001fff0f7819 */ /* 0x000fe2000001140e */
[----:B------:R-:W1:Y:S01]  /*1940*/  LDC.64 R20, c[0x0][0x280] ;  /* 0x0000a000ff147b82 */ /* 0x000e620000000a00 */
[----:B------:R-:W-:Y:S01]  /*1950*/  ISETP.GE.AND P4, PT, R8, R3, PT ;  /* 0x000000030800720c */ /* 0x000fe20003f86270 */
[----:B0-----:R-:W-:-:S02]  /*1960*/  IMAD R16, R18, UR8, RZ ;  /* 0x0000000812107c24 */ /* 0x001fc4000f8e02ff */
[----:B------:R-:W-:-:S04]  /*1970*/  IMAD.WIDE.U32 R14, R18, UR6, R14 ;  /* 0x00000006120e7c25 */ /* 0x000fc8000f8e000e */
[----:B------:R-:W-:Y:S02]  /*1980*/  IMAD R7, R19, UR6, R16 ;  /* 0x0000000613077c24 */ /* 0x000fe4000f8e0210 */
[----:B-1----:R-:W-:-:S03]  /*1990*/  IMAD R16, R20, UR9, RZ ;  /* 0x0000000914107c24 */ /* 0x002fc6000f8e02ff */
[----:B------:R-:W-:Y:S01]  /*19a0*/  IADD3 R15, R15, R7, RZ ;  /* 0x000000070f0f7210 */ /* 0x000fe20007ffe0ff */
[----:B------:R-:W-:Y:S02]  /*19b0*/  IMAD R9, R21, UR7, R16 ;  /* 0x0000000715097c24 */ /* 0x000fe4000f8e0210 */
[----:B------:R-:W-:-:S03]  /*19c0*/  IMAD.WIDE.U32 R14, R20, UR7, R14 ;  /* 0x00000007140e7c25 */ /* 0x000fc6000f8e000e */
[----:B------:R-:W-:-:S04]  /*19d0*/  IADD3 R7, P2, R54, R14, RZ ;  /* 0x0000000e36077210 */ /* 0x000fc80007f5e0ff */
[----:B------:R-:W-:Y:S02]  /*19e0*/  IADD3.X R14, R55, R15, R9, P2, !PT ;  /* 0x0000000f370e7210 */ /* 0x000fe400017fe409 */
[C---:B------:R-:W-:Y:S02]  /*19f0*/  LEA R10, P6, R7.reuse, UR10, 0x2 ;  /* 0x0000000a070a7c11 */ /* 0x040fe4000f8c10ff */
[----:B------:R-:W-:Y:S02]  /*1a00*/  ISETP.GE.AND P2, PT, R52, R3, PT ;  /* 0x000000033400720c */ /* 0x000fe40003f46270 */
[----:B------:R-:W-:Y:S02]  /*1a10*/  LEA.HI.X R11, R7, UR11, R14, 0x2, P6 ;  /* 0x0000000b070b7c11 */ /* 0x000fe4000b0f140e */
[----:B------:R-:W-:Y:S02]  /*1a20*/  FSEL R3, R17, RZ, !P3 ;  /* 0x000000ff11037208 */ /* 0x000fe40005800000 */
[----:B------:R-:W-:-:S02]  /*1a30*/  FSEL R7, R23, RZ, !P5 ;  /* 0x000000ff17077208 */ /* 0x000fc40006800000 */
[----:B------:R-:W-:Y:S01]  /*1a40*/  FSEL R9, R22, RZ, !P4 ;  /* 0x000000ff16097208 */ /* 0x000fe20006000000 */
[----:B------:R0:W-:Y:S01]  /*1a50*/  STG.E desc[UR4][R10.64], R3 ;  /* 0x000000030a007986 */ /* 0x0001e2000c101904 */
[----:B------:R-:W-:Y:S02]  /*1a60*/  FSEL R15, R24, RZ, !P2 ;  /* 0x000000ff180f7208 */ /* 0x000fe40005000000 */
[----:B------:R-:W-:Y:S01]  /*1a70*/  FSEL R17, R26, RZ, !P1 ;  /* 0x000000ff1a117208 */ /* 0x000fe20004800000 */
[----:B------:R0:W-:Y:S04]  /*1a80*/  STG.E desc[UR4][R10.64+0x40], R7 ;  /* 0x000040070a007986 */ /* 0x0001e8000c101904 */
[----:B------:R0:W-:Y:S04]  /*1a90*/  STG.E desc[UR4][R10.64+0x80], R9 ;  /* 0x000080090a007986 */ /* 0x0001e8000c101904 */
[----:B------:R0:W-:Y:S04]  /*1aa0*/  STG.E desc[UR4][R10.64+0xc0], R15 ;  /* 0x0000c00f0a007986 */ /* 0x0001e8000c101904 */
[----:B------:R0:W-:Y:S02]  /*1ab0*/  STG.E desc[UR4][R10.64+0x100], R17 ;  /* 0x000100110a007986 */ /* 0x0001e4000c101904 */
.L_x_4075:
[----:B------:R-:W-:Y:S05]  /*1ac0*/  BSYNC B0 ;  /* 0x0000000000007941 */ /* 0x000fea0003800000 */
.L_x_4074:
[----:B------:R-:W-:Y:S04]  /*1ad0*/  BSSY B0, `(.L_x_4076) ;  /* 0x0000017000007945 */ /* 0x000fe80003800000 */
[----:B------:R-:W-:Y:S05]  /*1ae0*/  @P0 BRA `(.L_x_4077) ;  /* 0x0000000000540947 */ /* 0x000fea0003800000 */
[----:B0-----:R-:W0:Y:S01]  /*1af0*/  LDC.64 R10, c[0x0][0x2a8] ;  /* 0x0000aa00ff0a7b82 */ /* 0x001e220000000a00 */
[----:B------:R-:W-:Y:S01]  /*1b00*/  IMAD R3, R2, 0x50, RZ ;  /* 0x0000005002037824 */ /* 0x000fe200078e02ff */
[----:B------:R-:W-:Y:S01]  /*1b10*/  SHF.R.S32.HI R16, RZ, 0x1f, R0 ;  /* 0x0000001fff107819 */ /* 0x000fe20000011400 */
[----:B------:R-:W-:-:S03]  /*1b20*/  ULDC.64 UR10, c[0x0][0x2a0] ;  /* 0x0000a800000a7ab9 */ /* 0x000fc60000000a00 */
[C---:B------:R-:W-:Y:S02]  /*1b30*/  IADD3 R6, P0, R3.reuse, R0, RZ ;  /* 0x0000000003067210 */ /* 0x040fe40007f1e0ff */
[----:B------:R-:W1:Y:S02]  /*1b40*/  LDC.64 R14, c[0x0][0x2b0] ;  /* 0x0000ac00ff0e7b82 */ /* 0x000e640000000a00 */
[----:B------:R-:W-:Y:S02]  /*1b50*/  LEA.HI.X.SX32 R7, R3, R16, 0x1, P0 ;  /* 0x0000001003077211 */ /* 0x000fe400000f0eff */
[----:B-----5:R-:W-:Y:S01]  /*1b60*/  FSETP.NEU.FTZ.AND P0, PT, R4, -INF , PT ;  /* 0xff8000000400780b */ /* 0x020fe20003f1d000 */
[C---:B0-----:R-:W-:Y:S02]  /*1b70*/  IMAD R8, R10.reuse, UR8, RZ ;  /* 0x000000080a087c24 */ /* 0x041fe4000f8e02ff */
[----:B------:R-:W-:-:S04]  /*1b80*/  IMAD.WIDE.U32 R6, R10, UR6, R6 ;  /* 0x000000060a067c25 */ /* 0x000fc8000f8e0006 */
[----:B------:R-:W-:Y:S02]  /*1b90*/  IMAD R3, R11, UR6, R8 ;  /* 0x000000060b037c24 */ /* 0x000fe4000f8e0208 */
[----:B-1----:R-:W-:-:S03]  /*1ba0*/  IMAD R8, R14, UR9, RZ ;  /* 0x000000090e087c24 */ /* 0x002fc6000f8e02ff */
[----:B------:R-:W-:Y:S01]  /*1bb0*/  IADD3 R7, R7, R3, RZ ;  /* 0x0000000307077210 */ /* 0x000fe20007ffe0ff */
[----:B------:R-:W-:Y:S02]  /*1bc0*/  IMAD R9, R15, UR7, R8 ;  /* 0x000000070f097c24 */ /* 0x000fe4000f8e0208 */
[----:B------:R-:W-:Y:S01]  /*1bd0*/  FMUL.FTZ R3, R4, 1.4426950216293334961 ;  /* 0x3fb8aa3b04037820 */ /* 0x000fe20000410000 */
[----:B------:R-:W-:-:S04]  /*1be0*/  IMAD.WIDE.U32 R6, R14, UR7, R6 ;  /* 0x000000070e067c25 */ /* 0x000fc8000f8e0006 */
[----:B------:R-:W-:Y:S02]  /*1bf0*/  FSEL R3, R3, RZ, P0 ;  /* 0x000000ff03037208 */ /* 0x000fe40000000000 */
[----:B------:R-:W-:Y:S02]  /*1c00*/  IADD3 R7, R7, R9, RZ ;  /* 0x0000000907077210 */ /* 0x000fe40007ffe0ff */
[----:B------:R-:W-:-:S04]  /*1c10*/  LEA R8, P1, R6, UR10, 0x2 ;  /* 0x0000000a06087c11 */ /* 0x000fc8000f8210ff */
[----:B------:R-:W-:-:S05]  /*1c20*/  LEA.HI.X R9, R6, UR11, R7, 0x2, P1 ;  /* 0x0000000b06097c11 */ /* 0x000fca00088f1407 */
[----:B------:R1:W-:Y:S04]  /*1c30*/  STG.E desc[UR4][R8.64], R3 ;  /* 0x0000000308007986 */ /* 0x0003e8000c101904 */
.L_x_4077:
[----:B------:R-:W-:Y:S05]  /*1c40*/  BSYNC B0 ;  /* 0x0000000000007941 */ /* 0x000fea0003800000 */
.L_x_4076:
[----:B------:R-:W-:Y:S01]  /*1c50*/  ULDC.64 UR12, c[0x0][0x2e8] ;  /* 0x0000ba00000c7ab9 */ /* 0x000fe20000000a00 */
[----:B------:R-:W-:Y:S01]  /*1c60*/  ULDC.64 UR10, c[0x0][0x2b8] ;  /* 0x0000ae00000a7ab9 */ /* 0x000fe20000000a00 */
[----:B------:R-:W-:Y:S02]  /*1c70*/  ISETP.NE.U32.AND P0, PT, RZ, UR12, PT ;  /* 0x0000000cff007c0c */ /* 0x000fe4000bf05070 */
[C---:B-----5:R-:W-:Y:S02]  /*1c80*/  LEA R4, P1, R12.reuse, UR10, 0x2 ;  /* 0x0000000a0c047c11 */ /* 0x060fe4000f8210ff */
[----:B------:R-:W-:Y:S02]  /*1c90*/  ISETP.NE.AND.EX P0, PT, RZ, UR13, PT, P0 ;  /* 0x0000000dff007c0c */ /* 0x000fe4000bf05300 */
[----:B------:R-:W-:Y:S02]  /*1ca0*/  LEA.HI.X R5, R12, UR11, R5, 0x2, P1 ;  /* 0x0000000b0c057c11 */ /* 0x000fe400088f1405 */
[----:B------:R-:W-:-:S03]  /*1cb0*/  ISETP.NE.OR P0, PT, R0, RZ, !P0 ;  /* 0x000000ff0000720c */ /* 0x000fc60004705670 */
[----:B------:R2:W-:Y:S04]  /*1cc0*/  STG.E.128 desc[UR4][R4.64], RZ ;  /* 0x000000ff04007986 */ /* 0x0005e8000c101d04 */
        /* <DEDUP_REMOVED lines=8> */
[----:B------:R2:W-:Y:S01]  /*1d50*/  STG.E.128 desc[UR4][R4.64+0x9000], RZ ;  /* 0x009000ff04007986 */ /* 0x0005e2000c101d04 */
[----:B------:R-:W-:Y:S05]  /*1d60*/  @P0 EXIT ;  /* 0x000000000000094d */ /* 0x000fea0003800000 */
[----:B01----:R-:W0:Y:S08]  /*1d70*/  LDC R3, c[0x0][0x2e0] ;  /* 0x0000b800ff037b82 */ /* 0x003e300000000800 */
[----:B------:R-:W1:Y:S08]  /*1d80*/  LDC R7, c[0x0][0x220] ;  /* 0x00008800ff077b82 */ /* 0x000e700000000800 */
[----:B--2---:R-:W2:Y:S01]  /*1d90*/  LDC.64 R4, c[0x0][0x2e8] ;  /* 0x0000ba00ff047b82 */ /* 0x004ea20000000a00 */
[----:B0-----:R-:W-:-:S04]  /*1da0*/  IMAD R2, R2, R3, UR7 ;  /* 0x0000000702027e24 */ /* 0x001fc8000f8e0203 */
[----:B-1----:R-:W-:-:S04]  /*1db0*/  IMAD R3, R2, R7, UR6 ;  /* 0x0000000602037e24 */ /* 0x002fc8000f8e0207 */
[----:B--2---:R-:W-:-:S05]  /*1dc0*/  IMAD.WIDE R2, R3, 0x4, R4 ;  /* 0x0000000403027825 */ /* 0x004fca00078e0204 */
[----:B------:R-:W-:Y:S01]  /*1dd0*/  STG.E desc[UR4][R2.64], RZ ;  /* 0x000000ff02007986 */ /* 0x000fe2000c101904 */
[----:B------:R-:W-:Y:S05]  /*1de0*/  EXIT ;  /* 0x000000000000794d */ /* 0x000fea0003800000 */
.L_x_4078:
        /* <DEDUP_REMOVED lines=9> */
.L_x_7318:


//--------------------- .text._ZN7cutlass13device_kernelIN5flash11enable_sm90INS1_16FlashAttnBwdSm90INS1_25CollectiveMainloopBwdSm90ILi2ELi2ELi2EN4cute5tupleIJNS5_1CILi1EEES8_S8_EEENS6_IJNS7_ILi80EEENS7_ILi128EEESB_EEENS_6half_tEfNS_4arch4Sm90ELb0ELb0ELb0ELb1ELb0ELb1ELb0ELb1ELi2ELi1ELi2ELi1ELb0EEENS1_21CollectiveEpilogueBwdISC_SD_SF_Li256ELb1ELb0ELi1EEENS1_19SingleTileSchedulerILb1ELb0ELb0ELi128EEEEEEEEEvNT_6ParamsE --------------------------
	.section	.text._ZN7cutlass13device_kernelIN5flash11enable_sm90INS1_16FlashAttnBwdSm90INS1_25CollectiveMainloopBwdSm90ILi2ELi2ELi2EN4cute5tupleIJNS5_1CILi1EEES8_S8_EEENS6_IJNS7_ILi80EEENS7_ILi128EEESB_EEENS_6half_tEfNS_4arch4Sm90ELb0ELb0ELb0ELb1ELb0ELb1ELb0ELb1ELi2ELi1ELi2ELi1ELb0EEENS1_21CollectiveEpilogueBwdISC_SD_SF_Li256ELb1ELb0ELi1EEENS1_19SingleTileSchedulerILb1ELb0ELb0ELi128EEEEEEEEEvNT_6ParamsE,"ax",@progbits
	.align	128
.text._ZN7cutlass13device_kernelIN5flash11enable_sm90INS1_16FlashAttnBwdSm90INS1_25CollectiveMainloopBwdSm90ILi2ELi2ELi2EN4cute5tupleIJNS5_1CILi1EEES8_S8_EEENS6_IJNS7_ILi80EEENS7_ILi128EEESB_EEENS_6half_tEfNS_4arch4Sm90ELb0ELb0ELb0ELb1ELb0ELb1ELb0ELb1ELi2ELi1ELi2ELi1ELb0EEENS1_21CollectiveEpilogueBwdISC_SD_SF_Li256ELb1ELb0ELi1EEENS1_19SingleTileSchedulerILb1ELb0ELb0ELi128EEEEEEEEEvNT_6ParamsE:
        .type           _ZN7cutlass13device_kernelIN5flash11enable_sm90INS1_16FlashAttnBwdSm90INS1_25CollectiveMainloopBwdSm90ILi2ELi2ELi2EN4cute5tupleIJNS5_1CILi1EEES8_S8_EEENS6_IJNS7_ILi80EEENS7_ILi128EEESB_EEENS_6half_tEfNS_4arch4Sm90ELb0ELb0ELb0ELb1ELb0ELb1ELb0ELb1ELi2ELi1ELi2ELi1ELb0EEENS1_21CollectiveEpilogueBwdISC_SD_SF_Li256ELb1ELb0ELi1EEENS1_19SingleTileSchedulerILb1ELb0ELb0ELi128EEEEEEEEEvNT_6ParamsE,@function
        .size           _ZN7cutlass13device_kernelIN5flash11enable_sm90INS1_16FlashAttnBwdSm90INS1_25CollectiveMainloopBwdSm90ILi2ELi2ELi2EN4cute5tupleIJNS5_1CILi1EEES8_S8_EEENS6_IJNS7_ILi80EEENS7_ILi128EEESB_EEENS_6half_tEfNS_4arch4Sm90ELb0ELb0ELb0ELb1ELb0ELb1ELb0ELb1ELi2ELi1ELi2ELi1ELb0EEENS1_21CollectiveEpilogueBwdISC_SD_SF_Li256ELb1ELb0ELi1EEENS1_19SingleTileSchedulerILb1ELb0ELb0ELi128EEEEEEEEEvNT_6ParamsE,(.L_x_7319 - _ZN7cutlass13device_kernelIN5flash11enable_sm90INS1_16FlashAttnBwdSm90INS1_25CollectiveMainloopBwdSm90ILi2ELi2ELi2EN4cute5tupleIJNS5_1CILi1EEES8_S8_EEENS6_IJNS7_ILi80EEENS7_ILi128EEESB_EEENS_6half_tEfNS_4arch4Sm90ELb0ELb0ELb0ELb1ELb0ELb1ELb0ELb1ELi2ELi1ELi2ELi1ELb0EEENS1_21CollectiveEpilogueBwdISC_SD_SF_Li256ELb1ELb0ELi1EEENS1_19SingleTileSchedulerILb1ELb0ELb0ELi128EEEEEEEEEvNT_6ParamsE)
        .other          _ZN7cutlass13device_kernelIN5flash11enable_sm90INS1_16FlashAttnBwdSm90INS1_25CollectiveMainloopBwdSm90ILi2ELi2ELi2EN4cute5tupleIJNS5_1CILi1EEES8_S8_EEENS6_IJNS7_ILi80EEENS7_ILi128EEESB_EEENS_6half_tEfNS_4arch4Sm90ELb0ELb0ELb0ELb1ELb0ELb1ELb0ELb1ELi2ELi1ELi2ELi1ELb0EEENS1_21CollectiveEpilogueBwdISC_SD_SF_Li256ELb1ELb0ELi1EEENS1_19SingleTileSchedulerILb1ELb0ELb0ELi128EEEEEEEEEvNT_6ParamsE,@"STO_CUDA_ENTRY STV_DEFAULT"
_ZN7cutlass13device_kernelIN5flash11enable_sm90INS1_16FlashAttnBwdSm90INS1_25CollectiveMainloopBwdSm90ILi2ELi2ELi2EN4cute5tupleIJNS5_1CILi1EEES8_S8_EEENS6_IJNS7_ILi80EEENS7_ILi128EEESB_EEENS_6half_tEfNS_4arch4Sm90ELb0ELb0ELb0ELb1ELb0ELb1ELb0ELb1ELi2ELi1ELi2ELi1ELb0EEENS1_21CollectiveEpilogueBwdISC_SD_SF_Li256ELb1ELb0ELi1EEENS1_19SingleTileSchedulerILb1ELb0ELb0ELi128EEEEEEEEEvNT_6ParamsE:
        /* <DEDUP_REMOVED lines=23> */
.L_x_4080:
[----:B------:R-:W-:Y:S05]  /*0170*/  BSYNC B0 ;  /* 0x0000000000007941 */ /* 0x000fea0003800000 */
.L_x_4079:
        /* <DEDUP_REMOVED lines=34> */
.L_x_4081:
        /* <DEDUP_REMOVED lines=22> */
.L_x_4082:
        /* <DEDUP_REMOVED lines=9> */
.L_x_4085:
        /* <DEDUP_REMOVED lines=20> */
.L_x_4086:
        /* <DEDUP_REMOVED lines=10> */
.L_x_4088:
[----:B------:R-:W2:Y:S02]  /*0770*/  LDC R0, c[0x0][0x8bc] ;  /* 0x00022f00ff007b82 */ /* 0x000ea40000000800 */
.L_x_4087:
[----:B------:R-:W3:Y:S02]  /*0780*/  S2R R17, SR_CTAID.X ;  /* 0x0000000000117919 */ /* 0x000ee40000002500 */
[----:B---3--:R-:W-:-:S05]  /*0790*/  IMAD.SHL.U32 R17, R17, 0x80, RZ ;  /* 0x0000008011117824 */ /* 0x008fca00078e00ff */
[----:B--2--5:R-:W-:-:S04]  /*07a0*/  ISETP.GE.AND P0, PT, R17, R0, PT ;  /* 0x000000001100720c */ /* 0x024fc80003f06270 */
[----:B------:R-:W-:-:S04]  /*07b0*/  SEL R4, R7, 0xffffffff, !P0 ;  /* 0xffffffff07047807 */ /* 0x000fc80004000000 */
[----:B------:R-:W-:Y:S01]  /*07c0*/  ISETP.GE.AND P0, PT, R4, RZ, PT ;  /* 0x000000ff0400720c */ /* 0x000fe20003f06270 */
[----:B------:R2:W-:-:S12]  /*07d0*/  STL [R1+0x1c], R4 ;  /* 0x00001c0401007387 */ /* 0x0005d80000100800 */
[----:B--2---:R-:W-:Y:S05]  /*07e0*/  @!P0 BRA `(.L_x_4089) ;  /* 0x000000c800a48947 */ /* 0x004fea0003800000 */
        /* <DEDUP_REMOVED lines=10> */
.L_x_4090:
        /* <DEDUP_REMOVED lines=10> */
.L_x_4091:
        /* <DEDUP_REMOVED lines=8> */
.L_x_4092:
        /* <DEDUP_REMOVED lines=9> */
.L_x_4093:
        /* <DEDUP_REMOVED lines=70> */
[----:B------:R-:W-:-:S03]  /*0ea0*/  ULDC UR36, c[0x0][0x744] ;  /* 0x0001d10000247ab9 */ /* 0x000fc60000000800 */
        /* <DEDUP_REMOVED lines=18> */
.L_x_4096:
        /* <DEDUP_REMOVED lines=15> */
.L_x_4095:
[----:B-1----:R-:W1:Y:S01]  /*10c0*/  S2R R3, SR_CgaCtaId ;  /* 0x0000000000037919 */ /* 0x002e620000008800 */
        /* <DEDUP_REMOVED lines=22> */
.L_x_4098:
        /* <DEDUP_REMOVED lines=15> */
.L_x_4097:
        /* <DEDUP_REMOVED lines=8> */
.L_x_4234:
[----:B------:R-:W-:Y:S01]  /*13a0*/  SHF.L.U32 R12, RZ, 0x1f, RZ ;  /* 0x0000001fff0c7819 */ /* 0x000fe200000006ff */
[----:B------:R-:W-:Y:S01]  /*13b0*/  VIADD R18, R18, 0x4f ;  /* 0x0000004f12127836 */ /* 0x000fe20000000000 */
[----:B------:R-:W-:Y:S01]  /*13c0*/  LOP3.LUT R5, R2, 0xffffff80, RZ, 0xc0, !PT ;  /* 0xffffff8002057812 */ /* 0x000fe200078ec0ff */
[----:B------:R-:W-:Y:S01]  /*13d0*/  IMAD.IADD R16, R16, 0x1, -R17 ;  /* 0x0000000110107824 */ /* 0x000fe200078e0a11 */
[----:B------:R-:W3:Y:S01]  /*13e0*/  SYNCS.PHASECHK.TRANS64.TRYWAIT P0, [R19+URZ+0x38800], R12 ;  /* 0x0388000c130075a7 */ /* 0x000ee2000800017f */
[CC--:B------:R-:W-:Y:S01]  /*13f0*/  LEA.HI R2, R3.reuse, R0.reuse, RZ, 0x5 ;  /* 0x0000000003027211 */ /* 0x0c0fe200078f28ff */
[----:B------:R-:W-:Y:S01]  /*1400*/  IMAD.HI R18, R18, 0x66666667, RZ ;  /* 0x6666666712127827 */ /* 0x000fe200078e02ff */
[CC--:B------:R-:W-:Y:S02]  /*1410*/  LEA.HI R8, R3.reuse, R0.reuse, RZ, 0x3 ;  /* 0x0000000003087211 */ /* 0x0c0fe400078f18ff */
[----:B------:R-:W-:Y:S01]  /*1420*/  LEA.HI R10, R3, R0, RZ, 0x4 ;  /* 0x00000000030a7211 */ /* 0x000fe200078f20ff */
[C---:B------:R-:W-:Y:S01]  /*1430*/  IMAD.SHL.U32 R3, R0.reuse, 0x40, RZ ;  /* 0x0000004000037824 */ /* 0x040fe200078e00ff */
[----:B------:R-:W-:Y:S01]  /*1440*/  SHF.R.S32.HI R6, RZ, 0x5, R2 ;  /* 0x00000005ff067819 */ /* 0x000fe20000011402 */
[----:B------:R-:W-:Y:S01]  /*1450*/  IMAD.IADD R5, R0, 0x1, -R5 ;  /* 0x0000000100057824 */ /* 0x000fe200078e0a05 */
[----:B--2---:R-:W-:-:S02]  /*1460*/  LEA.HI R2, R14, R14, RZ, 0x1 ;  /* 0x0000000e0e027211 */ /* 0x004fc400078f08ff */
[----:B------:R-:W-:Y:S01]  /*1470*/  LOP3.LUT R4, R3, 0x1c0, RZ, 0xc0, !PT ;  /* 0x000001c003047812 */ /* 0x000fe200078ec0ff */
[----:B------:R-:W-:Y:S01]  /*1480*/  IMAD.SHL.U32 R9, R6, 0x10, RZ ;  /* 0x0000001006097824 */ /* 0x000fe200078e00ff */
[----:B------:R-:W-:Y:S02]  /*1490*/  LOP3.LUT R3, R2, 0xfffffffe, RZ, 0xc0, !PT ;  /* 0xfffffffe02037812 */ /* 0x000fe400078ec0ff */
[----:B------:R-:W-:Y:S02]  /*14a0*/  SHF.R.U32.HI R7, RZ, 0x1f, R18 ;  /* 0x0000001fff077819 */ /* 0x000fe40000011612 */
[----:B------:R-:W-:Y:S01]  /*14b0*/  SHF.R.S32.HI R0, RZ, 0x1f, R5 ;  /* 0x0000001fff007819 */ /* 0x000fe20000011405 */
[----:B------:R-:W-:Y:S01]  /*14c0*/  IMAD.IADD R2, R14, 0x1, -R3 ;  /* 0x000000010e027824 */ /* 0x000fe200078e0a03 */
[----:B------:R-:W-:Y:S02]  /*14d0*/  LEA.HI.SX32 R3, R18, R7, 0x1b ;  /* 0x0000000712037211 */ /* 0x000fe400078fdaff */
[----:B------:R-:W-:-:S02]  /*14e0*/  SHF.R.S32.HI R11, RZ, 0x4, R10 ;  /* 0x00000004ff0b7819 */ /* 0x000fc4000001140a */
[----:B------:R2:W-:Y:S01]  /*14f0*/  STL [R1+0x4], R2 ;  /* 0x0000040201007387 */ /* 0x0005e20000100800 */
[----:B------:R-:W-:Y:S02]  /*1500*/  LOP3.LUT R9, R4, 0x30, R9, 0xf8, !PT ;  /* 0x0000003004097812 */ /* 0x000fe400078ef809 */
[----:B------:R-:W-:Y:S01]  /*1510*/  LEA.HI R10, R10, R11, RZ, 0x1 ;  /* 0x0000000b0a0a7211 */ /* 0x000fe200078f08ff */
[----:B------:R4:W-:Y:S01]  /*1520*/  STL [R1+0x10], R3 ;  /* 0x0000100301007387 */ /* 0x0009e20000100800 */
[----:B------:R-:W-:Y:S02]  /*1530*/  LEA.HI R6, R13, R13, RZ, 0x1 ;  /* 0x0000000d0d067211 */ /* 0x000fe400078f08ff */
[----:B------:R-:W-:Y:S02]  /*1540*/  LOP3.LUT R10, R10, 0x7ffffe, RZ, 0xc0, !PT ;  /* 0x007ffffe0a0a7812 */ /* 0x000fe400078ec0ff */
[----:B------:R-:W-:Y:S02]  /*1550*/  LOP3.LUT R9, R9, 0x8, R8, 0xf8, !PT ;  /* 0x0000000809097812 */ /* 0x000fe400078ef808 */
[CC--:B--2---:R-:W-:Y:S01]  /*1560*/  LEA.HI R2, R0.reuse, R5.reuse, RZ, 0x5 ;  /* 0x0000000500027211 */ /* 0x0c4fe200078f28ff */
[----:B------:R-:W-:Y:S01]  /*1570*/  IMAD.IADD R11, R11, 0x1, -R10 ;  /* 0x000000010b0b7824 */ /* 0x000fe200078e0a0a */
[----:B------:R-:W-:-:S02]  /*1580*/  LEA.HI R0, R0, R5, RZ, 0x2 ;  /* 0x0000000500007211 */ /* 0x000fc400078f10ff */
[----:B------:R-:W-:Y:S02]  /*1590*/  SHF.R.S32.HI R7, RZ, 0x5, R2 ;  /* 0x00000005ff077819 */ /* 0x000fe40000011402 */
[--C-:B----4-:R-:W-:Y:S02]  /*15a0*/  SHF.R.S32.HI R3, RZ, 0x2, R0.reuse ;  /* 0x00000002ff037819 */ /* 0x110fe40000011400 */
[----:B------:R-:W-:Y:S01]  /*15b0*/  SHF.R.S32.HI R2, RZ, 0x1f, R0 ;  /* 0x0000001fff027819 */ /* 0x000fe20000011400 */
[----:B------:R-:W-:Y:S01]  /*15c0*/  IMAD R7, R7, -0x10, R16 ;  /* 0xfffffff007077824 */ /* 0x000fe200078e0210 */
[----:B------:R-:W-:Y:S02]  /*15d0*/  SHF.R.U32.HI R8, RZ, 0x3, R4 ;  /* 0x00000003ff087819 */ /* 0x000fe40000011604 */
[----:B------:R-:W-:Y:S02]  /*15e0*/  LEA.HI R2, R2, R3, RZ, 0x3 ;  /* 0x0000000302027211 */ /* 0x000fe400078f18ff */
[----:B------:R-:W-:-:S02]  /*15f0*/  LOP3.LUT R6, R6, 0xfffffffe, RZ, 0xc0, !PT ;  /* 0xfffffffe06067812 */ /* 0x000fc400078ec0ff */
[----:B------:R-:W-:Y:S01]  /*1600*/  LOP3.LUT R4, R2, 0xfffffff8, RZ, 0xc0, !PT ;  /* 0xfffffff802047812 */ /* 0x000fe200078ec0ff */
[----:B------:R-:W-:Y:S01]  /*1610*/  IMAD R2, R13, 0x1400, RZ ;  /* 0x000014000d027824 */ /* 0x000fe200078e02ff */
[----:B------:R-:W-:Y:S01]  /*1620*/  LOP3.LUT R8, R9, R8, RZ, 0x3c, !PT ;  /* 0x0000000809087212 */ /* 0x000fe200078e3cff */
[----:B------:R-:W-:Y:S01]  /*1630*/  IMAD.IADD R6, R13, 0x1, -R6 ;  /* 0x000000010d067824 */ /* 0x000fe200078e0a06 */
[----:B------:R-:W-:Y:S01]  /*1640*/  IADD3 R7, R7, R4, -R3 ;  /* 0x0000000407077210 */ /* 0x000fe20007ffe803 */
[----:B------:R-:W-:Y:S01]  /*1650*/  IMAD R11, R11, 0x200, R2 ;  /* 0x000002000b0b7824 */ /* 0x000fe200078e0202 */
[----:B------:R-:W-:Y:S01]  /*1660*/  LOP3.LUT R0, R0, 0x7ffffffc, RZ, 0xc0, !PT ;  /* 0x7ffffffc00007812 */ /* 0x000fe200078ec0ff */
[----:B---3--:R-:W-:Y:S06]  /*1670*/  @P0 BRA `(.L_x_4100) ;  /* 0x0000000000080947 */ /* 0x008fec0003800000 */
[----:B------:R-:W2:Y:S02]  /*1680*/  SYNCS.PHASECHK.TRANS64.TRYWAIT P0, [R19+URZ+0x38800], R12 ;  /* 0x0388000c130075a7 */ /* 0x000ea4000800017f */
[----:B--2---:R-:W-:Y:S05]  /*1690*/  @!P0 BRA `(.L_x_4101) ;  /* 0x000000bc001c8947 */ /* 0x004fea0003800000 */
.L_x_4100:
[----:B--2---:R-:W2:Y:S01]  /*16a0*/  LDL.LU R3, [R1+0x8] ;  /* 0x0000080001037983 */ /* 0x004ea20000300800 */
[C---:B------:R-:W-:Y:S01]  /*16b0*/  IMAD.IADD R0, R5.reuse, 0x1, -R0 ;  /* 0x0000000105007824 */ /* 0x040fe200078e0a00 */
[----:B------:R-:W-:Y:S01]  /*16c0*/  CS2R R234, SRZ ;  /* 0x0000000000ea7805 */ /* 0x000fe2000001ff00 */
[----:B------:R-:W-:Y:S01]  /*16d0*/  IMAD R2, R5, 0x4, R2 ;  /* 0x0000000405027824 */ /* 0x000fe200078e0202 */
[----:B------:R-:W3:Y:S01]  /*16e0*/  S2R R9, SR_CgaCtaId ;  /* 0x0000000000097919 */ /* 0x000ee20000008800 */
[----:B------:R-:W-:Y:S01]  /*16f0*/  IMAD.IADD R5, R8, 0x1, R11 ;  /* 0x0000000108057824 */ /* 0x000fe200078e020b */
[----:B------:R-:W-:Y:S01]  /*1700*/  CS2R R86, SRZ ;  /* 0x0000000000567805 */ /* 0x000fe2000001ff00 */
[----:B------:R-:W-:Y:S01]  /*1710*/  IMAD R4, R6, -0x40, R7 ;  /* 0xffffffc006047824 */ /* 0x000fe200078e0207 */
[----:B------:R2:W-:Y:S01]  /*1720*/  STL [R1+0x18], R0 ;  /* 0x0000180001007387 */ /* 0x0005e20000100800 */
[----:B------:R-:W-:Y:S02]  /*1730*/  CS2R R84, SRZ ;  /* 0x0000000000547805 */ /* 0x000fe4000001ff00 */
[----:B------:R-:W-:-:S02]  /*1740*/  CS2R R82, SRZ ;  /* 0x0000000000527805 */ /* 0x000fc4000001ff00 */
[----:B------:R-:W-:Y:S01]  /*1750*/  CS2R R80, SRZ ;  /* 0x0000000000507805 */ /* 0x000fe2000001ff00 */
[----:B------:R-:W-:Y:S01]  /*1760*/  STL [R1+0x14], R5 ;  /* 0x0000140501007387 */ /* 0x000fe20000100800 */
        /* <DEDUP_REMOVED lines=60> */
[----:B--2---:R-:W-:Y:S02]  /*1b30*/  LOP3.LUT R0, R3, 0x1, RZ, 0xfc, !PT ;  /* 0x0000000103007812 */ /* 0x004fe400078efcff */
[----:B------:R-:W-:-:S03]  /*1b40*/  MOV R3, 0x400 ;  /* 0x0000040000037802 */ /* 0x000fc60000000f00 */
[----:B------:R2:W-:Y:S01]  /*1b50*/  STL [R1], R0 ;  /* 0x0000000001007387 */ /* 0x0005e20000100800 */
[----:B---3--:R-:W-:-:S05]  /*1b60*/  LEA R3, R9, R3, 0x18 ;  /* 0x0000000309037211 */ /* 0x008fca00078ec0ff */
[----:B------:R-:W-:Y:S02]  /*1b70*/  IMAD R2, R2, 0x4, R3 ;  /* 0x0000000402027824 */ /* 0x000fe400078e0203 */
[----:B--2---:R-:W-:-:S07]  /*1b80*/  IMAD.MOV.U32 R0, RZ, RZ, RZ ;  /* 0x000000ffff007224 */ /* 0x004fce00078e00ff */
.L_x_4112:
[----:B------:R-:W2:Y:S02]  /*1b90*/  LDL R3, [R1] ;  /* 0x0000000001037983 */ /* 0x000ea40000100800 */
[----:B--2---:R-:W-:-:S13]  /*1ba0*/  ISETP.NE.AND P0, PT, R3, 0x3, PT ;  /* 0x000000030300780c */ /* 0x004fda0003f05270 */
[----:B------:R-:W-:Y:S05]  /*1bb0*/  @!P0 BRA `(.L_x_4102) ;  /* 0x0000000000048947 */ /* 0x000fea0003800000 */
[----:B------:R-:W-:Y:S01]  /*1bc0*/  BPT.TRAP 0x1 ;  /* 0x000000040000795c */ /* 0x000fe20000300000 */
.L_x_4102:
        /* <DEDUP_REMOVED lines=8> */
.L_x_4103:
[----:B---3--:R-:W-:Y:S05]  /*1c50*/  @P1 BRA `(.L_x_4104) ;  /* 0x0000000000081947 */ /* 0x008fea0003800000 */
[----:B------:R-:W3:Y:S02]  /*1c60*/  SYNCS.PHASECHK.TRANS64.TRYWAIT P1, [R3+URZ+0x38810], R154 ;  /* 0x0388109a030075a7 */ /* 0x000ee4000802017f */
[----:B---3--:R-:W-:Y:S05]  /*1c70*/  @!P1 BRA `(.L_x_4105) ;  /* 0x000000b400c49947 */ /* 0x008fea0003800000 */
.L_x_4104:
        /* <DEDUP_REMOVED lines=286> */
.L_x_4106:
[----:B------:R1:W1:Y:S01]  /*2e60*/  SYNCS.PHASECHK.TRANS64.TRYWAIT P1, [R3+URZ+0x38830], R154 ;  /* 0x0388309a030075a7 */ /* 0x000262000802017f */
[----:B------:R-:W-:Y:S05]  /*2e70*/  @!P0 BRA `(.L_x_4107) ;  /* 0x0000000000048947 */ /* 0x000fea0003800000 */
[----:B------:R-:W-:Y:S01]  /*2e80*/  BPT.TRAP 0x1 ;  /* 0x000000040000795c */ /* 0x000fe20000300000 */
.L_x_4107:
[----:B------:R-:W-:-:S05]  /*2e90*/  VIADD R152, R152, 0x24000 ;  /* 0x0002400098987836 */ /* 0x000fca0000000000 */
[----:B------:R-:W-:-:S04]  /*2ea0*/  SHF.R.U32.HI R152, RZ, 0x4, R152 ;  /* 0x00000004ff987819 */ /* 0x000fc80000011698 */
[----:B------:R-:W-:-:S04]  /*2eb0*/  LOP3.LUT R236, R152, 0x3fff, RZ, 0xc0, !PT ;  /* 0x00003fff98ec7812 */ /* 0x000fc800078ec0ff */
[----:B------:R-:W-:Y:S01]  /*2ec0*/  LOP3.LUT R153, R236, 0x10000, RZ, 0xfc, !PT ;  /* 0x00010000ec997812 */ /* 0x000fe200078efcff */
[----:B-1----:R-:W-:Y:S06]  /*2ed0*/  @P1 BRA `(.L_x_4108) ;  /* 0x0000000000081947 */ /* 0x002fec0003800000 */
[----:B------:R-:W1:Y:S02]  /*2ee0*/  SYNCS.PHASECHK.TRANS64.TRYWAIT P1, [R3+URZ+0x38830], R154 ;  /* 0x0388309a030075a7 */ /* 0x000e64000802017f */
[----:B-1----:R-:W-:Y:S05]  /*2ef0*/  @!P1 BRA `(.L_x_4109) ;  /* 0x000000a400389947 */ /* 0x002fea0003800000 */
.L_x_4108:
[----:B------:R-:W-:Y:S01]  /*2f00*/  UIADD3 UR4, UR4, 0x8000, URZ ;  /* 0x0000800004047890 */ /* 0x000fe2000fffe03f */
[----:B------:R-:W-:Y:S01]  /*2f10*/  IMAD R153, R0, 0x500, R153 ;  /* 0x0000050000997824 */ /* 0x000fe200078e0299 */
[----:B------:R-:W-:Y:S01]  /*2f20*/  WARPGROUP.ARRIVE ;  /* 0x00000000000079c5 */ /* 0x000fe20000000000 */
[----:B------:R-:W-:Y:S01]  /*2f30*/  UMOV UR11, 0x40000040 ;  /* 0x40000040000b7882 */ /* 0x000fe20000000000 */
[----:B------:R-:W-:Y:S01]  /*2f40*/  USHF.R.U32.HI UR5, URZ, 0x4, UR4 ;  /* 0x000000043f057899 */ /* 0x000fe20008011604 */
[C---:B------:R-:W-:Y:S01]  /*2f50*/  ISETP.GT.AND P2, PT, R4.reuse, RZ, PT ;  /* 0x000000ff0400720c */ /* 0x040fe20003f44270 */
[----:B------:R-:W-:Y:S01]  /*2f60*/  UMOV UR9, 0x40000040 ;  /* 0x4000004000097882 */ /* 0x000fe20000000000 */
[----:B------:R-:W-:Y:S01]  /*2f70*/  R2UR UR4, R153 ;  /* 0x00000000990472ca */ /* 0x000fe200000e0000 */
[----:B------:R-:W-:Y:S01]  /*2f80*/  ULOP3.LUT UR5, UR5, 0x3fff, URZ, 0xc0, !UPT ;  /* 0x00003fff05057892 */ /* 0x000fe2000f8ec03f */
[----:B------:R-:W-:Y:S01]  /*2f90*/  ISETP.GT.AND P1, PT, R4, 0x8, PT ;  /* 0x000000080400780c */ /* 0x000fe20003f24270 */
[----:B------:R-:W-:Y:S01]  /*2fa0*/  UMOV UR15, 0x40000040 ;  /* 0x40000040000f7882 */ /* 0x000fe20000000000 */
[----:B------:R-:W-:Y:S01]  /*2fb0*/  UMOV UR13, UR9 ;  /* 0x00000009000d7c82 */ /* 0x000fe20008000000 */
[----:B------:R-:W-:Y:S01]  /*2fc0*/  ULOP3.LUT UR6, UR5, 0x10000, URZ, 0xfc, !UPT ;  /* 0x0001000005067892 */ /* 0x000fe2000f8efc3f */
[----:B------:R-:W-:Y:S01]  /*2fd0*/  FSEL R224, R224, -INF , P2 ;  /* 0xff800000e0e07808 */ /* 0x000fe20001000000 */
        /* <DEDUP_REMOVED lines=11> */
[----:B------:R-:W-:Y:S01]  /*3090*/  FSEL R226, R226, -INF , P1 ;  /* 0xff800000e2e27808 */ /* 0x000fe20000800000 */
[----:B------:R-:W-:Y:S01]  /*30a0*/  UMOV UR16, UR8 ;  /* 0x0000000800107c82 */ /* 0x000fe20008000000 */
[----:B------:R-:W-:Y:S01]  /*30b0*/  UIADD3 UR22, UR4, 0x180, URZ ;  /* 0x0000018004167890 */ /* 0x000fe2000fffe03f */
[--C-:B----4-:R-:W-:Y:S01]  /*30c0*/  FFMA.FTZ R224, R224, UR36, -R6.reuse ;  /* 0x00000024e0e07c23 */ /* 0x110fe20008010806 */
[----:B------:R-:W-:Y:S01]  /*30d0*/  UMOV UR20, UR8 ;  /* 0x0000000800147c82 */ /* 0x000fe20008000000 */
[----:B------:R-:W-:Y:S01]  /*30e0*/  UIADD3 UR26, UR4, 0x200, URZ ;  /* 0x00000200041a7890 */ /* 0x000fe2000fffe03f */
[----:B------:R-:W-:Y:S01]  /*30f0*/  FFMA.FTZ R226, R226, UR36, -R6 ;  /* 0x00000024e2e27c23 */ /* 0x000fe20008010806 */
[----:B------:R-:W-:Y:S01]  /*3100*/  UMOV UR24, UR8 ;  /* 0x0000000800187c82 */ /* 0x000fe20008000000 */
[----:B------:R-:W-:Y:S01]  /*3110*/  UMOV UR25, UR9 ;  /* 0x0000000900197c82 */ /* 0x000fe20008000000 */
[----:B------:R-:W-:Y:S01]  /*3120*/  UIADD3 UR10, UR4, 0x2, URZ ;  /* 0x00000002040a7890 */ /* 0x000fe2000fffe03f */
[----:B------:R-:W-:Y:S01]  /*3130*/  FSEL R6, R225, -INF , P2 ;  /* 0xff800000e1067808 */ /* 0x000fe20001000000 */
[----:B------:R-:W-:Y:S01]  /*3140*/  UIADD3 UR5, UR6, 0x2, URZ ;  /* 0x0000000206057890 */ /* 0x000fe2000fffe03f */
[----:B------:R-:W-:Y:S01]  /*3150*/  FSEL R228, R228, -INF , P2 ;  /* 0xff800000e4e47808 */ /* 0x000fe20001000000 */
[----:B------:R-:W-:Y:S01]  /*3160*/  UMOV UR11, 0x40000040 ;  /* 0x40000040000b7882 */ /* 0x000fe20000000000 */
[----:B------:R-:W-:Y:S01]  /*3170*/  UMOV UR9, 0x40000040 ;  /* 0x4000004000097882 */ /* 0x000fe20000000000 */
[----:B------:R-:W-:Y:S01]  /*3180*/  UIADD3 UR7, UR4, 0x182, URZ ;  /* 0x0000018204077890 */ /* 0x000fe2000fffe03f */
[----:B------:R-:W-:Y:S01]  /*3190*/  FSEL R227, R227, -INF , P1 ;  /* 0xff800000e3e37808 */ /* 0x000fe20000800000 */
[--C-:B------:R-:W-:Y:S01]  /*31a0*/  FFMA.FTZ R6, R6, UR36, -R7.reuse ;  /* 0x0000002406067c23 */ /* 0x100fe20008010807 */
[----:B------:R-:W-:Y:S01]  /*31b0*/  UMOV UR8, UR5 ;  /* 0x0000000500087c82 */ /* 0x000fe20008000000 */
[----:B------:R-:W-:Y:S01]  /*31c0*/  UIADD3 UR5, UR4, 0x102, URZ ;  /* 0x0000010204057890 */ /* 0x000fe2000fffe03f */
[----:B--2---:R-:W-:Y:S01]  /*31d0*/  FFMA.FTZ R228, R228, UR36, -R8 ;  /* 0x00000024e4e47c23 */ /* 0x004fe20008010808 */
[----:B------:R-:W-:Y:S01]  /*31e0*/  FFMA.FTZ R225, R227, UR36, -R7 ;  /* 0x00000024e3e17c23 */ /* 0x000fe20008010807 */
[----:B------:R-:W-:Y:S01]  /*31f0*/  FSEL R216, R216, -INF , P2 ;  /* 0xff800000d8d87808 */ /* 0x000fe20001000000 */
[----:B------:R-:W-:Y:S01]  /*3200*/  MUFU.EX2 R7, R6 ;  /* 0x0000000600077308 */ /* 0x000fe20000000800 */
[----:B------:R-:W-:-:S02]  /*3210*/  FSEL R230, R230, -INF , P1 ;  /* 0xff800000e6e67808 */ /* 0x000fc40000800000 */
[----:B------:R-:W-:Y:S01]  /*3220*/  FSEL R229, R229, -INF , P2 ;  /* 0xff800000e5e57808 */ /* 0x000fe20001000000 */
[----:B------:R-:W-:Y:S01]  /*3230*/  FFMA.FTZ R216, R216, UR36, -R10 ;  /* 0x00000024d8d87c23 */ /* 0x000fe2000801080a */
[----:B------:R-:W-:Y:S02]  /*3240*/  WARPGROUP.DEPBAR.LE gsb0, 0x0 ;  /* 0x00008000000079c5 */ /* 0x000fe40000010000 */
[----:B------:R-:W-:Y:S01]  /*3250*/  WARPGROUP.ARRIVE ;  /* 0x00000000000079c5 */ /* 0x000fe20000000000 */
[----:B------:R-:W1:Y:S01]  /*3260*/  MUFU.EX2 R6, R228 ;  /* 0x000000e400067308 */ /* 0x000e620000000800 */
[----:B------:R-:W-:Y:S01]  /*3270*/  FSEL R227, R231, -INF , P1 ;  /* 0xff800000e7e37808 */ /* 0x000fe20000800000 */
[----:B------:R-:W-:Y:S01]  /*3280*/  FFMA.FTZ R8, R230, UR36, -R8 ;  /* 0x00000024e6087c23 */ /* 0x000fe20008010808 */
[----:B------:R-:W-:Y:S01]  /*3290*/  FSEL R218, R218, -INF , P1 ;  /* 0xff800000dada7808 */ /* 0x000fe20000800000 */
[----:B------:R-:W-:Y:S01]  /*32a0*/  FFMA.FTZ R229, R229, UR36, -R9 ;  /* 0x00000024e5e57c23 */ /* 0x000fe20008010809 */
[----:B------:R-:W-:Y:S01]  /*32b0*/  HGMMA.64x16x16.F32 R176, gdesc[UR12], RZ, !UPT, gsb0 ;  /* 0x002000000cb079f0 */ /* 0x000fe2000c0008ff */
[----:B------:R-:W-:-:S02]  /*32c0*/  UIADD3 UR12, UR4, 0x202, URZ ;  /* 0x00000202040c7890 */ /* 0x000fc4000fffe03f */
[----:B------:R2:W-:Y:S01]  /*32d0*/  MUFU.EX2 R228, R216 ;  /* 0x000000d800e47308 */ /* 0x0005e20000000800 */
[----:B------:R-:W-:Y:S01]  /*32e0*/  FFMA.FTZ R227, R227, UR36, -R9 ;  /* 0x00000024e3e37c23 */ /* 0x000fe20008010809 */
[----:B------:R-:W-:Y:S01]  /*32f0*/  FFMA.FTZ R10, R218, UR36, -R10 ;  /* 0x00000024da0a7c23 */ /* 0x000fe2000801080a */
[----:B------:R-:W-:Y:S02]  /*3300*/  FSEL R222, R222, -INF , P1 ;  /* 0xff800000dede7808 */ /* 0x000fe40000800000 */
[----:B------:R-:W-:Y:S02]  /*3310*/  FSEL R212, R212, -INF , P2 ;  /* 0xff800000d4d47808 */ /* 0x000fe40001000000 */
[----:B------:R-:W-:Y:S01]  /*3320*/  FSEL R211, R211, -INF , P1 ;  /* 0xff800000d3d37808 */ /* 0x000fe20000800000 */
[----:B------:R-:W-:Y:S01]  /*3330*/  MUFU.EX2 R224, R224 ;  /* 0x000000e000e07308 */ /* 0x000fe20000000800 */
[----:B-1----:R1:W-:Y:S07]  /*3340*/  STL [R1+0x8], R6 ;  /* 0x0000080601007387 */ /* 0x0023ee0000100800 */
[----:B------:R-:W-:Y:S01]  /*3350*/  MUFU.EX2 R229, R229 ;  /* 0x000000e500e57308 */ /* 0x000fe20000000800 */
[----:B------:R-:W-:-:S02]  /*3360*/  WARPGROUP.DEPBAR.LE gsb0, 0x0 ;  /* 0x00008000000079c5 */ /* 0x000fc40000010000 */
[----:B------:R-:W-:Y:S01]  /*3370*/  WARPGROUP.ARRIVE ;  /* 0x00000000000079c5 */ /* 0x000fe20000000000 */
[----:B--2---:R-:W-:Y:S01]  /*3380*/  FSEL R216, R217, -INF , P2 ;  /* 0xff800000d9d87808 */ /* 0x004fe20001000000 */
[----:B------:R-:W2:Y:S04]  /*3390*/  LDL R230, [R1+0xc] ;  /* 0x00000c0001e67983 */ /* 0x000ea80000100800 */
[----:B------:R-:W-:Y:S01]  /*33a0*/  HGMMA.64x16x16.F32 R168, gdesc[UR16], RZ, !UPT, gsb0 ;  /* 0x0020000010a879f0 */ /* 0x000fe2000c0008ff */
[----:B-1----:R-:W-:Y:S01]  /*33b0*/  FSEL R6, R219, -INF , P1 ;  /* 0xff800000db067808 */ /* 0x002fe20000800000 */
[----:B------:R-:W-:Y:S01]  /*33c0*/  FFMA.FTZ R216, R216, UR36, -R11 ;  /* 0x00000024d8d87c23 */ /* 0x000fe2000801080b */
[----:B------:R-:W-:Y:S02]  /*33d0*/  FSEL R9, R221, -INF , P2 ;  /* 0xff800000dd097808 */ /* 0x000fe40001000000 */
[----:B------:R-:W-:Y:S01]  /*33e0*/  FSEL R218, R214, -INF , P1 ;  /* 0xff800000d6da7808 */ /* 0x000fe20000800000 */
[----:B------:R1:W4:Y:S01]  /*33f0*/  MUFU.EX2 R217, R10 ;  /* 0x0000000a00d97308 */ /* 0x0003220000000800 */
[----:B------:R-:W5:Y:S01]  /*3400*/  LDL.LU R231, [R1+0x8] ;  /* 0x0000080001e77983 */ /* 0x000f620000300800 */
[----:B------:R-:W-:-:S02]  /*3410*/  WARPGROUP.DEPBAR.LE gsb0, 0x0 ;  /* 0x00008000000079c5 */ /* 0x000fc40000010000 */
[----:B------:R-:W-:-:S06]  /*3420*/  WARPGROUP.ARRIVE ;  /* 0x00000000000079c5 */ /* 0x000fcc0000000000 */
[----:B------:R-:W-:Y:S03]  /*3430*/  HGMMA.64x16x16.F32 R160, gdesc[UR20], RZ, !UPT, gsb0 ;  /* 0x0020000014a079f0 */ /* 0x000fe6000c0008ff */
[----:B------:R-:W-:Y:S02]  /*3440*/  WARPGROUP.DEPBAR.LE gsb0, 0x0 ;  /* 0x00008000000079c5 */ /* 0x000fe40000010000 */
[----:B---3--:R-:W-:-:S06]  /*3450*/  WARPGROUP.ARRIVE ;  /* 0x00000000000079c5 */ /* 0x008fcc0000000000 */
[----:B------:R-:W-:Y:S03]  /*3460*/  HGMMA.64x16x16.F32 R152, gdesc[UR24], RZ, !UPT, gsb0 ;  /* 0x00200000189879f0 */ /* 0x000fe6000c0008ff */
        /* <DEDUP_REMOVED lines=189> */
[----:B------:R-:W-:Y:S01]  /*4040*/  FFMA.FTZ R6, R6, UR36, -R11 ;  /* 0x0000002406067c23 */ /* 0x000fe2000801080b */
[----:B------:R3:W-:Y:S01]  /*4050*/  MUFU.EX2 R219, R8 ;  /* 0x0000000800db7308 */ /* 0x0007e20000000800 */
[----:B------:R-:W-:Y:S01]  /*4060*/  FSEL R11, R223, -INF , P1 ;  /* 0xff800000df0b7808 */ /* 0x000fe20000800000 */
[----:B-1----:R-:W-:Y:S01]  /*4070*/  FFMA.FTZ R10, R222, UR36, -R12 ;  /* 0x00000024de0a7c23 */ /* 0x002fe2000801080c */
[----:B------:R-:W-:Y:S01]  /*4080*/  FFMA.FTZ R9, R9, UR36, -R13 ;  /* 0x0000002409097c23 */ /* 0x000fe2000801080d */
[----:B------:R-:W-:Y:S01]  /*4090*/  FFMA.FTZ R214, R212, UR36, -R16 ;  /* 0x00000024d4d67c23 */ /* 0x000fe20008010810 */
[----:B---3--:R-:W-:Y:S01]  /*40a0*/  FSEL R8, R220, -INF , P2 ;  /* 0xff800000dc087808 */ /* 0x008fe20001000000 */
[----:B------:R-:W-:-:S02]  /*40b0*/  WARPGROUP.DEPBAR.LE gsb0, 0x0 ;  /* 0x00008000000079c5 */ /* 0x000fc40000010000 */
[----:B------:R-:W-:Y:S01]  /*40c0*/  WARPGROUP.ARRIVE ;  /* 0x00000000000079c5 */ /* 0x000fe20000000000 */
[----:B------:R-:W-:Y:S01]  /*40d0*/  FFMA.FTZ R11, R11, UR36, -R13 ;  /* 0x000000240b0b7c23 */ /* 0x000fe2000801080d */
[----:B------:R-:W-:Y:S01]  /*40e0*/  FFMA.FTZ R218, R218, UR36, -R16 ;  /* 0x00000024dada7c23 */ /* 0x000fe20008010810 */
[----:B------:R-:W3:Y:S03]  /*40f0*/  LDL R222, [R1+0x14] ;  /* 0x0000140001de7983 */ /* 0x000ee60000100800 */
[----:B------:R-:W-:Y:S01]  /*4100*/  HGMMA.64x16x16.F32 R184, gdesc[UR8], R184, gsb0 ;  /* 0x0020000008b879f0 */ /* 0x000fe200080008b8 */
[----:B------:R-:W-:Y:S01]  /*4110*/  FFMA.FTZ R8, R8, UR36, -R12 ;  /* 0x0000002408087c23 */ /* 0x000fe2000801080c */
[----:B------:R-:W-:Y:S02]  /*4120*/  FSEL R12, R208, -INF , P2 ;  /* 0xff800000d00c7808 */ /* 0x000fe40001000000 */
[----:B------:R-:W-:-:S02]  /*4130*/  FSEL R13, R210, -INF , P1 ;  /* 0xff800000d20d7808 */ /* 0x000fc40000800000 */
[----:B------:R-:W-:Y:S02]  /*4140*/  FSEL R16, R213, -INF , P2 ;  /* 0xff800000d5107808 */ /* 0x000fe40001000000 */
[----:B------:R-:W-:Y:S01]  /*4150*/  FSEL R212, R215, -INF , P1 ;  /* 0xff800000d7d47808 */ /* 0x000fe20000800000 */
[--C-:B------:R-:W-:Y:S01]  /*4160*/  FFMA.FTZ R12, R12, UR36, -R14.reuse ;  /* 0x000000240c0c7c23 */ /* 0x100fe2000801080e */
[----:B------:R-:W-:Y:S01]  /*4170*/  FFMA.FTZ R13, R13, UR36, -R14 ;  /* 0x000000240d0d7c23 */ /* 0x000fe2000801080e */
[----:B------:R-:W-:Y:S01]  /*4180*/  FSEL R14, R209, -INF , P2 ;  /* 0xff800000d10e7808 */ /* 0x000fe20001000000 */
[--C-:B------:R-:W-:Y:S01]  /*4190*/  FFMA.FTZ R215, R16, UR36, -R17.reuse ;  /* 0x0000002410d77c23 */ /* 0x100fe20008010811 */
[----:B------:R-:W-:Y:S01]  /*41a0*/  FFMA.FTZ R212, R212, UR36, -R17 ;  /* 0x00000024d4d47c23 */ /* 0x000fe20008010811 */
[----:B------:R-:W-:Y:S02]  /*41b0*/  FSEL R17, R200, -INF , P2 ;  /* 0xff800000c8117808 */ /* 0x000fe40001000000 */
[----:B------:R-:W-:-:S02]  /*41c0*/  FSEL R209, R202, -INF , P1 ;  /* 0xff800000cad17808 */ /* 0x000fc40000800000 */
[----:B------:R-:W-:Y:S01]  /*41d0*/  FSEL R16, R201, -INF , P2 ;  /* 0xff800000c9107808 */ /* 0x000fe20001000000 */
[--C-:B------:R-:W-:Y:S02]  /*41e0*/  FFMA.FTZ R210, R17, UR36, -R18.reuse ;  /* 0x0000002411d27c23 */ /* 0x100fe40008010812 */
[----:B------:R-:W-:Y:S01]  /*41f0*/  FFMA.FTZ R208, R209, UR36, -R18 ;  /* 0x00000024d1d07c23 */ /* 0x000fe20008010812 */
[----:B------:R-:W-:Y:S01]  /*4200*/  FSEL R18, R203, -INF , P1 ;  /* 0xff800000cb127808 */ /* 0x000fe20000800000 */
[--C-:B------:R-:W-:Y:S01]  /*4210*/  FFMA.FTZ R14, R14, UR36, -R15.reuse ;  /* 0x000000240e0e7c23 */ /* 0x100fe2000801080f */
[----:B------:R-:W-:Y:S01]  /*4220*/  FFMA.FTZ R15, R211, UR36, -R15 ;  /* 0x00000024d30f7c23 */ /* 0x000fe2000801080f */
[--C-:B------:R-:W-:Y:S02]  /*4230*/  FFMA.FTZ R209, R16, UR36, -R19.reuse ;  /* 0x0000002410d17c23 */ /* 0x100fe40008010813 */
[----:B------:R-:W-:Y:S01]  /*4240*/  FFMA.FTZ R211, R18, UR36, -R19 ;  /* 0x0000002412d37c23 */ /* 0x000fe20008010813 */
[----:B------:R-:W-:Y:S01]  /*4250*/  FSEL R19, R204, -INF , P2 ;  /* 0xff800000cc137808 */ /* 0x000fe20001000000 */
[----:B------:R1:W-:Y:S01]  /*4260*/  MUFU.EX2 R16, R214 ;  /* 0x000000d600107308 */ /* 0x0003e20000000800 */
[----:B------:R-:W-:Y:S01]  /*4270*/  UIADD3 UR10, UR4, 0x306, URZ ;  /* 0x00000306040a7890 */ /* 0x000fe2000fffe03f */
[----:B------:R-:W-:-:S02]  /*4280*/  FSEL R204, R193, -INF , P2 ;  /* 0xff800000c1cc7808 */ /* 0x000fc40001000000 */
[----:B-1----:R-:W-:Y:S01]  /*4290*/  FFMA.FTZ R214, R19, UR36, -R20 ;  /* 0x0000002413d67c23 */ /* 0x002fe20008010814 */
[----:B------:R-:W-:Y:S01]  /*42a0*/  FSEL R19, R192, -INF , P2 ;  /* 0xff800000c0137808 */ /* 0x000fe20001000000 */
[----:B------:R-:W-:Y:S01]  /*42b0*/  UMOV UR11, 0x40000040 ;  /* 0x40000040000b7882 */ /* 0x000fe20000000000 */
[----:B------:R-:W-:Y:S02]  /*42c0*/  WARPGROUP.DEPBAR.LE gsb0, 0x0 ;  /* 0x00008000000079c5 */ /* 0x000fe40000010000 */
[----:B------:R-:W1:Y:S04]  /*42d0*/  LDS.64 R200, [R237+0x2e380] ;  /* 0x02e38000edc87984 */ /* 0x000e680000000a00 */
[----:B------:R-:W4:Y:S01]  /*42e0*/  LDS.64 R192, [R237+0x2e3a0] ;  /* 0x02e3a000edc07984 */ /* 0x000f220000000a00 */
        /* <DEDUP_REMOVED lines=8> */
[----:B------:R-:W-:-:S05]  /*4370*/  FSEL R213, R206, -INF , P1 ;  /* 0xff800000ced57808 */ /* 0x000fca0000800000 */
[----:B------:R-:W-:Y:S01]  /*4380*/  FFMA.FTZ R213, R213, UR36, -R20 ;  /* 0x00000024d5d57c23 */ /* 0x000fe20008010814 */
[----:B------:R-:W-:Y:S02]  /*4390*/  FSEL R20, R205, -INF , P2 ;  /* 0xff800000cd147808 */ /* 0x000fe40001000000 */
[----:B------:R-:W-:-:S03]  /*43a0*/  FSEL R203, R194, -INF , P1 ;  /* 0xff800000c2cb7808 */ /* 0x000fc60000800000 */
[----:B------:R-:W-:Y:S02]  /*43b0*/  FFMA.FTZ R194, R20, UR36, -R21 ;  /* 0x0000002414c27c23 */ /* 0x000fe40008010815 */
        /* <DEDUP_REMOVED lines=13> */
[--C-:B------:R-:W-:Y:S01]  /*4490*/  FFMA.FTZ R202, R19, UR36, -R22.reuse ;  /* 0x0000002413ca7c23 */ /* 0x100fe20008010816 */
[----:B------:R-:W-:Y:S01]  /*44a0*/  FFMA.FTZ R203, R203, UR36, -R22 ;  /* 0x00000024cbcb7c23 */ /* 0x000fe20008010816 */
[----:B------:R-:W-:Y:S01]  /*44b0*/  FSEL R22, R195, -INF , P1 ;  /* 0xff800000c3167808 */ /* 0x000fe20000800000 */
[----:B------:R-:W-:Y:S01]  /*44c0*/  FFMA.FTZ R204, R204, UR36, -R23 ;  /* 0x00000024cccc7c23 */ /* 0x000fe20008010817 */
[----:B------:R-:W-:-:S03]  /*44d0*/  FSEL R206, R207, -INF , P1 ;  /* 0xff800000cfce7808 */ /* 0x000fc60000800000 */
[----:B------:R-:W-:Y:S01]  /*44e0*/  FFMA.FTZ R207, R22, UR36, -R23 ;  /* 0x0000002416cf7c23 */ /* 0x000fe20008010817 */
[----:B------:R-:W-:Y:S01]  /*44f0*/  FSEL R23, R196, -INF , P2 ;  /* 0xff800000c4177808 */ /* 0x000fe20001000000 */
[----:B------:R-:W-:Y:S02]  /*4500*/  FFMA.FTZ R206, R206, UR36, -R21 ;  /* 0x00000024cece7c23 */ /* 0x000fe40008010815 */
[----:B------:R4:W-:Y:S02]  /*4510*/  MUFU.EX2 R21, R208 ;  /* 0x000000d000157308 */ /* 0x0009e40000000800 */
[----:B----4-:R-:W-:Y:S01]  /*4520*/  FFMA.FTZ R208, R23, UR36, -R232 ;  /* 0x0000002417d07c23 */ /* 0x010fe200080108e8 */
[----:B------:R-:W-:-:S05]  /*4530*/  LOP3.LUT R23, R236, 0x2800000, RZ, 0xfc, !PT ;  /* 0x02800000ec177812 */ /* 0x000fca00078efcff */
[----:B------:R-:W-:Y:S01]  /*4540*/  IMAD R23, R0, 0x500, R23 ;  /* 0x0000050000177824 */ /* 0x000fe200078e0217 */
[----:B------:R-:W-:Y:S01]  /*4550*/  UIADD3 UR4, UR4, 0x486, URZ ;  /* 0x0000048604047890 */ /* 0x000fe2000fffe03f */
[----:B------:R4:W-:Y:S01]  /*4560*/  MUFU.EX2 R18, R215 ;  /* 0x000000d700127308 */ /* 0x0009e20000000800 */
[----:B------:R-:W-:Y:S02]  /*4570*/  FADD.FTZ R220, R191, -R193 ;  /* 0x800000c1bfdc7221 */ /* 0x000fe40000010000 */
[----:B------:R-:W-:-:S05]  /*4580*/  R2UR UR12, R23 ;  /* 0x00000000170c72ca */ /* 0x000fca00000e0000 */
[----:B------:R2:W-:Y:S01]  /*4590*/  MUFU.EX2 R19, R212 ;  /* 0x000000d400137308 */ /* 0x0005e20000000800 */
[----:B----4-:R-:W-:Y:S01]  /*45a0*/  FADD.FTZ R215, R190, -R192 ;  /* 0x800000c0bed77221 */ /* 0x010fe20000010000 */
[----:B------:R-:W-:-:S06]  /*45b0*/  UMOV UR6, UR4 ;  /* 0x0000000400067c82 */ /* 0x000fcc0008000000 */
[----:B------:R4:W-:Y:S01]  /*45c0*/  MUFU.EX2 R22, R209 ;  /* 0x000000d100167308 */ /* 0x0009e20000000800 */
[----:B--2---:R-:W-:Y:S01]  /*45d0*/  FADD.FTZ R212, R187, -R201 ;  /* 0x800000c9bbd47221 */ /* 0x004fe20000010000 */
[----:B------:R-:W-:-:S06]  /*45e0*/  WARPGROUP.DEPBAR.LE gsb0, 0x0 ;  /* 0x00008000000079c5 */ /* 0x000fcc0000010000 */
[----:B------:R2:W-:Y:S01]  /*45f0*/  MUFU.EX2 R23, R211 ;  /* 0x000000d300177308 */ /* 0x0005e20000000800 */
[----:B----4-:R-:W-:Y:S01]  /*4600*/  FADD.FTZ R209, R186, -R200 ;  /* 0x800000c8bad17221 */ /* 0x010fe20000010000 */
[----:B------:R-:W4:Y:S01]  /*4610*/  LDS.64 R190, [R237+0x2e400] ;  /* 0x02e40000edbe7984 */ /* 0x000f220000000a00 */
[----:B------:R-:W-:Y:S01]  /*4620*/  UMOV UR7, 0x40000040 ;  /* 0x4000004000077882 */ /* 0x000fe20000000000 */
[----:B--2---:R-:W-:Y:S02]  /*4630*/  FADD.FTZ R211, R185, -R201 ;  /* 0x800000c9b9d37221 */ /* 0x004fe40000010000 */
[----:B------:R-:W-:Y:S01]  /*4640*/  LDS.64 R200, [R237+0x2e3e0] ;  /* 0x02e3e000edc87984 */ /* 0x000fe20000000a00 */
[----:B------:R-:W-:Y:S01]  /*4650*/  WARPGROUP.ARRIVE ;  /* 0x00000000000079c5 */ /* 0x000fe20000000000 */
[----:B------:R-:W-:Y:S01]  /*4660*/  UMOV UR4, UR8 ;  /* 0x0000000800047c82 */ /* 0x000fe20008000000 */
[----:B------:R-:W-:-:S04]  /*4670*/  UMOV UR5, UR9 ;  /* 0x0000000900057c82 */ /* 0x000fc80008000000 */
[----:B------:R-:W-:Y:S01]  /*4680*/  HGMMA.64x16x16.F32 R152, gdesc[UR4], R152, gsb0 ;  /* 0x00200000049879f0 */ /* 0x000fe20008000898 */
[----:B------:R-:W-:Y:S01]  /*4690*/  FSEL R195, R198, -INF , P1 ;  /* 0xff800000c6c37808 */ /* 0x000fe20000800000 */
[----:B------:R2:W-:Y:S01]  /*46a0*/  MUFU.EX2 R185, R194 ;  /* 0x000000c200b97308 */ /* 0x0005e20000000800 */
[----:B------:R-:W-:-:S03]  /*46b0*/  FSEL R196, R197, -INF , P2 ;  /* 0xff800000c5c47808 */ /* 0x000fc60001000000 */
[----:B------:R-:W-:Y:S02]  /*46c0*/  FFMA.FTZ R232, R195, UR36, -R232 ;  /* 0x00000024c3e87c23 */ /* 0x000fe400080108e8 */
[----:B------:R-:W-:Y:S01]  /*46d0*/  FFMA.FTZ R205, R196, UR36, -R233 ;  /* 0x00000024c4cd7c23 */ /* 0x000fe200080108e9 */
[----:B------:R-:W-:-:S05]  /*46e0*/  FSEL R198, R199, -INF , P1 ;  /* 0xff800000c7c67808 */ /* 0x000fca0000800000 */
[----:B------:R-:W-:Y:S01]  /*46f0*/  FFMA.FTZ R233, R198, UR36, -R233 ;  /* 0x00000024c6e97c23 */ /* 0x000fe200080108e9 */
[----:B------:R-:W5:Y:S01]  /*4700*/  MUFU.EX2 R6, R6 ;  /* 0x0000000600067308 */ /* 0x000f620000000800 */
[----:B------:R-:W-:Y:S02]  /*4710*/  WARPGROUP.DEPBAR.LE gsb0, 0x0 ;  /* 0x00008000000079c5 */ /* 0x000fe40000010000 */
[----:B------:R-:W4:Y:S04]  /*4720*/  LDS.64 R192, [R237+0x2e420] ;  /* 0x02e42000edc07984 */ /* 0x000f280000000a00 */
[----:B--2---:R-:W2:Y:S04]  /*4730*/  LDS.64 R194, [R237+0x2e460] ;  /* 0x02e46000edc27984 */ /* 0x004ea80000000a00 */
[----:B------:R-:W2:Y:S04]  /*4740*/  LDS.64 R196, [R237+0x2e440] ;  /* 0x02e44000edc47984 */ /* 0x000ea80000000a00 */
[----:B------:R-:W3:Y:S04]  /*4750*/  LDS.64 R198, [R237+0x2e480] ;  /* 0x02e48000edc67984 */ /* 0x000ee80000000a00 */
[----:B------:R-:W3:Y:S01]  /*4760*/  LDS.64 R236, [R237+0x2e4a0] ;  /* 0x02e4a000edec7984 */ /* 0x000ee20000000a00 */
[----:B-1----:R-:W-:Y:S01]  /*4770*/  FADD.FTZ R178, R178, -R188 ;  /* 0x800000bcb2b27221 */ /* 0x002fe20000010000 */
[--C-:B------:R-:W-:Y:S01]  /*4780*/  FADD.FTZ R179, R179, -R189.reuse ;  /* 0x800000bdb3b37221 */ /* 0x100fe20000010000 */
[----:B------:R-:W1:Y:S01]  /*4790*/  MUFU.EX2 R216, R216 ;  /* 0x000000d800d87308 */ /* 0x000e620000000800 */
[----:B------:R-:W-:Y:S01]  /*47a0*/  FMUL.FTZ R211, R7, R211 ;  /* 0x000000d307d37220 */ /* 0x000fe20000410000 */
[----:B------:R-:W-:Y:S01]  /*47b0*/  FMUL.FTZ R178, R217, R178 ;  /* 0x000000b2d9b27220 */ /* 0x000fe20000410000 */
[----:B-----5:R-:W-:Y:S01]  /*47c0*/  FMUL.FTZ R179, R6, R179 ;  /* 0x000000b306b37220 */ /* 0x020fe20000410000 */
[----:B------:R-:W-:Y:S01]  /*47d0*/  FADD.FTZ R177, R177, -R189 ;  /* 0x800000bdb1b17221 */ /* 0x000fe20000010000 */
[----:B----4-:R-:W-:Y:S01]  /*47e0*/  FADD.FTZ R170, R170, -R190 ;  /* 0x800000beaaaa7221 */ /* 0x010fe20000010000 */
[----:B------:R-:W-:-:S02]  /*47f0*/  FADD.FTZ R189, R169, -R191 ;  /* 0x800000bfa9bd7221 */ /* 0x000fc40000010000 */
[----:B------:R4:W-:Y:S01]  /*4800*/  MUFU.EX2 R186, R206 ;  /* 0x000000ce00ba7308 */ /* 0x0009e20000000800 */
[----:B------:R-:W-:-:S07]  /*4810*/  FADD.FTZ R171, R171, -R191 ;  /* 0x800000bfabab7221 */ /* 0x000fce0000010000 */
[----:B------:R-:W5:Y:S01]  /*4820*/  MUFU.EX2 R226, R226 ;  /* 0x000000e200e27308 */ /* 0x000f620000000800 */
[--C-:B------:R-:W-:Y:S01]  /*4830*/  FADD.FTZ R172, R172, -R192.reuse ;  /* 0x800000c0acac7221 */ /* 0x100fe20000010000 */
[----:B------:R-:W-:Y:S01]  /*4840*/  FADD.FTZ R174, R174, -R192 ;  /* 0x800000c0aeae7221 */ /* 0x000fe20000010000 */
[----:B------:R-:W-:Y:S01]  /*4850*/  FMUL.FTZ R192, R224, R210 ;  /* 0x000000d2e0c07220 */ /* 0x000fe20000410000 */
[----:B------:R-:W-:Y:S01]  /*4860*/  F2FP.F16.F32.PACK_AB R224, R7, R224 ;  /* 0x000000e007e0723e */ /* 0x000fe200000000ff */
[--C-:B--2---:R-:W-:Y:S01]  /*4870*/  FADD.FTZ R164, R164, -R194.reuse ;  /* 0x800000c2a4a47221 */ /* 0x104fe20000010000 */
[----:B------:R-:W-:Y:S01]  /*4880*/  FADD.FTZ R166, R166, -R194 ;  /* 0x800000c2a6a67221 */ /* 0x000fe20000010000 */
[----:B------:R-:W-:Y:S01]  /*4890*/  FMUL.FTZ R194, R231, R214 ;  /* 0x000000d6e7c27220 */ /* 0x000fe20000410000 */
[----:B------:R-:W-:Y:S01]  /*48a0*/  FMUL.FTZ R7, R229, R218 ;  /* 0x000000dae5077220 */ /* 0x000fe20000410000 */
[----:B------:R-:W2:Y:S01]  /*48b0*/  MUFU.EX2 R225, R225 ;  /* 0x000000e100e17308 */ /* 0x000ea20000000800 */
[----:B----4-:R-:W-:Y:S01]  /*48c0*/  FADD.FTZ R206, R176, -R188 ;  /* 0x800000bcb0ce7221 */ /* 0x010fe20000010000 */
[----:B------:R-:W-:Y:S01]  /*48d0*/  FADD.FTZ R188, R168, -R190 ;  /* 0x800000bea8bc7221 */ /* 0x000fe20000010000 */
[----:B------:R-:W-:Y:S01]  /*48e0*/  FADD.FTZ R190, R173, -R193 ;  /* 0x800000c1adbe7221 */ /* 0x000fe20000010000 */
[--C-:B------:R-:W-:Y:S01]  /*48f0*/  FADD.FTZ R191, R161, -R197.reuse ;  /* 0x800000c5a1bf7221 */ /* 0x100fe20000010000 */
[----:B------:R-:W-:-:S03]  /*4900*/  FADD.FTZ R163, R163, -R197 ;  /* 0x800000c5a3a37221 */ /* 0x000fc60000010000 */
[----:B------:R-:W4:Y:S01]  /*4910*/  MUFU.EX2 R227, R227 ;  /* 0x000000e300e37308 */ /* 0x000f220000000800 */
[----:B------:R-:W-:Y:S01]  /*4920*/  FADD.FTZ R173, R160, -R196 ;  /* 0x800000c4a0ad7221 */ /* 0x000fe20000010000 */
[----:B------:R-:W-:Y:S02]  /*4930*/  F2FP.F16.F32.PACK_AB R194, R7, R194 ;  /* 0x000000c207c2723e */ /* 0x000fe400000000ff */
[----:B------:R-:W-:-:S04]  /*4940*/  F2FP.F16.F32.PACK_AB R197, R179, R178 ;  /* 0x000000b2b3c5723e */ /* 0x000fc800000000ff */
[----:B------:R-:W4:Y:S01]  /*4950*/  MUFU.EX2 R8, R8 ;  /* 0x0000000800087308 */ /* 0x000f220000000800 */
[----:B------:R-:W-:-:S07]  /*4960*/  FADD.FTZ R162, R162, -R196 ;  /* 0x800000c4a2a27221 */ /* 0x000fce0000010000 */
[----:B------:R-:W4:Y:S08]  /*4970*/  MUFU.EX2 R10, R10 ;  /* 0x0000000a000a7308 */ /* 0x000f300000000800 */
        /* <DEDUP_REMOVED lines=13> */
[----:B------:R4:W4:Y:S08]  /*4a50*/  MUFU.EX2 R7, R205 ;  /* 0x000000cd00077308 */ /* 0x0009300000000800 */
[----:B------:R-:W4:Y:S01]  /*4a60*/  MUFU.EX2 R179, R233 ;  /* 0x000000e900b37308 */ /* 0x000f220000000800 */
        /* <DEDUP_REMOVED lines=8> */
[----:B------:R-:W-:Y:S01]  /*4af0*/  FADD.FTZ R175, R175, -R193 ;  /* 0x800000c1afaf7221 */ /* 0x000fe20000010000 */
[--C-:B------:R-:W-:Y:S01]  /*4b00*/  FADD.FTZ R165, R165, -R195.reuse ;  /* 0x800000c3a5a57221 */ /* 0x100fe20000010000 */
[----:B------:R-:W-:Y:S01]  /*4b10*/  FADD.FTZ R167, R167, -R195 ;  /* 0x800000c3a7a77221 */ /* 0x000fe20000010000 */
[--C-:B---3--:R-:W-:Y:S01]  /*4b20*/  FADD.FTZ R152, R152, -R198.reuse ;  /* 0x800000c698987221 */ /* 0x108fe20000010000 */
[----:B------:R-:W-:Y:S01]  /*4b30*/  FADD.FTZ R154, R154, -R198 ;  /* 0x800000c69a9a7221 */ /* 0x000fe20000010000 */
[--C-:B------:R-:W-:Y:S01]  /*4b40*/  FADD.FTZ R153, R153, -R199.reuse ;  /* 0x800000c799997221 */ /* 0x100fe20000010000 */
[----:B------:R-:W-:Y:S01]  /*4b50*/  FADD.FTZ R155, R155, -R199 ;  /* 0x800000c79b9b7221 */ /* 0x000fe20000010000 */
[--C-:B------:R-:W-:Y:S01]  /*4b60*/  FADD.FTZ R156, R156, -R236.reuse ;  /* 0x800000ec9c9c7221 */ /* 0x100fe20000010000 */
[----:B------:R-:W-:Y:S01]  /*4b70*/  FADD.FTZ R158, R158, -R236 ;  /* 0x800000ec9e9e7221 */ /* 0x000fe20000010000 */
[--C-:B------:R-:W-:Y:S01]  /*4b80*/  FADD.FTZ R157, R157, -R237.reuse ;  /* 0x800000ed9d9d7221 */ /* 0x100fe20000010000 */
[----:B------:R-:W-:Y:S01]  /*4b90*/  FADD.FTZ R159, R159, -R237 ;  /* 0x800000ed9f9f7221 */ /* 0x000fe20000010000 */
[----:B-----5:R-:W-:Y:S01]  /*4ba0*/  FMUL.FTZ R193, R226, R209 ;  /* 0x000000d1e2c17220 */ /* 0x020fe20000410000 */
[----:B--2---:R-:W-:Y:S01]  /*4bb0*/  FMUL.FTZ R212, R225, R212 ;  /* 0x000000d4e1d47220 */ /* 0x004fe20000410000 */
[----:B------:R-:W-:Y:S01]  /*4bc0*/  FMUL.FTZ R195, R219, R215 ;  /* 0x000000d7dbc37220 */ /* 0x000fe20000410000 */
[----:B----4-:R-:W-:Y:S01]  /*4bd0*/  FMUL.FTZ R220, R227, R220 ;  /* 0x000000dce3dc7220 */ /* 0x010fe20000410000 */
[----:B------:R-:W-:Y:S01]  /*4be0*/  F2FP.F16.F32.PACK_AB R205, R163, R162 ;  /* 0x000000a2a3cd723e */ /* 0x000fe200000000ff */
[----:B------:R-:W-:Y:S01]  /*4bf0*/  FMUL.FTZ R180, R8, R180 ;  /* 0x000000b408b47220 */ /* 0x000fe20000410000 */
[----:B------:R-:W-:Y:S01]  /*4c00*/  F2FP.F16.F32.PACK_AB R196, R177, R196 ;  /* 0x000000c4b1c4723e */ /* 0x000fe200000000ff */
        /* <DEDUP_REMOVED lines=52> */
[----:B------:R-:W-:-:S03]  /*4f50*/  F2FP.F16.F32.PACK_AB R227, R227, R219 ;  /* 0x000000dbe3e3723e */ /* 0x000fc600000000ff */
        /* <DEDUP_REMOVED lines=31> */
[----:B------:R-:W-:Y:S01]  /*5150*/  UMOV UR11, 0x40000040 ;  /* 0x40000040000b7882 */ /* 0x000fe20000000000 */
[----:B------:R-:W-:Y:S01]  /*5160*/  UMOV UR10, UR12 ;  /* 0x0000000c000a7c82 */ /* 0x000fe20008000000 */
[----:B------:R-:W-:-:S02]  /*5170*/  WARPGROUP.DEPBAR.LE gsb0, 0x0 ;  /* 0x00008000000079c5 */ /* 0x000fc40000010000 */
        /* <DEDUP_REMOVED lines=8> */
[----:B--2---:R-:W-:-:S05]  /*5200*/  IMAD R8, R163, 0x4000, R230 ;  /* 0x00004000a3087824 */ /* 0x004fca00078e02e6 */
[----:B------:R-:W-:Y:S01]  /*5210*/  R2UR UR5, R8 ;  /* 0x00000000080572ca */ /* 0x000fe200000e0000 */
[----:B------:R-:W-:Y:S02]  /*5220*/  WARPGROUP.DEPBAR.LE gsb0, 0x0 ;  /* 0x00008000000079c5 */ /* 0x000fe40000010000 */
[----:B------:R-:W-:-:S06]  /*5230*/  WARPGROUP.ARRIVE ;  /* 0x00000000000079c5 */ /* 0x000fcc0000000000 */
[----:B------:R-:W-:Y:S01]  /*5240*/  HGMMA.64x128x16.F32 R88, R176, gdesc[UR8].tnspB, R88, gsb0 ;  /* 0x41e00008b0587df0 */ /* 0x000fe20008000858 */
[----:B---3--:R-:W-:-:S05]  /*5250*/  LEA R164, R165, R164, 0x18 ;  /* 0x000000a4a5a47211 */ /* 0x008fca00078ec0ff */
[----:B------:R-:W-:-:S05]  /*5260*/  VIADD R164, R164, 0x2e800 ;  /* 0x0002e800a4a47836 */ /* 0x000fca0000000000 */
[----:B------:R-:W-:-:S04]  /*5270*/  SHF.R.U32.HI R6, RZ, 0x4, R164 ;  /* 0x00000004ff067819 */ /* 0x000fc800000116a4 */
[----:B------:R-:W-:-:S04]  /*5280*/  LOP3.LUT R6, R6, 0x3fff, RZ, 0xc0, !PT ;  /* 0x00003fff06067812 */ /* 0x000fc800078ec0ff */
[----:B------:R-:W-:-:S05]  /*5290*/  LOP3.LUT R9, R6, 0x10000, RZ, 0xfc, !PT ;  /* 0x0001000006097812 */ /* 0x000fca00078efcff */
[----:B------:R-:W-:Y:S01]  /*52a0*/  IMAD R9, R0, 0x500, R9 ;  /* 0x0000050000097824 */ /* 0x000fe200078e0209 */
[----:B------:R-:W-:-:S04]  /*52b0*/  USHF.R.U32.HI UR5, URZ, 0x4, UR5 ;  /* 0x000000043f057899 */ /* 0x000fc80008011605 */
[----:B------:R-:W-:Y:S01]  /*52c0*/  R2UR UR4, R9 ;  /* 0x00000000090472ca */ /* 0x000fe200000e0000 */
[----:B------:R-:W-:Y:S01]  /*52d0*/  ULOP3.LUT UR6, UR5, 0x3fff, URZ, 0xc0, !UPT ;  /* 0x00003fff05067892 */ /* 0x000fe2000f8ec03f */
[----:B------:R-:W-:Y:S01]  /*52e0*/  UMOV UR11, 0x40000040 ;  /* 0x40000040000b7882 */ /* 0x000fe20000000000 */
[----:B------:R-:W-:-:S05]  /*52f0*/  UMOV UR9, 0x40000040 ;  /* 0x4000004000097882 */ /* 0x000fca0000000000 */
[----:B------:R-:W-:-:S05]  /*5300*/  UMOV UR8, UR6 ;  /* 0x0000000600087c82 */ /* 0x000fca0008000000 */
        /* <DEDUP_REMOVED lines=255> */
.L_x_4110:
        /* <DEDUP_REMOVED lines=56> */
.L_x_4111:
        /* <DEDUP_REMOVED lines=78> */
.L_x_4094:
[----:B------:R-:W-:Y:S05]  /*6b60*/  @P0 BRA `(.L_x_4113) ;  /* 0x0000001c00b00947 */ /* 0x000fea0003800000 */
[----:B------:R-:W2:Y:S01]  /*6b70*/  LDL R152, [R1+0x1c] ;  /* 0x00001c0001987983 */ /* 0x000ea20000100800 */
[----:B------:R-:W3:Y:S01]  /*6b80*/  S2UR UR5, SR_CgaCtaId ;  /* 0x00000000000579c3 */ /* 0x000ee20000008800 */
[----:B------:R-:W-:Y:S01]  /*6b90*/  UMOV UR4, 0x400 ;  /* 0x0000040000047882 */ /* 0x000fe20000000000 */
[----:B------:R-:W-:Y:S01]  /*6ba0*/  F2FP.F16.F32.PACK_AB R88, R89, R88 ;  /* 0x000000585958723e */ /* 0x000fe200000000ff */
[----:B------:R-:W4:Y:S01]  /*6bb0*/  S2R R16, SR_TID.X ;  /* 0x0000000000107919 */ /* 0x000f220000002100 */
[----:B------:R-:W-:Y:S02]  /*6bc0*/  F2FP.F16.F32.PACK_AB R89, R91, R90 ;  /* 0x0000005a5b59723e */ /* 0x000fe400000000ff */
[----:B------:R-:W-:Y:S02]  /*6bd0*/  F2FP.F16.F32.PACK_AB R96, R97, R96 ;  /* 0x000000606160723e */ /* 0x000fe400000000ff */
[----:B------:R-:W-:Y:S01]  /*6be0*/  F2FP.F16.F32.PACK_AB R90, R93, R92 ;  /* 0x0000005c5d5a723e */ /* 0x000fe200000000ff */
[----:B------:R-:W1:Y:S01]  /*6bf0*/  LDC.64 R26, c[0x0][0x870] ;  /* 0x00021c00ff1a7b82 */ /* 0x000e620000000a00 */
[----:B------:R-:W-:-:S02]  /*6c00*/  F2FP.F16.F32.PACK_AB R91, R95, R94 ;  /* 0x0000005e5f5b723e */ /* 0x000fc400000000ff */
[----:B------:R-:W-:Y:S02]  /*6c10*/  F2FP.F16.F32.PACK_AB R97, R99, R98 ;  /* 0x000000626361723e */ /* 0x000fe400000000ff */
[----:B------:R-:W-:Y:S02]  /*6c20*/  F2FP.F16.F32.PACK_AB R104, R105, R104 ;  /* 0x000000686968723e */ /* 0x000fe400000000ff */
[----:B------:R-:W-:Y:S01]  /*6c30*/  F2FP.F16.F32.PACK_AB R98, R101, R100 ;  /* 0x000000646562723e */ /* 0x000fe200000000ff */
[----:B------:R-:W2:Y:S01]  /*6c40*/  LDC.64 R38, c[0x0][0x850] ;  /* 0x00021400ff267b82 */ /* 0x000ea20000000a00 */
[----:B------:R-:W-:Y:S02]  /*6c50*/  F2FP.F16.F32.PACK_AB R99, R103, R102 ;  /* 0x000000666763723e */ /* 0x000fe400000000ff */
[----:B------:R-:W-:Y:S02]  /*6c60*/  F2FP.F16.F32.PACK_AB R105, R107, R106 ;  /* 0x0000006a6b69723e */ /* 0x000fe400000000ff */
[----:B------:R-:W-:Y:S01]  /*6c70*/  F2FP.F16.F32.PACK_AB R112, R113, R112 ;  /* 0x000000707170723e */ /* 0x000fe200000000ff */
[----:B---3--:R-:W-:Y:S01]  /*6c80*/  ULEA UR4, UR5, UR4, 0x18 ;  /* 0x0000000405047291 */ /* 0x008fe2000f8ec03f */
[----:B------:R-:W-:-:S02]  /*6c90*/  F2FP.F16.F32.PACK_AB R106, R109, R108 ;  /* 0x0000006c6d6a723e */ /* 0x000fc400000000ff */
[----:B------:R-:W-:Y:S02]  /*6ca0*/  F2FP.F16.F32.PACK_AB R107, R111, R110 ;  /* 0x0000006e6f6b723e */ /* 0x000fe400000000ff */
[----:B------:R-:W-:Y:S02]  /*6cb0*/  F2FP.F16.F32.PACK_AB R113, R115, R114 ;  /* 0x000000727371723e */ /* 0x000fe400000000ff */
[----:B------:R-:W-:Y:S02]  /*6cc0*/  F2FP.F16.F32.PACK_AB R120, R121, R120 ;  /* 0x000000787978723e */ /* 0x000fe400000000ff */
[----:B------:R-:W-:Y:S01]  /*6cd0*/  F2FP.F16.F32.PACK_AB R114, R117, R116 ;  /* 0x000000747572723e */ /* 0x000fe200000000ff */
[----:B----4-:R-:W-:Y:S01]  /*6ce0*/  VIADD R16, R16, 0xffffff80 ;  /* 0xffffff8010107836 */ /* 0x010fe20000000000 */
        /* <DEDUP_REMOVED lines=10> */
[----:B------:R-:W-:Y:S01]  /*6d90*/  IMAD.IADD R2, R16, 0x1, -R3 ;  /* 0x0000000110027824 */ /* 0x000fe200078e0a03 */
        /* <DEDUP_REMOVED lines=30> */
[----:B------:R-:W-:Y:S01]  /*6f80*/  LEA R17, R17, UR4, 0x1 ;  /* 0x0000000411117c11 */ /* 0x000fe2000f8e08ff */
[----:B------:R-:W-:Y:S01]  /*6f90*/  BAR.SYNC.DEFER_BLOCKING 0x1, 0x100 ;  /* 0x0044000000007b1d */ /* 0x000fe20000010000 */
[----:B------:R-:W-:-:S02]  /*6fa0*/  F2FP.F16.F32.PACK_AB R147, R151, R150 ;  /* 0x000000969793723e */ /* 0x000fc400000000ff */
[--C-:B------:R-:W-:Y:S02]  /*6fb0*/  IADD3 R20, R18, 0x8000, R17.reuse ;  /* 0x0000800012147810 */ /* 0x100fe40007ffe011 */
[----:B------:R-:W-:Y:S02]  /*6fc0*/  IADD3 R21, R19, 0x8000, R17 ;  /* 0x0000800013157810 */ /* 0x000fe40007ffe011 */
[----:B------:R-:W-:Y:S01]  /*6fd0*/  F2FP.F16.F32.PACK_AB R4, R25, R4 ;  /* 0x000000041904723e */ /* 0x000fe200000000ff */
[----:B------:R-:W-:Y:S01]  /*6fe0*/  IMAD.IADD R22, R20, 0x1, R19 ;  /* 0x0000000114167824 */ /* 0x000fe200078e0213 */
[----:B------:R-:W-:Y:S01]  /*6ff0*/  F2FP.F16.F32.PACK_AB R5, R8, R5 ;  /* 0x000000050805723e */ /* 0x000fe200000000ff */
[----:B------:R-:W2:Y:S01]  /*7000*/  LDC.64 R18, c[0x0][0x870] ;  /* 0x00021c00ff127b82 */ /* 0x000ea20000000a00 */
[----:B------:R-:W-:Y:S02]  /*7010*/  F2FP.F16.F32.PACK_AB R6, R29, R6 ;  /* 0x000000061d06723e */ /* 0x000fe400000000ff */
[----:B------:R-:W-:-:S02]  /*7020*/  F2FP.F16.F32.PACK_AB R7, R10, R7 ;  /* 0x000000070a07723e */ /* 0x000fc400000000ff */
[----:B------:R-:W-:Y:S02]  /*7030*/  F2FP.F16.F32.PACK_AB R40, R41, R40 ;  /* 0x000000282928723e */ /* 0x000fe400000000ff */
[----:B------:R-:W-:Y:S02]  /*7040*/  F2FP.F16.F32.PACK_AB R8, R33, R32 ;  /* 0x000000202108723e */ /* 0x000fe400000000ff */
[----:B------:R-:W-:Y:S02]  /*7050*/  F2FP.F16.F32.PACK_AB R9, R12, R9 ;  /* 0x000000090c09723e */ /* 0x000fe400000000ff */
[----:B------:R-:W-:Y:S02]  /*7060*/  F2FP.F16.F32.PACK_AB R10, R37, R36 ;  /* 0x00000024250a723e */ /* 0x000fe400000000ff */
[----:B------:R-:W-:Y:S01]  /*7070*/  F2FP.F16.F32.PACK_AB R11, R14, R11 ;  /* 0x0000000b0e0b723e */ /* 0x000fe200000000ff */
[----:B------:R-:W-:Y:S01]  /*7080*/  STSM.16.M88.4 [R17+0x8000], R88 ;  /* 0x0080005811007844 */ /* 0x000fe20000000200 */
[----:B------:R-:W-:-:S02]  /*7090*/  F2FP.F16.F32.PACK_AB R41, R43, R42 ;  /* 0x0000002a2b29723e */ /* 0x000fc400000000ff */
[----:B------:R-:W-:Y:S01]  /*70a0*/  F2FP.F16.F32.PACK_AB R48, R49, R48 ;  /* 0x000000303130723e */ /* 0x000fe200000000ff */
        /* <DEDUP_REMOVED lines=32> */
[----:B------:R-:W-:Y:S01]  /*72b0*/  ISETP.NE.U32.AND P3, PT, R26, RZ, PT ;  /* 0x000000ff1a00720c */ /* 0x000fe20003f65070 */
[----:B------:R2:W-:Y:S01]  /*72c0*/  STSM.16.M88.4 [R17+0x4000], R56 ;  /* 0x0040003811007844 */ /* 0x0005e20000000200 */
[----:B-1----:R-:W1:Y:S02]  /*72d0*/  LDC.64 R4, c[0x0][0x878] ;  /* 0x00021e00ff047b82 */ /* 0x002e640000000a00 */
[----:B------:R-:W-:Y:S01]  /*72e0*/  ISETP.NE.AND.EX P3, PT, R27, RZ, PT, P3 ;  /* 0x000000ff1b00720c */ /* 0x000fe20003f65330 */
[----:B------:R1:W-:Y:S04]  /*72f0*/  STSM.16.M88.4 [R20+-0x4000], R64 ;  /* 0xffc0004014007844 */ /* 0x0003e80000000200 */
[----:B------:R1:W-:Y:S04]  /*7300*/  STSM.16.M88.4 [R21+-0x4000], R72 ;  /* 0xffc0004815007844 */ /* 0x0003e80000000200 */
[----:B------:R1:W-:Y:S01]  /*7310*/  STSM.16.M88.4 [R22+-0x4000], R80 ;  /* 0xffc0005016007844 */ /* 0x0003e20000000200 */
[----:B--2---:R-:W-:Y:S01]  /*7320*/  IMAD.WIDE R18, R152, 0x4, R18 ;  /* 0x0000000498127825 */ /* 0x004fe200078e0212 */
[----:B------:R-:W-:Y:S06]  /*7330*/  BAR.SYNC.DEFER_BLOCKING 0x1, 0x100 ;  /* 0x0044000000007b1d */ /* 0x000fec0000010000 */
[----:B------:R-:W2:Y:S01]  /*7340*/  @P3 LDG.E R7, desc[UR38][R18.64] ;  /* 0x0000002612073981 */ /* 0x000ea2000c1e1900 */
[----:B-1----:R-:W-:Y:S01]  /*7350*/  ISETP.NE.U32.AND P0, PT, R4, RZ, PT ;  /* 0x000000ff0400720c */ /* 0x002fe20003f05070 */
[----:B------:R-:W-:Y:S01]  /*7360*/  ULDC UR5, c[0x0][0x808] ;  /* 0x0002020000057ab9 */ /* 0x000fe20000000800 */
[----:B---3--:R-:W-:Y:S01]  /*7370*/  LEA.HI R9, R15, R16, RZ, 0x7 ;  /* 0x000000100f097211 */ /* 0x008fe200078f38ff */
[----:B----4-:R-:W1:Y:S01]  /*7380*/  S2R R43, SR_CTAID.X ;  /* 0x00000000002b7919 */ /* 0x010e620000002500 */
[----:B------:R-:W-:Y:S01]  /*7390*/  ISETP.NE.AND.EX P0, PT, R5, RZ, PT, P0 ;  /* 0x000000ff0500720c */ /* 0x000fe20003f05300 */
[----:B------:R-:W-:-:S02]  /*73a0*/  IMAD.SHL.U32 R8, R0, 0x40, RZ ;  /* 0x0000004000087824 */ /* 0x000fc400078e00ff */
[----:B------:R-:W-:Y:S02]  /*73b0*/  IMAD.SHL.U32 R3, R3, 0x8, RZ ;  /* 0x0000000803037824 */ /* 0x000fe400078e00ff */
[----:B------:R-:W-:-:S08]  /*73c0*/  IMAD.U32 R6, RZ, RZ, UR5 ;  /* 0x00000005ff067e24 */ /* 0x000fd0000f8e00ff */
[----:B------:R-:W3:Y:S01]  /*73d0*/  @P0 LDC.64 R4, c[0x0][0x878] ;  /* 0x00021e00ff040b82 */ /* 0x000ee20000000a00 */
[----:B------:R-:W-:Y:S01]  /*73e0*/  IMAD.SHL.U32 R9, R9, 0x4, RZ ;  /* 0x0000000409097824 */ /* 0x000fe200078e00ff */
[----:B------:R-:W-:-:S04]  /*73f0*/  LOP3.LUT R8, R8, 0x1c0, RZ, 0xc0, !PT ;  /* 0x000001c008087812 */ /* 0x000fc800078ec0ff */
[----:B------:R-:W-:Y:S02]  /*7400*/  LOP3.LUT R3, R8, 0x38, R3, 0xf8, !PT ;  /* 0x0000003808037812 */ /* 0x000fe400078ef803 */
[----:B------:R-:W-:Y:S02]  /*7410*/  LOP3.LUT R10, R9, 0x7ffffe00, RZ, 0xc0, !PT ;  /* 0x7ffffe00090a7812 */ /* 0x000fe400078ec0ff */
[----:B------:R-:W-:Y:S01]  /*7420*/  SHF.R.U32.HI R8, RZ, 0x3, R8 ;  /* 0x00000003ff087819 */ /* 0x000fe20000011608 */
[----:B------:R-:W4:Y:S02]  /*7430*/  S2UR UR5, SR_CTAID.Y ;  /* 0x00000000000579c3 */ /* 0x000f240000002600 */
[----:B------:R-:W-:Y:S01]  /*7440*/  IMAD R10, R13, 0x2000, R10 ;  /* 0x000020000d0a7824 */ /* 0x000fe200078e020a */
[----:B------:R-:W-:Y:S02]  /*7450*/  LOP3.LUT R3, R3, R8, RZ, 0x3c, !PT ;  /* 0x0000000803037212 */ /* 0x000fe400078e3cff */
[----:B------:R-:W-:Y:S01]  /*7460*/  CS2R R28, SRZ ;  /* 0x00000000001c7805 */ /* 0x000fe2000001ff00 */
[----:B---3--:R-:W-:-:S04]  /*7470*/  @P0 IMAD.WIDE R4, R152, 0x4, R4 ;  /* 0x0000000498040825 */ /* 0x008fc800078e0204 */
[----:B------:R-:W-:Y:S01]  /*7480*/  IMAD.IADD R3, R10, 0x1, R3 ;  /* 0x000000010a037824 */ /* 0x000fe200078e0203 */
[----:B------:R2:W5:Y:S02]  /*7490*/  @P0 LDG.E R6, desc[UR38][R4.64] ;  /* 0x0000002604060981 */ /* 0x000564000c1e1900 */
[----:B--2---:R-:W-:Y:S01]  /*74a0*/  @P3 SHF.R.S32.HI R4, RZ, 0x1f, R7 ;  /* 0x0000001fff043819 */ /* 0x004fe20000011407 */
[----:B-1--4-:R-:W-:Y:S06]  /*74b0*/  @P0 BRA `(.L_x_4114) ;  /* 0x0000000000100947 */ /* 0x012fec0003800000 */
[----:B------:R-:W-:Y:S05]  /*74c0*/  @!P3 BRA `(.L_x_4114) ;  /* 0x00000000000cb947 */ /* 0x000fea0003800000 */
[----:B------:R-:W2:Y:S04]  /*74d0*/  LDG.E R5, desc[UR38][R18.64] ;  /* 0x0000002612057981 */ /* 0x000ea8000c1e1900 */
[----:B-----5:R-:W2:Y:S02]  /*74e0*/  LDG.E R6, desc[UR38][R18.64+0x4] ;  /* 0x0000042612067981 */ /* 0x020ea4000c1e1900 */
[----:B--2---:R-:W-:-:S07]  /*74f0*/  IMAD.IADD R6, R6, 0x1, -R5 ;  /* 0x0000000106067824 */ /* 0x004fce00078e0a05 */
.L_x_4114:
        /* <DEDUP_REMOVED lines=58> */
.L_x_4116:
[----:B------:R-:W-:Y:S05]  /*78a0*/  BSYNC B0 ;  /* 0x0000000000007941 */ /* 0x000fea0003800000 */
.L_x_4115:
        /* <DEDUP_REMOVED lines=15> */
.L_x_4118:
[----:B------:R-:W-:Y:S05]  /*79a0*/  BSYNC B0 ;  /* 0x0000000000007941 */ /* 0x000fea0003800000 */
.L_x_4117:
        /* <DEDUP_REMOVED lines=18> */
.L_x_4120:
[----:B------:R-:W-:Y:S05]  /*7ad0*/  BSYNC B0 ;  /* 0x0000000000007941 */ /* 0x000fea0003800000 */
.L_x_4119:
        /* <DEDUP_REMOVED lines=17> */
.L_x_4122:
[----:B------:R-:W-:Y:S05]  /*7bf0*/  BSYNC B0 ;  /* 0x0000000000007941 */ /* 0x000fea0003800000 */
.L_x_4121:
        /* <DEDUP_REMOVED lines=18> */
.L_x_4124:
[----:B------:R-:W-:Y:S05]  /*7d20*/  BSYNC B0 ;  /* 0x0000000000007941 */ /* 0x000fea0003800000 */
.L_x_4123:
        /* <DEDUP_REMOVED lines=18> */
.L_x_4126:
[----:B------:R-:W-:Y:S05]  /*7e50*/  BSYNC B0 ;  /* 0x0000000000007941 */ /* 0x000fea0003800000 */
.L_x_4125:
        /* <DEDUP_REMOVED lines=19> */
.L_x_4128:
[----:B------:R-:W-:Y:S05]  /*7f90*/  BSYNC B0 ;  /* 0x0000000000007941 */ /* 0x000fea0003800000 */
.L_x_4127:
        /* <DEDUP_REMOVED lines=21> */
.L_x_4130:
[----:B------:R-:W-:Y:S05]  /*80f0*/  BSYNC B0 ;  /* 0x0000000000007941 */ /* 0x000fea0003800000 */
.L_x_4129:
        /* <DEDUP_REMOVED lines=33> */
.L_x_4132:
[----:B------:R-:W-:Y:S05]  /*8310*/  BSYNC B0 ;  /* 0x0000000000007941 */ /* 0x000fea0003800000 */
.L_x_4131:
        /* <DEDUP_REMOVED lines=17> */
.L_x_4134:
[----:B------:R-:W-:Y:S05]  /*8430*/  BSYNC B0 ;  /* 0x0000000000007941 */ /* 0x000fea0003800000 */
.L_x_4133:
        /* <DEDUP_REMOVED lines=15> */
.L_x_4136:
[----:B------:R-:W-:Y:S05]  /*8530*/  BSYNC B0 ;  /* 0x0000000000007941 */ /* 0x000fea0003800000 */
.L_x_4135:
        /* <DEDUP_REMOVED lines=15> */
.L_x_4138:
[----:B------:R-:W-:Y:S05]  /*8630*/  BSYNC B0 ;  /* 0x0000000000007941 */ /* 0x000fea0003800000 */
.L_x_4137:
        /* <DEDUP_REMOVED lines=15> */
.L_x_4140:
[----:B------:R-:W-:Y:S05]  /*8730*/  BSYNC B0 ;  /* 0x0000000000007941 */ /* 0x000fea0003800000 */
.L_x_4139:
        /* <DEDUP_REMOVED lines=15> */
.L_x_4142:
[----:B------:R-:W-:Y:S05]  /*8830*/  BSYNC B0 ;  /* 0x0000000000007941 */ /* 0x000fea0003800000 */
.L_x_4141:
        /* <DEDUP_REMOVED lines=15> */
.L_x_4144:
[----:B------:R-:W-:Y:S05]  /*8930*/  BSYNC B0 ;  /* 0x0000000000007941 */ /* 0x000fea0003800000 */
.L_x_4143:
        /* <DEDUP_REMOVED lines=15> */
.L_x_4113:
[----:B------:R-:W2:Y:S01]  /*8a30*/  LDL R10, [R1+0x1c] ;  /* 0x00001c00010a7983 */ /* 0x000ea20000100800 */
[----:B------:R-:W3:Y:S08]  /*8a40*/  LDC.64 R4, c[0x0][0x870] ;  /* 0x00021c00ff047b82 */ /* 0x000ef00000000a00 */
[----:B-1----:R-:W2:Y:S01]  /*8a50*/  LDC.64 R2, c[0x0][0x870] ;  /* 0x00021c00ff027b82 */ /* 0x002ea20000000a00 */
[----:B------:R-:W-:Y:S01]  /*8a60*/  ULDC UR4, c[0x0][0x808] ;  /* 0x0002020000047ab9 */ /* 0x000fe20000000800 */
[----:B------:R-:W1:Y:S06]  /*8a70*/  S2R R13, SR_CTAID.X ;  /* 0x00000000000d7919 */ /* 0x000e6c0000002500 */
[----:B------:R-:W4:Y:S01]  /*8a80*/  LDC.64 R14, c[0x0][0x820] ;  /* 0x00020800ff0e7b82 */ /* 0x000f220000000a00 */
[----:B---3--:R-:W-:-:S04]  /*8a90*/  ISETP.NE.U32.AND P3, PT, R4, RZ, PT ;  /* 0x000000ff0400720c */ /* 0x008fc80003f65070 */
[----:B------:R-:W-:Y:S01]  /*8aa0*/  ISETP.NE.AND.EX P3, PT, R5, RZ, PT, P3 ;  /* 0x000000ff0500720c */ /* 0x000fe20003f65330 */
[----:B------:R-:W-:Y:S02]  /*8ab0*/  IMAD.U32 R0, RZ, RZ, UR4 ;  /* 0x00000004ff007e24 */ /* 0x000fe4000f8e00ff */
[----:B--2---:R-:W-:Y:S02]  /*8ac0*/  IMAD.WIDE R4, R10, 0x4, R2 ;  /* 0x000000040a047825 */ /* 0x004fe400078e0202 */
[----:B------:R-:W2:Y:S08]  /*8ad0*/  LDC.64 R2, c[0x0][0x878] ;  /* 0x00021e00ff027b82 */ /* 0x000eb00000000a00 */
[----:B------:R-:W3:Y:S01]  /*8ae0*/  @P3 LDG.E R9, desc[UR38][R4.64] ;  /* 0x0000002604093981 */ /* 0x000ee2000c1e1900 */
[----:B--2---:R-:W-:-:S04]  /*8af0*/  ISETP.NE.U32.AND P0, PT, R2, RZ, PT ;  /* 0x000000ff0200720c */ /* 0x004fc80003f05070 */
[----:B------:R-:W-:-:S13]  /*8b00*/  ISETP.NE.AND.EX P0, PT, R3, RZ, PT, P0 ;  /* 0x000000ff0300720c */ /* 0x000fda0003f05300 */
[----:B------:R-:W2:Y:S02]  /*8b10*/  @P0 LDC.64 R2, c[0x0][0x878] ;  /* 0x00021e00ff020b82 */ /* 0x000ea40000000a00 */
[----:B--2---:R-:W-:-:S05]  /*8b20*/  @P0 IMAD.WIDE R6, R10, 0x4, R2 ;  /* 0x000000040a060825 */ /* 0x004fca00078e0202 */
[----:B------:R2:W5:Y:S01]  /*8b30*/  @P0 LDG.E R0, desc[UR38][R6.64] ;  /* 0x0000002606000981 */ /* 0x000562000c1e1900 */
[----:B------:R-:W1:Y:S01]  /*8b40*/  S2UR UR4, SR_CTAID.Y ;  /* 0x00000000000479c3 */ /* 0x000e620000002600 */
[----:B------:R-:W4:Y:S02]  /*8b50*/  S2R R2, SR_TID.X ;  /* 0x0000000000027919 */ /* 0x000f240000002100 */
[----:B----4-:R-:W-:Y:S01]  /*8b60*/  VIADD R11, R2, 0xffffff80 ;  /* 0xffffff80020b7836 */ /* 0x010fe20000000000 */
[----:B------:R-:W-:-:S04]  /*8b70*/  CS2R R2, SRZ ;  /* 0x0000000000027805 */ /* 0x000fc8000001ff00 */
[----:B------:R-:W-:-:S04]  /*8b80*/  SHF.R.S32.HI R8, RZ, 0x1f, R11 ;  /* 0x0000001fff087819 */ /* 0x000fc8000001140b */
[----:B------:R-:W-:-:S04]  /*8b90*/  LEA.HI R8, R8, R11, RZ, 0x4 ;  /* 0x0000000b08087211 */ /* 0x000fc800078f20ff */
[----:B------:R-:W-:Y:S02]  /*8ba0*/  SHF.R.S32.HI R17, RZ, 0x4, R8 ;  /* 0x00000004ff117819 */ /* 0x000fe40000011408 */
[--C-:B---3--:R-:W-:Y:S01]  /*8bb0*/  @P3 SHF.R.S32.HI R3, RZ, 0x1f, R9.reuse ;  /* 0x0000001fff033819 */ /* 0x108fe20000011409 */
[----:B------:R-:W-:Y:S01]  /*8bc0*/  @P3 IMAD.MOV.U32 R2, RZ, RZ, R9 ;  /* 0x000000ffff023224 */ /* 0x000fe200078e0009 */
[----:B-12---:R-:W-:Y:S06]  /*8bd0*/  @P0 BRA `(.L_x_4145) ;  /* 0x0000000000100947 */ /* 0x006fec0003800000 */
[----:B------:R-:W-:Y:S05]  /*8be0*/  @!P3 BRA `(.L_x_4145) ;  /* 0x00000000000cb947 */ /* 0x000fea0003800000 */
[----:B------:R-:W2:Y:S04]  /*8bf0*/  LDG.E R7, desc[UR38][R4.64] ;  /* 0x0000002604077981 */ /* 0x000ea8000c1e1900 */
[----:B-----5:R-:W2:Y:S02]  /*8c00*/  LDG.E R0, desc[UR38][R4.64+0x4] ;  /* 0x0000042604007981 */ /* 0x020ea4000c1e1900 */
[----:B--2---:R-:W-:-:S07]  /*8c10*/  IMAD.IADD R0, R0, 0x1, -R7 ;  /* 0x0000000100007824 */ /* 0x004fce00078e0a07 */
.L_x_4145:
        /* <DEDUP_REMOVED lines=48> */
.L_x_4147:
[----:B------:R-:W-:Y:S05]  /*8f20*/  BSYNC B0 ;  /* 0x0000000000007941 */ /* 0x000fea0003800000 */
.L_x_4146:
        /* <DEDUP_REMOVED lines=16> */
.L_x_4149:
[----:B------:R-:W-:Y:S05]  /*9030*/  BSYNC B0 ;  /* 0x0000000000007941 */ /* 0x000fea0003800000 */
.L_x_4148:
        /* <DEDUP_REMOVED lines=16> */
.L_x_4151:
[----:B------:R-:W-:Y:S05]  /*9140*/  BSYNC B0 ;  /* 0x0000000000007941 */ /* 0x000fea0003800000 */
.L_x_4150:
        /* <DEDUP_REMOVED lines=17> */
.L_x_4153:
[----:B------:R-:W-:Y:S05]  /*9260*/  BSYNC B0 ;  /* 0x0000000000007941 */ /* 0x000fea0003800000 */
.L_x_4152:
        /* <DEDUP_REMOVED lines=16> */
.L_x_4155:
[----:B------:R-:W-:Y:S05]  /*9370*/  BSYNC B0 ;  /* 0x0000000000007941 */ /* 0x000fea0003800000 */
.L_x_4154:
        /* <DEDUP_REMOVED lines=18> */
.L_x_4157:
[----:B------:R-:W-:Y:S05]  /*94a0*/  BSYNC B0 ;  /* 0x0000000000007941 */ /* 0x000fea0003800000 */
.L_x_4156:
        /* <DEDUP_REMOVED lines=20> */
.L_x_4159:
[----:B------:R-:W-:Y:S05]  /*95f0*/  BSYNC B0 ;  /* 0x0000000000007941 */ /* 0x000fea0003800000 */
.L_x_4158:
        /* <DEDUP_REMOVED lines=17> */
.L_x_4161:
[----:B------:R-:W-:Y:S05]  /*9710*/  BSYNC B0 ;  /* 0x0000000000007941 */ /* 0x000fea0003800000 */
.L_x_4160:
        /* <DEDUP_REMOVED lines=32> */
.L_x_4163:
[----:B------:R-:W-:Y:S05]  /*9920*/  BSYNC B0 ;  /* 0x0000000000007941 */ /* 0x000fea0003800000 */
.L_x_4162:
        /* <DEDUP_REMOVED lines=16> */
.L_x_4165:
[----:B------:R-:W-:Y:S05]  /*9a30*/  BSYNC B0 ;  /* 0x0000000000007941 */ /* 0x000fea0003800000 */
.L_x_4164:
        /* <DEDUP_REMOVED lines=15> */
.L_x_4167:
[----:B------:R-:W-:Y:S05]  /*9b30*/  BSYNC B0 ;  /* 0x0000000000007941 */ /* 0x000fea0003800000 */
.L_x_4166:
        /* <DEDUP_REMOVED lines=15> */
.L_x_4169:
[----:B------:R-:W-:Y:S05]  /*9c30*/  BSYNC B0 ;  /* 0x0000000000007941 */ /* 0x000fea0003800000 */
.L_x_4168:
        /* <DEDUP_REMOVED lines=15> */
.L_x_4171:
[----:B------:R-:W-:Y:S05]  /*9d30*/  BSYNC B0 ;  /* 0x0000000000007941 */ /* 0x000fea0003800000 */
.L_x_4170:
        /* <DEDUP_REMOVED lines=15> */
.L_x_4173:
[----:B------:R-:W-:Y:S05]  /*9e30*/  BSYNC B0 ;  /* 0x0000000000007941 */ /* 0x000fea0003800000 */
.L_x_4172:
        /* <DEDUP_REMOVED lines=15> */
.L_x_4175:
[----:B------:R-:W-:Y:S05]  /*9f30*/  BSYNC B0 ;  /* 0x0000000000007941 */ /* 0x000fea0003800000 */
.L_x_4174:
        /* <DEDUP_REMOVED lines=15> */
.L_x_4084:
        /* <DEDUP_REMOVED lines=20> */
.L_x_4177:
        /* <DEDUP_REMOVED lines=13> */
.L_x_4179:
[----:B------:R-:W-:-:S05]  /*a240*/  ULDC UR5, c[0x0][0x8bc] ;  /* 0x00022f0000057ab9 */ /* 0x000fca0000000800 */
.L_x_4178:
        /* <DEDUP_REMOVED lines=30> */
[----:B------:R-:W-:-:S04]  /*a430*/  @UP0 UIMAD UR4, UR12, 0x50, UR4 ;  /* 0x000000500c0408a4 */ /* 0x000fc8000f8e0204 */
[----:B------:R-:W-:-:S04]  /*a440*/  UIMAD.WIDE UR4, UR4, 0x66666667, URZ ;  /* 0x66666667040478a5 */ /* 0x000fc8000f8e023f */
[----:B------:R-:W-:-:S04]  /*a450*/  @UP0 USHF.R.U32.HI UR4, URZ, 0x1f, UR5 ;  /* 0x0000001f3f040899 */ /* 0x000fc80008011605 */
[----:B------:R-:W-:-:S04]  /*a460*/  @UP0 ULEA.HI.SX32 UR4, UR5, UR4, 0x1b ;  /* 0x0000000405040291 */ /* 0x000fc8000f8fda3f */
[----:B------:R-:W-:Y:S01]  /*a470*/  @UP0 UIMAD UR6, UR4, 0x2800, URZ ;  /* 0x00002800040608a4 */ /* 0x000fe2000f8e023f */
[----:B-1----:R-:W-:Y:S11]  /*a480*/  @P1 BRA `(.L_x_4180) ;  /* 0x0000000000101947 */ /* 0x002ff60003800000 */
[----:B------:R-:W-:Y:S05]  /*a490*/  @!P0 BRA `(.L_x_4180) ;  /* 0x00000000000c8947 */ /* 0x000fea0003800000 */
[----:B------:R-:W2:Y:S04]  /*a4a0*/  LDG.E R5, desc[UR38][R2.64] ;  /* 0x0000002602057981 */ /* 0x000ea8000c1e1900 */
[----:B-----5:R-:W2:Y:S02]  /*a4b0*/  LDG.E R0, desc[UR38][R2.64+0x4] ;  /* 0x0000042602007981 */ /* 0x020ea4000c1e1900 */
[----:B--2---:R-:W-:-:S07]  /*a4c0*/  IMAD.IADD R0, R0, 0x1, -R5 ;  /* 0x0000000100007824 */ /* 0x004fce00078e0a05 */
.L_x_4180:
        /* <DEDUP_REMOVED lines=11> */
[----:B------:R-:W-:Y:S01]  /*a580*/  USHF.R.S32.HI UR6, URZ, 0x1f, UR12 ;  /* 0x0000001f3f067899 */ /* 0x000fe2000801140c */
[----:B------:R-:W-:Y:S01]  /*a590*/  IMAD.HI R2, R2, 0x66666667, RZ ;  /* 0x6666666702027827 */ /* 0x000fe200078e02ff */
[----:B------:R-:W-:Y:S02]  /*a5a0*/  UIMAD.WIDE.U32 UR10, UR13, UR8, URZ ;  /* 0x000000080d0a72a5 */ /* 0x000fe4000f8e003f */
[----:B------:R-:W-:Y:S02]  /*a5b0*/  UIMAD UR7, UR13, UR9, UR7 ;  /* 0x000000090d0772a4 */ /* 0x000fe4000f8e0207 */
[----:B------:R-:W-:Y:S01]  /*a5c0*/  UIADD3 UR8, UP1, UR4, UR10, URZ ;  /* 0x0000000a04087290 */ /* 0x000fe2000ff3e03f */
[----:B------:R-:W-:Y:S01]  /*a5d0*/  SHF.R.U32.HI R3, RZ, 0x1f, R2 ;  /* 0x0000001fff037819 */ /* 0x000fe20000011602 */
[----:B------:R-:W-:-:S02]  /*a5e0*/  UIADD3 UR7, UR11, UR7, URZ ;  /* 0x000000070b077290 */ /* 0x000fc4000fffe03f */
[----:B------:R-:W-:Y:S01]  /*a5f0*/  USEL UR6, UR6, URZ, !UP0 ;  /* 0x0000003f06067287 */ /* 0x000fe2000c000000 */
[----:B------:R-:W-:Y:S01]  /*a600*/  LEA.HI.SX32 R3, R2, R3, 0x1b ;  /* 0x0000000302037211 */ /* 0x000fe200078fdaff */
        /* <DEDUP_REMOVED lines=29> */
.L_x_4194:
        /* <DEDUP_REMOVED lines=21> */
.L_x_4183:
[----:B------:R-:W-:Y:S05]  /*a930*/  BSYNC B0 ;  /* 0x0000000000007941 */ /* 0x000fea0003800000 */
.L_x_4182:
        /* <DEDUP_REMOVED lines=13> */
.L_x_4185:
[----:B------:R-:W-:Y:S05]  /*aa10*/  BSYNC B0 ;  /* 0x0000000000007941 */ /* 0x000fea0003800000 */
.L_x_4184:
[----:B------:R-:W-:Y:S06]  /*aa20*/  BAR.ARV 0xa, 0xa0 ;  /* 0x0282800000007b1d */ /* 0x000fec0000002000 */
[----:B------:R-:W-:Y:S04]  /*aa30*/  BSSY B0, `(.L_x_4186) ;  /* 0x0000003000007945 */ /* 0x000fe80003800000 */
[----:B------:R-:W-:Y:S05]  /*aa40*/  @!P0 BRA `(.L_x_4187) ;  /* 0x0000000000048947 */ /* 0x000fea0003800000 */
[----:B------:R-:W-:-:S04]  /*aa50*/  DEPBAR.LE SB0, 0x0 ;  /* 0x000080000000791a */ /* 0x000fc80000000000 */
.L_x_4187:
[----:B------:R-:W-:Y:S05]  /*aa60*/  BSYNC B0 ;  /* 0x0000000000007941 */ /* 0x000fea0003800000 */
.L_x_4186:
        /* <DEDUP_REMOVED lines=13> */
.L_x_4189:
[----:B------:R-:W-:Y:S05]  /*ab40*/  BSYNC B0 ;  /* 0x0000000000007941 */ /* 0x000fea0003800000 */
.L_x_4188:
        /* <DEDUP_REMOVED lines=13> */
.L_x_4191:
[----:B------:R-:W-:Y:S05]  /*ac20*/  BSYNC B0 ;  /* 0x0000000000007941 */ /* 0x000fea0003800000 */
.L_x_4190:
[----:B------:R-:W-:Y:S01]  /*ac30*/  VIADD R0, R0, 0xfffffffe ;  /* 0xfffffffe00007836 */ /* 0x000fe20000000000 */
[----:B------:R-:W-:Y:S06]  /*ac40*/  BAR.ARV 0xa, 0xa0 ;  /* 0x0282800000007b1d */ /* 0x000fec0000002000 */
[----:B------:R-:W-:Y:S01]  /*ac50*/  BSSY B0, `(.L_x_4192) ;  /* 0x0000004000007945 */ /* 0x000fe20003800000 */
[----:B------:R-:W-:-:S03]  /*ac60*/  ISETP.NE.AND P1, PT, R0, RZ, PT ;  /* 0x000000ff0000720c */ /* 0x000fc60003f25270 */
[----:B------:R-:W-:Y:S10]  /*ac70*/  @!P0 BRA `(.L_x_4193) ;  /* 0x0000000000048947 */ /* 0x000ff40003800000 */
[----:B------:R-:W-:-:S04]  /*ac80*/  DEPBAR.LE SB0, 0x0 ;  /* 0x000080000000791a */ /* 0x000fc80000000000 */
.L_x_4193:
[----:B------:R-:W-:Y:S05]  /*ac90*/  BSYNC B0 ;  /* 0x0000000000007941 */ /* 0x000fea0003800000 */
.L_x_4192:
[----:B------:R-:W-:Y:S06]  /*aca0*/  BAR.ARV 0xb, 0xa0 ;  /* 0x02c2800000007b1d */ /* 0x000fec0000002000 */
[----:B------:R-:W-:Y:S02]  /*acb0*/  UIADD3 UR5, UR5, 0x2, URZ ;  /* 0x0000000205057890 */ /* 0x000fe4000fffe03f */
[----:B------:R-:W-:Y:S01]  /*acc0*/  UIADD3 UR4, UR4, 0x1, URZ ;  /* 0x0000000104047890 */ /* 0x000fe2000fffe03f */
[----:B------:R-:W-:Y:S11]  /*acd0*/  @P1 BRA `(.L_x_4194) ;  /* 0xfffffff800c01947 */ /* 0x000ff6000383ffff */
[----:B------:R-:W-:-:S12]  /*ace0*/  UIADD3 UR6, UR16, 0x5000, URZ ;  /* 0x0000500010067890 */ /* 0x000fd8000fffe03f */
.L_x_4181:
        /* <DEDUP_REMOVED lines=19> */
.L_x_4196:
[----:B------:R-:W-:Y:S05]  /*ae20*/  BSYNC B0 ;  /* 0x0000000000007941 */ /* 0x000fea0003800000 */
.L_x_4195:
        /* <DEDUP_REMOVED lines=19> */
.L_x_4198:
[----:B------:R-:W-:Y:S05]  /*af60*/  BSYNC B0 ;  /* 0x0000000000007941 */ /* 0x000fea0003800000 */
.L_x_4197:
[----:B------:R-:W-:Y:S06]  /*af70*/  BAR.ARV 0xa, 0xa0 ;  /* 0x0282800000007b1d */ /* 0x000fec0000002000 */
[----:B------:R-:W-:Y:S04]  /*af80*/  BSSY B0, `(.L_x_4199) ;  /* 0x0000003000007945 */ /* 0x000fe80003800000 */
[----:B------:R-:W-:Y:S05]  /*af90*/  @!P0 BRA `(.L_x_4200) ;  /* 0x0000000000048947 */ /* 0x000fea0003800000 */
[----:B------:R-:W-:-:S04]  /*afa0*/  DEPBAR.LE SB0, 0x0 ;  /* 0x000080000000791a */ /* 0x000fc80000000000 */
.L_x_4200:
[----:B------:R-:W-:Y:S05]  /*afb0*/  BSYNC B0 ;  /* 0x0000000000007941 */ /* 0x000fea0003800000 */
.L_x_4199:
[----:B------:R-:W-:Y:S06]  /*afc0*/  BAR.ARV 0xb, 0xa0 ;  /* 0x02c2800000007b1d */ /* 0x000fec0000002000 */
[----:B------:R-:W-:Y:S05]  /*afd0*/  BRA `(.L_x_4089) ;  /* 0x0000002000a87947 */ /* 0x000fea0003800000 */
.L_x_4176:
        /* <DEDUP_REMOVED lines=10> */
.L_x_4201:
        /* <DEDUP_REMOVED lines=10> */
.L_x_4203:
[----:B------:R-:W3:Y:S02]  /*b120*/  LDC R5, c[0x0][0x8bc] ;  /* 0x00022f00ff057b82 */ /* 0x000ee40000000800 */
.L_x_4202:
        /* <DEDUP_REMOVED lines=23> */
[----:B------:R-:W-:Y:S02]  /*b2a0*/  IMAD.MOV.U32 R5, RZ, RZ, RZ ;  /* 0x000000ffff057224 */ /* 0x000fe400078e00ff */
[----:B-1----:R-:W-:-:S05]  /*b2b0*/  @P0 IMAD.WIDE R2, R8, 0x4, R2 ;  /* 0x0000000408020825 */ /* 0x002fca00078e0202 */
[----:B------:R2:W5:Y:S01]  /*b2c0*/  @P0 LDG.E R5, desc[UR38][R2.64] ;  /* 0x0000002602050981 */ /* 0x000562000c1e1900 */
[----:B------:R-:W-:Y:S01]  /*b2d0*/  ULDC UR4, c[0x0][0x280] ;  /* 0x0000a00000047ab9 */ /* 0x000fe20000000800 */
[----:B--2---:R-:W-:-:S04]  /*b2e0*/  @P2 IMAD.WIDE R2, R8, 0x4, R12 ;  /* 0x0000000408022825 */ /* 0x004fc800078e020c */
[----:B------:R-:W-:Y:S01]  /*b2f0*/  IMAD.U32 R4, RZ, RZ, UR4 ;  /* 0x00000004ff047e24 */ /* 0x000fe2000f8e00ff */
[----:B------:R-:W-:-:S05]  /*b300*/  VOTEU.ANY UP0, P1 ;  /* 0x00000000003f7886 */ /* 0x000fca0000800100 */
[----:B------:R1:W5:Y:S02]  /*b310*/  @P2 LDG.E R4, desc[UR38][R2.64] ;  /* 0x0000002602042981 */ /* 0x000364000c1e1900 */
[----:B-1----:R-:W-:Y:S01]  /*b320*/  CS2R R2, SRZ ;  /* 0x0000000000027805 */ /* 0x002fe2000001ff00 */
[----:B---3--:R-:W-:-:S04]  /*b330*/  @P1 IMAD R9, R8, 0x50, R9 ;  /* 0x0000005008091824 */ /* 0x008fc800078e0209 */
[----:B------:R-:W-:-:S05]  /*b340*/  @P1 IMAD.HI R9, R9, 0x66666667, RZ ;  /* 0x6666666709091827 */ /* 0x000fca00078e02ff */
[----:B------:R-:W-:-:S04]  /*b350*/  @P1 SHF.R.U32.HI R12, RZ, 0x1f, R9 ;  /* 0x0000001fff0c1819 */ /* 0x000fc80000011609 */
[----:B------:R-:W-:-:S05]  /*b360*/  @P1 LEA.HI.SX32 R12, R9, R12, 0x1b ;  /* 0x0000000c090c1211 */ /* 0x000fca00078fdaff */
[----:B------:R-:W-:Y:S01]  /*b370*/  @P1 IMAD R12, R12, 0x50, RZ ;  /* 0x000000500c0c1824 */ /* 0x000fe200078e02ff */
[----:B----4-:R-:W-:-:S04]  /*b380*/  @P1 R2UR UR4, R15 ;  /* 0x000000000f0412ca */ /* 0x010fc800000e0000 */
[--C-:B------:R-:W-:Y:S01]  /*b390*/  @P1 SHF.R.S32.HI R9, RZ, 0x1f, R12.reuse ;  /* 0x0000001fff091819 */ /* 0x100fe2000001140c */
[----:B------:R-:W-:-:S04]  /*b3a0*/  @P1 IMAD.MOV.U32 R2, RZ, RZ, R12 ;  /* 0x000000ffff021224 */ /* 0x000fc800078e000c */
[----:B------:R-:W-:Y:S01]  /*b3b0*/  @P1 IMAD.MOV.U32 R3, RZ, RZ, R9 ;  /* 0x000000ffff031224 */ /* 0x000fe200078e0009 */
[----:B------:R-:W-:Y:S06]  /*b3c0*/  @P2 BRA `(.L_x_4205) ;  /* 0x0000000000102947 */ /* 0x000fec0003800000 */
[----:B------:R-:W-:Y:S05]  /*b3d0*/  @!P1 BRA `(.L_x_4205) ;  /* 0x00000000000c9947 */ /* 0x000fea0003800000 */
[----:B------:R-:W2:Y:S04]  /*b3e0*/  LDG.E R9, desc[UR38][R6.64] ;  /* 0x0000002606097981 */ /* 0x000ea8000c1e1900 */
[----:B-----5:R-:W2:Y:S02]  /*b3f0*/  LDG.E R4, desc[UR38][R6.64+0x4] ;  /* 0x0000042606047981 */ /* 0x020ea4000c1e1900 */
[----:B--2---:R-:W-:-:S07]  /*b400*/  IMAD.IADD R4, R4, 0x1, -R9 ;  /* 0x0000000104047824 */ /* 0x004fce00078e0a09 */
.L_x_4205:
        /* <DEDUP_REMOVED lines=66> */
.L_x_4235:
        /* <DEDUP_REMOVED lines=9> */
.L_x_4208:
        /* <DEDUP_REMOVED lines=65> */
[C---:B------:R-:W-:Y:S01]  /*bcd0*/  VIADD R0, R4.reuse, 0x4f ;  /* 0x0000004f04007836 */ /* 0x040fe20000000000 */
[----:B------:R-:W1:Y:S01]  /*bce0*/  S2R R13, SR_TID.X ;  /* 0x00000000000d7919 */ /* 0x000e620000002100 */
[----:B------:R-:W-:Y:S01]  /*bcf0*/  ISETP.GE.AND P1, PT, R4, 0xa1, PT ;  /* 0x000000a10400780c */ /* 0x000fe20003f26270 */
[----:B------:R-:W-:Y:S02]  /*bd00*/  IMAD.MOV.U32 R10, RZ, RZ, 0x1 ;  /* 0x00000001ff0a7424 */ /* 0x000fe400078e00ff */
[----:B------:R-:W-:-:S04]  /*bd10*/  IMAD.HI R0, R0, 0x66666667, RZ ;  /* 0x6666666700007827 */ /* 0x000fc800078e02ff */
[----:B------:R-:W-:Y:S01]  /*bd20*/  IMAD.MOV.U32 R19, RZ, RZ, RZ ;  /* 0x000000ffff137224 */ /* 0x000fe200078e00ff */
[----:B------:R-:W-:-:S04]  /*bd30*/  SHF.R.U32.HI R5, RZ, 0x1f, R0 ;  /* 0x0000001fff057819 */ /* 0x000fc80000011600 */
[----:B------:R-:W-:Y:S01]  /*bd40*/  LEA.HI.SX32 R5, R0, R5, 0x1b ;  /* 0x0000000500057211 */ /* 0x000fe200078fdaff */
[----:B------:R-:W-:-:S05]  /*bd50*/  IMAD.MOV.U32 R0, RZ, RZ, 0x1 ;  /* 0x00000001ff007424 */ /* 0x000fca00078e00ff */
[----:B------:R-:W-:Y:S01]  /*bd60*/  VIADDMNMX R18, R5, -R0, 0x1, !PT ;  /* 0x0000000105127446 */ /* 0x000fe20007800900 */
[----:B------:R-:W-:Y:S02]  /*bd70*/  IMAD.MOV.U32 R0, RZ, RZ, RZ ;  /* 0x000000ffff007224 */ /* 0x000fe400078e00ff */
[----:B------:R-:W-:Y:S01]  /*bd80*/  IMAD.MOV.U32 R5, RZ, RZ, RZ ;  /* 0x000000ffff057224 */ /* 0x000fe200078e00ff */
[----:B------:R-:W-:-:S05]  /*bd90*/  LOP3.LUT R4, R18, 0x1, RZ, 0xc0, !PT ;  /* 0x0000000112047812 */ /* 0x000fca00078ec0ff */
[----:B------:R2:W-:Y:S01]  /*bda0*/  STL [R1], R4 ;  /* 0x0000000401007387 */ /* 0x0005e20000100800 */
[----:B-1----:R-:W-:Y:S01]  /*bdb0*/  LOP3.LUT R20, R13, 0x1f, RZ, 0xc0, !PT ;  /* 0x0000001f0d147812 */ /* 0x002fe200078ec0ff */
[----:B------:R-:W-:Y:S06]  /*bdc0*/  @!P1 BRA `(.L_x_4210) ;  /* 0x00000008007c9947 */ /* 0x000fec0003800000 */
[----:B------:R-:W-:Y:S02]  /*bdd0*/  IMAD.IADD R18, R18, 0x1, -R4 ;  /* 0x0000000112127824 */ /* 0x000fe400078e0a04 */
[----:B------:R-:W-:Y:S02]  /*bde0*/  IMAD.MOV.U32 R19, RZ, RZ, RZ ;  /* 0x000000ffff137224 */ /* 0x000fe400078e00ff */
[----:B------:R-:W-:-:S07]  /*bdf0*/  IMAD.MOV.U32 R10, RZ, RZ, 0x1 ;  /* 0x00000001ff0a7424 */ /* 0x000fce00078e00ff */
.L_x_4219:
[----:B------:R-:W-:-:S04]  /*be00*/  SHF.L.U32 R21, R10, 0x1f, RZ ;  /* 0x0000001f0a157819 */ /* 0x000fc800000006ff */
[----:B-1----:R-:W1:Y:S02]  /*be10*/  SYNCS.PHASECHK.TRANS64.TRYWAIT P1, [R12+URZ+0x38840], R21 ;  /* 0x038840150c0075a7 */ /* 0x002e64000802017f */
[----:B-12--5:R-:W-:Y:S05]  /*be20*/  @!P1 BRA `(.L_x_4211) ;  /* 0x0000001400949947 */ /* 0x026fea0003800000 */
.L_x_4236:
[----:B------:R-:W-:Y:S05]  /*be30*/  @P0 BRA `(.L_x_4212) ;  /* 0x0000000000140947 */ /* 0x000fea0003800000 */
[----:B------:R-:W-:Y:S01]  /*be40*/  ISETP.NE.AND P1, PT, R20, RZ, PT ;  /* 0x000000ff1400720c */ /* 0x000fe20003f25270 */
[----:B------:R-:W-:-:S04]  /*be50*/  IMAD.MOV.U32 R3, RZ, RZ, 0x5140 ;  /* 0x00005140ff037424 */ /* 0x000fc800078e00ff */
[----:B------:R3:W-:Y:S08]  /*be60*/  SYNCS.ARRIVE.TRANS64 RZ, [R12+URZ+0x38830], R3 ;  /* 0x038830030cff79a7 */ /* 0x0007f0000800003f */
[----:B------:R-:W-:Y:S05]  /*be70*/  @!P1 BRA `(.L_x_4212) ;  /* 0x0000000000049947 */ /* 0x000fea0003800000 */
[----:B------:R-:W-:Y:S01]  /*be80*/  BPT.TRAP 0x1 ;  /* 0x000000040000795c */ /* 0x000fe20000300000 */
.L_x_4212:
        /* <DEDUP_REMOVED lines=37> */
.L_x_4237:
[----:B------:R-:W-:Y:S05]  /*c0e0*/  @P0 BRA `(.L_x_4214) ;  /* 0x0000000000140947 */ /* 0x000fea0003800000 */
[----:B------:R-:W-:Y:S01]  /*c0f0*/  ISETP.NE.AND P1, PT, R20, RZ, PT ;  /* 0x000000ff1400720c */ /* 0x000fe20003f25270 */
[----:B------:R-:W-:-:S04]  /*c100*/  IMAD.MOV.U32 R2, RZ, RZ, 0x5140 ;  /* 0x00005140ff027424 */ /* 0x000fc800078e00ff */
[----:B------:R3:W-:Y:S08]  /*c110*/  SYNCS.ARRIVE.TRANS64 RZ, [R12+URZ+0x38818], R2 ;  /* 0x038818020cff79a7 */ /* 0x0007f0000800003f */
[----:B------:R-:W-:Y:S05]  /*c120*/  @!P1 BRA `(.L_x_4214) ;  /* 0x0000000000049947 */ /* 0x000fea0003800000 */
[----:B------:R-:W-:Y:S01]  /*c130*/  BPT.TRAP 0x1 ;  /* 0x000000040000795c */ /* 0x000fe20000300000 */
.L_x_4214:
        /* <DEDUP_REMOVED lines=29> */
.L_x_4238:
        /* <DEDUP_REMOVED lines=9> */
.L_x_4216:
        /* <DEDUP_REMOVED lines=31> */
.L_x_4240:
[----:B------:R-:W-:Y:S05]  /*c590*/  @P0 BRA `(.L_x_4218) ;  /* 0x0000000000140947 */ /* 0x000fea0003800000 */
[----:B------:R-:W-:Y:S01]  /*c5a0*/  ISETP.NE.AND P1, PT, R20, RZ, PT ;  /* 0x000000ff1400720c */ /* 0x000fe20003f25270 */
[----:B-1----:R-:W-:-:S04]  /*c5b0*/  IMAD.MOV.U32 R5, RZ, RZ, 0x5140 ;  /* 0x00005140ff057424 */ /* 0x002fc800078e00ff */
[----:B------:R2:W-:Y:S08]  /*c5c0*/  SYNCS.ARRIVE.TRANS64 RZ, [R12+URZ+0x38810], R5 ;  /* 0x038810050cff79a7 */ /* 0x0005f0000800003f */
[----:B------:R-:W-:Y:S05]  /*c5d0*/  @!P1 BRA `(.L_x_4218) ;  /* 0x0000000000049947 */ /* 0x000fea0003800000 */
[----:B------:R-:W-:Y:S01]  /*c5e0*/  BPT.TRAP 0x1 ;  /* 0x000000040000795c */ /* 0x000fe20000300000 */
.L_x_4218:
        /* <DEDUP_REMOVED lines=17> */
[----:B------:R-:W-:Y:S02]  /*c700*/  UIADD3 UR27, UR10, UR35, URZ ;  /* 0x000000230a1b7290 */ /* 0x000fe4000fffe03f */
        /* <DEDUP_REMOVED lines=11> */
.L_x_4210:
[----:B--2---:R-:W2:Y:S02]  /*c7c0*/  LDL.LU R4, [R1] ;  /* 0x0000000001047983 */ /* 0x004ea40000300800 */
[----:B--2---:R-:W-:-:S13]  /*c7d0*/  ISETP.NE.AND P1, PT, R4, RZ, PT ;  /* 0x000000ff0400720c */ /* 0x004fda0003f25270 */
[----:B------:R-:W-:Y:S05]  /*c7e0*/  @!P1 BRA `(.L_x_4209) ;  /* 0x0000000400309947 */ /* 0x000fea0003800000 */
[----:B------:R-:W-:-:S04]  /*c7f0*/  SHF.L.U32 R13, R10, 0x1f, RZ ;  /* 0x0000001f0a0d7819 */ /* 0x000fc800000006ff */
[----:B------:R-:W1:Y:S02]  /*c800*/  SYNCS.PHASECHK.TRANS64.TRYWAIT P1, [R12+URZ+0x38840], R13 ;  /* 0x0388400d0c0075a7 */ /* 0x000e64000802017f */
[----:B-1----:R-:W-:Y:S05]  /*c810*/  @!P1 BRA `(.L_x_4220) ;  /* 0x0000000c006c9947 */ /* 0x002fea0003800000 */
.L_x_4241:
[----:B------:R-:W-:Y:S05]  /*c820*/  @P0 BRA `(.L_x_4221) ;  /* 0x0000000000140947 */ /* 0x000fea0003800000 */
[----:B------:R-:W-:Y:S01]  /*c830*/  ISETP.NE.AND P1, PT, R20, RZ, PT ;  /* 0x000000ff1400720c */ /* 0x000fe20003f25270 */
[----:B------:R-:W-:-:S04]  /*c840*/  IMAD.MOV.U32 R5, RZ, RZ, 0x5140 ;  /* 0x00005140ff057424 */ /* 0x000fc800078e00ff */
[----:B------:R2:W-:Y:S08]  /*c850*/  SYNCS.ARRIVE.TRANS64 RZ, [R12+URZ+0x38830], R5 ;  /* 0x038830050cff79a7 */ /* 0x0005f0000800003f */
[----:B------:R-:W-:Y:S05]  /*c860*/  @!P1 BRA `(.L_x_4221) ;  /* 0x0000000000049947 */ /* 0x000fea0003800000 */
[----:B------:R-:W-:Y:S01]  /*c870*/  BPT.TRAP 0x1 ;  /* 0x000000040000795c */ /* 0x000fe20000300000 */
.L_x_4221:
[----:B--2---:R-:W2:Y:S01]  /*c880*/  LDC.64 R4, c[0x0][0x728] ;  /* 0x0001ca00ff047b82 */ /* 0x004ea20000000a00 */
[----:B------:R-:W-:Y:S01]  /*c890*/  IMAD R19, R19, 0x50, RZ ;  /* 0x0000005013137824 */ /* 0x000fe200078e02ff */
        /* <DEDUP_REMOVED lines=32> */
.L_x_4242:
[----:B------:R-:W-:Y:S05]  /*caa0*/  @P0 BRA `(.L_x_4223) ;  /* 0x0000000000140947 */ /* 0x000fea0003800000 */
[----:B------:R-:W-:Y:S01]  /*cab0*/  ISETP.NE.AND P0, PT, R20, RZ, PT ;  /* 0x000000ff1400720c */ /* 0x000fe20003f05270 */
[----:B------:R-:W-:-:S04]  /*cac0*/  IMAD.MOV.U32 R5, RZ, RZ, 0x5140 ;  /* 0x00005140ff057424 */ /* 0x000fc800078e00ff */
[----:B------:R3:W-:Y:S08]  /*cad0*/  SYNCS.ARRIVE.TRANS64 RZ, [R12+URZ+0x38818], R5 ;  /* 0x038818050cff79a7 */ /* 0x0007f0000800003f */
[----:B------:R-:W-:Y:S05]  /*cae0*/  @!P0 BRA `(.L_x_4223) ;  /* 0x0000000000048947 */ /* 0x000fea0003800000 */
[----:B------:R-:W-:Y:S01]  /*caf0*/  BPT.TRAP 0x1 ;  /* 0x000000040000795c */ /* 0x000fe20000300000 */
.L_x_4223:
        /* <DEDUP_REMOVED lines=27> */
.L_x_4209:
[----:B-----5:R-:W-:Y:S01]  /*ccb0*/  IMAD R4, R0, 0x8, R12 ;  /* 0x0000000800047824 */ /* 0x020fe200078e020c */
[----:B------:R-:W-:Y:S01]  /*ccc0*/  SHF.L.U32 R3, R10, 0x1f, RZ ;  /* 0x0000001f0a037819 */ /* 0x000fe200000006ff */
[----:B------:R-:W3:Y:S03]  /*ccd0*/  S2R R2, SR_TID.X ;  /* 0x0000000000027919 */ /* 0x000ee60000002100 */
[----:B------:R-:W4:Y:S01]  /*cce0*/  SYNCS.PHASECHK.TRANS64.TRYWAIT P0, [R4+URZ+0x38840], R3 ;  /* 0x03884003040075a7 */ /* 0x000f22000800017f */
[----:B---3--:R-:W-:-:S04]  /*ccf0*/  LOP3.LUT R2, R2, 0x7f, RZ, 0xc0, !PT ;  /* 0x0000007f02027812 */ /* 0x008fc800078ec0ff */
[----:B------:R-:W-:Y:S01]  /*cd00*/  ISETP.NE.AND P1, PT, R2, RZ, PT ;  /* 0x000000ff0200720c */ /* 0x000fe20003f25270 */
[----:B----4-:R-:W-:-:S12]  /*cd10*/  @!P0 BRA `(.L_x_4224) ;  /* 0x0000000800548947 */ /* 0x010fd80003800000 */
.L_x_4243:
[----:B------:R-:W-:Y:S05]  /*cd20*/  @P1 BRA `(.L_x_4225) ;  /* 0x0000000000181947 */ /* 0x000fea0003800000 */
[----:B------:R-:W4:Y:S01]  /*cd30*/  S2R R2, SR_TID.X ;  /* 0x0000000000027919 */ /* 0x000f220000002100 */
[----:B---3--:R-:W-:-:S04]  /*cd40*/  IMAD.MOV.U32 R3, RZ, RZ, 0x5140 ;  /* 0x00005140ff037424 */ /* 0x008fc800078e00ff */
[----:B------:R3:W-:Y:S01]  /*cd50*/  SYNCS.ARRIVE.TRANS64 RZ, [R4+URZ+0x38830], R3 ;  /* 0x0388300304ff79a7 */ /* 0x0007e2000800003f */
[----:B----4-:R-:W-:-:S13]  /*cd60*/  LOP3.LUT P0, RZ, R2, 0x1f, RZ, 0xc0, !PT ;  /* 0x0000001f02ff7812 */ /* 0x010fda000780c0ff */
[----:B---3--:R-:W-:Y:S05]  /*cd70*/  @!P0 BRA `(.L_x_4225) ;  /* 0x0000000000048947 */ /* 0x008fea0003800000 */
[----:B------:R-:W-:Y:S01]  /*cd80*/  BPT.TRAP 0x1 ;  /* 0x000000040000795c */ /* 0x000fe20000300000 */
.L_x_4225:
        /* <DEDUP_REMOVED lines=41> */
.L_x_4206:
[----:B------:R-:W-:Y:S05]  /*d020*/  BSYNC B0 ;  /* 0x0000000000007941 */ /* 0x000fea0003800000 */
.L_x_4204:
[----:B------:R-:W-:-:S03]  /*d030*/  UMOV UR6, 0xffffffff ;  /* 0xffffffff00067882 */ /* 0x000fc60000000000 */
[----:B------:R-:W-:Y:S05]  /*d040*/  BRA.DIV UR6, `(.L_x_4226) ;  /* 0x00000006069c7947 */ /* 0x000fea000b800000 */
[----:B------:R-:W-:-:S13]  /*d050*/  ELECT P6, URZ, PT ;  /* 0x00000000003f782f */ /* 0x000fda00038c0000 */
.L_x_4246:
[----:B------:R-:W-:Y:S05]  /*d060*/  @!P6 BRA `(.L_x_4089) ;  /* 0x000000000084e947 */ /* 0x000fea0003800000 */
[----:B------:R-:W3:Y:S02]  /*d070*/  LDL.LU R2, [R1+0x8] ;  /* 0x0000080001027983 */ /* 0x000ee40000300800 */
[----:B---3--:R-:W-:-:S04]  /*d080*/  LOP3.LUT R2, R2, 0x2, RZ, 0xfc, !PT ;  /* 0x0000000202027812 */ /* 0x008fc800078efcff */
[----:B------:R-:W-:-:S13]  /*d090*/  ISETP.NE.AND P2, PT, R2, 0x3, PT ;  /* 0x000000030200780c */ /* 0x000fda0003f45270 */
[----:B------:R-:W-:Y:S05]  /*d0a0*/  @!P2 BRA `(.L_x_4227) ;  /* 0x000000000004a947 */ /* 0x000fea0003800000 */
[----:B--2---:R-:W-:Y:S01]  /*d0b0*/  BPT.TRAP 0x1 ;  /* 0x000000040000795c */ /* 0x004fe20000300000 */
.L_x_4227:
        /* <DEDUP_REMOVED lines=15> */
.L_x_4247:
[----:B------:R-:W3:Y:S02]  /*d1b0*/  SYNCS.PHASECHK.TRANS64.TRYWAIT P0, [R11+URZ], R2 ;  /* 0x000000020b0075a7 */ /* 0x000ee4000800017f */
[----:B---3--:R-:W-:Y:S05]  /*d1c0*/  @!P0 BRA `(.L_x_4229) ;  /* 0x0000000400708947 */ /* 0x008fea0003800000 */
.L_x_4248:
[----:B------:R-:W-:Y:S05]  /*d1d0*/  @!P2 BRA `(.L_x_4230) ;  /* 0x000000000004a947 */ /* 0x000fea0003800000 */
[----:B--2---:R-:W-:Y:S01]  /*d1e0*/  BPT.TRAP 0x1 ;  /* 0x000000040000795c */ /* 0x004fe20000300000 */
.L_x_4230:
[----:B------:R-:W-:-:S04]  /*d1f0*/  VIADD R0, R6, 0x38840 ;  /* 0x0003884006007836 */ /* 0x000fc80000000000 */
[----:B------:R-:W-:-:S04]  /*d200*/  IMAD R9, R9, 0x8, R0 ;  /* 0x0000000809097824 */ /* 0x000fc800078e0200 */
[----:B------:R-:W4:Y:S02]  /*d210*/  SYNCS.PHASECHK.TRANS64.TRYWAIT P0, [R9+URZ], R4 ;  /* 0x00000004090075a7 */ /* 0x000f24000800017f */
[----:B----4-:R-:W-:Y:S05]  /*d220*/  @!P0 BRA `(.L_x_4231) ;  /* 0x00000004006c8947 */ /* 0x010fea0003800000 */
.L_x_4249:
[----:B------:R-:W-:-:S07]  /*d230*/  IMAD R3, R3, 0x8, R0 ;  /* 0x0000000803037824 */ /* 0x000fce00078e0200 */
.L_x_4232:
[----:B------:R1:W1:Y:S02]  /*d240*/  SYNCS.PHASECHK.TRANS64.TRYWAIT P0, [R3+URZ], R2 ;  /* 0x00000002030075a7 */ /* 0x000264000800017f */
[----:B-1----:R-:W-:Y:S05]  /*d250*/  @!P0 NANOSLEEP.SYNCS 0x989680 ;  /* 0x009896800000895d */ /* 0x002fea0003900000 */
[----:B------:R-:W1:Y:S02]  /*d260*/  @!P0 SYNCS.PHASECHK.TRANS64 P0, [R3+URZ], R2 ;  /* 0x00000002030085a7 */ /* 0x000e64000800007f */
[----:B-1----:R-:W-:Y:S05]  /*d270*/  @!P0 BRA `(.L_x_4232) ;  /* 0xfffffffc00f08947 */ /* 0x002fea000383ffff */
.L_x_4089:
[----:B--2---:R-:W-:Y:S05]  /*d280*/  BSYNC B6 ;  /* 0x0000000000067941 */ /* 0x004fea0003800000 */
.L_x_4083:
[----:B------:R-:W-:Y:S05]  /*d290*/  EXIT ;  /* 0x000000000000794d */ /* 0x000fea0003800000 */
.L_x_4099:
[----:B------:R-:W-:Y:S02]  /*d2a0*/  IMAD.MOV.U32 R12, RZ, RZ, RZ ;  /* 0x000000ffff0c7224 */ /* 0x000fe400078e00ff */
[----:B------:R-:W-:Y:S02]  /*d2b0*/  IMAD.MOV.U32 R11, RZ, RZ, 0x1f ;  /* 0x0000001fff0b7424 */ /* 0x000fe400078e00ff */
[----:B------:R-:W-:-:S07]  /*d2c0*/  IMAD.MOV.U32 R15, RZ, RZ, -0x1 ;  /* 0xffffffffff0f7424 */ /* 0x000fce00078e00ff */
[----:B------:R-:W-:Y:S05]  /*d2d0*/  WARPSYNC.COLLECTIVE R15, `(.L_x_4233) ;  /* 0x000000000f087348 */ /* 0x000fea0003c00000 */
[----:B------:R1:W2:Y:S02]  /*d2e0*/  SHFL.IDX P6, R14, R13, R12, R11 ;  /* 0x0000000c0d0e7389 */ /* 0x0002a400000c000b */
[----:B-12---:R-:W-:Y:S01]  /*d2f0*/  ENDCOLLECTIVE ;  /* 0x000000000000791b */ /* 0x006fe20003800000 */
.L_x_4233:
[----:B------:R-:W-:Y:S05]  /*d300*/  BRA `(.L_x_4234) ;  /* 0xffffff4000247947 */ /* 0x000fea000383ffff */
.L_x_4101:
        /* <DEDUP_REMOVED lines=8> */
.L_x_4105:
[----:B---3--:R3:W4:Y:S02]  /*d390*/  SYNCS.PHASECHK.TRANS64.TRYWAIT P1, [R3+URZ+0x38810], R154 ;  /* 0x0388109a030075a7 */ /* 0x008724000802017f */
[----:B----4-:R-:W-:Y:S05]  /*d3a0*/  @!P1 NANOSLEEP.SYNCS 0x989680 ;  /* 0x009896800000995d */ /* 0x010fea0003900000 */
[----:B------:R-:W4:Y:S02]  /*d3b0*/  @!P1 SYNCS.PHASECHK.TRANS64 P1, [R3+URZ+0x38810], R154 ;  /* 0x0388109a030095a7 */ /* 0x000f24000802007f */
[----:B----4-:R-:W-:Y:S05]  /*d3c0*/  @!P1 BRA `(.L_x_4105) ;  /* 0xfffffffc00f09947 */ /* 0x010fea000383ffff */
[----:B------:R-:W-:Y:S05]  /*d3d0*/  BRA `(.L_x_4104) ;  /* 0xffffff4800287947 */ /* 0x000fea000383ffff */
.L_x_4109:
[----:B------:R1:W1:Y:S02]  /*d3e0*/  SYNCS.PHASECHK.TRANS64.TRYWAIT P1, [R3+URZ+0x38830], R154 ;  /* 0x0388309a030075a7 */ /* 0x000264000802017f */
[----:B-1----:R-:W-:Y:S05]  /*d3f0*/  @!P1 NANOSLEEP.SYNCS 0x989680 ;  /* 0x009896800000995d */ /* 0x002fea0003900000 */
[----:B------:R-:W1:Y:S02]  /*d400*/  @!P1 SYNCS.PHASECHK.TRANS64 P1, [R3+URZ+0x38830], R154 ;  /* 0x0388309a030095a7 */ /* 0x000e64000802007f */
[----:B-1----:R-:W-:Y:S05]  /*d410*/  @!P1 BRA `(.L_x_4109) ;  /* 0xfffffffc00f09947 */ /* 0x002fea000383ffff */
[----:B------:R-:W-:Y:S05]  /*d420*/  BRA `(.L_x_4108) ;  /* 0xffffff5800b47947 */ /* 0x000fea000383ffff */
.L_x_4207:
[----:B-1----:R1:W2:Y:S02]  /*d430*/  SYNCS.PHASECHK.TRANS64.TRYWAIT P1, [R12+URZ+0x38820], R3 ;  /* 0x038820030c0075a7 */ /* 0x0022a4000802017f */
[----:B--2---:R-:W-:Y:S05]  /*d440*/  @!P1 NANOSLEEP.SYNCS 0x989680 ;  /* 0x009896800000995d */ /* 0x004fea0003900000 */
[----:B------:R-:W2:Y:S02]  /*d450*/  @!P1 SYNCS.PHASECHK.TRANS64 P1, [R12+URZ+0x38820], R3 ;  /* 0x038820030c0095a7 */ /* 0x000ea4000802007f */
[----:B--2---:R-:W-:Y:S05]  /*d460*/  @!P1 BRA `(.L_x_4207) ;  /* 0xfffffffc00f09947 */ /* 0x004fea000383ffff */
[----:B------:R-:W-:Y:S05]  /*d470*/  BRA `(.L_x_4235) ;  /* 0xffffffe000ec7947 */ /* 0x000fea000383ffff */
.L_x_4211:
[----:B-1----:R1:W3:Y:S02]  /*d480*/  SYNCS.PHASECHK.TRANS64.TRYWAIT P1, [R12+URZ+0x38840], R21 ;  /* 0x038840150c0075a7 */ /* 0x0022e4000802017f */
[----:B---3--:R-:W-:Y:S05]  /*d490*/  @!P1 NANOSLEEP.SYNCS 0x989680 ;  /* 0x009896800000995d */ /* 0x008fea0003900000 */
[----:B------:R-:W3:Y:S02]  /*d4a0*/  @!P1 SYNCS.PHASECHK.TRANS64 P1, [R12+URZ+0x38840], R21 ;  /* 0x038840150c0095a7 */ /* 0x000ee4000802007f */
[----:B---3--:R-:W-:Y:S05]  /*d4b0*/  @!P1 BRA `(.L_x_4211) ;  /* 0xfffffffc00f09947 */ /* 0x008fea000383ffff */
[----:B------:R-:W-:Y:S05]  /*d4c0*/  BRA `(.L_x_4236) ;  /* 0xffffffe800587947 */ /* 0x000fea000383ffff */
.L_x_4213:
[----:B--2---:R2:W3:Y:S02]  /*d4d0*/  SYNCS.PHASECHK.TRANS64.TRYWAIT P1, [R12+URZ+0x38828], R21 ;  /* 0x038828150c0075a7 */ /* 0x0044e4000802017f */
[----:B---3--:R-:W-:Y:S05]  /*d4e0*/  @!P1 NANOSLEEP.SYNCS 0x989680 ;  /* 0x009896800000995d */ /* 0x008fea0003900000 */
[----:B------:R-:W3:Y:S02]  /*d4f0*/  @!P1 SYNCS.PHASECHK.TRANS64 P1, [R12+URZ+0x38828], R21 ;  /* 0x038828150c0095a7 */ /* 0x000ee4000802007f */
[----:B---3--:R-:W-:Y:S05]  /*d500*/  @!P1 BRA `(.L_x_4213) ;  /* 0xfffffffc00f09947 */ /* 0x008fea000383ffff */
[----:B------:R-:W-:Y:S05]  /*d510*/  BRA `(.L_x_4237) ;  /* 0xffffffe800f07947 */ /* 0x000fea000383ffff */
.L_x_4215:
[----:B---3--:R3:W4:Y:S02]  /*d520*/  SYNCS.PHASECHK.TRANS64.TRYWAIT P1, [R12+URZ+0x38848], R21 ;  /* 0x038848150c0075a7 */ /* 0x008724000802017f */
[----:B----4-:R-:W-:Y:S05]  /*d530*/  @!P1 NANOSLEEP.SYNCS 0x989680 ;  /* 0x009896800000995d */ /* 0x010fea0003900000 */
[----:B------:R-:W4:Y:S02]  /*d540*/  @!P1 SYNCS.PHASECHK.TRANS64 P1, [R12+URZ+0x38848], R21 ;  /* 0x038848150c0095a7 */ /* 0x000f24000802007f */
[----:B----4-:R-:W-:Y:S05]  /*d550*/  @!P1 BRA `(.L_x_4215) ;  /* 0xfffffffc00f09947 */ /* 0x010fea000383ffff */
[----:B------:R-:W-:Y:S05]  /*d560*/  BRA `(.L_x_4238) ;  /* 0xffffffec00687947 */ /* 0x000fea000383ffff */
.L_x_4217:
[----:B------:R-:W-:-:S07]  /*d570*/  SHF.L.U32 R5, R10, 0x1f, RZ ;  /* 0x0000001f0a057819 */ /* 0x000fce00000006ff */
.L_x_4239:
[----:B-1----:R1:W2:Y:S02]  /*d580*/  SYNCS.PHASECHK.TRANS64.TRYWAIT P1, [R12+URZ+0x38820], R5 ;  /* 0x038820050c0075a7 */ /* 0x0022a4000802017f */
[----:B--2---:R-:W-:Y:S05]  /*d590*/  @!P1 NANOSLEEP.SYNCS 0x989680 ;  /* 0x009896800000995d */ /* 0x004fea0003900000 */
[----:B------:R-:W2:Y:S02]  /*d5a0*/  @!P1 SYNCS.PHASECHK.TRANS64 P1, [R12+URZ+0x38820], R5 ;  /* 0x038820050c0095a7 */ /* 0x000ea4000802007f */
[----:B--2---:R-:W-:Y:S05]  /*d5b0*/  @!P1 BRA `(.L_x_4239) ;  /* 0xfffffffc00f09947 */ /* 0x004fea000383ffff */
[----:B------:R-:W-:Y:S05]  /*d5c0*/  BRA `(.L_x_4240) ;  /* 0xffffffec00f07947 */ /* 0x000fea000383ffff */
.L_x_4220:
[----:B-1----:R1:W2:Y:S02]  /*d5d0*/  SYNCS.PHASECHK.TRANS64.TRYWAIT P1, [R12+URZ+0x38840], R13 ;  /* 0x0388400d0c0075a7 */ /* 0x0022a4000802017f */
[----:B--2---:R-:W-:Y:S05]  /*d5e0*/  @!P1 NANOSLEEP.SYNCS 0x989680 ;  /* 0x009896800000995d */ /* 0x004fea0003900000 */
[----:B------:R-:W2:Y:S02]  /*d5f0*/  @!P1 SYNCS.PHASECHK.TRANS64 P1, [R12+URZ+0x38840], R13 ;  /* 0x0388400d0c0095a7 */ /* 0x000ea4000802007f */
[----:B--2---:R-:W-:Y:S05]  /*d600*/  @!P1 BRA `(.L_x_4220) ;  /* 0xfffffffc00f09947 */ /* 0x004fea000383ffff */
[----:B------:R-:W-:Y:S05]  /*d610*/  BRA `(.L_x_4241) ;  /* 0xfffffff000807947 */ /* 0x000fea000383ffff */
.L_x_4222:
[----:B--2---:R2:W3:Y:S02]  /*d620*/  SYNCS.PHASECHK.TRANS64.TRYWAIT P1, [R12+URZ+0x38828], R13 ;  /* 0x0388280d0c0075a7 */ /* 0x0044e4000802017f */
[----:B---3--:R-:W-:Y:S05]  /*d630*/  @!P1 NANOSLEEP.SYNCS 0x989680 ;  /* 0x009896800000995d */ /* 0x008fea0003900000 */
[----:B------:R-:W3:Y:S02]  /*d640*/  @!P1 SYNCS.PHASECHK.TRANS64 P1, [R12+URZ+0x38828], R13 ;  /* 0x0388280d0c0095a7 */ /* 0x000ee4000802007f */
[----:B---3--:R-:W-:Y:S05]  /*d650*/  @!P1 BRA `(.L_x_4222) ;  /* 0xfffffffc00f09947 */ /* 0x008fea000383ffff */
[----:B------:R-:W-:Y:S05]  /*d660*/  BRA `(.L_x_4242) ;  /* 0xfffffff4000c7947 */ /* 0x000fea000383ffff */
.L_x_4224:
[----:B---3--:R3:W4:Y:S02]  /*d670*/  SYNCS.PHASECHK.TRANS64.TRYWAIT P0, [R4+URZ+0x38840], R3 ;  /* 0x03884003040075a7 */ /* 0x008724000800017f */
[----:B----4-:R-:W-:Y:S05]  /*d680*/  @!P0 NANOSLEEP.SYNCS 0x989680 ;  /* 0x009896800000895d */ /* 0x010fea0003900000 */
[----:B------:R-:W4:Y:S02]  /*d690*/  @!P0 SYNCS.PHASECHK.TRANS64 P0, [R4+URZ+0x38840], R3 ;  /* 0x03884003040085a7 */ /* 0x000f24000800007f */
[----:B----4-:R-:W-:Y:S05]  /*d6a0*/  @!P0 BRA `(.L_x_4224) ;  /* 0xfffffffc00f08947 */ /* 0x010fea000383ffff */
[----:B------:R-:W-:Y:S05]  /*d6b0*/  BRA `(.L_x_4243) ;  /* 0xfffffff400987947 */ /* 0x000fea000383ffff */
.L_x_4226:
[----:B------:R-:W-:Y:S01]  /*d6c0*/  BSSY B0, `(.L_x_4244) ;  /* 0x0000006000007945 */ /* 0x000fe20003800000 */
[----:B------:R-:W-:-:S07]  /*d6d0*/  IMAD.MOV.U32 R15, RZ, RZ, -0x1 ;  /* 0xffffffffff0f7424 */ /* 0x000fce00078e00ff */
[----:B--2---:R-:W-:Y:S05]  /*d6e0*/  WARPSYNC.COLLECTIVE R15, `(.L_x_4245) ;  /* 0x000000000f0c7348 */ /* 0x004fea0003c00000 */
[----:B------:R-:W-:Y:S02]  /*d6f0*/  ELECT P6, UR62, PT ;  /* 0x00000000003e782f */ /* 0x000fe400038c0000 */
[----:B------:R-:W-:Y:S01]  /*d700*/  MOV R14, UR62 ;  /* 0x0000003e000e7c02 */ /* 0x000fe20008000f00 */
[----:B--2---:R-:W-:Y:S10]  /*d710*/  ENDCOLLECTIVE ;  /* 0x000000000000791b */ /* 0x004ff40003800000 */
.L_x_4245:
[----:B------:R-:W-:Y:S05]  /*d720*/  BSYNC B0 ;  /* 0x0000000000007941 */ /* 0x000fea0003800000 */
.L_x_4244:
[----:B------:R-:W-:Y:S05]  /*d730*/  BRA `(.L_x_4246) ;  /* 0xfffffff800487947 */ /* 0x000fea000383ffff */
.L_x_4228:
[----:B-1----:R1:W3:Y:S02]  /*d740*/  SYNCS.PHASECHK.TRANS64.TRYWAIT P0, [R7+URZ], R4 ;  /* 0x00000004070075a7 */ /* 0x0022e4000800017f */
[----:B---3--:R-:W-:Y:S05]  /*d750*/  @!P0 NANOSLEEP.SYNCS 0x989680 ;  /* 0x009896800000895d */ /* 0x008fea0003900000 */
[----:B------:R-:W3:Y:S02]  /*d760*/  @!P0 SYNCS.PHASECHK.TRANS64 P0, [R7+URZ], R4 ;  /* 0x00000004070085a7 */ /* 0x000ee4000800007f */
[----:B---3--:R-:W-:Y:S05]  /*d770*/  @!P0 BRA `(.L_x_4228) ;  /* 0xfffffffc00f08947 */ /* 0x008fea000383ffff */
[----:B------:R-:W-:Y:S05]  /*d780*/  BRA `(.L_x_4247) ;  /* 0xfffffff800887947 */ /* 0x000fea000383ffff */
.L_x_4229:
[----:B---3--:R3:W4:Y:S02]  /*d790*/  SYNCS.PHASECHK.TRANS64.TRYWAIT P0, [R11+URZ], R2 ;  /* 0x000000020b0075a7 */ /* 0x008724000800017f */
[----:B----4-:R-:W-:Y:S05]  /*d7a0*/  @!P0 NANOSLEEP.SYNCS 0x989680 ;  /* 0x009896800000895d */ /* 0x010fea0003900000 */
[----:B------:R-:W4:Y:S02]  /*d7b0*/  @!P0 SYNCS.PHASECHK.TRANS64 P0, [R11+URZ], R2 ;  /* 0x000000020b0085a7 */ /* 0x000f24000800007f */
[----:B----4-:R-:W-:Y:S05]  /*d7c0*/  @!P0 BRA `(.L_x_4229) ;  /* 0xfffffffc00f08947 */ /* 0x010fea000383ffff */
[----:B------:R-:W-:Y:S05]  /*d7d0*/  BRA `(.L_x_4248) ;  /* 0xfffffff8007c7947 */ /* 0x000fea000383ffff */
.L_x_4231:
[----:B----4-:R4:W1:Y:S02]  /*d7e0*/  SYNCS.PHASECHK.TRANS64.TRYWAIT P0, [R9+URZ], R4 ;  /* 0x00000004090075a7 */ /* 0x010864000800017f */
[----:B-1----:R-:W-:Y:S05]  /*d7f0*/  @!P0 NANOSLEEP.SYNCS 0x989680 ;  /* 0x009896800000895d */ /* 0x002fea0003900000 */
[----:B------:R-:W1:Y:S02]  /*d800*/  @!P0 SYNCS.PHASECHK.TRANS64 P0, [R9+URZ], R4 ;  /* 0x00000004090085a7 */ /* 0x000e64000800007f */
[----:B-1----:R-:W-:Y:S05]  /*d810*/  @!P0 BRA `(.L_x_4231) ;  /* 0xfffffffc00f08947 */ /* 0x002fea000383ffff */
[----:B------:R-:W-:Y:S05]  /*d820*/  BRA `(.L_x_4249) ;  /* 0xfffffff800807947 */ /* 0x000fea000383ffff */
.L_x_4250:
        /* <DEDUP_REMOVED lines=13> */
.L_x_7319:


//--------------------- .text._ZN7cutlass13device_kernelIN5flash11enable_sm90INS1_16FlashAttnBwdSm90INS1_25CollectiveMainloopBwdSm90ILi2ELi2ELi2EN4cute5tupleIJNS5_1CILi1EEES8_S8_EEENS6_IJNS7_ILi80EEENS7_ILi128EEESB_EEENS_6half_tEfNS_4arch4Sm90ELb0ELb0ELb0ELb1ELb1ELb1ELb0ELb1ELi2ELi1ELi2ELi1ELb0EEENS1_21CollectiveEpilogueBwdISC_SD_SF_Li256ELb1ELb0ELi1EEENS1_19SingleTileSchedulerILb1ELb0ELb0ELi128EEEEEEEEEvNT_6ParamsE --------------------------
	.section	.text._ZN7cutlass13device_kernelIN5flash11enable_sm90INS1_16FlashAttnBwdSm90INS1_25CollectiveMainloopBwdSm90ILi2ELi2ELi2EN4cute5tupleIJNS5_1CILi1EEES8_S8_EEENS6_IJNS7_ILi80EEENS7_ILi128EEESB_EEENS_6half_tEfNS_4arch4Sm90ELb0ELb0ELb0ELb1ELb1ELb1ELb0ELb1ELi2ELi1ELi2ELi1ELb0EEENS1_21CollectiveEpilogueBwdISC_SD_SF_Li256ELb1ELb0ELi1EEENS1_19SingleTileSchedulerILb1ELb0ELb0ELi128EEEEEEEEEvNT_6ParamsE,"ax",@progbits
	.align	128
.text._ZN7cutlass13device_kernelIN5flash11enable_sm90INS1_16FlashAttnBwdSm90INS1_25CollectiveMainloopBwdSm90ILi2ELi2ELi2EN4cute5tupleIJNS5_1CILi1EEES8_S8_EEENS6_IJNS7_ILi80EEENS7_ILi128EEESB_EEENS_6half_tEfNS_4arch4Sm90ELb0ELb0ELb0ELb1ELb1ELb1ELb0ELb1ELi2ELi1ELi2ELi1ELb0EEENS1_21CollectiveEpilogueBwdISC_SD_SF_Li256ELb1ELb0ELi1EEENS1_19SingleTileSchedulerILb1ELb0ELb0ELi128EEEEEEEEEvNT_6ParamsE:
        .type           _ZN7cutlass13device_kernelIN5flash11enable_sm90INS1_16FlashAttnBwdSm90INS1_25CollectiveMainloopBwdSm90ILi2ELi2ELi2EN4cute5tupleIJNS5_1CILi1EEES8_S8_EEENS6_IJNS7_ILi80EEENS7_ILi128EEESB_EEENS_6half_tEfNS_4arch4Sm90ELb0ELb0ELb0ELb1ELb1ELb1ELb0ELb1ELi2ELi1ELi2ELi1ELb0EEENS1_21CollectiveEpilogueBwdISC_SD_SF_Li256ELb1ELb0ELi1EEENS1_19SingleTileSchedulerILb1ELb0ELb0ELi128EEEEEEEEEvNT_6ParamsE,@function
        .size           _ZN7cutlass13device_kernelIN5flash11enable_sm90INS1_16FlashAttnBwdSm90INS1_25CollectiveMainloopBwdSm90ILi2ELi2ELi2EN4cute5tupleIJNS5_1CILi1EEES8_S8_EEENS6_IJNS7_ILi80EEENS7_ILi128EEESB_EEENS_6half_tEfNS_4arch4Sm90ELb0ELb0ELb0ELb1ELb1ELb1ELb0ELb1ELi2ELi1ELi2ELi1ELb0EEENS1_21CollectiveEpilogueBwdISC_SD_SF_Li256ELb1ELb0ELi1EEENS1_19SingleTileSchedulerILb1ELb0ELb0ELi128EEEEEEEEEvNT_6ParamsE,(.L_x_7320 - _ZN7cutlass13device_kernelIN5flash11enable_sm90INS1_16FlashAttnBwdSm90INS1_25CollectiveMainloopBwdSm90ILi2ELi2ELi2EN4cute5tupleIJNS5_1CILi1EEES8_S8_EEENS6_IJNS7_ILi80EEENS7_ILi128EEESB_EEENS_6half_tEfNS_4arch4Sm90ELb0ELb0ELb0ELb1ELb1ELb1ELb0ELb1ELi2ELi1ELi2ELi1ELb0EEENS1_21CollectiveEpilogueBwdISC_SD_SF_Li256ELb1ELb0ELi1EEENS1_19SingleTileSchedulerILb1ELb0ELb0ELi128EEEEEEEEEvNT_6ParamsE)
        .other          _ZN7cutlass13device_kernelIN5flash11enable_sm90INS1_16FlashAttnBwdSm90INS1_25CollectiveMainloopBwdSm90ILi2ELi2ELi2EN4cute5tupleIJNS5_1CILi1EEES8_S8_EEENS6_IJNS7_ILi80EEENS7_ILi128EEESB_EEENS_6half_tEfNS_4arch4Sm90ELb0ELb0ELb0ELb1ELb1ELb1ELb0ELb1ELi2ELi1ELi2ELi1ELb0EEENS1_21CollectiveEpilogueBwdISC_SD_SF_Li256ELb1ELb0ELi1EEENS1_19SingleTileSchedulerILb1ELb0ELb0ELi128EEEEEEEEEvNT_6ParamsE,@"STO_CUDA_ENTRY STV_DEFAULT"
_ZN7cutlass13device_kernelIN5flash11enable_sm90INS1_16FlashAttnBwdSm90INS1_25CollectiveMainloopBwdSm90ILi2ELi2ELi2EN4cute5tupleIJNS5_1CILi1EEES8_S8_EEENS6_IJNS7_ILi80EEENS7_ILi128EEESB_EEENS_6half_tEfNS_4arch4Sm90ELb0ELb0ELb0ELb1ELb1ELb1ELb0ELb1ELi2ELi1ELi2ELi1ELb0EEENS1_21CollectiveEpilogueBwdISC_SD_SF_Li256ELb1ELb0ELi1EEENS1_19SingleTileSchedulerILb1ELb0ELb0ELi128EEEEEEEEEvNT_6ParamsE:
        /* <DEDUP_REMOVED lines=23> */
.L_x_4252:
[----:B------:R-:W-:Y:S05]  /*0170*/  BSYNC B0 ;  /* 0x0000000000007941 */ /* 0x000fea0003800000 */
.L_x_4251:
        /* <DEDUP_REMOVED lines=34> */
.L_x_4253:
        /* <DEDUP_REMOVED lines=22> */
.L_x_4254:
        /* <DEDUP_REMOVED lines=9> */
.L_x_4257:
        /* <DEDUP_REMOVED lines=20> */
.L_x_4258:
        /* <DEDUP_REMOVED lines=10> */
.L_x_4260:
[----:B------:R-:W2:Y:S02]  /*0770*/  LDC R0, c[0x0][0x8bc] ;  /* 0x00022f00ff007b82 */ /* 0x000ea40000000800 */
.L_x_4259:
        /* <DEDUP_REMOVED lines=17> */
.L_x_4262:
        /* <DEDUP_REMOVED lines=10> */
.L_x_4263:
        /* <DEDUP_REMOVED lines=8> */
.L_x_4264:
        /* <DEDUP_REMOVED lines=9> */
.L_x_4265:
        /* <DEDUP_REMOVED lines=89> */
.L_x_4268:
        /* <DEDUP_REMOVED lines=15> */
.L_x_4267:
        /* <DEDUP_REMOVED lines=23> */
.L_x_4270:
        /* <DEDUP_REMOVED lines=15> */
.L_x_4269:
        /* <DEDUP_REMOVED lines=8> */
.L_x_4422:
        /* <DEDUP_REMOVED lines=48> */
.L_x_4272:
        /* <DEDUP_REMOVED lines=79> */
.L_x_4284:
[----:B------:R-:W2:Y:S02]  /*1b90*/  LDL R3, [R1] ;  /* 0x0000000001037983 */ /* 0x000ea40000100800 */
[----:B--2---:R-:W-:-:S13]  /*1ba0*/  ISETP.NE.AND P0, PT, R3, 0x3, PT ;  /* 0x000000030300780c */ /* 0x004fda0003f05270 */
[----:B------:R-:W-:Y:S05]  /*1bb0*/  @!P0 BRA `(.L_x_4274) ;  /* 0x0000000000048947 */ /* 0x000fea0003800000 */
[----:B------:R-:W-:Y:S01]  /*1bc0*/  BPT.TRAP 0x1 ;  /* 0x000000040000795c */ /* 0x000fe20000300000 */
.L_x_4274:
        /* <DEDUP_REMOVED lines=8> */
.L_x_4275:
[----:B---3--:R-:W-:Y:S05]  /*1c50*/  @P1 BRA `(.L_x_4276) ;  /* 0x0000000000081947 */ /* 0x008fea0003800000 */
[----:B------:R-:W3:Y:S02]  /*1c60*/  SYNCS.PHASECHK.TRANS64.TRYWAIT P1, [R3+URZ+0x38810], R154 ;  /* 0x0388109a030075a7 */ /* 0x000ee4000802017f */
[----:B---3--:R-:W-:Y:S05]  /*1c70*/  @!P1 BRA `(.L_x_4277) ;  /* 0x000000bc00c49947 */ /* 0x008fea0003800000 */
.L_x_4276:
        /* <DEDUP_REMOVED lines=286> */
.L_x_4278:
[----:B------:R1:W1:Y:S01]  /*2e60*/  SYNCS.PHASECHK.TRANS64.TRYWAIT P1, [R3+URZ+0x38830], R154 ;  /* 0x0388309a030075a7 */ /* 0x000262000802017f */
[----:B------:R-:W-:Y:S05]  /*2e70*/  @!P0 BRA `(.L_x_4279) ;  /* 0x0000000000048947 */ /* 0x000fea0003800000 */
[----:B------:R-:W-:Y:S01]  /*2e80*/  BPT.TRAP 0x1 ;  /* 0x000000040000795c */ /* 0x000fe20000300000 */
.L_x_4279:
[----:B------:R-:W-:-:S05]  /*2e90*/  VIADD R152, R152, 0x24000 ;  /* 0x0002400098987836 */ /* 0x000fca0000000000 */
[----:B------:R-:W-:-:S04]  /*2ea0*/  SHF.R.U32.HI R152, RZ, 0x4, R152 ;  /* 0x00000004ff987819 */ /* 0x000fc80000011698 */
[----:B------:R-:W-:-:S04]  /*2eb0*/  LOP3.LUT R236, R152, 0x3fff, RZ, 0xc0, !PT ;  /* 0x00003fff98ec7812 */ /* 0x000fc800078ec0ff */
[----:B------:R-:W-:Y:S01]  /*2ec0*/  LOP3.LUT R153, R236, 0x10000, RZ, 0xfc, !PT ;  /* 0x00010000ec997812 */ /* 0x000fe200078efcff */
[----:B-1----:R-:W-:Y:S06]  /*2ed0*/  @P1 BRA `(.L_x_4280) ;  /* 0x0000000000081947 */ /* 0x002fec0003800000 */
[----:B------:R-:W1:Y:S02]  /*2ee0*/  SYNCS.PHASECHK.TRANS64.TRYWAIT P1, [R3+URZ+0x38830], R154 ;  /* 0x0388309a030075a7 */ /* 0x000e64000802017f */
[----:B-1----:R-:W-:Y:S05]  /*2ef0*/  @!P1 BRA `(.L_x_4281) ;  /* 0x000000ac00389947 */ /* 0x002fea0003800000 */
.L_x_4280:
        /* <DEDUP_REMOVED lines=832> */
.L_x_4282:
        /* <DEDUP_REMOVED lines=56> */
.L_x_4283:
        /* <DEDUP_REMOVED lines=78> */
.L_x_4266:
        /* <DEDUP_REMOVED lines=154> */
.L_x_4286:
        /* <DEDUP_REMOVED lines=58> */
.L_x_4288:
[----:B------:R-:W-:Y:S05]  /*78a0*/  BSYNC B0 ;  /* 0x0000000000007941 */ /* 0x000fea0003800000 */
.L_x_4287:
        /* <DEDUP_REMOVED lines=15> */
.L_x_4290:
[----:B------:R-:W-:Y:S05]  /*79a0*/  BSYNC B0 ;  /* 0x0000000000007941 */ /* 0x000fea0003800000 */
.L_x_4289:
        /* <DEDUP_REMOVED lines=18> */
.L_x_4292:
[----:B------:R-:W-:Y:S05]  /*7ad0*/  BSYNC B0 ;  /* 0x0000000000007941 */ /* 0x000fea0003800000 */
.L_x_4291:
        /* <DEDUP_REMOVED lines=17> */
.L_x_4294:
[----:B------:R-:W-:Y:S05]  /*7bf0*/  BSYNC B0 ;  /* 0x0000000000007941 */ /* 0x000fea0003800000 */
.L_x_4293:
        /* <DEDUP_REMOVED lines=18> */
.L_x_4296:
[----:B------:R-:W-:Y:S05]  /*7d20*/  BSYNC B0 ;  /* 0x0000000000007941 */ /* 0x000fea0003800000 */
.L_x_4295:
        /* <DEDUP_REMOVED lines=18> */
.L_x_4298:
[----:B------:R-:W-:Y:S05]  /*7e50*/  BSYNC B0 ;  /* 0x0000000000007941 */ /* 0x000fea0003800000 */
.L_x_4297:
        /* <DEDUP_REMOVED lines=19> */
.L_x_4300:
[----:B------:R-:W-:Y:S05]  /*7f90*/  BSYNC B0 ;  /* 0x0000000000007941 */ /* 0x000fea0003800000 */
.L_x_4299:
        /* <DEDUP_REMOVED lines=21> */
.L_x_4302:
[----:B------:R-:W-:Y:S05]  /*80f0*/  BSYNC B0 ;  /* 0x0000000000007941 */ /* 0x000fea0003800000 */
.L_x_4301:
        /* <DEDUP_REMOVED lines=33> */
.L_x_4304:
[----:B------:R-:W-:Y:S05]  /*8310*/  BSYNC B0 ;  /* 0x0000000000007941 */ /* 0x000fea0003800000 */
.L_x_4303:
        /* <DEDUP_REMOVED lines=17> */
.L_x_4306:
[----:B------:R-:W-:Y:S05]  /*8430*/  BSYNC B0 ;  /* 0x0000000000007941 */ /* 0x000fea0003800000 */
.L_x_4305:
        /* <DEDUP_REMOVED lines=15> */
.L_x_4308:
[----:B------:R-:W-:Y:S05]  /*8530*/  BSYNC B0 ;  /* 0x0000000000007941 */ /* 0x000fea0003800000 */
.L_x_4307:
        /* <DEDUP_REMOVED lines=15> */
.L_x_4310:
[----:B------:R-:W-:Y:S05]  /*8630*/  BSYNC B0 ;  /* 0x0000000000007941 */ /* 0x000fea0003800000 */
.L_x_4309:
        /* <DEDUP_REMOVED lines=15> */
.L_x_4312:
[----:B------:R-:W-:Y:S05]  /*8730*/  BSYNC B0 ;  /* 0x0000000000007941 */ /* 0x000fea0003800000 */
.L_x_4311:
        /* <DEDUP_REMOVED lines=15> */
.L_x_4314:
[----:B------:R-:W-:Y:S05]  /*8830*/  BSYNC B0 ;  /* 0x0000000000007941 */ /* 0x000fea0003800000 */
.L_x_4313:
        /* <DEDUP_REMOVED lines=15> */
.L_x_4316:
[----:B------:R-:W-:Y:S05]  /*8930*/  BSYNC B0 ;  /* 0x0000000000007941 */ /* 0x000fea0003800000 */
.L_x_4315:
        /* <DEDUP_REMOVED lines=15> */
.L_x_4285:
        /* <DEDUP_REMOVED lines=31> */
.L_x_4317:
        /* <DEDUP_REMOVED lines=48> */
.L_x_4319:
[----:B------:R-:W-:Y:S05]  /*8f20*/  BSYNC B0 ;  /* 0x0000000000007941 */ /* 0x000fea0003800000 */
.L_x_4318:
        /* <DEDUP_REMOVED lines=16> */
.L_x_4321:
[----:B------:R-:W-:Y:S05]  /*9030*/  BSYNC B0 ;  /* 0x0000000000007941 */ /* 0x000fea0003800000 */
.L_x_4320:
        /* <DEDUP_REMOVED lines=16> */
.L_x_4323:
[----:B------:R-:W-:Y:S05]  /*9140*/  BSYNC B0 ;  /* 0x0000000000007941 */ /* 0x000fea0003800000 */
.L_x_4322:
        /* <DEDUP_REMOVED lines=17> */
.L_x_4325:
[----:B------:R-:W-:Y:S05]  /*9260*/  BSYNC B0 ;  /* 0x0000000000007941 */ /* 0x000fea0003800000 */
.L_x_4324:
        /* <DEDUP_REMOVED lines=16> */
.L_x_4327:
[----:B------:R-:W-:Y:S05]  /*9370*/  BSYNC B0 ;  /* 0x0000000000007941 */ /* 0x000fea0003800000 */
.L_x_4326:
        /* <DEDUP_REMOVED lines=18> */
.L_x_4329:
[----:B------:R-:W-:Y:S05]  /*94a0*/  BSYNC B0 ;  /* 0x0000000000007941 */ /* 0x000fea0003800000 */
.L_x_4328:
        /* <DEDUP_REMOVED lines=20> */
.L_x_4331:
[----:B------:R-:W-:Y:S05]  /*95f0*/  BSYNC B0 ;  /* 0x0000000000007941 */ /* 0x000fea0003800000 */
.L_x_4330:
        /* <DEDUP_REMOVED lines=17> */
.L_x_4333:
[----:B------:R-:W-:Y:S05]  /*9710*/  BSYNC B0 ;  /* 0x0000000000007941 */ /* 0x000fea0003800000 */
.L_x_4332:
        /* <DEDUP_REMOVED lines=32> */
.L_x_4335:
[----:B------:R-:W-:Y:S05]  /*9920*/  BSYNC B0 ;  /* 0x0000000000007941 */ /* 0x000fea0003800000 */
.L_x_4334:
        /* <DEDUP_REMOVED lines=16> */
.L_x_4337:
[----:B------:R-:W-:Y:S05]  /*9a30*/  BSYNC B0 ;  /* 0x0000000000007941 */ /* 0x000fea0003800000 */
.L_x_4336:
        /* <DEDUP_REMOVED lines=15> */
.L_x_4339:
[----:B------:R-:W-:Y:S05]  /*9b30*/  BSYNC B0 ;  /* 0x0000000000007941 */ /* 0x000fea0003800000 */
.L_x_4338:
        /* <DEDUP_REMOVED lines=15> */
.L_x_4341:
[----:B------:R-:W-:Y:S05]  /*9c30*/  BSYNC B0 ;  /* 0x0000000000007941 */ /* 0x000fea0003800000 */
.L_x_4340:
        /* <DEDUP_REMOVED lines=15> */
.L_x_4343:
[----:B------:R-:W-:Y:S05]  /*9d30*/  BSYNC B0 ;  /* 0x0000000000007941 */ /* 0x000fea0003800000 */
.L_x_4342:
        /* <DEDUP_REMOVED lines=15> */
.L_x_4345:
[----:B------:R-:W-:Y:S05]  /*9e30*/  BSYNC B0 ;  /* 0x0000000000007941 */ /* 0x000fea0003800000 */
.L_x_4344:
        /* <DEDUP_REMOVED lines=15> */
.L_x_4347:
[----:B------:R-:W-:Y:S05]  /*9f30*/  BSYNC B0 ;  /* 0x0000000000007941 */ /* 0x000fea0003800000 */
.L_x_4346:
        /* <DEDUP_REMOVED lines=15> */
.L_x_4256:
        /* <DEDUP_REMOVED lines=21> */
.L_x_4349:
        /* <DEDUP_REMOVED lines=13> */
.L_x_4351:
[----:B------:R-:W-:-:S05]  /*a250*/  ULDC UR4, c[0x0][0x8bc] ;  /* 0x00022f0000047ab9 */ /* 0x000fca0000000800 */
.L_x_4350:
        /* <DEDUP_REMOVED lines=28> */
[----:B------:R-:W-:-:S04]  /*a420*/  @UP0 UIMAD UR4, UR12, 0x50, UR4 ;  /* 0x000000500c0408a4 */ /* 0x000fc8000f8e0204 */
[----:B------:R-:W-:-:S04]  /*a430*/  UIMAD.WIDE UR4, UR4, 0x66666667, URZ ;  /* 0x66666667040478a5 */ /* 0x000fc8000f8e023f */
[----:B------:R-:W-:-:S04]  /*a440*/  @UP0 USHF.R.U32.HI UR4, URZ, 0x1f, UR5 ;  /* 0x0000001f3f040899 */ /* 0x000fc80008011605 */
[----:B------:R-:W-:Y:S01]  /*a450*/  @UP0 ULEA.HI.SX32 UR4, UR5, UR4, 0x1b ;  /* 0x0000000405040291 */ /* 0x000fe2000f8fda3f */
[----:B-1-3--:R-:W-:Y:S11]  /*a460*/  @P1 BRA `(.L_x_4352) ;  /* 0x0000000000101947 */ /* 0x00aff60003800000 */
[----:B------:R-:W-:Y:S05]  /*a470*/  @!P0 BRA `(.L_x_4352) ;  /* 0x00000000000c8947 */ /* 0x000fea0003800000 */
[----:B------:R-:W2:Y:S04]  /*a480*/  LDG.E R5, desc[UR38][R2.64] ;  /* 0x0000002602057981 */ /* 0x000ea8000c1e1900 */
[----:B-----5:R-:W2:Y:S02]  /*a490*/  LDG.E R0, desc[UR38][R2.64+0x4] ;  /* 0x0000042602007981 */ /* 0x020ea4000c1e1900 */
[----:B--2---:R-:W-:-:S07]  /*a4a0*/  IMAD.IADD R0, R0, 0x1, -R5 ;  /* 0x0000000100007824 */ /* 0x004fce00078e0a05 */
.L_x_4352:
[----:B-----5:R-:W-:Y:S01]  /*a4b0*/  ISETP.GE.AND P0, PT, R0, 0x1, PT ;  /* 0x000000010000780c */ /* 0x020fe20003f06270 */
[----:B------:R-:W-:Y:S01]  /*a4c0*/  @UP0 UIMAD UR4, UR4, 0x2800, URZ ;  /* 0x00002800040408a4 */ /* 0x000fe2000f8e023f */
        /* <DEDUP_REMOVED lines=16> */
[----:B------:R-:W-:Y:S01]  /*a5d0*/  USEL UR18, UR12, URZ, !UP0 ;  /* 0x0000003f0c127287 */ /* 0x000fe2000c000000 */
[----:B------:R-:W-:Y:S01]  /*a5e0*/  SHF.R.U32.HI R3, RZ, 0x1f, R2 ;  /* 0x0000001fff037819 */ /* 0x000fe20000011602 */
[----:B------:R-:W-:Y:S01]  /*a5f0*/  USEL UR4, UR4, URZ, !UP0 ;  /* 0x0000003f04047287 */ /* 0x000fe2000c000000 */
[----:B------:R-:W-:Y:S01]  /*a600*/  ULDC UR10, c[0x0][0x288] ;  /* 0x0000a200000a7ab9 */ /* 0x000fe20000000800 */
[----:B------:R-:W-:Y:S01]  /*a610*/  UIADD3 UR8, UP0, UR6, UR14, URZ ;  /* 0x0000000e06087290 */ /* 0x000fe2000ff1e03f */
[----:B------:R-:W-:Y:S01]  /*a620*/  LEA.HI.SX32 R3, R2, R3, 0x1b ;  /* 0x0000000302037211 */ /* 0x000fe200078fdaff */
        /* <DEDUP_REMOVED lines=34> */
.L_x_4378:
        /* <DEDUP_REMOVED lines=17> */
.L_x_4356:
[----:B------:R-:W2:Y:S04]  /*a960*/  LDG.E.STRONG.GPU R5, desc[UR38][R2.64] ;  /* 0x0000002602057981 */ /* 0x000ea8000c1ef900 */
[----:B--2---:R-:W-:Y:S01]  /*a970*/  CCTL.IVALL ;  /* 0x00000000ff00798f */ /* 0x004fe20002000000 */
[----:B------:R-:W-:Y:S05]  /*a980*/  YIELD ;  /* 0x0000000000007946 */ /* 0x000fea0003800000 */
[----:B------:R-:W-:-:S13]  /*a990*/  ISETP.NE.AND P1, PT, R5, UR24, PT ;  /* 0x0000001805007c0c */ /* 0x000fda000bf25270 */
[----:B------:R-:W-:Y:S05]  /*a9a0*/  @P1 BRA `(.L_x_4356) ;  /* 0xfffffffc00ec1947 */ /* 0x000fea000383ffff */
.L_x_4355:
[----:B------:R-:W-:Y:S05]  /*a9b0*/  BSYNC B0 ;  /* 0x0000000000007941 */ /* 0x000fea0003800000 */
.L_x_4354:
[----:B------:R-:W-:-:S03]  /*a9c0*/  UMOV UR22, 0xffffffff ;  /* 0xffffffff00167882 */ /* 0x000fc60000000000 */
[----:B------:R-:W-:Y:S05]  /*a9d0*/  BRA.DIV UR22, `(.L_x_4357) ;  /* 0x0000003216947947 */ /* 0x000fea000b800000 */
[----:B------:R-:W-:Y:S01]  /*a9e0*/  NOP ;  /* 0x0000000000007918 */ /* 0x000fe20000000000 */
.L_x_4425:
        /* <DEDUP_REMOVED lines=19> */
.L_x_4359:
[----:B------:R-:W-:Y:S05]  /*ab20*/  BSYNC B0 ;  /* 0x0000000000007941 */ /* 0x000fea0003800000 */
.L_x_4358:
        /* <DEDUP_REMOVED lines=13> */
.L_x_4361:
[----:B------:R-:W-:Y:S05]  /*ac00*/  BSYNC B0 ;  /* 0x0000000000007941 */ /* 0x000fea0003800000 */
.L_x_4360:
[----:B------:R-:W-:Y:S06]  /*ac10*/  BAR.ARV 0xa, 0xa0 ;  /* 0x0282800000007b1d */ /* 0x000fec0000002000 */
[----:B------:R-:W-:Y:S04]  /*ac20*/  BSSY B0, `(.L_x_4362) ;  /* 0x0000003000007945 */ /* 0x000fe80003800000 */
[----:B------:R-:W-:Y:S05]  /*ac30*/  @!P0 BRA `(.L_x_4363) ;  /* 0x0000000000048947 */ /* 0x000fea0003800000 */
[----:B------:R-:W-:-:S04]  /*ac40*/  DEPBAR.LE SB0, 0x0 ;  /* 0x000080000000791a */ /* 0x000fc80000000000 */
.L_x_4363:
[----:B------:R-:W-:Y:S05]  /*ac50*/  BSYNC B0 ;  /* 0x0000000000007941 */ /* 0x000fea0003800000 */
.L_x_4362:
        /* <DEDUP_REMOVED lines=19> */
.L_x_4365:
[----:B------:R-:W-:Y:S05]  /*ad90*/  BSYNC B0 ;  /* 0x0000000000007941 */ /* 0x000fea0003800000 */
.L_x_4364:
        /* <DEDUP_REMOVED lines=9> */
.L_x_4368:
[----:B------:R-:W2:Y:S04]  /*ae30*/  LDG.E.STRONG.GPU R5, desc[UR38][R2.64] ;  /* 0x0000002602057981 */ /* 0x000ea8000c1ef900 */
[----:B--2---:R-:W-:Y:S01]  /*ae40*/  CCTL.IVALL ;  /* 0x00000000ff00798f */ /* 0x004fe20002000000 */
[----:B------:R-:W-:Y:S05]  /*ae50*/  YIELD ;  /* 0x0000000000007946 */ /* 0x000fea0003800000 */
[----:B------:R-:W-:-:S13]  /*ae60*/  ISETP.NE.AND P1, PT, R5, UR24, PT ;  /* 0x0000001805007c0c */ /* 0x000fda000bf25270 */
[----:B------:R-:W-:Y:S05]  /*ae70*/  @P1 BRA `(.L_x_4368) ;  /* 0xfffffffc00ec1947 */ /* 0x000fea000383ffff */
.L_x_4367:
[----:B------:R-:W-:Y:S05]  /*ae80*/  BSYNC B0 ;  /* 0x0000000000007941 */ /* 0x000fea0003800000 */
.L_x_4366:
[----:B------:R-:W-:-:S03]  /*ae90*/  UMOV UR6, 0xffffffff ;  /* 0xffffffff00067882 */ /* 0x000fc60000000000 */
[----:B------:R-:W-:Y:S05]  /*aea0*/  BRA.DIV UR6, `(.L_x_4369) ;  /* 0x0000002e067c7947 */ /* 0x000fea000b800000 */
[----:B------:R-:W-:Y:S01]  /*aeb0*/  NOP ;  /* 0x0000000000007918 */ /* 0x000fe20000000000 */
.L_x_4428:
        /* <DEDUP_REMOVED lines=13> */
.L_x_4371:
[----:B------:R-:W-:Y:S05]  /*af90*/  BSYNC B0 ;  /* 0x0000000000007941 */ /* 0x000fea0003800000 */
.L_x_4370:
        /* <DEDUP_REMOVED lines=13> */
.L_x_4373:
[----:B------:R-:W-:Y:S05]  /*b070*/  BSYNC B0 ;  /* 0x0000000000007941 */ /* 0x000fea0003800000 */
.L_x_4372:
[----:B------:R-:W-:Y:S06]  /*b080*/  BAR.ARV 0xa, 0xa0 ;  /* 0x0282800000007b1d */ /* 0x000fec0000002000 */
[----:B------:R-:W-:Y:S04]  /*b090*/  BSSY B0, `(.L_x_4374) ;  /* 0x0000003000007945 */ /* 0x000fe80003800000 */
[----:B------:R-:W-:Y:S05]  /*b0a0*/  @!P0 BRA `(.L_x_4375) ;  /* 0x0000000000048947 */ /* 0x000fea0003800000 */
[----:B------:R-:W-:-:S04]  /*b0b0*/  DEPBAR.LE SB0, 0x0 ;  /* 0x000080000000791a */ /* 0x000fc80000000000 */
.L_x_4375:
[----:B------:R-:W-:Y:S05]  /*b0c0*/  BSYNC B0 ;  /* 0x0000000000007941 */ /* 0x000fea0003800000 */
.L_x_4374:
        /* <DEDUP_REMOVED lines=19> */
.L_x_4377:
[----:B------:R-:W-:Y:S05]  /*b200*/  BSYNC B0 ;  /* 0x0000000000007941 */ /* 0x000fea0003800000 */
.L_x_4376:
[----:B------:R-:W-:Y:S02]  /*b210*/  UIADD3 UR4, UR4, 0x2, URZ ;  /* 0x0000000204047890 */ /* 0x000fe4000fffe03f */
[----:B------:R-:W-:Y:S01]  /*b220*/  UIADD3 UR5, UR5, 0x1, URZ ;  /* 0x0000000105057890 */ /* 0x000fe2000fffe03f */
[----:B------:R-:W-:Y:S11]  /*b230*/  @P3 BRA `(.L_x_4378) ;  /* 0xfffffff400843947 */ /* 0x000ff6000383ffff */
.L_x_4353:
        /* <DEDUP_REMOVED lines=13> */
.L_x_4381:
[----:B------:R-:W2:Y:S04]  /*b310*/  LDG.E.STRONG.GPU R0, desc[UR38][R2.64] ;  /* 0x0000002602007981 */ /* 0x000ea8000c1ef900 */
[----:B--2---:R-:W-:Y:S01]  /*b320*/  CCTL.IVALL ;  /* 0x00000000ff00798f */ /* 0x004fe20002000000 */
[----:B------:R-:W-:Y:S05]  /*b330*/  YIELD ;  /* 0x0000000000007946 */ /* 0x000fea0003800000 */
[----:B------:R-:W-:-:S13]  /*b340*/  ISETP.NE.AND P1, PT, R0, UR24, PT ;  /* 0x0000001800007c0c */ /* 0x000fda000bf25270 */
[----:B------:R-:W-:Y:S05]  /*b350*/  @P1 BRA `(.L_x_4381) ;  /* 0xfffffffc00ec1947 */ /* 0x000fea000383ffff */
.L_x_4380:
[----:B------:R-:W-:Y:S05]  /*b360*/  BSYNC B0 ;  /* 0x0000000000007941 */ /* 0x000fea0003800000 */
.L_x_4379:
[----:B------:R-:W-:-:S03]  /*b370*/  UMOV UR5, 0xffffffff ;  /* 0xffffffff00057882 */ /* 0x000fc60000000000 */
[----:B------:R-:W-:Y:S05]  /*b380*/  BRA.DIV UR5, `(.L_x_4382) ;  /* 0x0000002a05607947 */ /* 0x000fea000b800000 */
[----:B------:R-:W-:Y:S01]  /*b390*/  NOP ;  /* 0x0000000000007918 */ /* 0x000fe20000000000 */
.L_x_4431:
        /* <DEDUP_REMOVED lines=22> */
.L_x_4384:
[----:B------:R-:W-:Y:S05]  /*b500*/  BSYNC B0 ;  /* 0x0000000000007941 */ /* 0x000fea0003800000 */
.L_x_4383:
        /* <DEDUP_REMOVED lines=20> */
.L_x_4386:
[----:B------:R-:W-:Y:S05]  /*b650*/  BSYNC B0 ;  /* 0x0000000000007941 */ /* 0x000fea0003800000 */
.L_x_4385:
[----:B------:R-:W-:Y:S06]  /*b660*/  BAR.ARV 0xa, 0xa0 ;  /* 0x0282800000007b1d */ /* 0x000fec0000002000 */
[----:B------:R-:W-:Y:S04]  /*b670*/  BSSY B0, `(.L_x_4387) ;  /* 0x0000003000007945 */ /* 0x000fe80003800000 */
[----:B------:R-:W-:Y:S05]  /*b680*/  @!P0 BRA `(.L_x_4388) ;  /* 0x0000000000048947 */ /* 0x000fea0003800000 */
[----:B------:R-:W-:-:S04]  /*b690*/  DEPBAR.LE SB0, 0x0 ;  /* 0x000080000000791a */ /* 0x000fc80000000000 */
.L_x_4388:
[----:B------:R-:W-:Y:S05]  /*b6a0*/  BSYNC B0 ;  /* 0x0000000000007941 */ /* 0x000fea0003800000 */
.L_x_4387:
        /* <DEDUP_REMOVED lines=19> */
.L_x_4348:
        /* <DEDUP_REMOVED lines=10> */
.L_x_4389:
        /* <DEDUP_REMOVED lines=10> */
.L_x_4391:
[----:B------:R-:W3:Y:S02]  /*b920*/  LDC R5, c[0x0][0x8bc] ;  /* 0x00022f00ff057b82 */ /* 0x000ee40000000800 */
.L_x_4390:
        /* <DEDUP_REMOVED lines=23> */
[----:B------:R-:W-:Y:S02]  /*baa0*/  IMAD.MOV.U32 R5, RZ, RZ, RZ ;  /* 0x000000ffff057224 */ /* 0x000fe400078e00ff */
[----:B-1----:R-:W-:-:S05]  /*bab0*/  @P0 IMAD.WIDE R2, R8, 0x4, R2 ;  /* 0x0000000408020825 */ /* 0x002fca00078e0202 */
[----:B------:R4:W5:Y:S01]  /*bac0*/  @P0 LDG.E R5, desc[UR38][R2.64] ;  /* 0x0000002602050981 */ /* 0x000962000c1e1900 */
[----:B------:R-:W-:Y:S01]  /*bad0*/  ULDC UR4, c[0x0][0x280] ;  /* 0x0000a00000047ab9 */ /* 0x000fe20000000800 */
[----:B----4-:R-:W-:-:S04]  /*bae0*/  @P2 IMAD.WIDE R2, R8, 0x4, R12 ;  /* 0x0000000408022825 */ /* 0x010fc800078e020c */
[----:B------:R-:W-:Y:S01]  /*baf0*/  IMAD.U32 R4, RZ, RZ, UR4 ;  /* 0x00000004ff047e24 */ /* 0x000fe2000f8e00ff */
[----:B------:R-:W-:-:S05]  /*bb00*/  VOTEU.ANY UP0, P1 ;  /* 0x00000000003f7886 */ /* 0x000fca0000800100 */
[----:B------:R1:W5:Y:S02]  /*bb10*/  @P2 LDG.E R4, desc[UR38][R2.64] ;  /* 0x0000002602042981 */ /* 0x000364000c1e1900 */
[----:B-1----:R-:W-:Y:S01]  /*bb20*/  CS2R R2, SRZ ;  /* 0x0000000000027805 */ /* 0x002fe2000001ff00 */
[----:B--2---:R-:W-:-:S04]  /*bb30*/  @P1 IMAD R9, R8, 0x50, R9 ;  /* 0x0000005008091824 */ /* 0x004fc800078e0209 */
[----:B------:R-:W-:-:S05]  /*bb40*/  @P1 IMAD.HI R9, R9, 0x66666667, RZ ;  /* 0x6666666709091827 */ /* 0x000fca00078e02ff */
[----:B------:R-:W-:-:S04]  /*bb50*/  @P1 SHF.R.U32.HI R12, RZ, 0x1f, R9 ;  /* 0x0000001fff0c1819 */ /* 0x000fc80000011609 */
[----:B------:R-:W-:-:S05]  /*bb60*/  @P1 LEA.HI.SX32 R12, R9, R12, 0x1b ;  /* 0x0000000c090c1211 */ /* 0x000fca00078fdaff */
[----:B------:R-:W-:Y:S01]  /*bb70*/  @P1 IMAD R12, R12, 0x50, RZ ;  /* 0x000000500c0c1824 */ /* 0x000fe200078e02ff */
[----:B---3--:R-:W-:-:S04]  /*bb80*/  @P1 R2UR UR4, R15 ;  /* 0x000000000f0412ca */ /* 0x008fc800000e0000 */
        /* <DEDUP_REMOVED lines=8> */
.L_x_4393:
        /* <DEDUP_REMOVED lines=66> */
.L_x_4432:
        /* <DEDUP_REMOVED lines=9> */
.L_x_4396:
        /* <DEDUP_REMOVED lines=84> */
.L_x_4407:
[----:B------:R-:W-:-:S04]  /*c600*/  SHF.L.U32 R21, R10, 0x1f, RZ ;  /* 0x0000001f0a157819 */ /* 0x000fc800000006ff */
[----:B-1----:R-:W1:Y:S02]  /*c610*/  SYNCS.PHASECHK.TRANS64.TRYWAIT P1, [R12+URZ+0x38840], R21 ;  /* 0x038840150c0075a7 */ /* 0x002e64000802017f */
[----:B-12--5:R-:W-:Y:S05]  /*c620*/  @!P1 BRA `(.L_x_4399) ;  /* 0x0000001400e89947 */ /* 0x026fea0003800000 */
.L_x_4433:
[----:B------:R-:W-:Y:S05]  /*c630*/  @P0 BRA `(.L_x_4400) ;  /* 0x0000000000140947 */ /* 0x000fea0003800000 */
[----:B------:R-:W-:Y:S01]  /*c640*/  ISETP.NE.AND P1, PT, R20, RZ, PT ;  /* 0x000000ff1400720c */ /* 0x000fe20003f25270 */
[----:B------:R-:W-:-:S04]  /*c650*/  IMAD.MOV.U32 R3, RZ, RZ, 0x5140 ;  /* 0x00005140ff037424 */ /* 0x000fc800078e00ff */
[----:B------:R3:W-:Y:S08]  /*c660*/  SYNCS.ARRIVE.TRANS64 RZ, [R12+URZ+0x38830], R3 ;  /* 0x038830030cff79a7 */ /* 0x0007f0000800003f */
[----:B------:R-:W-:Y:S05]  /*c670*/  @!P1 BRA `(.L_x_4400) ;  /* 0x0000000000049947 */ /* 0x000fea0003800000 */
[----:B------:R-:W-:Y:S01]  /*c680*/  BPT.TRAP 0x1 ;  /* 0x000000040000795c */ /* 0x000fe20000300000 */
.L_x_4400:
        /* <DEDUP_REMOVED lines=37> */
.L_x_4434:
[----:B------:R-:W-:Y:S05]  /*c8e0*/  @P0 BRA `(.L_x_4402) ;  /* 0x0000000000140947 */ /* 0x000fea0003800000 */
[----:B------:R-:W-:Y:S01]  /*c8f0*/  ISETP.NE.AND P1, PT, R20, RZ, PT ;  /* 0x000000ff1400720c */ /* 0x000fe20003f25270 */
[----:B------:R-:W-:-:S04]  /*c900*/  IMAD.MOV.U32 R2, RZ, RZ, 0x5140 ;  /* 0x00005140ff027424 */ /* 0x000fc800078e00ff */
[----:B------:R3:W-:Y:S08]  /*c910*/  SYNCS.ARRIVE.TRANS64 RZ, [R12+URZ+0x38818], R2 ;  /* 0x038818020cff79a7 */ /* 0x0007f0000800003f */
[----:B------:R-:W-:Y:S05]  /*c920*/  @!P1 BRA `(.L_x_4402) ;  /* 0x0000000000049947 */ /* 0x000fea0003800000 */
[----:B------:R-:W-:Y:S01]  /*c930*/  BPT.TRAP 0x1 ;  /* 0x000000040000795c */ /* 0x000fe20000300000 */
.L_x_4402:
        /* <DEDUP_REMOVED lines=29> */
.L_x_4435:
        /* <DEDUP_REMOVED lines=9> */
.L_x_4404:
        /* <DEDUP_REMOVED lines=31> */
.L_x_4437:
[----:B------:R-:W-:Y:S05]  /*cd90*/  @P0 BRA `(.L_x_4406) ;  /* 0x0000000000140947 */ /* 0x000fea0003800000 */
[----:B------:R-:W-:Y:S01]  /*cda0*/  ISETP.NE.AND P1, PT, R20, RZ, PT ;  /* 0x000000ff1400720c */ /* 0x000fe20003f25270 */
[----:B-1----:R-:W-:-:S04]  /*cdb0*/  IMAD.MOV.U32 R5, RZ, RZ, 0x5140 ;  /* 0x00005140ff057424 */ /* 0x002fc800078e00ff */
[----:B------:R2:W-:Y:S08]  /*cdc0*/  SYNCS.ARRIVE.TRANS64 RZ, [R12+URZ+0x38810], R5 ;  /* 0x038810050cff79a7 */ /* 0x0005f0000800003f */
[----:B------:R-:W-:Y:S05]  /*cdd0*/  @!P1 BRA `(.L_x_4406) ;  /* 0x0000000000049947 */ /* 0x000fea0003800000 */
[----:B------:R-:W-:Y:S01]  /*cde0*/  BPT.TRAP 0x1 ;  /* 0x000000040000795c */ /* 0x000fe20000300000 */
.L_x_4406:
        /* <DEDUP_REMOVED lines=29> */
.L_x_4398:
[----:B--2---:R-:W2:Y:S02]  /*cfc0*/  LDL.LU R4, [R1] ;  /* 0x0000000001047983 */ /* 0x004ea40000300800 */
[----:B--2---:R-:W-:-:S13]  /*cfd0*/  ISETP.NE.AND P1, PT, R4, RZ, PT ;  /* 0x000000ff0400720c */ /* 0x004fda0003f25270 */
[----:B------:R-:W-:Y:S05]  /*cfe0*/  @!P1 BRA `(.L_x_4397) ;  /* 0x0000000400309947 */ /* 0x000fea0003800000 */
[----:B------:R-:W-:-:S04]  /*cff0*/  SHF.L.U32 R13, R10, 0x1f, RZ ;  /* 0x0000001f0a0d7819 */ /* 0x000fc800000006ff */
[----:B------:R-:W1:Y:S02]  /*d000*/  SYNCS.PHASECHK.TRANS64.TRYWAIT P1, [R12+URZ+0x38840], R13 ;  /* 0x0388400d0c0075a7 */ /* 0x000e64000802017f */
[----:B-1----:R-:W-:Y:S05]  /*d010*/  @!P1 BRA `(.L_x_4408) ;  /* 0x0000000c00c09947 */ /* 0x002fea0003800000 */
.L_x_4438:
[----:B------:R-:W-:Y:S05]  /*d020*/  @P0 BRA `(.L_x_4409) ;  /* 0x0000000000140947 */ /* 0x000fea0003800000 */
[----:B------:R-:W-:Y:S01]  /*d030*/  ISETP.NE.AND P1, PT, R20, RZ, PT ;  /* 0x000000ff1400720c */ /* 0x000fe20003f25270 */
[----:B------:R-:W-:-:S04]  /*d040*/  IMAD.MOV.U32 R5, RZ, RZ, 0x5140 ;  /* 0x00005140ff057424 */ /* 0x000fc800078e00ff */
[----:B------:R2:W-:Y:S08]  /*d050*/  SYNCS.ARRIVE.TRANS64 RZ, [R12+URZ+0x38830], R5 ;  /* 0x038830050cff79a7 */ /* 0x0005f0000800003f */
[----:B------:R-:W-:Y:S05]  /*d060*/  @!P1 BRA `(.L_x_4409) ;  /* 0x0000000000049947 */ /* 0x000fea0003800000 */
[----:B------:R-:W-:Y:S01]  /*d070*/  BPT.TRAP 0x1 ;  /* 0x000000040000795c */ /* 0x000fe20000300000 */
.L_x_4409:
        /* <DEDUP_REMOVED lines=34> */
.L_x_4439:
[----:B------:R-:W-:Y:S05]  /*d2a0*/  @P0 BRA `(.L_x_4411) ;  /* 0x0000000000140947 */ /* 0x000fea0003800000 */
[----:B------:R-:W-:Y:S01]  /*d2b0*/  ISETP.NE.AND P0, PT, R20, RZ, PT ;  /* 0x000000ff1400720c */ /* 0x000fe20003f05270 */
[----:B------:R-:W-:-:S04]  /*d2c0*/  IMAD.MOV.U32 R5, RZ, RZ, 0x5140 ;  /* 0x00005140ff057424 */ /* 0x000fc800078e00ff */
[----:B------:R3:W-:Y:S08]  /*d2d0*/  SYNCS.ARRIVE.TRANS64 RZ, [R12+URZ+0x38818], R5 ;  /* 0x038818050cff79a7 */ /* 0x0007f0000800003f */
[----:B------:R-:W-:Y:S05]  /*d2e0*/  @!P0 BRA `(.L_x_4411) ;  /* 0x0000000000048947 */ /* 0x000fea0003800000 */
[----:B------:R-:W-:Y:S01]  /*d2f0*/  BPT.TRAP 0x1 ;  /* 0x000000040000795c */ /* 0x000fe20000300000 */
.L_x_4411:
        /* <DEDUP_REMOVED lines=27> */
.L_x_4397:
[----:B-----5:R-:W-:Y:S01]  /*d4b0*/  IMAD R4, R0, 0x8, R12 ;  /* 0x0000000800047824 */ /* 0x020fe200078e020c */
[----:B------:R-:W-:Y:S01]  /*d4c0*/  SHF.L.U32 R3, R10, 0x1f, RZ ;  /* 0x0000001f0a037819 */ /* 0x000fe200000006ff */
[----:B------:R-:W3:Y:S03]  /*d4d0*/  S2R R2, SR_TID.X ;  /* 0x0000000000027919 */ /* 0x000ee60000002100 */
[----:B------:R-:W4:Y:S01]  /*d4e0*/  SYNCS.PHASECHK.TRANS64.TRYWAIT P0, [R4+URZ+0x38840], R3 ;  /* 0x03884003040075a7 */ /* 0x000f22000800017f */
[----:B---3--:R-:W-:-:S04]  /*d4f0*/  LOP3.LUT R2, R2, 0x7f, RZ, 0xc0, !PT ;  /* 0x0000007f02027812 */ /* 0x008fc800078ec0ff */
[----:B------:R-:W-:Y:S01]  /*d500*/  ISETP.NE.AND P1, PT, R2, RZ, PT ;  /* 0x000000ff0200720c */ /* 0x000fe20003f25270 */
[----:B----4-:R-:W-:-:S12]  /*d510*/  @!P0 BRA `(.L_x_4412) ;  /* 0x0000000800a88947 */ /* 0x010fd80003800000 */
.L_x_4440:
[----:B------:R-:W-:Y:S05]  /*d520*/  @P1 BRA `(.L_x_4413) ;  /* 0x0000000000181947 */ /* 0x000fea0003800000 */
[----:B------:R-:W4:Y:S01]  /*d530*/  S2R R2, SR_TID.X ;  /* 0x0000000000027919 */ /* 0x000f220000002100 */
[----:B---3--:R-:W-:-:S04]  /*d540*/  IMAD.MOV.U32 R3, RZ, RZ, 0x5140 ;  /* 0x00005140ff037424 */ /* 0x008fc800078e00ff */
[----:B------:R3:W-:Y:S01]  /*d550*/  SYNCS.ARRIVE.TRANS64 RZ, [R4+URZ+0x38830], R3 ;  /* 0x0388300304ff79a7 */ /* 0x0007e2000800003f */
[----:B----4-:R-:W-:-:S13]  /*d560*/  LOP3.LUT P0, RZ, R2, 0x1f, RZ, 0xc0, !PT ;  /* 0x0000001f02ff7812 */ /* 0x010fda000780c0ff */
[----:B---3--:R-:W-:Y:S05]  /*d570*/  @!P0 BRA `(.L_x_4413) ;  /* 0x0000000000048947 */ /* 0x008fea0003800000 */
[----:B------:R-:W-:Y:S01]  /*d580*/  BPT.TRAP 0x1 ;  /* 0x000000040000795c */ /* 0x000fe20000300000 */
.L_x_4413:
        /* <DEDUP_REMOVED lines=41> */
.L_x_4394:
[----:B------:R-:W-:Y:S05]  /*d820*/  BSYNC B0 ;  /* 0x0000000000007941 */ /* 0x000fea0003800000 */
.L_x_4392:
[----:B------:R-:W-:-:S03]  /*d830*/  UMOV UR6, 0xffffffff ;  /* 0xffffffff00067882 */ /* 0x000fc60000000000 */
[----:B------:R-:W-:Y:S05]  /*d840*/  BRA.DIV UR6, `(.L_x_4414) ;  /* 0x0000000606f07947 */ /* 0x000fea000b800000 */
[----:B------:R-:W-:-:S13]  /*d850*/  ELECT P6, URZ, PT ;  /* 0x00000000003f782f */ /* 0x000fda00038c0000 */
.L_x_4443:
[----:B------:R-:W-:Y:S05]  /*d860*/  @!P6 BRA `(.L_x_4261) ;  /* 0x000000000084e947 */ /* 0x000fea0003800000 */
[----:B----4-:R-:W3:Y:S02]  /*d870*/  LDL.LU R2, [R1+0x8] ;  /* 0x0000080001027983 */ /* 0x010ee40000300800 */
[----:B---3--:R-:W-:-:S04]  /*d880*/  LOP3.LUT R2, R2, 0x2, RZ, 0xfc, !PT ;  /* 0x0000000202027812 */ /* 0x008fc800078efcff */
[----:B------:R-:W-:-:S13]  /*d890*/  ISETP.NE.AND P2, PT, R2, 0x3, PT ;  /* 0x000000030200780c */ /* 0x000fda0003f45270 */
[----:B------:R-:W-:Y:S05]  /*d8a0*/  @!P2 BRA `(.L_x_4415) ;  /* 0x000000000004a947 */ /* 0x000fea0003800000 */
[----:B--2---:R-:W-:Y:S01]  /*d8b0*/  BPT.TRAP 0x1 ;  /* 0x000000040000795c */ /* 0x004fe20000300000 */
.L_x_4415:
        /* <DEDUP_REMOVED lines=15> */
.L_x_4444:
[----:B------:R-:W3:Y:S02]  /*d9b0*/  SYNCS.PHASECHK.TRANS64.TRYWAIT P0, [R11+URZ], R2 ;  /* 0x000000020b0075a7 */ /* 0x000ee4000800017f */
[----:B---3--:R-:W-:Y:S05]  /*d9c0*/  @!P0 BRA `(.L_x_4417) ;  /* 0x0000000400c48947 */ /* 0x008fea0003800000 */
.L_x_4445:
[----:B------:R-:W-:Y:S05]  /*d9d0*/  @!P2 BRA `(.L_x_4418) ;  /* 0x000000000004a947 */ /* 0x000fea0003800000 */
[----:B--2---:R-:W-:Y:S01]  /*d9e0*/  BPT.TRAP 0x1 ;  /* 0x000000040000795c */ /* 0x004fe20000300000 */
.L_x_4418:
[----:B------:R-:W-:-:S04]  /*d9f0*/  VIADD R0, R6, 0x38840 ;  /* 0x0003884006007836 */ /* 0x000fc80000000000 */
[----:B------:R-:W-:-:S04]  /*da00*/  IMAD R9, R9, 0x8, R0 ;  /* 0x0000000809097824 */ /* 0x000fc800078e0200 */
[----:B------:R-:W4:Y:S02]  /*da10*/  SYNCS.PHASECHK.TRANS64.TRYWAIT P0, [R9+URZ], R4 ;  /* 0x00000004090075a7 */ /* 0x000f24000800017f */
[----:B----4-:R-:W-:Y:S05]  /*da20*/  @!P0 BRA `(.L_x_4419) ;  /* 0x0000000400c08947 */ /* 0x010fea0003800000 */
.L_x_4446:
[----:B------:R-:W-:-:S07]  /*da30*/  IMAD R3, R3, 0x8, R0 ;  /* 0x0000000803037824 */ /* 0x000fce00078e0200 */
.L_x_4420:
[----:B------:R1:W1:Y:S02]  /*da40*/  SYNCS.PHASECHK.TRANS64.TRYWAIT P0, [R3+URZ], R2 ;  /* 0x00000002030075a7 */ /* 0x000264000800017f */
[----:B-1----:R-:W-:Y:S05]  /*da50*/  @!P0 NANOSLEEP.SYNCS 0x989680 ;  /* 0x009896800000895d */ /* 0x002fea0003900000 */
[----:B------:R-:W1:Y:S02]  /*da60*/  @!P0 SYNCS.PHASECHK.TRANS64 P0, [R3+URZ], R2 ;  /* 0x00000002030085a7 */ /* 0x000e64000800007f */
[----:B-1----:R-:W-:Y:S05]  /*da70*/  @!P0 BRA `(.L_x_4420) ;  /* 0xfffffffc00f08947 */ /* 0x002fea000383ffff */
.L_x_4261:
[----:B--2---:R-:W-:Y:S05]  /*da80*/  BSYNC B6 ;  /* 0x0000000000067941 */ /* 0x004fea0003800000 */
.L_x_4255:
[----:B------:R-:W-:Y:S05]  /*da90*/  EXIT ;  /* 0x000000000000794d */ /* 0x000fea0003800000 */
.L_x_4271:
[----:B------:R-:W-:Y:S02]  /*daa0*/  IMAD.MOV.U32 R12, RZ, RZ, RZ ;  /* 0x000000ffff0c7224 */ /* 0x000fe400078e00ff */
[----:B------:R-:W-:Y:S02]  /*dab0*/  IMAD.MOV.U32 R11, RZ, RZ, 0x1f ;  /* 0x0000001fff0b7424 */ /* 0x000fe400078e00ff */
[----:B------:R-:W-:-:S07]  /*dac0*/  IMAD.MOV.U32 R15, RZ, RZ, -0x1 ;  /* 0xffffffffff0f7424 */ /* 0x000fce00078e00ff */
[----:B------:R-:W-:Y:S05]  /*dad0*/  WARPSYNC.COLLECTIVE R15, `(.L_x_4421) ;  /* 0x000000000f087348 */ /* 0x000fea0003c00000 */
[----:B------:R1:W2:Y:S02]  /*dae0*/  SHFL.IDX P6, R14, R13, R12, R11 ;  /* 0x0000000c0d0e7389 */ /* 0x0002a400000c000b */
[----:B-12---:R-:W-:Y:S01]  /*daf0*/  ENDCOLLECTIVE ;  /* 0x000000000000791b */ /* 0x006fe20003800000 */
.L_x_4421:
[----:B------:R-:W-:Y:S05]  /*db00*/  BRA `(.L_x_4422) ;  /* 0xffffff3800247947 */ /* 0x000fea000383ffff */
.L_x_4273:
        /* <DEDUP_REMOVED lines=8> */
.L_x_4277:
[----:B---3--:R3:W4:Y:S02]  /*db90*/  SYNCS.PHASECHK.TRANS64.TRYWAIT P1, [R3+URZ+0x38810], R154 ;  /* 0x0388109a030075a7 */ /* 0x008724000802017f */
[----:B----4-:R-:W-:Y:S05]  /*dba0*/  @!P1 NANOSLEEP.SYNCS 0x989680 ;  /* 0x009896800000995d */ /* 0x010fea0003900000 */
[----:B------:R-:W4:Y:S02]  /*dbb0*/  @!P1 SYNCS.PHASECHK.TRANS64 P1, [R3+URZ+0x38810], R154 ;  /* 0x0388109a030095a7 */ /* 0x000f24000802007f */
[----:B----4-:R-:W-:Y:S05]  /*dbc0*/  @!P1 BRA `(.L_x_4277) ;  /* 0xfffffffc00f09947 */ /* 0x010fea000383ffff */
[----:B------:R-:W-:Y:S05]  /*dbd0*/  BRA `(.L_x_4276) ;  /* 0xffffff4000287947 */ /* 0x000fea000383ffff */
.L_x_4281:
[----:B------:R1:W1:Y:S02]  /*dbe0*/  SYNCS.PHASECHK.TRANS64.TRYWAIT P1, [R3+URZ+0x38830], R154 ;  /* 0x0388309a030075a7 */ /* 0x000264000802017f */
[----:B-1----:R-:W-:Y:S05]  /*dbf0*/  @!P1 NANOSLEEP.SYNCS 0x989680 ;  /* 0x009896800000995d */ /* 0x002fea0003900000 */
[----:B------:R-:W1:Y:S02]  /*dc00*/  @!P1 SYNCS.PHASECHK.TRANS64 P1, [R3+URZ+0x38830], R154 ;  /* 0x0388309a030095a7 */ /* 0x000e64000802007f */
[----:B-1----:R-:W-:Y:S05]  /*dc10*/  @!P1 BRA `(.L_x_4281) ;  /* 0xfffffffc00f09947 */ /* 0x002fea000383ffff */
[----:B------:R-:W-:Y:S05]  /*dc20*/  BRA `(.L_x_4280) ;  /* 0xffffff5000b47947 */ /* 0x000fea000383ffff */
.L_x_4357:
[----:B------:R-:W-:Y:S01]  /*dc30*/  BSSY B0, `(.L_x_4423) ;  /* 0x0000005000007945 */ /* 0x000fe20003800000 */
[----:B------:R-:W-:-:S07]  /*dc40*/  IMAD.MOV.U32 R15, RZ, RZ, -0x1 ;  /* 0xffffffffff0f7424 */ /* 0x000fce00078e00ff */
[----:B------:R-:W-:Y:S05]  /*dc50*/  WARPSYNC.COLLECTIVE R15, `(.L_x_4424) ;  /* 0x000000000f087348 */ /* 0x000fea0003c00000 */
[----:B------:R-:W-:Y:S01]  /*dc60*/  NOP ;  /* 0x0000000000007918 */ /* 0x000fe20000000000 */
[----:B------:R-:W-:Y:S01]  /*dc70*/  ENDCOLLECTIVE ;  /* 0x000000000000791b */ /* 0x000fe20003800000 */
.L_x_4424:
[----:B------:R-:W-:Y:S05]  /*dc80*/  BSYNC B0 ;  /* 0x0000000000007941 */ /* 0x000fea0003800000 */
.L_x_4423:
[----:B------:R-:W-:Y:S05]  /*dc90*/  BRA `(.L_x_4425) ;  /* 0xffffffcc00547947 */ /* 0x000fea000383ffff */
.L_x_4369:
[----:B------:R-:W-:Y:S01]  /*dca0*/  BSSY B0, `(.L_x_4426) ;  /* 0x0000005000007945 */ /* 0x000fe20003800000 */
[----:B------:R-:W-:-:S07]  /*dcb0*/  IMAD.MOV.U32 R15, RZ, RZ, -0x1 ;  /* 0xffffffffff0f7424 */ /* 0x000fce00078e00ff */
[----:B------:R-:W-:Y:S05]  /*dcc0*/  WARPSYNC.COLLECTIVE R15, `(.L_x_4427) ;  /* 0x000000000f087348 */ /* 0x000fea0003c00000 */
[----:B------:R-:W-:Y:S01]  /*dcd0*/  NOP ;  /* 0x0000000000007918 */ /* 0x000fe20000000000 */
[----:B------:R-:W-:Y:S01]  /*dce0*/  ENDCOLLECTIVE ;  /* 0x000000000000791b */ /* 0x000fe20003800000 */
.L_x_4427:
[----:B------:R-:W-:Y:S05]  /*dcf0*/  BSYNC B0 ;  /* 0x0000000000007941 */ /* 0x000fea0003800000 */
.L_x_4426:
[----:B------:R-:W-:Y:S05]  /*dd00*/  BRA `(.L_x_4428) ;  /* 0xffffffd0006c7947 */ /* 0x000fea000383ffff */
.L_x_4382:
[----:B------:R-:W-:Y:S01]  /*dd10*/  BSSY B0, `(.L_x_4429) ;  /* 0x0000005000007945 */ /* 0x000fe20003800000 */
[----:B------:R-:W-:-:S07]  /*dd20*/  IMAD.MOV.U32 R15, RZ, RZ, -0x1 ;  /* 0xffffffffff0f7424 */ /* 0x000fce00078e00ff */
[----:B------:R-:W-:Y:S05]  /*dd30*/  WARPSYNC.COLLECTIVE R15, `(.L_x_4430) ;  /* 0x000000000f087348 */ /* 0x000fea0003c00000 */
[----:B------:R-:W-:Y:S01]  /*dd40*/  NOP ;  /* 0x0000000000007918 */ /* 0x000fe20000000000 */
[----:B------:R-:W-:Y:S01]  /*dd50*/  ENDCOLLECTIVE ;  /* 0x000000000000791b */ /* 0x000fe20003800000 */
.L_x_4430:
[----:B------:R-:W-:Y:S05]  /*dd60*/  BSYNC B0 ;  /* 0x0000000000007941 */ /* 0x000fea0003800000 */
.L_x_4429:
[----:B------:R-:W-:Y:S05]  /*dd70*/  BRA `(.L_x_4431) ;  /* 0xffffffd400887947 */ /* 0x000fea000383ffff */
.L_x_4395:
[----:B-1----:R1:W2:Y:S02]  /*dd80*/  SYNCS.PHASECHK.TRANS64.TRYWAIT P1, [R12+URZ+0x38820], R3 ;  /* 0x038820030c0075a7 */ /* 0x0022a4000802017f */
[----:B--2---:R-:W-:Y:S05]  /*dd90*/  @!P1 NANOSLEEP.SYNCS 0x989680 ;  /* 0x009896800000995d */ /* 0x004fea0003900000 */
[----:B------:R-:W2:Y:S02]  /*dda0*/  @!P1 SYNCS.PHASECHK.TRANS64 P1, [R12+URZ+0x38820], R3 ;  /* 0x038820030c0095a7 */ /* 0x000ea4000802007f */
[----:B--2---:R-:W-:Y:S05]  /*ddb0*/  @!P1 BRA `(.L_x_4395) ;  /* 0xfffffffc00f09947 */ /* 0x004fea000383ffff */
[----:B------:R-:W-:Y:S05]  /*ddc0*/  BRA `(.L_x_4432) ;  /* 0xffffffe000987947 */ /* 0x000fea000383ffff */
.L_x_4399:
[----:B-1----:R1:W3:Y:S02]  /*ddd0*/  SYNCS.PHASECHK.TRANS64.TRYWAIT P1, [R12+URZ+0x38840], R21 ;  /* 0x038840150c0075a7 */ /* 0x0022e4000802017f */
[----:B---3--:R-:W-:Y:S05]  /*dde0*/  @!P1 NANOSLEEP.SYNCS 0x989680 ;  /* 0x009896800000995d */ /* 0x008fea0003900000 */
[----:B------:R-:W3:Y:S02]  /*ddf0*/  @!P1 SYNCS.PHASECHK.TRANS64 P1, [R12+URZ+0x38840], R21 ;  /* 0x038840150c0095a7 */ /* 0x000ee4000802007f */
[----:B---3--:R-:W-:Y:S05]  /*de00*/  @!P1 BRA `(.L_x_4399) ;  /* 0xfffffffc00f09947 */ /* 0x008fea000383ffff */
[----:B------:R-:W-:Y:S05]  /*de10*/  BRA `(.L_x_4433) ;  /* 0xffffffe800047947 */ /* 0x000fea000383ffff */
.L_x_4401:
[----:B--2---:R2:W3:Y:S02]  /*de20*/  SYNCS.PHASECHK.TRANS64.TRYWAIT P1, [R12+URZ+0x38828], R21 ;  /* 0x038828150c0075a7 */ /* 0x0044e4000802017f */
[----:B---3--:R-:W-:Y:S05]  /*de30*/  @!P1 NANOSLEEP.SYNCS 0x989680 ;  /* 0x009896800000995d */ /* 0x008fea0003900000 */
[----:B------:R-:W3:Y:S02]  /*de40*/  @!P1 SYNCS.PHASECHK.TRANS64 P1, [R12+URZ+0x38828], R21 ;  /* 0x038828150c0095a7 */ /* 0x000ee4000802007f */
[----:B---3--:R-:W-:Y:S05]  /*de50*/  @!P1 BRA `(.L_x_4401) ;  /* 0xfffffffc00f09947 */ /* 0x008fea000383ffff */
[----:B------:R-:W-:Y:S05]  /*de60*/  BRA `(.L_x_4434) ;  /* 0xffffffe8009c7947 */ /* 0x000fea000383ffff */
.L_x_4403:
[----:B---3--:R3:W4:Y:S02]  /*de70*/  SYNCS.PHASECHK.TRANS64.TRYWAIT P1, [R12+URZ+0x38848], R21 ;  /* 0x038848150c0075a7 */ /* 0x008724000802017f */
[----:B----4-:R-:W-:Y:S05]  /*de80*/  @!P1 NANOSLEEP.SYNCS 0x989680 ;  /* 0x009896800000995d */ /* 0x010fea0003900000 */
[----:B------:R-:W4:Y:S02]  /*de90*/  @!P1 SYNCS.PHASECHK.TRANS64 P1, [R12+URZ+0x38848], R21 ;  /* 0x038848150c0095a7 */ /* 0x000f24000802007f */
[----:B----4-:R-:W-:Y:S05]  /*dea0*/  @!P1 BRA `(.L_x_4403) ;  /* 0xfffffffc00f09947 */ /* 0x010fea000383ffff */
[----:B------:R-:W-:Y:S05]  /*deb0*/  BRA `(.L_x_4435) ;  /* 0xffffffec00147947 */ /* 0x000fea000383ffff */
.L_x_4405:
[----:B------:R-:W-:-:S07]  /*dec0*/  SHF.L.U32 R5, R10, 0x1f, RZ ;  /* 0x0000001f0a057819 */ /* 0x000fce00000006ff */
.L_x_4436:
[----:B-1----:R1:W2:Y:S02]  /*ded0*/  SYNCS.PHASECHK.TRANS64.TRYWAIT P1, [R12+URZ+0x38820], R5 ;  /* 0x038820050c0075a7 */ /* 0x0022a4000802017f */
[----:B--2---:R-:W-:Y:S05]  /*dee0*/  @!P1 NANOSLEEP.SYNCS 0x989680 ;  /* 0x009896800000995d */ /* 0x004fea0003900000 */
[----:B------:R-:W2:Y:S02]  /*def0*/  @!P1 SYNCS.PHASECHK.TRANS64 P1, [R12+URZ+0x38820], R5 ;  /* 0x038820050c0095a7 */ /* 0x000ea4000802007f */
[----:B--2---:R-:W-:Y:S05]  /*df00*/  @!P1 BRA `(.L_x_4436) ;  /* 0xfffffffc00f09947 */ /* 0x004fea000383ffff */
[----:B------:R-:W-:Y:S05]  /*df10*/  BRA `(.L_x_4437) ;  /* 0xffffffec009c7947 */ /* 0x000fea000383ffff */
.L_x_4408:
[----:B-1----:R1:W2:Y:S02]  /*df20*/  SYNCS.PHASECHK.TRANS64.TRYWAIT P1, [R12+URZ+0x38840], R13 ;  /* 0x0388400d0c0075a7 */ /* 0x0022a4000802017f */
[----:B--2---:R-:W-:Y:S05]  /*df30*/  @!P1 NANOSLEEP.SYNCS 0x989680 ;  /* 0x009896800000995d */ /* 0x004fea0003900000 */
[----:B------:R-:W2:Y:S02]  /*df40*/  @!P1 SYNCS.PHASECHK.TRANS64 P1, [R12+URZ+0x38840], R13 ;  /* 0x0388400d0c0095a7 */ /* 0x000ea4000802007f */
[----:B--2---:R-:W-:Y:S05]  /*df50*/  @!P1 BRA `(.L_x_4408) ;  /* 0xfffffffc00f09947 */ /* 0x004fea000383ffff */
[----:B------:R-:W-:Y:S05]  /*df60*/  BRA `(.L_x_4438) ;  /* 0xfffffff0002c7947 */ /* 0x000fea000383ffff */
.L_x_4410:
[----:B--2---:R2:W3:Y:S02]  /*df70*/  SYNCS.PHASECHK.TRANS64.TRYWAIT P1, [R12+URZ+0x38828], R13 ;  /* 0x0388280d0c0075a7 */ /* 0x0044e4000802017f */
[----:B---3--:R-:W-:Y:S05]  /*df80*/  @!P1 NANOSLEEP.SYNCS 0x989680 ;  /* 0x009896800000995d */ /* 0x008fea0003900000 */
[----:B------:R-:W3:Y:S02]  /*df90*/  @!P1 SYNCS.PHASECHK.TRANS64 P1, [R12+URZ+0x38828], R13 ;  /* 0x0388280d0c0095a7 */ /* 0x000ee4000802007f */
[----:B---3--:R-:W-:Y:S05]  /*dfa0*/  @!P1 BRA `(.L_x_4410) ;  /* 0xfffffffc00f09947 */ /* 0x008fea000383ffff */
[----:B------:R-:W-:Y:S05]  /*dfb0*/  BRA `(.L_x_4439) ;  /* 0xfffffff000b87947 */ /* 0x000fea000383ffff */
.L_x_4412:
[----:B---3--:R3:W4:Y:S02]  /*dfc0*/  SYNCS.PHASECHK.TRANS64.TRYWAIT P0, [R4+URZ+0x38840], R3 ;  /* 0x03884003040075a7 */ /* 0x008724000800017f */
[----:B----4-:R-:W-:Y:S05]  /*dfd0*/  @!P0 NANOSLEEP.SYNCS 0x989680 ;  /* 0x009896800000895d */ /* 0x010fea0003900000 */
[----:B------:R-:W4:Y:S02]  /*dfe0*/  @!P0 SYNCS.PHASECHK.TRANS64 P0, [R4+URZ+0x38840], R3 ;  /* 0x03884003040085a7 */ /* 0x000f24000800007f */
[----:B----4-:R-:W-:Y:S05]  /*dff0*/  @!P0 BRA `(.L_x_4412) ;  /* 0xfffffffc00f08947 */ /* 0x010fea000383ffff */
[----:B------:R-:W-:Y:S05]  /*e000*/  BRA `(.L_x_4440) ;  /* 0xfffffff400447947 */ /* 0x000fea000383ffff */
.L_x_4414:
[----:B------:R-:W-:Y:S01]  /*e010*/  BSSY B0, `(.L_x_4441) ;  /* 0x0000006000007945 */ /* 0x000fe20003800000 */
[----:B------:R-:W-:-:S07]  /*e020*/  IMAD.MOV.U32 R15, RZ, RZ, -0x1 ;  /* 0xffffffffff0f7424 */ /* 0x000fce00078e00ff */
[----:B--2-4-:R-:W-:Y:S05]  /*e030*/  WARPSYNC.COLLECTIVE R15, `(.L_x_4442) ;  /* 0x000000000f0c7348 */ /* 0x014fea0003c00000 */
[----:B------:R-:W-:Y:S02]  /*e040*/  ELECT P6, UR62, PT ;  /* 0x00000000003e782f */ /* 0x000fe400038c0000 */
[----:B------:R-:W-:Y:S01]  /*e050*/  MOV R14, UR62 ;  /* 0x0000003e000e7c02 */ /* 0x000fe20008000f00 */
[----:B--2-4-:R-:W-:Y:S10]  /*e060*/  ENDCOLLECTIVE ;  /* 0x000000000000791b */ /* 0x014ff40003800000 */
.L_x_4442:
[----:B------:R-:W-:Y:S05]  /*e070*/  BSYNC B0 ;  /* 0x0000000000007941 */ /* 0x000fea0003800000 */
.L_x_4441:
[----:B------:R-:W-:Y:S05]  /*e080*/  BRA `(.L_x_4443) ;  /* 0xfffffff400f47947 */ /* 0x000fea000383ffff */
.L_x_4416:
[----:B-1----:R1:W3:Y:S02]  /*e090*/  SYNCS.PHASECHK.TRANS64.TRYWAIT P0, [R7+URZ], R4 ;  /* 0x00000004070075a7 */ /* 0x0022e4000800017f */
[----:B---3--:R-:W-:Y:S05]  /*e0a0*/  @!P0 NANOSLEEP.SYNCS 0x989680 ;  /* 0x009896800000895d */ /* 0x008fea0003900000 */
[----:B------:R-:W3:Y:S02]  /*e0b0*/  @!P0 SYNCS.PHASECHK.TRANS64 P0, [R7+URZ], R4 ;  /* 0x00000004070085a7 */ /* 0x000ee4000800007f */
[----:B---3--:R-:W-:Y:S05]  /*e0c0*/  @!P0 BRA `(.L_x_4416) ;  /* 0xfffffffc00f08947 */ /* 0x008fea000383ffff */
[----:B------:R-:W-:Y:S05]  /*e0d0*/  BRA `(.L_x_4444) ;  /* 0xfffffff800347947 */ /* 0x000fea000383ffff */
.L_x_4417:
[----:B---3--:R3:W4:Y:S02]  /*e0e0*/  SYNCS.PHASECHK.TRANS64.TRYWAIT P0, [R11+URZ], R2 ;  /* 0x000000020b0075a7 */ /* 0x008724000800017f */
[----:B----4-:R-:W-:Y:S05]  /*e0f0*/  @!P0 NANOSLEEP.SYNCS 0x989680 ;  /* 0x009896800000895d */ /* 0x010fea0003900000 */
[----:B------:R-:W4:Y:S02]  /*e100*/  @!P0 SYNCS.PHASECHK.TRANS64 P0, [R11+URZ], R2 ;  /* 0x000000020b0085a7 */ /* 0x000f24000800007f */
[----:B----4-:R-:W-:Y:S05]  /*e110*/  @!P0 BRA `(.L_x_4417) ;  /* 0xfffffffc00f08947 */ /* 0x010fea000383ffff */
[----:B------:R-:W-:Y:S05]  /*e120*/  BRA `(.L_x_4445) ;  /* 0xfffffff800287947 */ /* 0x000fea000383ffff */
.L_x_4419:
[----:B----4-:R4:W1:Y:S02]  /*e130*/  SYNCS.PHASECHK.TRANS64.TRYWAIT P0, [R9+URZ], R4 ;  /* 0x00000004090075a7 */ /* 0x010864000800017f */
[----:B-1----:R-:W-:Y:S05]  /*e140*/  @!P0 NANOSLEEP.SYNCS 0x989680 ;  /* 0x009896800000895d */ /* 0x002fea0003900000 */
[----:B------:R-:W1:Y:S02]  /*e150*/  @!P0 SYNCS.PHASECHK.TRANS64 P0, [R9+URZ], R4 ;  /* 0x00000004090085a7 */ /* 0x000e64000800007f */
[----:B-1----:R-:W-:Y:S05]  /*e160*/  @!P0 BRA `(.L_x_4419) ;  /* 0xfffffffc00f08947 */ /* 0x002fea000383ffff */
[----:B------:R-:W-:Y:S05]  /*e170*/  BRA `(.L_x_4446) ;  /* 0xfffffff8002c7947 */ /* 0x000fea000383ffff */
.L_x_4447:
        /* <DEDUP_REMOVED lines=16> */
.L_x_7320:


//--------------------- .text._ZN7cutlass13device_kernelIN5flash11enable_sm90INS1_16FlashAttnBwdSm90INS1_25CollectiveMainloopBwdSm90ILi2ELi2ELi2EN4cute5tupleIJNS5_1CILi1EEES8_S8_EEENS6_IJNS7_ILi80EEENS7_ILi128EEESB_EEENS_6half_tEfNS_4arch4Sm90ELb0ELb0ELb0ELb1ELb0ELb1ELb0ELb1ELi2ELi1ELi2ELi1ELb0EEENS1_24CollectiveEpilogueBwdGQAISC_fSF_Li256ELb1ELb0EEENS1_19SingleTileSchedulerILb1ELb0ELb0ELi128EEEEEEEEEvNT_6ParamsE --------------------------
	.section	.text._ZN7cutlass13device_kernelIN5flash11enable_sm90INS1_16FlashAttnBwdSm90INS1_25CollectiveMainloopBwdSm90ILi2ELi2ELi2EN4cute5tupleIJNS5_1CILi1EEES8_S8_EEENS6_IJNS7_ILi80EEENS7_ILi128EEESB_EEENS_6half_tEfNS_4arch4Sm90ELb0ELb0ELb0ELb1ELb0ELb1ELb0ELb1ELi2ELi1ELi2ELi1ELb0EEENS1_24CollectiveEpilogueBwdGQAISC_fSF_Li256ELb1ELb0EEENS1_19SingleTileSchedulerILb1ELb0ELb0ELi128EEEEEEEEEvNT_6ParamsE,"ax",@progbits
	.align	128
.text._ZN7cutlass13device_kernelIN5flash11enable_sm90INS1_16FlashAttnBwdSm90INS1_25CollectiveMainloopBwdSm90ILi2ELi2ELi2EN4cute5tupleIJNS5_1CILi1EEES8_S8_EEENS6_IJNS7_ILi80EEENS7_ILi128EEESB_EEENS_6half_tEfNS_4arch4Sm90ELb0ELb0ELb0ELb1ELb0ELb1ELb0ELb1ELi2ELi1ELi2ELi1ELb0EEENS1_24CollectiveEpilogueBwdGQAISC_fSF_Li256ELb1ELb0EEENS1_19SingleTileSchedulerILb1ELb0ELb0ELi128EEEEEEEEEvNT_6ParamsE:
        .type           _ZN7cutlass13device_kernelIN5flash11enable_sm90INS1_16FlashAttnBwdSm90INS1_25CollectiveMainloopBwdSm90ILi2ELi2ELi2EN4cute5tupleIJNS5_1CILi1EEES8_S8_EEENS6_IJNS7_ILi80EEENS7_ILi128EEESB_EEENS_6half_tEfNS_4arch4Sm90ELb0ELb0ELb0ELb1ELb0ELb1ELb0ELb1ELi2ELi1ELi2ELi1ELb0EEENS1_24CollectiveEpilogueBwdGQAISC_fSF_Li256ELb1ELb0EEENS1_19SingleTileSchedulerILb1ELb0ELb0ELi128EEEEEEEEEvNT_6ParamsE,@function
        .size           _ZN7cutlass13device_kernelIN5flash11enable_sm90INS1_16FlashAttnBwdSm90INS1_25CollectiveMainloopBwdSm90ILi2ELi2ELi2EN4cute5tupleIJNS5_1CILi1EEES8_S8_EEENS6_IJNS7_ILi80EEENS7_ILi128EEESB_EEENS_6half_tEfNS_4arch4Sm90ELb0ELb0ELb0ELb1ELb0ELb1ELb0ELb1ELi2ELi1ELi2ELi1ELb0EEENS1_24CollectiveEpilogueBwdGQAISC_fSF_Li256ELb1ELb0EEENS1_19SingleTileSchedulerILb1ELb0ELb0ELi128EEEEEEEEEvNT_6ParamsE,(.L_x_7321 - _ZN7cutlass13device_kernelIN5flash11enable_sm90INS1_16FlashAttnBwdSm90INS1_25CollectiveMainloopBwdSm90ILi2ELi2ELi2EN4cute5tupleIJNS5_1CILi1EEES8_S8_EEENS6_IJNS7_ILi80EEENS7_ILi128EEESB_EEENS_6half_tEfNS_4arch4Sm90ELb0ELb0ELb0ELb1ELb0ELb1ELb0ELb1ELi2ELi1ELi2ELi1ELb0EEENS1_24CollectiveEpilogueBwdGQAISC_fSF_Li256ELb1ELb0EEENS1_19SingleTileSchedulerILb1ELb0ELb0ELi128EEEEEEEEEvNT_6ParamsE)
        .other          _ZN7cutlass13device_kernelIN5flash11enable_sm90INS1_16FlashAttnBwdSm90INS1_25CollectiveMainloopBwdSm90ILi2ELi2ELi2EN4cute5tupleIJNS5_1CILi1EEES8_S8_EEENS6_IJNS7_ILi80EEENS7_ILi128EEESB_EEENS_6half_tEfNS_4arch4Sm90ELb0ELb0ELb0ELb1ELb0ELb1ELb0ELb1ELi2ELi1ELi2ELi1ELb0EEENS1_24CollectiveEpilogueBwdGQAISC_fSF_Li256ELb1ELb0EEENS1_19SingleTileSchedulerILb1ELb0ELb0ELi128EEEEEEEEEvNT_6ParamsE,@"STO_CUDA_ENTRY STV_DEFAULT"
_ZN7cutlass13device_kernelIN5flash11enable_sm90INS1_16FlashAttnBwdSm90INS1_25CollectiveMainloopBwdSm90ILi2ELi2ELi2EN4cute5tupleIJNS5_1CILi1EEES8_S8_EEENS6_IJNS7_ILi80EEENS7_ILi128EEESB_EEENS_6half_tEfNS_4arch4Sm90ELb0ELb0ELb0ELb1ELb0ELb1ELb0ELb1ELi2ELi1ELi2ELi1ELb0EEENS1_24CollectiveEpilogueBwdGQAISC_fSF_Li256ELb1ELb0EEENS1_19SingleTileSchedulerILb1ELb0ELb0ELi128EEEEEEEEEvNT_6ParamsE:
        /* <DEDUP_REMOVED lines=23> */
.L_x_4449:
[----:B------:R-:W-:Y:S05]  /*0170*/  BSYNC B0 ;  /* 0x0000000000007941 */ /* 0x000fea0003800000 */
.L_x_4448:
        /* <DEDUP_REMOVED lines=34> */
.L_x_4450:
        /* <DEDUP_REMOVED lines=22> */
.L_x_4451:
        /* <DEDUP_REMOVED lines=9> */
.L_x_4454:
        /* <DEDUP_REMOVED lines=20> */
.L_x_4455:
        /* <DEDUP_REMOVED lines=10> */
.L_x_4457:
[----:B------:R-:W2:Y:S02]  /*0770*/  LDC R0, c[0x0][0x8c4] ;  /* 0x00023100ff007b82 */ /* 0x000ea40000000800 */
.L_x_4456:
        /* <DEDUP_REMOVED lines=17> */
.L_x_4459:
        /* <DEDUP_REMOVED lines=10> */
.L_x_4460:
        /* <DEDUP_REMOVED lines=8> */
.L_x_4461:
        /* <DEDUP_REMOVED lines=9> */
.L_x_4462:
        /* <DEDUP_REMOVED lines=87> */
.L_x_4465:
        /* <DEDUP_REMOVED lines=15> */
.L_x_4464:
        /* <DEDUP_REMOVED lines=23> */
.L_x_4467:
        /* <DEDUP_REMOVED lines=15> */
.L_x_4466:
        /* <DEDUP_REMOVED lines=8> */
.L_x_4544:
        /* <DEDUP_REMOVED lines=48> */
.L_x_4469:
        /* <DEDUP_REMOVED lines=79> */
.L_x_4481:
[----:B------:R-:W2:Y:S02]  /*1b70*/  LDL R3, [R1] ;  /* 0x0000000001037983 */ /* 0x000ea40000100800 */
[----:B--2---:R-:W-:-:S13]  /*1b80*/  ISETP.NE.AND P0, PT, R3, 0x3, PT ;  /* 0x000000030300780c */ /* 0x004fda0003f05270 */
[----:B------:R-:W-:Y:S05]  /*1b90*/  @!P0 BRA `(.L_x_4471) ;  /* 0x0000000000048947 */ /* 0x000fea0003800000 */
[----:B------:R-:W-:Y:S01]  /*1ba0*/  BPT.TRAP 0x1 ;  /* 0x000000040000795c */ /* 0x000fe20000300000 */
.L_x_4471:
        /* <DEDUP_REMOVED lines=8> */
.L_x_4472:
[----:B---3--:R-:W-:Y:S05]  /*1c30*/  @P1 BRA `(.L_x_4473) ;  /* 0x0000000000081947 */ /* 0x008fea0003800000 */
[----:B------:R-:W3:Y:S02]  /*1c40*/  SYNCS.PHASECHK.TRANS64.TRYWAIT P1, [R3+URZ+0x38810], R154 ;  /* 0x0388109a030075a7 */ /* 0x000ee4000802017f */
[----:B---3--:R-:W-:Y:S05]  /*1c50*/  @!P1 BRA `(.L_x_4474) ;  /* 0x0000008800e89947 */ /* 0x008fea0003800000 */
.L_x_4473:
        /* <DEDUP_REMOVED lines=286> */
.L_x_4475:
[----:B------:R1:W1:Y:S01]  /*2e40*/  SYNCS.PHASECHK.TRANS64.TRYWAIT P1, [R3+URZ+0x38830], R154 ;  /* 0x0388309a030075a7 */ /* 0x000262000802017f */
[----:B------:R-:W-:Y:S05]  /*2e50*/  @!P0 BRA `(.L_x_4476) ;  /* 0x0000000000048947 */ /* 0x000fea0003800000 */
[----:B------:R-:W-:Y:S01]  /*2e60*/  BPT.TRAP 0x1 ;  /* 0x000000040000795c */ /* 0x000fe20000300000 */
.L_x_4476:
[----:B------:R-:W-:-:S05]  /*2e70*/  VIADD R152, R152, 0x24000 ;  /* 0x0002400098987836 */ /* 0x000fca0000000000 */
[----:B------:R-:W-:-:S04]  /*2e80*/  SHF.R.U32.HI R152, RZ, 0x4, R152 ;  /* 0x00000004ff987819 */ /* 0x000fc80000011698 */
[----:B------:R-:W-:-:S04]  /*2e90*/  LOP3.LUT R236, R152, 0x3fff, RZ, 0xc0, !PT ;  /* 0x00003fff98ec7812 */ /* 0x000fc800078ec0ff */
[----:B------:R-:W-:Y:S01]  /*2ea0*/  LOP3.LUT R153, R236, 0x10000, RZ, 0xfc, !PT ;  /* 0x00010000ec997812 */ /* 0x000fe200078efcff */
[----:B-1----:R-:W-:Y:S06]  /*2eb0*/  @P1 BRA `(.L_x_4477) ;  /* 0x0000000000081947 */ /* 0x002fec0003800000 */
[----:B------:R-:W1:Y:S02]  /*2ec0*/  SYNCS.PHASECHK.TRANS64.TRYWAIT P1, [R3+URZ+0x38830], R154 ;  /* 0x0388309a030075a7 */ /* 0x000e64000802017f */
[----:B-1----:R-:W-:Y:S05]  /*2ed0*/  @!P1 BRA `(.L_x_4478) ;  /* 0x00000078005c9947 */ /* 0x002fea0003800000 */
.L_x_4477:
        /* <DEDUP_REMOVED lines=832> */
.L_x_4479:
        /* <DEDUP_REMOVED lines=56> */
.L_x_4480:
        /* <DEDUP_REMOVED lines=78> */
.L_x_4463:
[----:B------:R-:W-:Y:S05]  /*6b40*/  @P0 BRA `(.L_x_4458) ;  /* 0x0000003800e80947 */ /* 0x000fea0003800000 */
[----:B------:R-:W2:Y:S01]  /*6b50*/  LDL.LU R152, [R1+0x1c] ;  /* 0x00001c0001987983 */ /* 0x000ea20000300800 */
[----:B-1----:R-:W1:Y:S01]  /*6b60*/  LDC.64 R2, c[0x0][0x878] ;  /* 0x00021e00ff027b82 */ /* 0x002e620000000a00 */
[----:B------:R-:W3:Y:S07]  /*6b70*/  S2R R22, SR_TID.X ;  /* 0x0000000000167919 */ /* 0x000eee0000002100 */
[----:B------:R-:W4:Y:S08]  /*6b80*/  LDC R0, c[0x0][0x850] ;  /* 0x00021400ff007b82 */ /* 0x000f300000000800 */
[----:B------:R-:W5:Y:S01]  /*6b90*/  S2UR UR5, SR_CgaCtaId ;  /* 0x00000000000579c3 */ /* 0x000f620000008800 */
[----:B-1----:R-:W-:Y:S01]  /*6ba0*/  ISETP.NE.U32.AND P0, PT, R2, RZ, PT ;  /* 0x000000ff0200720c */ /* 0x002fe20003f05070 */
[----:B------:R-:W1:Y:S01]  /*6bb0*/  S2R R7, SR_CTAID.Y ;  /* 0x0000000000077919 */ /* 0x000e620000002600 */
[----:B------:R-:W-:-:S05]  /*6bc0*/  UMOV UR4, 0x400 ;  /* 0x0000040000047882 */ /* 0x000fca0000000000 */
[----:B------:R-:W1:Y:S01]  /*6bd0*/  LDC.64 R10, c[0x0][0x818] ;  /* 0x00020600ff0a7b82 */ /* 0x000e620000000a00 */
[----:B------:R-:W-:Y:S01]  /*6be0*/  ISETP.NE.AND.EX P0, PT, R3, RZ, PT, P0 ;  /* 0x000000ff0300720c */ /* 0x000fe20003f05300 */
[----:B------:R-:W1:Y:S06]  /*6bf0*/  S2R R8, SR_CTAID.X ;  /* 0x0000000000087919 */ /* 0x000e6c0000002500 */
[----:B------:R-:W1:Y:S08]  /*6c00*/  LDC.64 R14, c[0x0][0x840] ;  /* 0x00021000ff0e7b82 */ /* 0x000e700000000a00 */
[----:B------:R-:W2:Y:S08]  /*6c10*/  @P0 LDC.64 R2, c[0x0][0x878] ;  /* 0x00021e00ff020b82 */ /* 0x000eb00000000a00 */
[----:B------:R-:W1:Y:S08]  /*6c20*/  LDC.64 R12, c[0x0][0x820] ;  /* 0x00020800ff0c7b82 */ /* 0x000e700000000a00 */
[----:B------:R-:W1:Y:S08]  /*6c30*/  LDC.64 R16, c[0x0][0x848] ;  /* 0x00021200ff107b82 */ /* 0x000e700000000a00 */
[----:B------:R-:W1:Y:S08]  /*6c40*/  LDC.64 R18, c[0x0][0x800] ;  /* 0x00020000ff127b82 */ /* 0x000e700000000a00 */
[----:B------:R-:W1:Y:S01]  /*6c50*/  LDC.64 R20, c[0x0][0x828] ;  /* 0x00020a00ff147b82 */ /* 0x000e620000000a00 */
[----:B--2---:R-:W-:-:S06]  /*6c60*/  @P0 IMAD.WIDE R2, R152, 0x4, R2 ;  /* 0x0000000498020825 */ /* 0x004fcc00078e0202 */
[----:B------:R2:W2:Y:S01]  /*6c70*/  @P0 LDG.E R2, desc[UR38][R2.64] ;  /* 0x0000002602020981 */ /* 0x0004a2000c1e1900 */
[----:B---3--:R-:W-:Y:S01]  /*6c80*/  VIADD R23, R22, 0xffffff80 ;  /* 0xffffff8016177836 */ /* 0x008fe20000000000 */
[----:B------:R-:W-:Y:S01]  /*6c90*/  BAR.SYNC.DEFER_BLOCKING 0x1, 0x100 ;  /* 0x0044000000007b1d */ /* 0x000fe20000010000 */
[----:B----4-:R-:W-:Y:S01]  /*6ca0*/  ISETP.NE.AND P1, PT, R0, 0x1, PT ;  /* 0x000000010000780c */ /* 0x010fe20003f25270 */
[----:B-----5:R-:W-:Y:S02]  /*6cb0*/  ULEA UR4, UR5, UR4, 0x18 ;  /* 0x0000000405047291 */ /* 0x020fe4000f8ec03f */
[----:B------:R-:W-:Y:S02]  /*6cc0*/  SHF.R.S32.HI R0, RZ, 0x1f, R23 ;  /* 0x0000001fff007819 */ /* 0x000fe40000011417 */
[----:B------:R-:W-:Y:S02]  /*6cd0*/  BSSY B0, `(.L_x_4482) ;  /* 0x0000054000007945 */ /* 0x000fe40003800000 */
[----:B------:R-:W-:-:S04]  /*6ce0*/  LEA.HI R6, R0, R23, RZ, 0x7 ;  /* 0x0000001700067211 */ /* 0x000fc800078f38ff */
[C---:B------:R-:W-:Y:S01]  /*6cf0*/  LOP3.LUT R0, R6.reuse, 0xfffff80, RZ, 0xc0, !PT ;  /* 0x0fffff8006007812 */ /* 0x040fe200078ec0ff */
[----:B--2---:R-:W-:Y:S01]  /*6d00*/  IMAD.SHL.U32 R3, R6, 0x40, RZ ;  /* 0x0000004006037824 */ /* 0x004fe200078e00ff */
[----:B------:R-:W1:Y:S03]  /*6d10*/  @P1 LDC R4, c[0x0][0x854] ;  /* 0x00021500ff041b82 */ /* 0x000e660000000800 */
[----:B------:R-:W-:Y:S01]  /*6d20*/  IMAD.IADD R0, R23, 0x1, -R0 ;  /* 0x0000000117007824 */ /* 0x000fe200078e0a00 */
[----:B------:R-:W-:-:S05]  /*6d30*/  LOP3.LUT R3, R3, 0x3fffe000, RZ, 0xc0, !PT ;  /* 0x3fffe00003037812 */ /* 0x000fca00078ec0ff */
[----:B------:R-:W-:Y:S01]  /*6d40*/  IMAD R3, R0, 0x4, R3 ;  /* 0x0000000400037824 */ /* 0x000fe200078e0203 */
[----:B------:R-:W2:Y:S04]  /*6d50*/  @P1 LDC R5, c[0x0][0x858] ;  /* 0x00021600ff051b82 */ /* 0x000ea80000000800 */
[----:B------:R-:W-:-:S05]  /*6d60*/  LEA R6, R3, UR4, 0x2 ;  /* 0x0000000403067c11 */ /* 0x000fca000f8e10ff */
[----:B------:R3:W-:Y:S04]  /*6d70*/  STS.128 [R6], R24 ;  /* 0x0000001806007388 */ /* 0x0007e80000000c00 */
[----:B------:R3:W-:Y:S01]  /*6d80*/  STS.128 [R6+0x800], R28 ;  /* 0x0008001c06007388 */ /* 0x0007e20000000c00 */
[----:B-1----:R-:W-:-:S03]  /*6d90*/  @P1 IMAD.HI.U32 R0, R7, R4, RZ ;  /* 0x0000000407001227 */ /* 0x002fc600078e00ff */
[----:B------:R3:W-:Y:S04]  /*6da0*/  STS.128 [R6+0x1000], R32 ;  /* 0x0010002006007388 */ /* 0x0007e80000000c00 */
[----:B------:R3:W-:Y:S01]  /*6db0*/  STS.128 [R6+0x1800], R36 ;  /* 0x0018002406007388 */ /* 0x0007e20000000c00 */
[----:B--2---:R-:W-:Y:S01]  /*6dc0*/  @P1 SHF.R.U32.HI R7, RZ, R5, R0 ;  /* 0x00000005ff071219 */ /* 0x004fe20000011600 */
[----:B------:R-:W-:Y:S02]  /*6dd0*/  IMAD.SHL.U32 R5, R8, 0x4000, RZ ;  /* 0x0000400008057824 */ /* 0x000fe400078e00ff */
[----:B------:R3:W-:Y:S01]  /*6de0*/  STS.128 [R6+0x2000], R40 ;  /* 0x0020002806007388 */ /* 0x0007e20000000c00 */
[----:B------:R-:W-:-:S03]  /*6df0*/  SHF.R.S32.HI R9, RZ, 0x1f, R7 ;  /* 0x0000001fff097819 */ /* 0x000fc60000011407 */
[----:B------:R3:W-:Y:S02]  /*6e00*/  STS.128 [R6+0x2800], R44 ;  /* 0x0028002c06007388 */ /* 0x0007e40000000c00 */
[----:B------:R-:W-:Y:S02]  /*6e10*/  IMAD R0, R9, R10, RZ ;  /* 0x0000000a09007224 */ /* 0x000fe400078e02ff */
        /* <DEDUP_REMOVED lines=15> */
[----:B-1----:R-:W1:Y:S01]  /*6f10*/  FENCE.VIEW.ASYNC.S ;  /* 0x00000000000073c6 */ /* 0x002e620000000000 */
[----:B------:R-:W-:-:S05]  /*6f20*/  @P0 IMAD R2, R152, 0x80, R2 ;  /* 0x0000008098020824 */ /* 0x000fca00078e0202 */
[----:B------:R-:W-:-:S04]  /*6f30*/  @P0 SHF.R.S32.HI R3, RZ, 0x1f, R2 ;  /* 0x0000001fff030819 */ /* 0x000fc80000011402 */
[----:B------:R-:W-:-:S05]  /*6f40*/  @P0 LEA.HI R3, R3, R2, RZ, 0x7 ;  /* 0x0000000203030211 */ /* 0x000fca00078f38ff */
[----:B------:R-:W-:-:S05]  /*6f50*/  @P0 IMAD.SHL.U32 R3, R3, 0x80, RZ ;  /* 0x0000008003030824 */ /* 0x000fca00078e00ff */
[----:B------:R-:W-:-:S04]  /*6f60*/  @P0 LOP3.LUT R2, R3, 0xffffc000, RZ, 0xc0, !PT ;  /* 0xffffc00003020812 */ /* 0x000fc800078ec0ff */
[----:B------:R-:W-:Y:S02]  /*6f70*/  @P0 SHF.R.S32.HI R3, RZ, 0x1f, R2 ;  /* 0x0000001fff030819 */ /* 0x000fe40000011402 */
[----:B------:R-:W-:Y:S01]  /*6f80*/  @!P0 CS2R R2, SRZ ;  /* 0x0000000000028805 */ /* 0x000fe2000001ff00 */
[----:B-1----:R-:W-:Y:S05]  /*6f90*/  BAR.SYNC.DEFER_BLOCKING 0x1, 0x100 ;  /* 0x0044000000007b1d */ /* 0x002fea0000010000 */
        /* <DEDUP_REMOVED lines=19> */
[----:B------:R-:W-:Y:S01]  /*70d0*/  LEA R20, P2, R4, R20, 0x2 ;  /* 0x0000001404147211 */ /* 0x000fe200078410ff */
[----:B------:R-:W-:Y:S02]  /*70e0*/  IMAD R7, R7, R17, R8 ;  /* 0x0000001107077224 */ /* 0x000fe400078e0208 */
[----:B------:R-:W-:Y:S02]  /*70f0*/  IMAD.IADD R3, R3, 0x1, R9 ;  /* 0x0000000103037824 */ /* 0x000fe400078e0209 */
[----:B------:R-:W-:-:S03]  /*7100*/  IMAD.IADD R0, R5, 0x1, R7 ;  /* 0x0000000105007824 */ /* 0x000fc600078e0207 */
[----:B------:R-:W-:Y:S02]  /*7110*/  LEA.HI.X R3, R2, R19, R3, 0x2, P1 ;  /* 0x0000001302037211 */ /* 0x000fe400008f1403 */
[----:B------:R-:W-:Y:S01]  /*7120*/  LEA.HI.X R0, R4, R21, R0, 0x2, P2 ;  /* 0x0000001504007211 */ /* 0x000fe200010f1400 */
[----:B---3--:R-:W-:Y:S06]  /*7130*/  @P0 BRA `(.L_x_4483) ;  /* 0x0000000000340947 */ /* 0x008fec0003800000 */
[----:B------:R-:W-:Y:S01]  /*7140*/  R2UR UR6, R20 ;  /* 0x00000000140672ca */ /* 0x000fe200000e0000 */
[----:B------:R-:W-:Y:S01]  /*7150*/  UMOV UR5, 0x1000 ;  /* 0x0000100000057882 */ /* 0x000fe20000000000 */
[----:B------:R-:W-:Y:S01]  /*7160*/  R2UR UR7, R0 ;  /* 0x00000000000772ca */ /* 0x000fe200000e0000 */
[----:B------:R-:W-:Y:S01]  /*7170*/  UMOV UR8, 0x0 ;  /* 0x0000000000087882 */ /* 0x000fe20000000000 */
[----:B------:R-:W-:Y:S01]  /*7180*/  PLOP3.LUT P0, PT, PT, PT, PT, 0x80, 0x0 ;  /* 0x000000000000781c */ /* 0x000fe20003f0f070 */
[----:B------:R-:W-:-:S12]  /*7190*/  UMOV UR9, 0x14f00000 ;  /* 0x14f0000000097882 */ /* 0x000fd80000000000 */
.L_x_4484:
[----:B------:R-:W-:Y:S01]  /*71a0*/  @P0 ELECT P1, URZ, PT ;  /* 0x00000000003f082f */ /* 0x000fe20003820000 */
[----:B------:R1:W-:-:S12]  /*71b0*/  UBLKRED.G.S.ADD.F32.RN [UR6], [UR4], UR5, desc[UR8] ;  /* 0x00000806040073bb */ /* 0x0003d800080a1405 */
[----:B------:R-:W-:Y:S02]  /*71c0*/  @P1 PLOP3.LUT P0, PT, P1, PT, PT, 0x8, 0x0 ;  /* 0x000000000000181c */ /* 0x000fe40000f0e170 */
[----:B------:R-:W-:-:S11]  /*71d0*/  PLOP3.LUT P1, PT, PT, PT, PT, 0x8, 0x0 ;  /* 0x000000000000781c */ /* 0x000fd60003f2e170 */
[----:B-1----:R-:W-:Y:S05]  /*71e0*/  @P0 BRA.U.ANY `(.L_x_4484) ;  /* 0xfffffffd00ec0947 */ /* 0x002fea000393ffff */
[----:B------:R0:W-:Y:S01]  /*71f0*/  UTMACMDFLUSH ;  /* 0x00000000000079b7 */ /* 0x0001e20000000000 */
[----:B------:R-:W-:-:S04]  /*7200*/  DEPBAR.LE SB0, 0x0 ;  /* 0x000080000000791a */ /* 0x000fc80000000000 */
.L_x_4483:
[----:B------:R-:W-:Y:S05]  /*7210*/  BSYNC B0 ;  /* 0x0000000000007941 */ /* 0x000fea0003800000 */
.L_x_4482:
        /* <DEDUP_REMOVED lines=32> */
.L_x_4485:
        /* <DEDUP_REMOVED lines=8> */
.L_x_4453:
        /* <DEDUP_REMOVED lines=20> */
.L_x_4487:
        /* <DEDUP_REMOVED lines=13> */
.L_x_4489:
[----:B------:R-:W-:-:S05]  /*76b0*/  ULDC UR5, c[0x0][0x8c4] ;  /* 0x0002310000057ab9 */ /* 0x000fca0000000800 */
.L_x_4488:
        /* <DEDUP_REMOVED lines=40> */
.L_x_4490:
        /* <DEDUP_REMOVED lines=49> */
.L_x_4504:
        /* <DEDUP_REMOVED lines=21> */
.L_x_4493:
[----:B------:R-:W-:Y:S05]  /*7da0*/  BSYNC B0 ;  /* 0x0000000000007941 */ /* 0x000fea0003800000 */
.L_x_4492:
        /* <DEDUP_REMOVED lines=13> */
.L_x_4495:
[----:B------:R-:W-:Y:S05]  /*7e80*/  BSYNC B0 ;  /* 0x0000000000007941 */ /* 0x000fea0003800000 */
.L_x_4494:
[----:B------:R-:W-:Y:S06]  /*7e90*/  BAR.ARV 0xa, 0xa0 ;  /* 0x0282800000007b1d */ /* 0x000fec0000002000 */
[----:B------:R-:W-:Y:S04]  /*7ea0*/  BSSY B0, `(.L_x_4496) ;  /* 0x0000003000007945 */ /* 0x000fe80003800000 */
[----:B------:R-:W-:Y:S05]  /*7eb0*/  @!P0 BRA `(.L_x_4497) ;  /* 0x0000000000048947 */ /* 0x000fea0003800000 */
[----:B------:R-:W-:-:S04]  /*7ec0*/  DEPBAR.LE SB0, 0x0 ;  /* 0x000080000000791a */ /* 0x000fc80000000000 */
.L_x_4497:
[----:B------:R-:W-:Y:S05]  /*7ed0*/  BSYNC B0 ;  /* 0x0000000000007941 */ /* 0x000fea0003800000 */
.L_x_4496:
        /* <DEDUP_REMOVED lines=13> */
.L_x_4499:
[----:B------:R-:W-:Y:S05]  /*7fb0*/  BSYNC B0 ;  /* 0x0000000000007941 */ /* 0x000fea0003800000 */
.L_x_4498:
        /* <DEDUP_REMOVED lines=13> */
.L_x_4501:
[----:B------:R-:W-:Y:S05]  /*8090*/  BSYNC B0 ;  /* 0x0000000000007941 */ /* 0x000fea0003800000 */
.L_x_4500:
[----:B------:R-:W-:Y:S01]  /*80a0*/  VIADD R0, R0, 0xfffffffe ;  /* 0xfffffffe00007836 */ /* 0x000fe20000000000 */
[----:B------:R-:W-:Y:S06]  /*80b0*/  BAR.ARV 0xa, 0xa0 ;  /* 0x0282800000007b1d */ /* 0x000fec0000002000 */
[----:B------:R-:W-:Y:S01]  /*80c0*/  BSSY B0, `(.L_x_4502) ;  /* 0x0000004000007945 */ /* 0x000fe20003800000 */
[----:B------:R-:W-:-:S03]  /*80d0*/  ISETP.NE.AND P1, PT, R0, RZ, PT ;  /* 0x000000ff0000720c */ /* 0x000fc60003f25270 */
[----:B------:R-:W-:Y:S10]  /*80e0*/  @!P0 BRA `(.L_x_4503) ;  /* 0x0000000000048947 */ /* 0x000ff40003800000 */
[----:B------:R-:W-:-:S04]  /*80f0*/  DEPBAR.LE SB0, 0x0 ;  /* 0x000080000000791a */ /* 0x000fc80000000000 */
.L_x_4503:
[----:B------:R-:W-:Y:S05]  /*8100*/  BSYNC B0 ;  /* 0x0000000000007941 */ /* 0x000fea0003800000 */
.L_x_4502:
[----:B------:R-:W-:Y:S06]  /*8110*/  BAR.ARV 0xb, 0xa0 ;  /* 0x02c2800000007b1d */ /* 0x000fec0000002000 */
[----:B------:R-:W-:Y:S02]  /*8120*/  UIADD3 UR5, UR5, 0x2, URZ ;  /* 0x0000000205057890 */ /* 0x000fe4000fffe03f */
[----:B------:R-:W-:Y:S01]  /*8130*/  UIADD3 UR4, UR4, 0x1, URZ ;  /* 0x0000000104047890 */ /* 0x000fe2000fffe03f */
[----:B------:R-:W-:Y:S11]  /*8140*/  @P1 BRA `(.L_x_4504) ;  /* 0xfffffff800c01947 */ /* 0x000ff6000383ffff */
[----:B------:R-:W-:-:S12]  /*8150*/  UIADD3 UR6, UR16, 0x5000, URZ ;  /* 0x0000500010067890 */ /* 0x000fd8000fffe03f */
.L_x_4491:
        /* <DEDUP_REMOVED lines=19> */
.L_x_4506:
[----:B------:R-:W-:Y:S05]  /*8290*/  BSYNC B0 ;  /* 0x0000000000007941 */ /* 0x000fea0003800000 */
.L_x_4505:
        /* <DEDUP_REMOVED lines=19> */
.L_x_4508:
[----:B------:R-:W-:Y:S05]  /*83d0*/  BSYNC B0 ;  /* 0x0000000000007941 */ /* 0x000fea0003800000 */
.L_x_4507:
[----:B------:R-:W-:Y:S06]  /*83e0*/  BAR.ARV 0xa, 0xa0 ;  /* 0x0282800000007b1d */ /* 0x000fec0000002000 */
[----:B------:R-:W-:Y:S04]  /*83f0*/  BSSY B0, `(.L_x_4509) ;  /* 0x0000003000007945 */ /* 0x000fe80003800000 */
[----:B------:R-:W-:Y:S05]  /*8400*/  @!P0 BRA `(.L_x_4510) ;  /* 0x0000000000048947 */ /* 0x000fea0003800000 */
[----:B------:R-:W-:-:S04]  /*8410*/  DEPBAR.LE SB0, 0x0 ;  /* 0x000080000000791a */ /* 0x000fc80000000000 */
.L_x_4510:
[----:B------:R-:W-:Y:S05]  /*8420*/  BSYNC B0 ;  /* 0x0000000000007941 */ /* 0x000fea0003800000 */
.L_x_4509:
[----:B------:R-:W-:Y:S06]  /*8430*/  BAR.ARV 0xb, 0xa0 ;  /* 0x02c2800000007b1d */ /* 0x000fec0000002000 */
[----:B------:R-:W-:Y:S05]  /*8440*/  BRA `(.L_x_4458) ;  /* 0x0000002000a87947 */ /* 0x000fea0003800000 */
.L_x_4486:
        /* <DEDUP_REMOVED lines=10> */
.L_x_4511:
        /* <DEDUP_REMOVED lines=10> */
.L_x_4513:
[----:B------:R-:W3:Y:S02]  /*8590*/  LDC R5, c[0x0][0x8c4] ;  /* 0x00023100ff057b82 */ /* 0x000ee40000000800 */
.L_x_4512:
        /* <DEDUP_REMOVED lines=46> */
.L_x_4515:
        /* <DEDUP_REMOVED lines=66> */
.L_x_4545:
        /* <DEDUP_REMOVED lines=9> */
.L_x_4518:
        /* <DEDUP_REMOVED lines=84> */
.L_x_4529:
[----:B------:R-:W-:-:S04]  /*9270*/  SHF.L.U32 R21, R10, 0x1f, RZ ;  /* 0x0000001f0a157819 */ /* 0x000fc800000006ff */
[----:B-1----:R-:W1:Y:S02]  /*9280*/  SYNCS.PHASECHK.TRANS64.TRYWAIT P1, [R12+URZ+0x38840], R21 ;  /* 0x038840150c0075a7 */ /* 0x002e64000802017f */
[----:B-12--5:R-:W-:Y:S05]  /*9290*/  @!P1 BRA `(.L_x_4521) ;  /* 0x0000001400949947 */ /* 0x026fea0003800000 */
.L_x_4546:
[----:B------:R-:W-:Y:S05]  /*92a0*/  @P0 BRA `(.L_x_4522) ;  /* 0x0000000000140947 */ /* 0x000fea0003800000 */
[----:B------:R-:W-:Y:S01]  /*92b0*/  ISETP.NE.AND P1, PT, R20, RZ, PT ;  /* 0x000000ff1400720c */ /* 0x000fe20003f25270 */
[----:B------:R-:W-:-:S04]  /*92c0*/  IMAD.MOV.U32 R3, RZ, RZ, 0x5140 ;  /* 0x00005140ff037424 */ /* 0x000fc800078e00ff */
[----:B------:R3:W-:Y:S08]  /*92d0*/  SYNCS.ARRIVE.TRANS64 RZ, [R12+URZ+0x38830], R3 ;  /* 0x038830030cff79a7 */ /* 0x0007f0000800003f */
[----:B------:R-:W-:Y:S05]  /*92e0*/  @!P1 BRA `(.L_x_4522) ;  /* 0x0000000000049947 */ /* 0x000fea0003800000 */
[----:B------:R-:W-:Y:S01]  /*92f0*/  BPT.TRAP 0x1 ;  /* 0x000000040000795c */ /* 0x000fe20000300000 */
.L_x_4522:
        /* <DEDUP_REMOVED lines=37> */
.L_x_4547:
[----:B------:R-:W-:Y:S05]  /*9550*/  @P0 BRA `(.L_x_4524) ;  /* 0x0000000000140947 */ /* 0x000fea0003800000 */
[----:B------:R-:W-:Y:S01]  /*9560*/  ISETP.NE.AND P1, PT, R20, RZ, PT ;  /* 0x000000ff1400720c */ /* 0x000fe20003f25270 */
[----:B------:R-:W-:-:S04]  /*9570*/  IMAD.MOV.U32 R2, RZ, RZ, 0x5140 ;  /* 0x00005140ff027424 */ /* 0x000fc800078e00ff */
[----:B------:R3:W-:Y:S08]  /*9580*/  SYNCS.ARRIVE.TRANS64 RZ, [R12+URZ+0x38818], R2 ;  /* 0x038818020cff79a7 */ /* 0x0007f0000800003f */
[----:B------:R-:W-:Y:S05]  /*9590*/  @!P1 BRA `(.L_x_4524) ;  /* 0x0000000000049947 */ /* 0x000fea0003800000 */
[----:B------:R-:W-:Y:S01]  /*95a0*/  BPT.TRAP 0x1 ;  /* 0x000000040000795c */ /* 0x000fe20000300000 */
.L_x_4524:
        /* <DEDUP_REMOVED lines=29> */
.L_x_4548:
        /* <DEDUP_REMOVED lines=9> */
.L_x_4526:
        /* <DEDUP_REMOVED lines=31> */
.L_x_4550:
[----:B------:R-:W-:Y:S05]  /*9a00*/  @P0 BRA `(.L_x_4528) ;  /* 0x0000000000140947 */ /* 0x000fea0003800000 */
[----:B------:R-:W-:Y:S01]  /*9a10*/  ISETP.NE.AND P1, PT, R20, RZ, PT ;  /* 0x000000ff1400720c */ /* 0x000fe20003f25270 */
[----:B-1----:R-:W-:-:S04]  /*9a20*/  IMAD.MOV.U32 R5, RZ, RZ, 0x5140 ;  /* 0x00005140ff057424 */ /* 0x002fc800078e00ff */
[----:B------:R2:W-:Y:S08]  /*9a30*/  SYNCS.ARRIVE.TRANS64 RZ, [R12+URZ+0x38810], R5 ;  /* 0x038810050cff79a7 */ /* 0x0005f0000800003f */
[----:B------:R-:W-:Y:S05]  /*9a40*/  @!P1 BRA `(.L_x_4528) ;  /* 0x0000000000049947 */ /* 0x000fea0003800000 */
[----:B------:R-:W-:Y:S01]  /*9a50*/  BPT.TRAP 0x1 ;  /* 0x000000040000795c */ /* 0x000fe20000300000 */
.L_x_4528:
        /* <DEDUP_REMOVED lines=29> */
.L_x_4520:
[----:B--2---:R-:W2:Y:S02]  /*9c30*/  LDL.LU R4, [R1] ;  /* 0x0000000001047983 */ /* 0x004ea40000300800 */
[----:B--2---:R-:W-:-:S13]  /*9c40*/  ISETP.NE.AND P1, PT, R4, RZ, PT ;  /* 0x000000ff0400720c */ /* 0x004fda0003f25270 */
[----:B------:R-:W-:Y:S05]  /*9c50*/  @!P1 BRA `(.L_x_4519) ;  /* 0x0000000400309947 */ /* 0x000fea0003800000 */
[----:B------:R-:W-:-:S04]  /*9c60*/  SHF.L.U32 R13, R10, 0x1f, RZ ;  /* 0x0000001f0a0d7819 */ /* 0x000fc800000006ff */
[----:B------:R-:W1:Y:S02]  /*9c70*/  SYNCS.PHASECHK.TRANS64.TRYWAIT P1, [R12+URZ+0x38840], R13 ;  /* 0x0388400d0c0075a7 */ /* 0x000e64000802017f */
[----:B-1----:R-:W-:Y:S05]  /*9c80*/  @!P1 BRA `(.L_x_4530) ;  /* 0x0000000c006c9947 */ /* 0x002fea0003800000 */
.L_x_4551:
[----:B------:R-:W-:Y:S05]  /*9c90*/  @P0 BRA `(.L_x_4531) ;  /* 0x0000000000140947 */ /* 0x000fea0003800000 */
[----:B------:R-:W-:Y:S01]  /*9ca0*/  ISETP.NE.AND P1, PT, R20, RZ, PT ;  /* 0x000000ff1400720c */ /* 0x000fe20003f25270 */
[----:B------:R-:W-:-:S04]  /*9cb0*/  IMAD.MOV.U32 R5, RZ, RZ, 0x5140 ;  /* 0x00005140ff057424 */ /* 0x000fc800078e00ff */
[----:B------:R2:W-:Y:S08]  /*9cc0*/  SYNCS.ARRIVE.TRANS64 RZ, [R12+URZ+0x38830], R5 ;  /* 0x038830050cff79a7 */ /* 0x0005f0000800003f */
[----:B------:R-:W-:Y:S05]  /*9cd0*/  @!P1 BRA `(.L_x_4531) ;  /* 0x0000000000049947 */ /* 0x000fea0003800000 */
[----:B------:R-:W-:Y:S01]  /*9ce0*/  BPT.TRAP 0x1 ;  /* 0x000000040000795c */ /* 0x000fe20000300000 */
.L_x_4531:
        /* <DEDUP_REMOVED lines=34> */
.L_x_4552:
[----:B------:R-:W-:Y:S05]  /*9f10*/  @P0 BRA `(.L_x_4533) ;  /* 0x0000000000140947 */ /* 0x000fea0003800000 */
[----:B------:R-:W-:Y:S01]  /*9f20*/  ISETP.NE.AND P0, PT, R20, RZ, PT ;  /* 0x000000ff1400720c */ /* 0x000fe20003f05270 */
[----:B------:R-:W-:-:S04]  /*9f30*/  IMAD.MOV.U32 R5, RZ, RZ, 0x5140 ;  /* 0x00005140ff057424 */ /* 0x000fc800078e00ff */
[----:B------:R3:W-:Y:S08]  /*9f40*/  SYNCS.ARRIVE.TRANS64 RZ, [R12+URZ+0x38818], R5 ;  /* 0x038818050cff79a7 */ /* 0x0007f0000800003f */
[----:B------:R-:W-:Y:S05]  /*9f50*/  @!P0 BRA `(.L_x_4533) ;  /* 0x0000000000048947 */ /* 0x000fea0003800000 */
[----:B------:R-:W-:Y:S01]  /*9f60*/  BPT.TRAP 0x1 ;  /* 0x000000040000795c */ /* 0x000fe20000300000 */
.L_x_4533:
        /* <DEDUP_REMOVED lines=27> */
.L_x_4519:
[----:B-----5:R-:W-:Y:S01]  /*a120*/  IMAD R4, R0, 0x8, R12 ;  /* 0x0000000800047824 */ /* 0x020fe200078e020c */
[----:B------:R-:W-:Y:S01]  /*a130*/  SHF.L.U32 R3, R10, 0x1f, RZ ;  /* 0x0000001f0a037819 */ /* 0x000fe200000006ff */
[----:B------:R-:W3:Y:S03]  /*a140*/  S2R R2, SR_TID.X ;  /* 0x0000000000027919 */ /* 0x000ee60000002100 */
[----:B------:R-:W4:Y:S01]  /*a150*/  SYNCS.PHASECHK.TRANS64.TRYWAIT P0, [R4+URZ+0x38840], R3 ;  /* 0x03884003040075a7 */ /* 0x000f22000800017f */
[----:B---3--:R-:W-:-:S04]  /*a160*/  LOP3.LUT R2, R2, 0x7f, RZ, 0xc0, !PT ;  /* 0x0000007f02027812 */ /* 0x008fc800078ec0ff */
[----:B------:R-:W-:Y:S01]  /*a170*/  ISETP.NE.AND P1, PT, R2, RZ, PT ;  /* 0x000000ff0200720c */ /* 0x000fe20003f25270 */
[----:B----4-:R-:W-:-:S12]  /*a180*/  @!P0 BRA `(.L_x_4534) ;  /* 0x0000000800548947 */ /* 0x010fd80003800000 */
.L_x_4553:
[----:B------:R-:W-:Y:S05]  /*a190*/  @P1 BRA `(.L_x_4535) ;  /* 0x0000000000181947 */ /* 0x000fea0003800000 */
[----:B------:R-:W4:Y:S01]  /*a1a0*/  S2R R2, SR_TID.X ;  /* 0x0000000000027919 */ /* 0x000f220000002100 */
[----:B---3--:R-:W-:-:S04]  /*a1b0*/  IMAD.MOV.U32 R3, RZ, RZ, 0x5140 ;  /* 0x00005140ff037424 */ /* 0x008fc800078e00ff */
[----:B------:R3:W-:Y:S01]  /*a1c0*/  SYNCS.ARRIVE.TRANS64 RZ, [R4+URZ+0x38830], R3 ;  /* 0x0388300304ff79a7 */ /* 0x0007e2000800003f */
[----:B----4-:R-:W-:-:S13]  /*a1d0*/  LOP3.LUT P0, RZ, R2, 0x1f, RZ, 0xc0, !PT ;  /* 0x0000001f02ff7812 */ /* 0x010fda000780c0ff */
[----:B---3--:R-:W-:Y:S05]  /*a1e0*/  @!P0 BRA `(.L_x_4535) ;  /* 0x0000000000048947 */ /* 0x008fea0003800000 */
[----:B------:R-:W-:Y:S01]  /*a1f0*/  BPT.TRAP 0x1 ;  /* 0x000000040000795c */ /* 0x000fe20000300000 */
.L_x_4535:
        /* <DEDUP_REMOVED lines=41> */
.L_x_4516:
[----:B------:R-:W-:Y:S05]  /*a490*/  BSYNC B0 ;  /* 0x0000000000007941 */ /* 0x000fea0003800000 */
.L_x_4514:
[----:B------:R-:W-:-:S03]  /*a4a0*/  UMOV UR6, 0xffffffff ;  /* 0xffffffff00067882 */ /* 0x000fc60000000000 */
[----:B------:R-:W-:Y:S05]  /*a4b0*/  BRA.DIV UR6, `(.L_x_4536) ;  /* 0x00000006069c7947 */ /* 0x000fea000b800000 */
[----:B------:R-:W-:-:S13]  /*a4c0*/  ELECT P0, URZ, PT ;  /* 0x00000000003f782f */ /* 0x000fda0003800000 */
.L_x_4556:
[----:B------:R-:W-:Y:S05]  /*a4d0*/  @!P0 BRA `(.L_x_4458) ;  /* 0x0000000000848947 */ /* 0x000fea0003800000 */
[----:B----4-:R-:W3:Y:S02]  /*a4e0*/  LDL.LU R2, [R1+0x8] ;  /* 0x0000080001027983 */ /* 0x010ee40000300800 */
[----:B---3--:R-:W-:-:S04]  /*a4f0*/  LOP3.LUT R2, R2, 0x2, RZ, 0xfc, !PT ;  /* 0x0000000202027812 */ /* 0x008fc800078efcff */
[----:B------:R-:W-:-:S13]  /*a500*/  ISETP.NE.AND P0, PT, R2, 0x3, PT ;  /* 0x000000030200780c */ /* 0x000fda0003f05270 */
[----:B------:R-:W-:Y:S05]  /*a510*/  @!P0 BRA `(.L_x_4537) ;  /* 0x0000000000048947 */ /* 0x000fea0003800000 */
[----:B--2---:R-:W-:Y:S01]  /*a520*/  BPT.TRAP 0x1 ;  /* 0x000000040000795c */ /* 0x004fe20000300000 */
.L_x_4537:
        /* <DEDUP_REMOVED lines=15> */
.L_x_4557:
[----:B------:R-:W3:Y:S02]  /*a620*/  SYNCS.PHASECHK.TRANS64.TRYWAIT P1, [R11+URZ], R2 ;  /* 0x000000020b0075a7 */ /* 0x000ee4000802017f */
[----:B---3--:R-:W-:Y:S05]  /*a630*/  @!P1 BRA `(.L_x_4539) ;  /* 0x0000000400749947 */ /* 0x008fea0003800000 */
.L_x_4558:
[----:B------:R-:W-:Y:S05]  /*a640*/  @!P0 BRA `(.L_x_4540) ;  /* 0x0000000000048947 */ /* 0x000fea0003800000 */
[----:B--2---:R-:W-:Y:S01]  /*a650*/  BPT.TRAP 0x1 ;  /* 0x000000040000795c */ /* 0x004fe20000300000 */
.L_x_4540:
[----:B------:R-:W-:-:S04]  /*a660*/  VIADD R0, R6, 0x38840 ;  /* 0x0003884006007836 */ /* 0x000fc80000000000 */
[----:B------:R-:W-:-:S04]  /*a670*/  IMAD R9, R9, 0x8, R0 ;  /* 0x0000000809097824 */ /* 0x000fc800078e0200 */
[----:B------:R-:W4:Y:S02]  /*a680*/  SYNCS.PHASECHK.TRANS64.TRYWAIT P0, [R9+URZ], R4 ;  /* 0x00000004090075a7 */ /* 0x000f24000800017f */
[----:B----4-:R-:W-:Y:S05]  /*a690*/  @!P0 BRA `(.L_x_4541) ;  /* 0x0000000400708947 */ /* 0x010fea0003800000 */
.L_x_4559:
[----:B------:R-:W-:-:S07]  /*a6a0*/  IMAD R3, R3, 0x8, R0 ;  /* 0x0000000803037824 */ /* 0x000fce00078e0200 */
.L_x_4542:
[----:B------:R1:W1:Y:S02]  /*a6b0*/  SYNCS.PHASECHK.TRANS64.TRYWAIT P0, [R3+URZ], R2 ;  /* 0x00000002030075a7 */ /* 0x000264000800017f */
[----:B-1----:R-:W-:Y:S05]  /*a6c0*/  @!P0 NANOSLEEP.SYNCS 0x989680 ;  /* 0x009896800000895d */ /* 0x002fea0003900000 */
[----:B------:R-:W1:Y:S02]  /*a6d0*/  @!P0 SYNCS.PHASECHK.TRANS64 P0, [R3+URZ], R2 ;  /* 0x00000002030085a7 */ /* 0x000e64000800007f */
[----:B-1----:R-:W-:Y:S05]  /*a6e0*/  @!P0 BRA `(.L_x_4542) ;  /* 0xfffffffc00f08947 */ /* 0x002fea000383ffff */
.L_x_4458:
[----:B--2---:R-:W-:Y:S05]  /*a6f0*/  BSYNC B6 ;  /* 0x0000000000067941 */ /* 0x004fea0003800000 */
.L_x_4452:
[----:B------:R-:W-:Y:S05]  /*a700*/  EXIT ;  /* 0x000000000000794d */ /* 0x000fea0003800000 */
.L_x_4468:
[----:B------:R-:W-:Y:S02]  /*a710*/  IMAD.MOV.U32 R12, RZ, RZ, RZ ;  /* 0x000000ffff0c7224 */ /* 0x000fe400078e00ff */
[----:B------:R-:W-:Y:S02]  /*a720*/  IMAD.MOV.U32 R11, RZ, RZ, 0x1f ;  /* 0x0000001fff0b7424 */ /* 0x000fe400078e00ff */
[----:B------:R-:W-:-:S07]  /*a730*/  IMAD.MOV.U32 R15, RZ, RZ, -0x1 ;  /* 0xffffffffff0f7424 */ /* 0x000fce00078e00ff */
[----:B------:R-:W-:Y:S05]  /*a740*/  WARPSYNC.COLLECTIVE R15, `(.L_x_4543) ;  /* 0x000000000f087348 */ /* 0x000fea0003c00000 */
[----:B------:R1:W2:Y:S02]  /*a750*/  SHFL.IDX P6, R14, R13, R12, R11 ;  /* 0x0000000c0d0e7389 */ /* 0x0002a400000c000b */
[----:B-12---:R-:W-:Y:S01]  /*a760*/  ENDCOLLECTIVE ;  /* 0x000000000000791b */ /* 0x006fe20003800000 */
.L_x_4543:
[----:B------:R-:W-:Y:S05]  /*a770*/  BRA `(.L_x_4544) ;  /* 0xffffff6c00007947 */ /* 0x000fea000383ffff */
.L_x_4470:
        /* <DEDUP_REMOVED lines=8> */
.L_x_4474:
[----:B---3--:R3:W4:Y:S02]  /*a800*/  SYNCS.PHASECHK.TRANS64.TRYWAIT P1, [R3+URZ+0x38810], R154 ;  /* 0x0388109a030075a7 */ /* 0x008724000802017f */
[----:B----4-:R-:W-:Y:S05]  /*a810*/  @!P1 NANOSLEEP.SYNCS 0x989680 ;  /* 0x009896800000995d */ /* 0x010fea0003900000 */
[----:B------:R-:W4:Y:S02]  /*a820*/  @!P1 SYNCS.PHASECHK.TRANS64 P1, [R3+URZ+0x38810], R154 ;  /* 0x0388109a030095a7 */ /* 0x000f24000802007f */
[----:B----4-:R-:W-:Y:S05]  /*a830*/  @!P1 BRA `(.L_x_4474) ;  /* 0xfffffffc00f09947 */ /* 0x010fea000383ffff */
[----:B------:R-:W-:Y:S05]  /*a840*/  BRA `(.L_x_4473) ;  /* 0xffffff7400047947 */ /* 0x000fea000383ffff */
.L_x_4478:
[----:B------:R1:W1:Y:S02]  /*a850*/  SYNCS.PHASECHK.TRANS64.TRYWAIT P1, [R3+URZ+0x38830], R154 ;  /* 0x0388309a030075a7 */ /* 0x000264000802017f */
[----:B-1----:R-:W-:Y:S05]  /*a860*/  @!P1 NANOSLEEP.SYNCS 0x989680 ;  /* 0x009896800000995d */ /* 0x002fea0003900000 */
[----:B------:R-:W1:Y:S02]  /*a870*/  @!P1 SYNCS.PHASECHK.TRANS64 P1, [R3+URZ+0x38830], R154 ;  /* 0x0388309a030095a7 */ /* 0x000e64000802007f */
[----:B-1----:R-:W-:Y:S05]  /*a880*/  @!P1 BRA `(.L_x_4478) ;  /* 0xfffffffc00f09947 */ /* 0x002fea000383ffff */
[----:B------:R-:W-:Y:S05]  /*a890*/  BRA `(.L_x_4477) ;  /* 0xffffff8400907947 */ /* 0x000fea000383ffff */
.L_x_4517:
[----:B-1----:R1:W2:Y:S02]  /*a8a0*/  SYNCS.PHASECHK.TRANS64.TRYWAIT P1, [R12+URZ+0x38820], R3 ;  /* 0x038820030c0075a7 */ /* 0x0022a4000802017f */
[----:B--2---:R-:W-:Y:S05]  /*a8b0*/  @!P1 NANOSLEEP.SYNCS 0x989680 ;  /* 0x009896800000995d */ /* 0x004fea0003900000 */
[----:B------:R-:W2:Y:S02]  /*a8c0*/  @!P1 SYNCS.PHASECHK.TRANS64 P1, [R12+URZ+0x38820], R3 ;  /* 0x038820030c0095a7 */ /* 0x000ea4000802007f */
[----:B--2---:R-:W-:Y:S05]  /*a8d0*/  @!P1 BRA `(.L_x_4517) ;  /* 0xfffffffc00f09947 */ /* 0x004fea000383ffff */
[----:B------:R-:W-:Y:S05]  /*a8e0*/  BRA `(.L_x_4545) ;  /* 0xffffffe000ec7947 */ /* 0x000fea000383ffff */
.L_x_4521:
[----:B-1----:R1:W3:Y:S02]  /*a8f0*/  SYNCS.PHASECHK.TRANS64.TRYWAIT P1, [R12+URZ+0x38840], R21 ;  /* 0x038840150c0075a7 */ /* 0x0022e4000802017f */
[----:B---3--:R-:W-:Y:S05]  /*a900*/  @!P1 NANOSLEEP.SYNCS 0x989680 ;  /* 0x009896800000995d */ /* 0x008fea0003900000 */
[----:B------:R-:W3:Y:S02]  /*a910*/  @!P1 SYNCS.PHASECHK.TRANS64 P1, [R12+URZ+0x38840], R21 ;  /* 0x038840150c0095a7 */ /* 0x000ee4000802007f */
[----:B---3--:R-:W-:Y:S05]  /*a920*/  @!P1 BRA `(.L_x_4521) ;  /* 0xfffffffc00f09947 */ /* 0x008fea000383ffff */
[----:B------:R-:W-:Y:S05]  /*a930*/  BRA `(.L_x_4546) ;  /* 0xffffffe800587947 */ /* 0x000fea000383ffff */
.L_x_4523:
[----:B--2---:R2:W3:Y:S02]  /*a940*/  SYNCS.PHASECHK.TRANS64.TRYWAIT P1, [R12+URZ+0x38828], R21 ;  /* 0x038828150c0075a7 */ /* 0x0044e4000802017f */
[----:B---3--:R-:W-:Y:S05]  /*a950*/  @!P1 NANOSLEEP.SYNCS 0x989680 ;  /* 0x009896800000995d */ /* 0x008fea0003900000 */
[----:B------:R-:W3:Y:S02]  /*a960*/  @!P1 SYNCS.PHASECHK.TRANS64 P1, [R12+URZ+0x38828], R21 ;  /* 0x038828150c0095a7 */ /* 0x000ee4000802007f */
[----:B---3--:R-:W-:Y:S05]  /*a970*/  @!P1 BRA `(.L_x_4523) ;  /* 0xfffffffc00f09947 */ /* 0x008fea000383ffff */
[----:B------:R-:W-:Y:S05]  /*a980*/  BRA `(.L_x_4547) ;  /* 0xffffffe800f07947 */ /* 0x000fea000383ffff */
.L_x_4525:
[----:B---3--:R3:W4:Y:S02]  /*a990*/  SYNCS.PHASECHK.TRANS64.TRYWAIT P1, [R12+URZ+0x38848], R21 ;  /* 0x038848150c0075a7 */ /* 0x008724000802017f */
[----:B----4-:R-:W-:Y:S05]  /*a9a0*/  @!P1 NANOSLEEP.SYNCS 0x989680 ;  /* 0x009896800000995d */ /* 0x010fea0003900000 */
[----:B------:R-:W4:Y:S02]  /*a9b0*/  @!P1 SYNCS.PHASECHK.TRANS64 P1, [R12+URZ+0x38848], R21 ;  /* 0x038848150c0095a7 */ /* 0x000f24000802007f */
[----:B----4-:R-:W-:Y:S05]  /*a9c0*/  @!P1 BRA `(.L_x_4525) ;  /* 0xfffffffc00f09947 */ /* 0x010fea000383ffff */
[----:B------:R-:W-:Y:S05]  /*a9d0*/  BRA `(.L_x_4548) ;  /* 0xffffffec00687947 */ /* 0x000fea000383ffff */
.L_x_4527:
[----:B------:R-:W-:-:S07]  /*a9e0*/  SHF.L.U32 R5, R10, 0x1f, RZ ;  /* 0x0000001f0a057819 */ /* 0x000fce00000006ff */
.L_x_4549:
[----:B-1----:R1:W2:Y:S02]  /*a9f0*/  SYNCS.PHASECHK.TRANS64.TRYWAIT P1, [R12+URZ+0x38820], R5 ;  /* 0x038820050c0075a7 */ /* 0x0022a4000802017f */
[----:B--2---:R-:W-:Y:S05]  /*aa00*/  @!P1 NANOSLEEP.SYNCS 0x989680 ;  /* 0x009896800000995d */ /* 0x004fea0003900000 */
[----:B------:R-:W2:Y:S02]  /*aa10*/  @!P1 SYNCS.PHASECHK.TRANS64 P1, [R12+URZ+0x38820], R5 ;  /* 0x038820050c0095a7 */ /* 0x000ea4000802007f */
[----:B--2---:R-:W-:Y:S05]  /*aa20*/  @!P1 BRA `(.L_x_4549) ;  /* 0xfffffffc00f09947 */ /* 0x004fea000383ffff */
[----:B------:R-:W-:Y:S05]  /*aa30*/  BRA `(.L_x_4550) ;  /* 0xffffffec00f07947 */ /* 0x000fea000383ffff */
.L_x_4530:
[----:B-1----:R1:W2:Y:S02]  /*aa40*/  SYNCS.PHASECHK.TRANS64.TRYWAIT P1, [R12+URZ+0x38840], R13 ;  /* 0x0388400d0c0075a7 */ /* 0x0022a4000802017f */
[----:B--2---:R-:W-:Y:S05]  /*aa50*/  @!P1 NANOSLEEP.SYNCS 0x989680 ;  /* 0x009896800000995d */ /* 0x004fea0003900000 */
[----:B------:R-:W2:Y:S02]  /*aa60*/  @!P1 SYNCS.PHASECHK.TRANS64 P1, [R12+URZ+0x38840], R13 ;  /* 0x0388400d0c0095a7 */ /* 0x000ea4000802007f */
[----:B--2---:R-:W-:Y:S05]  /*aa70*/  @!P1 BRA `(.L_x_4530) ;  /* 0xfffffffc00f09947 */ /* 0x004fea000383ffff */
[----:B------:R-:W-:Y:S05]  /*aa80*/  BRA `(.L_x_4551) ;  /* 0xfffffff000807947 */ /* 0x000fea000383ffff */
.L_x_4532:
[----:B--2---:R2:W3:Y:S02]  /*aa90*/  SYNCS.PHASECHK.TRANS64.TRYWAIT P1, [R12+URZ+0x38828], R13 ;  /* 0x0388280d0c0075a7 */ /* 0x0044e4000802017f */
[----:B---3--:R-:W-:Y:S05]  /*aaa0*/  @!P1 NANOSLEEP.SYNCS 0x989680 ;  /* 0x009896800000995d */ /* 0x008fea0003900000 */
[----:B------:R-:W3:Y:S02]  /*aab0*/  @!P1 SYNCS.PHASECHK.TRANS64 P1, [R12+URZ+0x38828], R13 ;  /* 0x0388280d0c0095a7 */ /* 0x000ee4000802007f */
[----:B---3--:R-:W-:Y:S05]  /*aac0*/  @!P1 BRA `(.L_x_4532) ;  /* 0xfffffffc00f09947 */ /* 0x008fea000383ffff */
[----:B------:R-:W-:Y:S05]  /*aad0*/  BRA `(.L_x_4552) ;  /* 0xfffffff4000c7947 */ /* 0x000fea000383ffff */
.L_x_4534:
[----:B---3--:R3:W4:Y:S02]  /*aae0*/  SYNCS.PHASECHK.TRANS64.TRYWAIT P0, [R4+URZ+0x38840], R3 ;  /* 0x03884003040075a7 */ /* 0x008724000800017f */
[----:B----4-:R-:W-:Y:S05]  /*aaf0*/  @!P0 NANOSLEEP.SYNCS 0x989680 ;  /* 0x009896800000895d */ /* 0x010fea0003900000 */
[----:B------:R-:W4:Y:S02]  /*ab00*/  @!P0 SYNCS.PHASECHK.TRANS64 P0, [R4+URZ+0x38840], R3 ;  /* 0x03884003040085a7 */ /* 0x000f24000800007f */
[----:B----4-:R-:W-:Y:S05]  /*ab10*/  @!P0 BRA `(.L_x_4534) ;  /* 0xfffffffc00f08947 */ /* 0x010fea000383ffff */
[----:B------:R-:W-:Y:S05]  /*ab20*/  BRA `(.L_x_4553) ;  /* 0xfffffff400987947 */ /* 0x000fea000383ffff */
.L_x_4536:
[----:B------:R-:W-:Y:S01]  /*ab30*/  BSSY B0, `(.L_x_4554) ;  /* 0x0000006000007945 */ /* 0x000fe20003800000 */
[----:B------:R-:W-:-:S07]  /*ab40*/  IMAD.MOV.U32 R15, RZ, RZ, -0x1 ;  /* 0xffffffffff0f7424 */ /* 0x000fce00078e00ff */
[----:B--2-4-:R-:W-:Y:S05]  /*ab50*/  WARPSYNC.COLLECTIVE R15, `(.L_x_4555) ;  /* 0x000000000f0c7348 */ /* 0x014fea0003c00000 */
[----:B------:R-:W-:Y:S02]  /*ab60*/  ELECT P6, UR62, PT ;  /* 0x00000000003e782f */ /* 0x000fe400038c0000 */
[----:B------:R-:W-:Y:S01]  /*ab70*/  MOV R14, UR62 ;  /* 0x0000003e000e7c02 */ /* 0x000fe20008000f00 */
[----:B--2-4-:R-:W-:Y:S10]  /*ab80*/  ENDCOLLECTIVE ;  /* 0x000000000000791b */ /* 0x014ff40003800000 */
.L_x_4555:
[----:B------:R-:W-:Y:S05]  /*ab90*/  BSYNC B0 ;  /* 0x0000000000007941 */ /* 0x000fea0003800000 */
.L_x_4554:
[----:B------:R-:W-:Y:S01]  /*aba0*/  PLOP3.LUT P0, PT, P6, PT, PT, 0x80, 0x0 ;  /* 0x000000000000781c */ /* 0x000fe2000370f070 */
[----:B------:R-:W-:-:S12]  /*abb0*/  BRA `(.L_x_4556) ;  /* 0xfffffff800447947 */ /* 0x000fd8000383ffff */
.L_x_4538:
[----:B-1----:R1:W3:Y:S02]  /*abc0*/  SYNCS.PHASECHK.TRANS64.TRYWAIT P1, [R7+URZ], R4 ;  /* 0x00000004070075a7 */ /* 0x0022e4000802017f */
[----:B---3--:R-:W-:Y:S05]  /*abd0*/  @!P1 NANOSLEEP.SYNCS 0x989680 ;  /* 0x009896800000995d */ /* 0x008fea0003900000 */
[----:B------:R-:W3:Y:S02]  /*abe0*/  @!P1 SYNCS.PHASECHK.TRANS64 P1, [R7+URZ], R4 ;  /* 0x00000004070095a7 */ /* 0x000ee4000802007f */
[----:B---3--:R-:W-:Y:S05]  /*abf0*/  @!P1 BRA `(.L_x_4538) ;  /* 0xfffffffc00f09947 */ /* 0x008fea000383ffff */
[----:B------:R-:W-:Y:S05]  /*ac00*/  BRA `(.L_x_4557) ;  /* 0xfffffff800847947 */ /* 0x000fea000383ffff */
.L_x_4539:
[----:B---3--:R3:W4:Y:S02]  /*ac10*/  SYNCS.PHASECHK.TRANS64.TRYWAIT P1, [R11+URZ], R2 ;  /* 0x000000020b0075a7 */ /* 0x008724000802017f */
[----:B----4-:R-:W-:Y:S05]  /*ac20*/  @!P1 NANOSLEEP.SYNCS 0x989680 ;  /* 0x009896800000995d */ /* 0x010fea0003900000 */
[----:B------:R-:W4:Y:S02]  /*ac30*/  @!P1 SYNCS.PHASECHK.TRANS64 P1, [R11+URZ], R2 ;  /* 0x000000020b0095a7 */ /* 0x000f24000802007f */
[----:B----4-:R-:W-:Y:S05]  /*ac40*/  @!P1 BRA `(.L_x_4539) ;  /* 0xfffffffc00f09947 */ /* 0x010fea000383ffff */
[----:B------:R-:W-:Y:S05]  /*ac50*/  BRA `(.L_x_4558) ;  /* 0xfffffff800787947 */ /* 0x000fea000383ffff */
.L_x_4541:
[----:B----4-:R4:W1:Y:S02]  /*ac60*/  SYNCS.PHASECHK.TRANS64.TRYWAIT P0, [R9+URZ], R4 ;  /* 0x00000004090075a7 */ /* 0x010864000800017f */
[----:B-1----:R-:W-:Y:S05]  /*ac70*/  @!P0 NANOSLEEP.SYNCS 0x989680 ;  /* 0x009896800000895d */ /* 0x002fea0003900000 */
[----:B------:R-:W1:Y:S02]  /*ac80*/  @!P0 SYNCS.PHASECHK.TRANS64 P0, [R9+URZ], R4 ;  /* 0x00000004090085a7 */ /* 0x000e64000800007f */
[----:B-1----:R-:W-:Y:S05]  /*ac90*/  @!P0 BRA `(.L_x_4541) ;  /* 0xfffffffc00f08947 */ /* 0x002fea000383ffff */
[----:B------:R-:W-:Y:S05]  /*aca0*/  BRA `(.L_x_4559) ;  /* 0xfffffff8007c7947 */ /* 0x000fea000383ffff */
.L_x_4560:
        /* <DEDUP_REMOVED lines=13> */
.L_x_7321:


//--------------------- .text._ZN7cutlass13device_kernelIN5flash32FlashAttnBwdPostprocessConvertdQIN4cute5tupleIJNS3_1CILi80EEENS5_ILi128EEEEEENS_6half_tEfNS_4arch4Sm90ELi256ENS3_8TiledMMAINS3_8MMA_AtomIJNS3_4SM904GMMA25MMA_64x16x16_F32F16F16_SSILNSF_5MajorE1ELSH_0ELNSF_7ScaleInE1ELSI_1EEEEEENS3_6LayoutINS4_IJNS5_ILi2EEENS5_ILi1EEESN_EEENS4_IJSN_NS5_ILi0EEESP_EEEEENS4_IJNS3_10UnderscoreESS_SS_EEEEELb1EEEEEvNT_6ParamsE --------------------------
	.section	.text._ZN7cutlass13device_kernelIN5flash32FlashAttnBwdPostprocessConvertdQIN4cute5tupleIJNS3_1CILi80EEENS5_ILi128EEEEEENS_6half_tEfNS_4arch4Sm90ELi256ENS3_8TiledMMAINS3_8MMA_AtomIJNS3_4SM904GMMA25MMA_64x16x16_F32F16F16_SSILNSF_5MajorE1ELSH_0ELNSF_7ScaleInE1ELSI_1EEEEEENS3_6LayoutINS4_IJNS5_ILi2EEENS5_ILi1EEESN_EEENS4_IJSN_NS5_ILi0EEESP_EEEEENS4_IJNS3_10UnderscoreESS_SS_EEEEELb1EEEEEvNT_6ParamsE,"ax",@progbits
	.align	128
.text._ZN7cutlass13device_kernelIN5flash32FlashAttnBwdPostprocessConvertdQIN4cute5tupleIJNS3_1CILi80EEENS5_ILi128EEEEEENS_6half_tEfNS_4arch4Sm90ELi256ENS3_8TiledMMAINS3_8MMA_AtomIJNS3_4SM904GMMA25MMA_64x16x16_F32F16F16_SSILNSF_5MajorE1ELSH_0ELNSF_7ScaleInE1ELSI_1EEEEEENS3_6LayoutINS4_IJNS5_ILi2EEENS5_ILi1EEESN_EEENS4_IJSN_NS5_ILi0EEESP_EEEEENS4_IJNS3_10UnderscoreESS_SS_EEEEELb1EEEEEvNT_6ParamsE:
        .type           _ZN7cutlass13device_kernelIN5flash32FlashAttnBwdPostprocessConvertdQIN4cute5tupleIJNS3_1CILi80EEENS5_ILi128EEEEEENS_6half_tEfNS_4arch4Sm90ELi256ENS3_8TiledMMAINS3_8MMA_AtomIJNS3_4SM904GMMA25MMA_64x16x16_F32F16F16_SSILNSF_5MajorE1ELSH_0ELNSF_7ScaleInE1ELSI_1EEEEEENS3_6LayoutINS4_IJNS5_ILi2EEENS5_ILi1EEESN_EEENS4_IJSN_NS5_ILi0EEESP_EEEEENS4_IJNS3_10UnderscoreESS_SS_EEEEELb1EEEEEvNT_6ParamsE,@function
        .size           _ZN7cutlass13device_kernelIN5flash32FlashAttnBwdPostprocessConvertdQIN4cute5tupleIJNS3_1CILi80EEENS5_ILi128EEEEEENS_6half_tEfNS_4arch4Sm90ELi256ENS3_8TiledMMAINS3_8MMA_AtomIJNS3_4SM904GMMA25MMA_64x16x16_F32F16F16_SSILNSF_5MajorE1ELSH_0ELNSF_7ScaleInE1ELSI_1EEEEEENS3_6LayoutINS4_IJNS5_ILi2EEENS5_ILi1EEESN_EEENS4_IJSN_NS5_ILi0EEESP_EEEEENS4_IJNS3_10UnderscoreESS_SS_EEEEELb1EEEEEvNT_6ParamsE,(.L_x_7322 - _ZN7cutlass13device_kernelIN5flash32FlashAttnBwdPostprocessConvertdQIN4cute5tupleIJNS3_1CILi80EEENS5_ILi128EEEEEENS_6half_tEfNS_4arch4Sm90ELi256ENS3_8TiledMMAINS3_8MMA_AtomIJNS3_4SM904GMMA25MMA_64x16x16_F32F16F16_SSILNSF_5MajorE1ELSH_0ELNSF_7ScaleInE1ELSI_1EEEEEENS3_6LayoutINS4_IJNS5_ILi2EEENS5_ILi1EEESN_EEENS4_IJSN_NS5_ILi0EEESP_EEEEENS4_IJNS3_10UnderscoreESS_SS_EEEEELb1EEEEEvNT_6ParamsE)
        .other          _ZN7cutlass13device_kernelIN5flash32FlashAttnBwdPostprocessConvertdQIN4cute5tupleIJNS3_1CILi80EEENS5_ILi128EEEEEENS_6half_tEfNS_4arch4Sm90ELi256ENS3_8TiledMMAINS3_8MMA_AtomIJNS3_4SM904GMMA25MMA_64x16x16_F32F16F16_SSILNSF_5MajorE1ELSH_0ELNSF_7ScaleInE1ELSI_1EEEEEENS3_6LayoutINS4_IJNS5_ILi2EEENS5_ILi1EEESN_EEENS4_IJSN_NS5_ILi0EEESP_EEEEENS4_IJNS3_10UnderscoreESS_SS_EEEEELb1EEEEEvNT_6ParamsE,@"STO_CUDA_ENTRY STV_DEFAULT"
_ZN7cutlass13device_kernelIN5flash32FlashAttnBwdPostprocessConvertdQIN4cute5tupleIJNS3_1CILi80EEENS5_ILi128EEEEEENS_6half_tEfNS_4arch4Sm90ELi256ENS3_8TiledMMAINS3_8MMA_AtomIJNS3_4SM904GMMA25MMA_64x16x16_F32F16F16_SSILNSF_5MajorE1ELSH_0ELNSF_7ScaleInE1ELSI_1EEEEEENS3_6LayoutINS4_IJNS5_ILi2EEENS5_ILi1EEESN_EEENS4_IJSN_NS5_ILi0EEESP_EEEEENS4_IJNS3_10UnderscoreESS_SS_EEEEELb1EEEEEvNT_6ParamsE:
[----:B------:R-:W-:Y:S08]  /*0000*/  LDC R1, c[0x0][0x28] ;  /* 0x00000a00ff017b82 */ /* 0x000ff00000000800 */
[----:B------:R-:W0:Y:S01]  /*0010*/  LDC.64 R4, c[0x0][0x278] ;  /* 0x00009e00ff047b82 */ /* 0x000e220000000a00 */
[----:B------:R-:W1:Y:S01]  /*0020*/  S2R R13, SR_CTAID.Z ;  /* 0x00000000000d7919 */ /* 0x000e620000002700 */
[----:B------:R-:W-:-:S06]  /*0030*/  ULDC.64 UR8, c[0x0][0x208] ;  /* 0x0000820000087ab9 */ /* 0x000fcc0000000a00 */
[----:B------:R-:W2:Y:S08]  /*0040*/  LDC.64 R10, c[0x0][0x270] ;  /* 0x00009c00ff0a7b82 */ /* 0x000eb00000000a00 */
[----:B------:R-:W1:Y:S01]  /*0050*/  LDC.64 R2, c[0x0][0x270] ;  /* 0x00009c00ff027b82 */ /* 0x000e620000000a00 */
[----:B0-----:R-:W-:-:S04]  /*0060*/  ISETP.NE.U32.AND P2, PT, R4, RZ, PT ;  /* 0x000000ff0400720c */ /* 0x001fc80003f45070 */
[----:B------:R-:W-:-:S03]  /*0070*/  ISETP.NE.AND.EX P2, PT, R5, RZ, PT, P2 ;  /* 0x000000ff0500720c */ /* 0x000fc60003f45320 */
[----:B------:R-:W0:Y:S01]  /*0080*/  LDC R49, c[0x0][0x240] ;  /* 0x00009000ff317b82 */ /* 0x000e220000000800 */
[----:B--2---:R-:W-:-:S04]  /*0090*/  ISETP.NE.U32.AND P1, PT, R10, RZ, PT ;  /* 0x000000ff0a00720c */ /* 0x004fc80003f25070 */
[----:B------:R-:W-:Y:S01]  /*00a0*/  ISETP.NE.AND.EX P1, PT, R11, RZ, PT, P1 ;  /* 0x000000ff0b00720c */ /* 0x000fe20003f25310 */
[----:B-1----:R-:W-:-:S04]  /*00b0*/  IMAD.WIDE R2, R13, 0x4, R2 ;  /* 0x000000040d027825 */ /* 0x002fc800078e0202 */
[----:B------:R-:W1:Y:S08]  /*00c0*/  @P2 LDC.64 R6, c[0x0][0x278] ;  /* 0x00009e00ff062b82 */ /* 0x000e700000000a00 */
[----:B------:R2:W5:Y:S01]  /*00d0*/  @P1 LDG.E R9, desc[UR8][R2.64] ;  /* 0x0000000802091981 */ /* 0x000562000c1e1900 */
[----:B-1----:R-:W-:-:S05]  /*00e0*/  @P2 IMAD.WIDE R6, R13, 0x4, R6 ;  /* 0x000000040d062825 */ /* 0x002fca00078e0206 */
[----:B0-----:R2:W5:Y:S01]  /*00f0*/  @P2 LDG.E R49, desc[UR8][R6.64] ;  /* 0x0000000806312981 */ /* 0x001562000c1e1900 */
[----:B------:R-:W-:Y:S01]  /*0100*/  ISETP.NE.U32.AND P0, PT, R10, RZ, PT ;  /* 0x000000ff0a00720c */ /* 0x000fe20003f05070 */
[----:B------:R-:W0:Y:S03]  /*0110*/  S2R R4, SR_CTAID.X ;  /* 0x0000000000047919 */ /* 0x000e260000002500 */
[----:B------:R-:W-:Y:S01]  /*0120*/  ISETP.NE.AND.EX P0, PT, R11, RZ, PT, P0 ;  /* 0x000000ff0b00720c */ /* 0x000fe20003f05300 */
[----:B0-----:R-:W-:Y:S01]  /*0130*/  IMAD R0, R4, 0x50, RZ ;  /* 0x0000005004007824 */ /* 0x001fe200078e02ff */
[----:B--2---:R-:W-:Y:S11]  /*0140*/  @P2 BRA `(.L_x_4561) ;  /* 0x0000000000102947 */ /* 0x004ff60003800000 */
[----:B------:R-:W-:Y:S05]  /*0150*/  @!P1 BRA `(.L_x_4561) ;  /* 0x00000000000c9947 */ /* 0x000fea0003800000 */
[----:B------:R-:W2:Y:S04]  /*0160*/  LDG.E R6, desc[UR8][R2.64] ;  /* 0x0000000802067981 */ /* 0x000ea8000c1e1900 */
[----:B-----5:R-:W2:Y:S02]  /*0170*/  LDG.E R49, desc[UR8][R2.64+0x4] ;  /* 0x0000040802317981 */ /* 0x020ea4000c1e1900 */
[----:B--2---:R-:W-:-:S07]  /*0180*/  IMAD.IADD R49, R49, 0x1, -R6 ;  /* 0x0000000131317824 */ /* 0x004fce00078e0a06 */
.L_x_4561:
[----:B-----5:R-:W-:-:S13]  /*0190*/  ISETP.GE.AND P2, PT, R0, R49, PT ;  /* 0x000000310000720c */ /* 0x020fda0003f46270 */
[----:B------:R-:W-:Y:S05]  /*01a0*/  @P0 EXIT P2 ;  /* 0x000000000000094d */ /* 0x000fea0001000000 */
[----:B------:R-:W0:Y:S01]  /*01b0*/  S2R R0, SR_CTAID.Y ;  /* 0x0000000000007919 */ /* 0x000e220000002600 */
[----:B------:R-:W-:Y:S01]  /*01c0*/  @P1 IMAD R2, R13, 0x50, R9 ;  /* 0x000000500d021824 */ /* 0x000fe200078e0209 */
[----:B------:R-:W1:Y:S01]  /*01d0*/  LDC.64 R14, c[0x0][0x228] ;  /* 0x00008a00ff0e7b82 */ /* 0x000e620000000a00 */
[----:B------:R-:W-:Y:S01]  /*01e0*/  IMAD R11, R4, 0x2800, RZ ;  /* 0x00002800040b7824 */ /* 0x000fe200078e02ff */
[----:B------:R-:W2:Y:S01]  /*01f0*/  S2R R5, SR_TID.X ;  /* 0x0000000000057919 */ /* 0x000ea20000002100 */
[----:B------:R-:W-:Y:S01]  /*0200*/  @P1 IMAD.HI R2, R2, 0x66666667, RZ ;  /* 0x6666666702021827 */ /* 0x000fe200078e02ff */
[----:B------:R-:W-:Y:S01]  /*0210*/  SHF.R.S32.HI R45, RZ, 0x1f, R13 ;  /* 0x0000001fff2d7819 */ /* 0x000fe2000001140d */
[----:B------:R-:W-:Y:S01]  /*0220*/  BSSY B0, `(.L_x_4562) ;  /* 0x0000030000007945 */ /* 0x000fe20003800000 */
[----:B------:R-:W3:Y:S02]  /*0230*/  S2R R21, SR_CgaCtaId ;  /* 0x0000000000157919 */ /* 0x000ee40000008800 */
[----:B------:R-:W-:Y:S01]  /*0240*/  @P1 SHF.R.U32.HI R3, RZ, 0x1f, R2 ;  /* 0x0000001fff031819 */ /* 0x000fe20000011602 */
[----:B------:R-:W4:Y:S01]  /*0250*/  LDC.64 R16, c[0x0][0x230] ;  /* 0x00008c00ff107b82 */ /* 0x000f220000000a00 */
[----:B------:R-:W-:-:S02]  /*0260*/  SEL R45, R45, RZ, !P0 ;  /* 0x000000ff2d2d7207 */ /* 0x000fc40004000000 */
[----:B------:R-:W-:-:S05]  /*0270*/  @P1 LEA.HI.SX32 R3, R2, R3, 0x1b ;  /* 0x0000000302031211 */ /* 0x000fca00078fdaff */
[----:B------:R-:W-:Y:S01]  /*0280*/  @P1 IMAD R7, R3, 0x2800, RZ ;  /* 0x0000280003071824 */ /* 0x000fe200078e02ff */
[----:B------:R-:W-:Y:S01]  /*0290*/  CS2R R2, SRZ ;  /* 0x0000000000027805 */ /* 0x000fe2000001ff00 */
[----:B------:R-:W5:Y:S02]  /*02a0*/  LDC.64 R18, c[0x0][0x210] ;  /* 0x00008400ff127b82 */ /* 0x000f640000000a00 */
[--C-:B------:R-:W-:Y:S01]  /*02b0*/  @P1 IMAD.MOV.U32 R2, RZ, RZ, R7.reuse ;  /* 0x000000ffff021224 */ /* 0x100fe200078e0007 */
[----:B------:R-:W-:-:S04]  /*02c0*/  @P1 SHF.R.S32.HI R3, RZ, 0x1f, R7 ;  /* 0x0000001fff031819 */ /* 0x000fc80000011407 */
[C---:B------:R-:W-:Y:S02]  /*02d0*/  IADD3 R2, P2, R11.reuse, R2, RZ ;  /* 0x000000020b027210 */ /* 0x040fe40007f5e0ff */
[----:B0-----:R-:W-:Y:S02]  /*02e0*/  SHF.R.S32.HI R7, RZ, 0x1f, R0 ;  /* 0x0000001fff077819 */ /* 0x001fe40000011400 */
[----:B------:R-:W-:Y:S01]  /*02f0*/  LEA.HI.X.SX32 R3, R11, R3, 0x1, P2 ;  /* 0x000000030b037211 */ /* 0x000fe200010f0eff */
[----:B----4-:R-:W-:Y:S02]  /*0300*/  IMAD R8, R45, R16, RZ ;  /* 0x000000102d087224 */ /* 0x010fe400078e02ff */
[-C--:B-1----:R-:W-:Y:S02]  /*0310*/  IMAD R6, R7, R14.reuse, RZ ;  /* 0x0000000e07067224 */ /* 0x082fe400078e02ff */
[----:B------:R-:W-:-:S04]  /*0320*/  IMAD.WIDE.U32 R2, R0, R14, R2 ;  /* 0x0000000e00027225 */ /* 0x000fc800078e0002 */
[----:B------:R-:W-:Y:S01]  /*0330*/  IMAD R11, R0, R15, R6 ;  /* 0x0000000f000b7224 */ /* 0x000fe200078e0206 */
[----:B------:R-:W-:Y:S02]  /*0340*/  SEL R6, R13, RZ, !P0 ;  /* 0x000000ff0d067207 */ /* 0x000fe40004000000 */
[----:B--2---:R-:W-:Y:S01]  /*0350*/  ISETP.NE.AND P0, PT, R5, RZ, PT ;  /* 0x000000ff0500720c */ /* 0x004fe20003f05270 */
[----:B------:R-:W-:Y:S02]  /*0360*/  IMAD.IADD R3, R3, 0x1, R11 ;  /* 0x0000000103037824 */ /* 0x000fe400078e020b */
[C---:B------:R-:W-:Y:S02]  /*0370*/  IMAD R11, R6.reuse, R17, R8 ;  /* 0x00000011060b7224 */ /* 0x040fe400078e0208 */
[----:B------:R-:W-:-:S04]  /*0380*/  IMAD.WIDE.U32 R2, R6, R16, R2 ;  /* 0x0000001006027225 */ /* 0x000fc800078e0002 */
[----:B------:R-:W-:Y:S01]  /*0390*/  IMAD.IADD R3, R3, 0x1, R11 ;  /* 0x0000000103037824 */ /* 0x000fe200078e020b */
[----:B-----5:R-:W-:-:S04]  /*03a0*/  LEA R18, P2, R2, R18, 0x2 ;  /* 0x0000001202127211 */ /* 0x020fc800078410ff */
[----:B------:R-:W-:Y:S01]  /*03b0*/  LEA.HI.X R3, R2, R19, R3, 0x2, P2 ;  /* 0x0000001302037211 */ /* 0x000fe200010f1403 */
[----:B---3--:R-:W-:Y:S08]  /*03c0*/  @P0 BRA `(.L_x_4563) ;  /* 0x0000000000540947 */ /* 0x008ff00003800000 */
[----:B------:R-:W0:Y:S01]  /*03d0*/  S2UR UR7, SR_CgaCtaId ;  /* 0x00000000000779c3 */ /* 0x000e220000008800 */
[----:B------:R-:W-:Y:S01]  /*03e0*/  UMOV UR6, 0x400 ;  /* 0x0000040000067882 */ /* 0x000fe20000000000 */
[----:B------:R-:W-:Y:S01]  /*03f0*/  UMOV UR4, 0x1 ;  /* 0x0000000100047882 */ /* 0x000fe20000000000 */
[----:B------:R-:W-:Y:S01]  /*0400*/  HFMA2.MMA R2, -RZ, RZ, 0, -0.0078125 ;  /* 0x0000a000ff027435 */ /* 0x000fe200000001ff */
[----:B------:R-:W-:-:S04]  /*0410*/  UIADD3 UR4, -UR4, 0x100000, URZ ;  /* 0x0010000004047890 */ /* 0x000fc8000fffe13f */
[----:B------:R-:W-:Y:S02]  /*0420*/  USHF.L.U32 UR5, UR4, 0xb, URZ ;  /* 0x0000000b04057899 */ /* 0x000fe4000800063f */
[----:B------:R-:W-:Y:S01]  /*0430*/  USHF.L.U32 UR4, UR4, 0x1, URZ ;  /* 0x0000000104047899 */ /* 0x000fe2000800063f */
[----:B------:R-:W-:Y:S01]  /*0440*/  PLOP3.LUT P0, PT, PT, PT, PT, 0x80, 0x0 ;  /* 0x000000000000781c */ /* 0x000fe20003f0f070 */
[----:B------:R-:W-:Y:S01]  /*0450*/  UMOV UR10, 0xa00 ;  /* 0x00000a00000a7882 */ /* 0x000fe20000000000 */
[----:B0-----:R-:W-:-:S04]  /*0460*/  ULEA UR6, UR7, UR6, 0x18 ;  /* 0x0000000607067291 */ /* 0x001fc8000f8ec03f */
[----:B------:R-:W-:Y:S01]  /*0470*/  UIADD3 UR7, UR6, 0xf000, URZ ;  /* 0x0000f00006077890 */ /* 0x000fe2000fffe03f */
[----:B------:R-:W0:Y:S07]  /*0480*/  FENCE.VIEW.ASYNC.S ;  /* 0x00000000000073c6 */ /* 0x000e2e0000000000 */
[----:B0-----:R0:W1:Y:S02]  /*0490*/  SYNCS.EXCH.64 URZ, [UR6+0xf000], UR4 ;  /* 0x00f00004063f75b2 */ /* 0x0010640008000100 */
[----:B0-----:R-:W-:-:S02]  /*04a0*/  R2UR UR4, R18 ;  /* 0x00000000120472ca */ /* 0x001fc400000e0000 */
[----:B------:R-:W-:Y:S01]  /*04b0*/  R2UR UR5, R3 ;  /* 0x00000000030572ca */ /* 0x000fe200000e0000 */
[----:B-1----:R0:W-:-:S14]  /*04c0*/  SYNCS.ARRIVE.TRANS64 RZ, [UR6+0xf000], R2 ;  /* 0x00f00002ffff79a7 */ /* 0x0021dc0008000006 */
.L_x_4564:
[----:B------:R-:W-:Y:S01]  /*04d0*/  @P0 ELECT P2, URZ, PT ;  /* 0x00000000003f082f */ /* 0x000fe20003840000 */
[----:B------:R1:W-:-:S12]  /*04e0*/  UBLKCP.S.G [UR6], [UR4], UR10 ;  /* 0x00000006040073ba */ /* 0x0003d8000800020a */
[----:B------:R-:W-:Y:S02]  /*04f0*/  @P2 PLOP3.LUT P0, PT, P2, PT, PT, 0x8, 0x0 ;  /* 0x000000000000281c */ /* 0x000fe4000170e170 */
[----:B------:R-:W-:-:S11]  /*0500*/  PLOP3.LUT P2, PT, PT, PT, PT, 0x8, 0x0 ;  /* 0x000000000000781c */ /* 0x000fd60003f4e170 */
[----:B-1----:R-:W-:Y:S05]  /*0510*/  @P0 BRA.U.ANY `(.L_x_4564) ;  /* 0xfffffffd00ec0947 */ /* 0x002fea000393ffff */
.L_x_4563:
[----:B------:R-:W-:Y:S05]  /*0520*/  BSYNC B0 ;  /* 0x0000000000007941 */ /* 0x000fea0003800000 */
.L_x_4562:
[----:B------:R-:W-:Y:S01]  /*0530*/  BAR.SYNC.DEFER_BLOCKING 0x0 ;  /* 0x0000000000007b1d */ /* 0x000fe20000010000 */
[----:B0-----:R-:W-:Y:S02]  /*0540*/  MOV R2, 0x400 ;  /* 0x0000040000027802 */ /* 0x001fe40000000f00 */
[----:B------:R-:W-:Y:S02]  /*0550*/  CS2R R60, SRZ ;  /* 0x00000000003c7805 */ /* 0x000fe4000001ff00 */
[----:B------:R-:W-:Y:S01]  /*0560*/  SHF.L.U32 R3, RZ, 0x1f, RZ ;  /* 0x0000001fff037819 */ /* 0x000fe200000006ff */
[--C-:B------:R-:W-:Y:S01]  /*0570*/  @P1 IMAD.MOV.U32 R60, RZ, RZ, R9.reuse ;  /* 0x000000ffff3c1224 */ /* 0x100fe200078e0009 */
[----:B------:R-:W-:Y:S02]  /*0580*/  LEA R2, R21, R2, 0x18 ;  /* 0x0000000215027211 */ /* 0x000fe400078ec0ff */
[----:B------:R-:W-:-:S07]  /*0590*/  @P1 SHF.R.S32.HI R61, RZ, 0x1f, R9 ;  /* 0x0000001fff3d1819 */ /* 0x000fce0000011409 */
.L_x_4565:
[----:B0-----:R0:W1:Y:S02]  /*05a0*/  SYNCS.PHASECHK.TRANS64.TRYWAIT P0, [R2+URZ+0xf000], R3 ;  /* 0x00f00003020075a7 */ /* 0x001064000800017f */
[----:B-1----:R-:W-:Y:S05]  /*05b0*/  @!P0 NANOSLEEP.SYNCS 0x989680 ;  /* 0x009896800000895d */ /* 0x002fea0003900000 */
[----:B------:R-:W1:Y:S02]  /*05c0*/  @!P0 SYNCS.PHASECHK.TRANS64 P0, [R2+URZ+0xf000], R3 ;  /* 0x00f00003020085a7 */ /* 0x000e64000800007f */
[----:B-1----:R-:W-:Y:S05]  /*05d0*/  @!P0 BRA `(.L_x_4565) ;  /* 0xfffffffc00f08947 */ /* 0x002fea000383ffff */
[----:B------:R-:W-:Y:S01]  /*05e0*/  SHF.R.S32.HI R8, RZ, 0x1f, R5 ;  /* 0x0000001fff087819 */ /* 0x000fe20000011405 */
[----:B------:R-:W-:Y:S01]  /*05f0*/  ULDC UR4, c[0x0][0x268] ;  /* 0x00009a0000047ab9 */ /* 0x000fe20000000800 */
[----:B------:R-:W-:Y:S01]  /*0600*/  IMAD R49, R4, -0x50, R49 ;  /* 0xffffffb004317824 */ /* 0x000fe200078e0231 */
[----:B------:R-:W-:Y:S01]  /*0610*/  ULDC.64 UR6, c[0x0][0x258] ;  /* 0x0000960000067ab9 */ /* 0x000fe20000000a00 */
[CC--:B------:R-:W-:Y:S01]  /*0620*/  LEA.HI R12, R8.reuse, R5.reuse, RZ, 0x7 ;  /* 0x00000005080c7211 */ /* 0x0c0fe200078f38ff */
[----:B------:R-:W-:Y:S01]  /*0630*/  BSSY B0, `(.L_x_4566) ;  /* 0x00000a5000007945 */ /* 0x000fe20003800000 */
[----:B------:R-:W-:Y:S02]  /*0640*/  LEA.HI R14, R8, R5, RZ, 0x4 ;  /* 0x00000005080e7211 */ /* 0x000fe400078f20ff */
[----:B------:R-:W-:Y:S02]  /*0650*/  LOP3.LUT R10, R12, 0x3fffff80, RZ, 0xc0, !PT ;  /* 0x3fffff800c0a7812 */ /* 0x000fe400078ec0ff */
[----:B------:R-:W-:-:S02]  /*0660*/  SHF.R.S32.HI R9, RZ, 0x7, R12 ;  /* 0x00000007ff097819 */ /* 0x000fc4000001140c */
[----:B0-----:R-:W-:Y:S01]  /*0670*/  SHF.R.S32.HI R3, RZ, 0x4, R14 ;  /* 0x00000004ff037819 */ /* 0x001fe2000001140e */
[----:B------:R-:W-:Y:S01]  /*0680*/  IMAD.IADD R10, R5, 0x1, -R10 ;  /* 0x00000001050a7824 */ /* 0x000fe200078e0a0a */
[CC--:B------:R-:W-:Y:S02]  /*0690*/  LEA.HI R20, R8.reuse, R5.reuse, RZ, 0x3 ;  /* 0x0000000508147211 */ /* 0x0c0fe400078f18ff */
[----:B------:R-:W-:Y:S01]  /*06a0*/  LEA.HI R11, R8, R5, RZ, 0x5 ;  /* 0x00000005080b7211 */ /* 0x000fe200078f28ff */
[----:B------:R-:W-:Y:S01]  /*06b0*/  IMAD R9, R9, 0x500, R10 ;  /* 0x0000050009097824 */ /* 0x000fe200078e020a */
[----:B------:R-:W-:Y:S02]  /*06c0*/  LEA.HI R10, R14, R3, RZ, 0x1 ;  /* 0x000000030e0a7211 */ /* 0x000fe400078f08ff */
[----:B------:R-:W-:Y:S01]  /*06d0*/  LEA.HI R15, R8, R5, RZ, 0x6 ;  /* 0x00000005080f7211 */ /* 0x000fe200078f30ff */
[----:B------:R-:W-:Y:S01]  /*06e0*/  IMAD.SHL.U32 R9, R9, 0x4, RZ ;  /* 0x0000000409097824 */ /* 0x000fe200078e00ff */
[----:B------:R-:W-:-:S02]  /*06f0*/  LOP3.LUT R10, R10, 0x1fffffe, RZ, 0xc0, !PT ;  /* 0x01fffffe0a0a7812 */ /* 0x000fc400078ec0ff */
[----:B------:R-:W-:Y:S02]  /*0700*/  LOP3.LUT R8, R20, 0xfffffff8, RZ, 0xc0, !PT ;  /* 0xfffffff814087812 */ /* 0x000fe400078ec0ff */
[----:B------:R-:W-:Y:S01]  /*0710*/  LEA R56, R9, R2, 0x2 ;  /* 0x0000000209387211 */ /* 0x000fe200078e10ff */
[----:B------:R-:W-:Y:S01]  /*0720*/  IMAD.IADD R13, R3, 0x1, -R10 ;  /* 0x00000001030d7824 */ /* 0x000fe200078e0a0a */
[----:B------:R-:W-:Y:S01]  /*0730*/  LOP3.LUT R18, R14, 0xfffffff0, RZ, 0xc0, !PT ;  /* 0xfffffff00e127812 */ /* 0x000fe200078ec0ff */
[C---:B------:R-:W-:Y:S01]  /*0740*/  IMAD.IADD R21, R5.reuse, 0x1, -R8 ;  /* 0x0000000105157824 */ /* 0x040fe200078e0a08 */
[----:B------:R-:W-:Y:S01]  /*0750*/  SHF.R.S32.HI R16, RZ, 0x5, R11 ;  /* 0x00000005ff107819 */ /* 0x000fe2000001140b */
[----:B------:R-:W0:Y:S01]  /*0760*/  LDS.128 R40, [R56] ;  /* 0x0000000038287984 */ /* 0x000e220000000c00 */
[----:B------:R-:W-:Y:S01]  /*0770*/  SHF.R.S32.HI R14, RZ, 0x1f, R14 ;  /* 0x0000001fff0e7819 */ /* 0x000fe2000001140e */
[----:B------:R-:W-:Y:S01]  /*0780*/  IMAD.IADD R25, R5, 0x1, -R18 ;  /* 0x0000000105197824 */ /* 0x000fe200078e0a12 */
[----:B------:R-:W-:Y:S01]  /*0790*/  LOP3.LUT R23, R15, 0x40, RZ, 0xc0, !PT ;  /* 0x000000400f177812 */ /* 0x000fe200078ec0ff */
[----:B------:R-:W-:Y:S01]  /*07a0*/  IMAD R5, R16, 0xa, R13 ;  /* 0x0000000a10057824 */ /* 0x000fe200078e020d */
[----:B------:R-:W-:Y:S01]  /*07b0*/  LEA.HI R16, R14, R3, RZ, 0x2 ;  /* 0x000000030e107211 */ /* 0x000fe200078f10ff */
[----:B------:R-:W1:Y:S01]  /*07c0*/  LDS.128 R36, [R56+0x2000] ;  /* 0x0020000038247984 */ /* 0x000e620000000c00 */
[----:B------:R-:W-:-:S02]  /*07d0*/  SHF.L.U32 R54, R25, 0x3, RZ ;  /* 0x0000000319367819 */ /* 0x000fc400000006ff */
[----:B------:R-:W-:Y:S01]  /*07e0*/  LOP3.LUT R24, R16, 0xffffffc, RZ, 0xc0, !PT ;  /* 0x0ffffffc10187812 */ /* 0x000fe200078ec0ff */
[----:B------:R-:W2:Y:S01]  /*07f0*/  LDS.128 R32, [R56+0x2800] ;  /* 0x0028000038207984 */ /* 0x000ea20000000c00 */
[----:B------:R-:W-:Y:S02]  /*0800*/  SHF.R.S32.HI R22, RZ, 0x1f, R21 ;  /* 0x0000001fff167819 */ /* 0x000fe40000011415 */
[----:B------:R-:W-:Y:S01]  /*0810*/  LOP3.LUT R27, R12, 0xffffff80, RZ, 0xc0, !PT ;  /* 0xffffff800c1b7812 */ /* 0x000fe200078ec0ff */
[----:B------:R-:W-:Y:S01]  /*0820*/  IMAD.IADD R24, R3, 0x1, -R24 ;  /* 0x0000000103187824 */ /* 0x000fe200078e0a18 */
[----:B------:R-:W-:Y:S01]  /*0830*/  SHF.R.U32.HI R29, RZ, 0x3, R23 ;  /* 0x00000003ff1d7819 */ /* 0x000fe20000011617 */
[----:B------:R-:W3:Y:S01]  /*0840*/  LDS.128 R16, [R56+0x1800] ;  /* 0x0018000038107984 */ /* 0x000ee20000000c00 */
[----:B------:R-:W-:Y:S02]  /*0850*/  LOP3.LUT R44, R23, 0x8, R54, 0xf8, !PT ;  /* 0x00000008172c7812 */ /* 0x000fe400078ef836 */
[----:B------:R-:W-:Y:S01]  /*0860*/  LEA.HI R23, R22, R21, RZ, 0x2 ;  /* 0x0000001516177211 */ /* 0x000fe200078f10ff */
[----:B------:R-:W-:Y:S01]  /*0870*/  IMAD R22, R24, 0x10, R27 ;  /* 0x0000001018167824 */ /* 0x000fe200078e021b */
[----:B------:R-:W-:Y:S01]  /*0880*/  LEA.HI R25, R25, R25, RZ, 0x1 ;  /* 0x0000001919197211 */ /* 0x000fe200078f08ff */
[----:B------:R-:W4:Y:S01]  /*0890*/  LDS.128 R8, [R56+0x800] ;  /* 0x0008000038087984 */ /* 0x000f220000000c00 */
[C---:B------:R-:W-:Y:S01]  /*08a0*/  LOP3.LUT R26, R23.reuse, 0x7fffffc, RZ, 0xc0, !PT ;  /* 0x07fffffc171a7812 */ /* 0x040fe200078ec0ff */
[----:B------:R-:W-:Y:S01]  /*08b0*/  IMAD.SHL.U32 R24, R23, 0x10, RZ ;  /* 0x0000001017187824 */ /* 0x000fe200078e00ff */
[----:B------:R-:W-:Y:S01]  /*08c0*/  SHF.R.S32.HI R51, RZ, 0x1, R25 ;  /* 0x00000001ff337819 */ /* 0x000fe20000011419 */
[----:B------:R-:W5:Y:S01]  /*08d0*/  LDS.128 R12, [R56+0x1000] ;  /* 0x00100000380c7984 */ /* 0x000f620000000c00 */
[----:B------:R-:W-:-:S02]  /*08e0*/  LOP3.LUT R44, R44, R29, RZ, 0x3c, !PT ;  /* 0x0000001d2c2c7212 */ /* 0x000fc400078e3cff */
[----:B------:R-:W-:Y:S01]  /*08f0*/  LOP3.LUT R23, R24, 0x40, RZ, 0xc0, !PT ;  /* 0x0000004018177812 */ /* 0x000fe200078ec0ff */
[----:B------:R-:W5:Y:S01]  /*0900*/  LDS.128 R28, [R56+0x3000] ;  /* 0x00300000381c7984 */ /* 0x000f620000000c00 */
[----:B------:R-:W-:Y:S01]  /*0910*/  IADD3 R48, R21, -R26, RZ ;  /* 0x8000001a15307210 */ /* 0x000fe20007ffe0ff */
[----:B------:R-:W-:Y:S01]  /*0920*/  IMAD R51, R51, 0x500, R22 ;  /* 0x0000050033337824 */ /* 0x000fe200078e0216 */
[----:B------:R-:W-:Y:S01]  /*0930*/  LOP3.LUT R46, R23, 0x8, R20, 0xf8, !PT ;  /* 0x00000008172e7812 */ /* 0x000fe200078ef814 */
[----:B------:R-:W5:Y:S01]  /*0940*/  LDS.128 R24, [R56+0x3800] ;  /* 0x0038000038187984 */ /* 0x000f620000000c00 */
[----:B------:R-:W-:Y:S01]  /*0950*/  SHF.R.U32.HI R47, RZ, 0x3, R23 ;  /* 0x00000003ff2f7819 */ /* 0x000fe20000011617 */
[----:B------:R-:W-:Y:S02]  /*0960*/  IMAD R48, R5, 0x8, R48 ;  /* 0x0000000805307824 */ /* 0x000fe400078e0230 */
[----:B------:R-:W5:Y:S01]  /*0970*/  LDS.128 R20, [R56+0x4000] ;  /* 0x0040000038147984 */ /* 0x000f620000000c00 */
[----:B------:R-:W-:Y:S01]  /*0980*/  LOP3.LUT R47, R46, R47, RZ, 0x3c, !PT ;  /* 0x0000002f2e2f7212 */ /* 0x000fe200078e3cff */
[----:B------:R-:W-:-:S02]  /*0990*/  IMAD.IADD R5, R51, 0x1, R44 ;  /* 0x0000000133057824 */ /* 0x000fc400078e022c */
[----:B0-----:R-:W-:Y:S01]  /*09a0*/  FMUL.FTZ R44, R40, UR4 ;  /* 0x00000004282c7c20 */ /* 0x001fe20008410000 */
[----:B------:R-:W-:Y:S01]  /*09b0*/  FMUL.FTZ R51, R41, UR4 ;  /* 0x0000000429337c20 */ /* 0x000fe20008410000 */
[----:B------:R-:W-:Y:S01]  /*09c0*/  FMUL.FTZ R46, R42, UR4 ;  /* 0x000000042a2e7c20 */ /* 0x000fe20008410000 */
[----:B------:R-:W-:Y:S01]  /*09d0*/  FMUL.FTZ R53, R43, UR4 ;  /* 0x000000042b357c20 */ /* 0x000fe20008410000 */
[----:B------:R-:W-:Y:S01]  /*09e0*/  IMAD.U32 R47, R48, 0x10, R47 ;  /* 0x00000010302f7824 */ /* 0x000fe200078e002f */
[----:B------:R-:W0:Y:S01]  /*09f0*/  LDS.128 R40, [R56+0x4800] ;  /* 0x0048000038287984 */ /* 0x000e220000000c00 */
[----:B-1----:R-:W-:Y:S01]  /*0a00*/  FMUL.FTZ R37, R37, UR4 ;  /* 0x0000000425257c20 */ /* 0x002fe20008410000 */
[----:B--2---:R-:W-:Y:S02]  /*0a10*/  FMUL.FTZ R32, R32, UR4 ;  /* 0x0000000420207c20 */ /* 0x004fe40008410000 */
[----:B------:R-:W-:Y:S01]  /*0a20*/  LEA R47, R47, R2, 0x1 ;  /* 0x000000022f2f7211 */ /* 0x000fe200078e08ff */
[----:B---3--:R-:W-:Y:S01]  /*0a30*/  FMUL.FTZ R52, R19, UR4 ;  /* 0x0000000413347c20 */ /* 0x008fe20008410000 */
[----:B------:R-:W-:Y:S01]  /*0a40*/  FMUL.FTZ R19, R38, UR4 ;  /* 0x0000000426137c20 */ /* 0x000fe20008410000 */
[----:B------:R-:W-:Y:S01]  /*0a50*/  FMUL.FTZ R38, R39, UR4 ;  /* 0x0000000427267c20 */ /* 0x000fe20008410000 */
[----:B------:R-:W-:Y:S01]  /*0a60*/  FMUL.FTZ R39, R33, UR4 ;  /* 0x0000000421277c20 */ /* 0x000fe20008410000 */
[----:B------:R-:W-:Y:S01]  /*0a70*/  FMUL.FTZ R33, R34, UR4 ;  /* 0x0000000422217c20 */ /* 0x000fe20008410000 */
[----:B------:R-:W-:Y:S01]  /*0a80*/  FMUL.FTZ R34, R35, UR4 ;  /* 0x0000000423227c20 */ /* 0x000fe20008410000 */
[----:B----4-:R-:W-:Y:S01]  /*0a90*/  FMUL.FTZ R55, R9, UR4 ;  /* 0x0000000409377c20 */ /* 0x010fe20008410000 */
[----:B------:R-:W-:Y:S01]  /*0aa0*/  FMUL.FTZ R8, R8, UR4 ;  /* 0x0000000408087c20 */ /* 0x000fe20008410000 */
[----:B------:R-:W-:Y:S01]  /*0ab0*/  FMUL.FTZ R9, R10, UR4 ;  /* 0x000000040a097c20 */ /* 0x000fe20008410000 */
[----:B------:R-:W-:Y:S01]  /*0ac0*/  FMUL.FTZ R48, R11, UR4 ;  /* 0x000000040b307c20 */ /* 0x000fe20008410000 */
[----:B-----5:R-:W-:Y:S01]  /*0ad0*/  FMUL.FTZ R10, R12, UR4 ;  /* 0x000000040c0a7c20 */ /* 0x020fe20008410000 */
        /* <DEDUP_REMOVED lines=18> */
[----:B------:R-:W-:Y:S01]  /*0c00*/  F2FP.F16.F32.PACK_AB R14, R55, R8 ;  /* 0x00000008370e723e */ /* 0x000fe200000000ff */
[----:B0-----:R-:W-:Y:S01]  /*0c10*/  FMUL.FTZ R23, R40, UR4 ;  /* 0x0000000428177c20 */ /* 0x001fe20008410000 */
[----:B------:R-:W-:Y:S01]  /*0c20*/  F2FP.F16.F32.PACK_AB R15, R48, R9 ;  /* 0x00000009300f723e */ /* 0x000fe200000000ff */
[----:B------:R-:W-:Y:S01]  /*0c30*/  FMUL.FTZ R40, R41, UR4 ;  /* 0x0000000429287c20 */ /* 0x000fe20008410000 */
[----:B------:R-:W-:Y:S01]  /*0c40*/  FMUL.FTZ R20, R20, UR4 ;  /* 0x0000000414147c20 */ /* 0x000fe20008410000 */
[----:B------:R-:W-:Y:S01]  /*0c50*/  F2FP.F16.F32.PACK_AB R8, R57, R10 ;  /* 0x0000000a3908723e */ /* 0x000fe200000000ff */
[----:B------:R-:W-:Y:S01]  /*0c60*/  FMUL.FTZ R36, R42, UR4 ;  /* 0x000000042a247c20 */ /* 0x000fe20008410000 */
[----:B------:R-:W-:Y:S01]  /*0c70*/  F2FP.F16.F32.PACK_AB R9, R50, R11 ;  /* 0x0000000b3209723e */ /* 0x000fe200000000ff */
[----:B------:R-:W-:Y:S01]  /*0c80*/  FMUL.FTZ R43, R43, UR4 ;  /* 0x000000042b2b7c20 */ /* 0x000fe20008410000 */
[----:B------:R-:W-:Y:S01]  /*0c90*/  F2FP.F16.F32.PACK_AB R12, R51, R44 ;  /* 0x0000002c330c723e */ /* 0x000fe200000000ff */
[----:B------:R-:W-:Y:S01]  /*0ca0*/  ULDC UR4, c[0x0][0x244] ;  /* 0x0000910000047ab9 */ /* 0x000fe20000000800 */
[----:B------:R-:W-:-:S02]  /*0cb0*/  F2FP.F16.F32.PACK_AB R13, R53, R46 ;  /* 0x0000002e350d723e */ /* 0x000fc400000000ff */
[----:B------:R-:W-:Y:S02]  /*0cc0*/  F2FP.F16.F32.PACK_AB R10, R59, R16 ;  /* 0x000000103b0a723e */ /* 0x000fe400000000ff */
[----:B------:R-:W-:Y:S01]  /*0cd0*/  F2FP.F16.F32.PACK_AB R11, R52, R17 ;  /* 0x00000011340b723e */ /* 0x000fe200000000ff */
[----:B------:R0:W-:Y:S01]  /*0ce0*/  STSM.16.MT88.4 [R47+0xa000], R12 ;  /* 0x00a0000c2f007844 */ /* 0x0001e20000004200 */
[----:B------:R-:W-:Y:S02]  /*0cf0*/  F2FP.F16.F32.PACK_AB R16, R37, R18 ;  /* 0x000000122510723e */ /* 0x000fe400000000ff */
[----:B------:R-:W-:Y:S01]  /*0d00*/  F2FP.F16.F32.PACK_AB R17, R38, R19 ;  /* 0x000000132611723e */ /* 0x000fe200000000ff */
[----:B------:R1:W-:Y:S01]  /*0d10*/  STSM.16.MT88.4 [R47+0xa200], R8 ;  /* 0x00a200082f007844 */ /* 0x0003e20000004200 */
[----:B------:R-:W-:Y:S02]  /*0d20*/  F2FP.F16.F32.PACK_AB R18, R39, R32 ;  /* 0x000000202712723e */ /* 0x000fe400000000ff */
[----:B------:R-:W-:-:S02]  /*0d30*/  F2FP.F16.F32.PACK_AB R19, R34, R33 ;  /* 0x000000212213723e */ /* 0x000fc400000000ff */
[----:B------:R-:W-:Y:S02]  /*0d40*/  F2FP.F16.F32.PACK_AB R29, R30, R29 ;  /* 0x0000001d1e1d723e */ /* 0x000fe400000000ff */
[----:B------:R-:W-:Y:S01]  /*0d50*/  F2FP.F16.F32.PACK_AB R21, R22, R21 ;  /* 0x000000151615723e */ /* 0x000fe200000000ff */
[----:B------:R1:W-:Y:S01]  /*0d60*/  STSM.16.MT88.4 [R47+0xa400], R16 ;  /* 0x00a400102f007844 */ /* 0x0003e20000004200 */
[----:B------:R-:W-:Y:S02]  /*0d70*/  F2FP.F16.F32.PACK_AB R28, R35, R28 ;  /* 0x0000001c231c723e */ /* 0x000fe400000000ff */
[----:B------:R-:W-:Y:S01]  /*0d80*/  F2FP.F16.F32.PACK_AB R30, R25, R24 ;  /* 0x00000018191e723e */ /* 0x000fe200000000ff */
[----:B0-----:R-:W-:Y:S01]  /*0d90*/  IMAD R12, R5, 0x2, R2 ;  /* 0x00000002050c7824 */ /* 0x001fe200078e0202 */
[----:B------:R-:W-:Y:S01]  /*0da0*/  F2FP.F16.F32.PACK_AB R31, R26, R31 ;  /* 0x0000001f1a1f723e */ /* 0x000fe200000000ff */
[----:B------:R-:W-:Y:S01]  /*0db0*/  IMAD R13, R7, UR6, RZ ;  /* 0x00000006070d7c24 */ /* 0x000fe2000f8e02ff */
[----:B------:R-:W-:Y:S01]  /*0dc0*/  F2FP.F16.F32.PACK_AB R22, R40, R23 ;  /* 0x000000172816723e */ /* 0x000fe200000000ff */
[----:B------:R-:W-:Y:S01]  /*0dd0*/  VIADD R7, R3, 0x10 ;  /* 0x0000001003077836 */ /* 0x000fe20000000000 */
[----:B------:R-:W-:Y:S01]  /*0de0*/  F2FP.F16.F32.PACK_AB R20, R27, R20 ;  /* 0x000000141b14723e */ /* 0x000fe200000000ff */
[----:B------:R1:W-:Y:S01]  /*0df0*/  STSM.16.MT88.4 [R47+0xa600], R28 ;  /* 0x00a6001c2f007844 */ /* 0x0003e20000004200 */
[----:B------:R-:W-:Y:S01]  /*0e00*/  F2FP.F16.F32.PACK_AB R23, R43, R36 ;  /* 0x000000242b17723e */ /* 0x000fe200000000ff */
[----:B------:R-:W-:Y:S01]  /*0e10*/  IMAD R13, R0, UR7, R13 ;  /* 0x00000007000d7c24 */ /* 0x000fe2000f8e020d */
[----:B------:R-:W-:-:S02]  /*0e20*/  VIMNMX R24, R49, 0x50, PT ;  /* 0x0000005031187848 */ /* 0x000fc40003fe0100 */
[----:B------:R-:W-:Y:S01]  /*0e30*/  ISETP.GE.AND P0, PT, R54, UR4, PT ;  /* 0x0000000436007c0c */ /* 0x000fe2000bf06270 */
[----:B------:R1:W-:Y:S01]  /*0e40*/  STSM.16.MT88.4 [R47+0xa800], R20 ;  /* 0x00a800142f007844 */ /* 0x0003e20000004200 */
[--C-:B------:R-:W-:Y:S01]  /*0e50*/  SHF.R.S32.HI R55, RZ, 0x1f, R54.reuse ;  /* 0x0000001fff377819 */ /* 0x100fe20000011436 */
[----:B------:R-:W-:Y:S01]  /*0e60*/  ULDC.64 UR4, c[0x0][0x260] ;  /* 0x0000980000047ab9 */ /* 0x000fe20000000a00 */
[----:B------:R-:W-:Y:S01]  /*0e70*/  BAR.SYNC.DEFER_BLOCKING 0x0 ;  /* 0x0000000000007b1d */ /* 0x000fe20000010000 */
[C---:B------:R-:W-:Y:S01]  /*0e80*/  ISETP.GE.OR P4, PT, R3.reuse, R24, P0 ;  /* 0x000000180300720c */ /* 0x040fe20000786670 */
[----:B------:R-:W-:Y:S01]  /*0e90*/  IMAD.WIDE.U32 R54, R0, UR6, R54 ;  /* 0x0000000600367c25 */ /* 0x000fe2000f8e0036 */
[----:B------:R-:W-:Y:S02]  /*0ea0*/  IADD3 R14, P1, R3, R60, RZ ;  /* 0x0000003c030e7210 */ /* 0x000fe40007f3e0ff */
[-C--:B------:R-:W-:Y:S01]  /*0eb0*/  ISETP.GE.OR P3, PT, R7, R24.reuse, P0 ;  /* 0x000000180700720c */ /* 0x080fe20000766670 */
[C---:B------:R-:W-:Y:S01]  /*0ec0*/  VIADD R0, R3.reuse, 0x20 ;  /* 0x0000002003007836 */ /* 0x040fe20000000000 */
[----:B------:R-:W-:Y:S01]  /*0ed0*/  IADD3 R7, R3, 0x30, RZ ;  /* 0x0000003003077810 */ /* 0x000fe20007ffe0ff */
[----:B------:R-:W-:Y:S01]  /*0ee0*/  IMAD R45, R45, UR4, RZ ;  /* 0x000000042d2d7c24 */ /* 0x000fe2000f8e02ff */
[----:B------:R-:W-:Y:S01]  /*0ef0*/  LEA.HI.X.SX32 R15, R3, R61, 0x1, P1 ;  /* 0x0000003d030f7211 */ /* 0x000fe200008f0eff */
[----:B------:R-:W-:Y:S01]  /*0f00*/  IMAD.IADD R55, R55, 0x1, R13 ;  /* 0x0000000137377824 */ /* 0x000fe200078e020d */
[-C--:B------:R-:W-:Y:S01]  /*0f10*/  ISETP.GE.OR P2, PT, R0, R24.reuse, P0 ;  /* 0x000000180000720c */ /* 0x080fe20000746670 */
[----:B------:R-:W-:Y:S01]  /*0f20*/  VIADD R3, R3, 0x40 ;  /* 0x0000004003037836 */ /* 0x000fe20000000000 */
[----:B------:R-:W-:Y:S01]  /*0f30*/  ISETP.GE.OR P1, PT, R7, R24, P0 ;  /* 0x000000180700720c */ /* 0x000fe20000726670 */
[----:B------:R-:W-:-:S02]  /*0f40*/  VIADD R0, R2, 0xa000 ;  /* 0x0000a00002007836 */ /* 0x000fc40000000000 */
[C---:B------:R-:W-:Y:S01]  /*0f50*/  IMAD R45, R6.reuse, UR5, R45 ;  /* 0x00000005062d7c24 */ /* 0x040fe2000f8e022d */
[----:B------:R-:W-:Y:S01]  /*0f60*/  ISETP.GE.OR P0, PT, R3, R24, P0 ;  /* 0x000000180300720c */ /* 0x000fe20000706670 */
[----:B------:R-:W-:Y:S01]  /*0f70*/  IMAD.WIDE.U32 R6, R6, UR4, R54 ;  /* 0x0000000406067c25 */ /* 0x000fe2000f8e0036 */
[----:B------:R-:W-:-:S03]  /*0f80*/  LEA R0, R5, R0, 0x1 ;  /* 0x0000000005007211 */ /* 0x000fc600078e08ff */
[----:B------:R-:W-:Y:S01]  /*0f90*/  IMAD.WIDE R2, R4, 0x50, R14 ;  /* 0x0000005004027825 */ /* 0x000fe200078e020e */
[----:B------:R1:W0:Y:S03]  /*0fa0*/  LDS.128 R8, [R12+0xa800] ;  /* 0x00a800000c087984 */ /* 0x0002260000000c00 */
[----:B------:R-:W-:Y:S01]  /*0fb0*/  IMAD.IADD R5, R7, 0x1, R45 ;  /* 0x0000000107057824 */ /* 0x000fe200078e022d */
[----:B------:R-:W-:Y:S06]  /*0fc0*/  @P4 BRA `(.L_x_4567) ;  /* 0x00000000002c4947 */ /* 0x000fec0003800000 */
[----:B-1----:R-:W1:Y:S01]  /*0fd0*/  LDS.128 R16, [R0] ;  /* 0x0000000000107984 */ /* 0x002e620000000c00 */
        /* <DEDUP_REMOVED lines=9> */
[----:B-1----:R2:W-:Y:S02]  /*1070*/  STG.E.128 desc[UR8][R20.64], R16 ;  /* 0x0000001014007986 */ /* 0x0025e4000c101d08 */
.L_x_4567:
[----:B------:R-:W-:Y:S05]  /*1080*/  BSYNC B0 ;  /* 0x0000000000007941 */ /* 0x000fea0003800000 */
.L_x_4566:
[----:B-12---:R1:W2:Y:S01]  /*1090*/  LDS.128 R16, [R12+0xa200] ;  /* 0x00a200000c107984 */ /* 0x0062a20000000c00 */
[----:B------:R-:W-:Y:S04]  /*10a0*/  BSSY B0, `(.L_x_4568) ;  /* 0x000000f000007945 */ /* 0x000fe80003800000 */
[----:B------:R-:W-:Y:S05]  /*10b0*/  @P3 BRA `(.L_x_4569) ;  /* 0x0000000000343947 */ /* 0x000fea0003800000 */
[----:B------:R-:W-:Y:S01]  /*10c0*/  IADD3 R13, P3, R2, 0x10, RZ ;  /* 0x00000010020d7810 */ /* 0x000fe20007f7e0ff */
[----:B------:R-:W-:Y:S01]  /*10d0*/  ULDC.64 UR4, c[0x0][0x250] ;  /* 0x0000940000047ab9 */ /* 0x000fe20000000a00 */
[----:B------:R-:W-:Y:S02]  /*10e0*/  IMAD.MOV.U32 R14, RZ, RZ, R6 ;  /* 0x000000ffff0e7224 */ /* 0x000fe400078e0006 */
[----:B------:R-:W-:Y:S01]  /*10f0*/  IADD3.X R0, RZ, R3, RZ, P3, !PT ;  /* 0x00000003ff007210 */ /* 0x000fe20001ffe4ff */
[----:B------:R-:W-:-:S04]  /*1100*/  IMAD.MOV.U32 R15, RZ, RZ, R5 ;  /* 0x000000ffff0f7224 */ /* 0x000fc800078e0005 */
        /* <DEDUP_REMOVED lines=8> */
.L_x_4569:
[----:B------:R-:W-:Y:S05]  /*1190*/  BSYNC B0 ;  /* 0x0000000000007941 */ /* 0x000fea0003800000 */
.L_x_4568:
[----:B--23--:R2:W3:Y:S01]  /*11a0*/  LDS.128 R16, [R12+0xa400] ;  /* 0x00a400000c107984 */ /* 0x00c4e20000000c00 */
        /* <DEDUP_REMOVED lines=15> */
.L_x_4571:
[----:B------:R-:W-:Y:S05]  /*12a0*/  BSYNC B0 ;  /* 0x0000000000007941 */ /* 0x000fea0003800000 */
.L_x_4570:
[----:B-12---:R-:W1:Y:S01]  /*12b0*/  LDS.128 R12, [R12+0xa600] ;  /* 0x00a600000c0c7984 */ /* 0x006e620000000c00 */
[----:B------:R-:W-:Y:S04]  /*12c0*/  BSSY B0, `(.L_x_4572) ;  /* 0x000000f000007945 */ /* 0x000fe80003800000 */
[----:B------:R-:W-:Y:S05]  /*12d0*/  @P1 BRA `(.L_x_4573) ;  /* 0x0000000000341947 */ /* 0x000fea0003800000 */
[----:B---34-:R-:W-:Y:S01]  /*12e0*/  IADD3 R19, P1, R2, 0x30, RZ ;  /* 0x0000003002137810 */ /* 0x018fe20007f3e0ff */
        /* <DEDUP_REMOVED lines=8> */
[----:B------:R-:W-:Y:S02]  /*1370*/  LEA R18, P1, R16, UR4, 0x1 ;  /* 0x0000000410127c11 */ /* 0x000fe4000f8208ff */
[----:B------:R-:W-:-:S04]  /*1380*/  IADD3 R17, R17, R19, RZ ;  /* 0x0000001311117210 */ /* 0x000fc80007ffe0ff */
[----:B------:R-:W-:-:S05]  /*1390*/  LEA.HI.X R19, R16, UR5, R17, 0x1, P1 ;  /* 0x0000000510137c11 */ /* 0x000fca00088f0c11 */
[----:B-1----:R2:W-:Y:S02]  /*13a0*/  STG.E.128 desc[UR8][R18.64], R12 ;  /* 0x0000000c12007986 */ /* 0x0025e4000c101d08 */
.L_x_4573:
[----:B------:R-:W-:Y:S05]  /*13b0*/  BSYNC B0 ;  /* 0x0000000000007941 */ /* 0x000fea0003800000 */
.L_x_4572:
[----:B------:R-:W-:Y:S05]  /*13c0*/  @P0 EXIT ;  /* 0x000000000000094d */ /* 0x000fea0003800000 */
[----:B------:R-:W-:Y:S01]  /*13d0*/  IADD3 R7, P0, R2, 0x40, RZ ;  /* 0x0000004002077810 */ /* 0x000fe20007f1e0ff */
[----:B------:R-:W-:-:S04]  /*13e0*/  ULDC.64 UR4, c[0x0][0x250] ;  /* 0x0000940000047ab9 */ /* 0x000fc80000000a00 */
[----:B------:R-:W-:Y:S01]  /*13f0*/  IMAD.X R2, RZ, RZ, R3, P0 ;  /* 0x000000ffff027224 */ /* 0x000fe200000e0603 */
[----:B------:R-:W-:-:S03]  /*1400*/  MOV R3, R5 ;  /* 0x0000000500037202 */ /* 0x000fc60000000f00 */
        /* <DEDUP_REMOVED lines=8> */
[----:B0-----:R-:W-:Y:S01]  /*1490*/  STG.E.128 desc[UR8][R4.64], R8 ;  /* 0x0000000804007986 */ /* 0x001fe2000c101d08 */
[----:B------:R-:W-:Y:S05]  /*14a0*/  EXIT ;  /* 0x000000000000794d */ /* 0x000fea0003800000 */
.L_x_4574:
        /* <DEDUP_REMOVED lines=13> */
.L_x_7322:


//--------------------- .text._ZN7cutlass13device_kernelIN5flash11enable_sm90INS1_16FlashAttnBwdSm90INS1_25CollectiveMainloopBwdSm90ILi2ELi2ELi2EN4cute5tupleIJNS5_1CILi1EEES8_S8_EEENS6_IJNS7_ILi80EEENS7_ILi128EEESB_EEENS_6half_tEfNS_4arch4Sm90ELb0ELb0ELb0ELb1ELb1ELb1ELb0ELb1ELi2ELi1ELi2ELi1ELb0EEENS1_24CollectiveEpilogueBwdGQAISC_fSF_Li256ELb1ELb1EEENS1_19SingleTileSchedulerILb1ELb0ELb0ELi128EEEEEEEEEvNT_6ParamsE --------------------------
	.section	.text._ZN7cutlass13device_kernelIN5flash11enable_sm90INS1_16FlashAttnBwdSm90INS1_25CollectiveMainloopBwdSm90ILi2ELi2ELi2EN4cute5tupleIJNS5_1CILi1EEES8_S8_EEENS6_IJNS7_ILi80EEENS7_ILi128EEESB_EEENS_6half_tEfNS_4arch4Sm90ELb0ELb0ELb0ELb1ELb1ELb1ELb0ELb1ELi2ELi1ELi2ELi1ELb0EEENS1_24CollectiveEpilogueBwdGQAISC_fSF_Li256ELb1ELb1EEENS1_19SingleTileSchedulerILb1ELb0ELb0ELi128EEEEEEEEEvNT_6ParamsE,"ax",@progbits
	.align	128
.text._ZN7cutlass13device_kernelIN5flash11enable_sm90INS1_16FlashAttnBwdSm90INS1_25CollectiveMainloopBwdSm90ILi2ELi2ELi2EN4cute5tupleIJNS5_1CILi1EEES8_S8_EEENS6_IJNS7_ILi80EEENS7_ILi128EEESB_EEENS_6half_tEfNS_4arch4Sm90ELb0ELb0ELb0ELb1ELb1ELb1ELb0ELb1ELi2ELi1ELi2ELi1ELb0EEENS1_24CollectiveEpilogueBwdGQAISC_fSF_Li256ELb1ELb1EEENS1_19SingleTileSchedulerILb1ELb0ELb0ELi128EEEEEEEEEvNT_6ParamsE:
        .type           _ZN7cutlass13device_kernelIN5flash11enable_sm90INS1_16FlashAttnBwdSm90INS1_25CollectiveMainloopBwdSm90ILi2ELi2ELi2EN4cute5tupleIJNS5_1CILi1EEES8_S8_EEENS6_IJNS7_ILi80EEENS7_ILi128EEESB_EEENS_6half_tEfNS_4arch4Sm90ELb0ELb0ELb0ELb1ELb1ELb1ELb0ELb1ELi2ELi1ELi2ELi1ELb0EEENS1_24CollectiveEpilogueBwdGQAISC_fSF_Li256ELb1ELb1EEENS1_19SingleTileSchedulerILb1ELb0ELb0ELi128EEEEEEEEEvNT_6ParamsE,@function
        .size           _ZN7cutlass13device_kernelIN5flash11enable_sm90INS1_16FlashAttnBwdSm90INS1_25CollectiveMainloopBwdSm90ILi2ELi2ELi2EN4cute5tupleIJNS5_1CILi1EEES8_S8_EEENS6_IJNS7_ILi80EEENS7_ILi128EEESB_EEENS_6half_tEfNS_4arch4Sm90ELb0ELb0ELb0ELb1ELb1ELb1ELb0ELb1ELi2ELi1ELi2ELi1ELb0EEENS1_24CollectiveEpilogueBwdGQAISC_fSF_Li256ELb1ELb1EEENS1_19SingleTileSchedulerILb1ELb0ELb0ELi128EEEEEEEEEvNT_6ParamsE,(.L_x_7323 - _ZN7cutlass13device_kernelIN5flash11enable_sm90INS1_16FlashAttnBwdSm90INS1_25CollectiveMainloopBwdSm90ILi2ELi2ELi2EN4cute5tupleIJNS5_1CILi1EEES8_S8_EEENS6_IJNS7_ILi80EEENS7_ILi128EEESB_EEENS_6half_tEfNS_4arch4Sm90ELb0ELb0ELb0ELb1ELb1ELb1ELb0ELb1ELi2ELi1ELi2ELi1ELb0EEENS1_24CollectiveEpilogueBwdGQAISC_fSF_Li256ELb1ELb1EEENS1_19SingleTileSchedulerILb1ELb0ELb0ELi128EEEEEEEEEvNT_6ParamsE)
        .other          _ZN7cutlass13device_kernelIN5flash11enable_sm90INS1_16FlashAttnBwdSm90INS1_25CollectiveMainloopBwdSm90ILi2ELi2ELi2EN4cute5tupleIJNS5_1CILi1EEES8_S8_EEENS6_IJNS7_ILi80EEENS7_ILi128EEESB_EEENS_6half_tEfNS_4arch4Sm90ELb0ELb0ELb0ELb1ELb1ELb1ELb0ELb1ELi2ELi1ELi2ELi1ELb0EEENS1_24CollectiveEpilogueBwdGQAISC_fSF_Li256ELb1ELb1EEENS1_19SingleTileSchedulerILb1ELb0ELb0ELi128EEEEEEEEEvNT_6ParamsE,@"STO_CUDA_ENTRY STV_DEFAULT"
_ZN7cutlass13device_kernelIN5flash11enable_sm90INS1_16FlashAttnBwdSm90INS1_25CollectiveMainloopBwdSm90ILi2ELi2ELi2EN4cute5tupleIJNS5_1CILi1EEES8_S8_EEENS6_IJNS7_ILi80EEENS7_ILi128EEESB_EEENS_6half_tEfNS_4arch4Sm90ELb0ELb0ELb0ELb1ELb1ELb1ELb0ELb1ELi2ELi1ELi2ELi1ELb0EEENS1_24CollectiveEpilogueBwdGQAISC_fSF_Li256ELb1ELb1EEENS1_19SingleTileSchedulerILb1ELb0ELb0ELi128EEEEEEEEEvNT_6ParamsE:
        /* <DEDUP_REMOVED lines=23> */
.L_x_4576:
[----:B------:R-:W-:Y:S05]  /*0170*/  BSYNC B0 ;  /* 0x0000000000007941 */ /* 0x000fea0003800000 */
.L_x_4575:
        /* <DEDUP_REMOVED lines=34> */
.L_x_4577:
        /* <DEDUP_REMOVED lines=22> */
.L_x_4578:
        /* <DEDUP_REMOVED lines=9> */
.L_x_4581:
        /* <DEDUP_REMOVED lines=20> */
.L_x_4582:
        /* <DEDUP_REMOVED lines=10> */
.L_x_4584:
[----:B------:R-:W2:Y:S02]  /*0770*/  LDC R0, c[0x0][0x8c4] ;  /* 0x00023100ff007b82 */ /* 0x000ea40000000800 */
.L_x_4583:
        /* <DEDUP_REMOVED lines=17> */
.L_x_4586:
        /* <DEDUP_REMOVED lines=10> */
.L_x_4587:
        /* <DEDUP_REMOVED lines=8> */
.L_x_4588:
        /* <DEDUP_REMOVED lines=9> */
.L_x_4589:
        /* <DEDUP_REMOVED lines=87> */
.L_x_4592:
        /* <DEDUP_REMOVED lines=15> */
.L_x_4591:
        /* <DEDUP_REMOVED lines=23> */
.L_x_4594:
        /* <DEDUP_REMOVED lines=15> */
.L_x_4593:
        /* <DEDUP_REMOVED lines=8> */
.L_x_4699:
        /* <DEDUP_REMOVED lines=48> */
.L_x_4596:
        /* <DEDUP_REMOVED lines=79> */
.L_x_4608:
[----:B------:R-:W2:Y:S02]  /*1b70*/  LDL R3, [R1] ;  /* 0x0000000001037983 */ /* 0x000ea40000100800 */
[----:B--2---:R-:W-:-:S13]  /*1b80*/  ISETP.NE.AND P0, PT, R3, 0x3, PT ;  /* 0x000000030300780c */ /* 0x004fda0003f05270 */
[----:B------:R-:W-:Y:S05]  /*1b90*/  @!P0 BRA `(.L_x_4598) ;  /* 0x0000000000048947 */ /* 0x000fea0003800000 */
[----:B------:R-:W-:Y:S01]  /*1ba0*/  BPT.TRAP 0x1 ;  /* 0x000000040000795c */ /* 0x000fe20000300000 */
.L_x_4598:
        /* <DEDUP_REMOVED lines=8> */
.L_x_4599:
[----:B---3--:R-:W-:Y:S05]  /*1c30*/  @P1 BRA `(.L_x_4600) ;  /* 0x0000000000081947 */ /* 0x008fea0003800000 */
[----:B------:R-:W3:Y:S02]  /*1c40*/  SYNCS.PHASECHK.TRANS64.TRYWAIT P1, [R3+URZ+0x38810], R154 ;  /* 0x0388109a030075a7 */ /* 0x000ee4000802017f */
[----:B---3--:R-:W-:Y:S05]  /*1c50*/  @!P1 BRA `(.L_x_4601) ;  /* 0x0000009800149947 */ /* 0x008fea0003800000 */
.L_x_4600:
        /* <DEDUP_REMOVED lines=286> */
.L_x_4602:
[----:B------:R1:W1:Y:S01]  /*2e40*/  SYNCS.PHASECHK.TRANS64.TRYWAIT P1, [R3+URZ+0x38830], R154 ;  /* 0x0388309a030075a7 */ /* 0x000262000802017f */
[----:B------:R-:W-:Y:S05]  /*2e50*/  @!P0 BRA `(.L_x_4603) ;  /* 0x0000000000048947 */ /* 0x000fea0003800000 */
[----:B------:R-:W-:Y:S01]  /*2e60*/  BPT.TRAP 0x1 ;  /* 0x000000040000795c */ /* 0x000fe20000300000 */
.L_x_4603:
[----:B------:R-:W-:-:S05]  /*2e70*/  VIADD R152, R152, 0x24000 ;  /* 0x0002400098987836 */ /* 0x000fca0000000000 */
[----:B------:R-:W-:-:S04]  /*2e80*/  SHF.R.U32.HI R152, RZ, 0x4, R152 ;  /* 0x00000004ff987819 */ /* 0x000fc80000011698 */
[----:B------:R-:W-:-:S04]  /*2e90*/  LOP3.LUT R236, R152, 0x3fff, RZ, 0xc0, !PT ;  /* 0x00003fff98ec7812 */ /* 0x000fc800078ec0ff */
[----:B------:R-:W-:Y:S01]  /*2ea0*/  LOP3.LUT R153, R236, 0x10000, RZ, 0xfc, !PT ;  /* 0x00010000ec997812 */ /* 0x000fe200078efcff */
[----:B-1----:R-:W-:Y:S06]  /*2eb0*/  @P1 BRA `(.L_x_4604) ;  /* 0x0000000000081947 */ /* 0x002fec0003800000 */
[----:B------:R-:W1:Y:S02]  /*2ec0*/  SYNCS.PHASECHK.TRANS64.TRYWAIT P1, [R3+URZ+0x38830], R154 ;  /* 0x0388309a030075a7 */ /* 0x000e64000802017f */
[----:B-1----:R-:W-:Y:S05]  /*2ed0*/  @!P1 BRA `(.L_x_4605) ;  /* 0x0000008400889947 */ /* 0x002fea0003800000 */
.L_x_4604:
        /* <DEDUP_REMOVED lines=832> */
.L_x_4606:
        /* <DEDUP_REMOVED lines=56> */
.L_x_4607:
        /* <DEDUP_REMOVED lines=78> */
.L_x_4590:
[----:B------:R-:W-:Y:S05]  /*6b40*/  @P0 BRA `(.L_x_4585) ;  /* 0x0000004800140947 */ /* 0x000fea0003800000 */
[----:B------:R-:W2:Y:S01]  /*6b50*/  LDL.LU R152, [R1+0x1c] ;  /* 0x00001c0001987983 */ /* 0x000ea20000300800 */
[----:B-1----:R-:W1:Y:S01]  /*6b60*/  LDC.64 R2, c[0x0][0x878] ;  /* 0x00021e00ff027b82 */ /* 0x002e620000000a00 */
[----:B------:R-:W-:Y:S01]  /*6b70*/  ULDC UR4, c[0x0][0x870] ;  /* 0x00021c0000047ab9 */ /* 0x000fe20000000800 */
[----:B------:R-:W-:-:S06]  /*6b80*/  ULDC UR6, c[0x0][0x80c] ;  /* 0x0002030000067ab9 */ /* 0x000fcc0000000800 */
[----:B------:R-:W3:Y:S01]  /*6b90*/  LDC R17, c[0x0][0x850] ;  /* 0x00021400ff117b82 */ /* 0x000ee20000000800 */
[----:B------:R-:W4:Y:S01]  /*6ba0*/  S2R R4, SR_TID.X ;  /* 0x0000000000047919 */ /* 0x000f220000002100 */
[----:B------:R-:W5:Y:S01]  /*6bb0*/  S2R R8, SR_CTAID.Y ;  /* 0x0000000000087919 */ /* 0x000f620000002600 */
[----:B------:R-:W5:Y:S05]  /*6bc0*/  S2R R16, SR_CTAID.X ;  /* 0x0000000000107919 */ /* 0x000f6a0000002500 */
[----:B------:R-:W5:Y:S01]  /*6bd0*/  S2UR UR5, SR_CgaCtaId ;  /* 0x00000000000579c3 */ /* 0x000f620000008800 */
[----:B-1----:R-:W-:-:S07]  /*6be0*/  ISETP.NE.U32.AND P0, PT, R2, RZ, PT ;  /* 0x000000ff0200720c */ /* 0x002fce0003f05070 */
[----:B------:R-:W1:Y:S01]  /*6bf0*/  LDC.64 R14, c[0x0][0x840] ;  /* 0x00021000ff0e7b82 */ /* 0x000e620000000a00 */
[----:B------:R-:W-:-:S07]  /*6c00*/  ISETP.NE.AND.EX P0, PT, R3, RZ, PT, P0 ;  /* 0x000000ff0300720c */ /* 0x000fce0003f05300 */
[----:B------:R-:W1:Y:S08]  /*6c10*/  LDC.64 R12, c[0x0][0x818] ;  /* 0x00020600ff0c7b82 */ /* 0x000e700000000a00 */
[----:B------:R-:W2:Y:S01]  /*6c20*/  @P0 LDC.64 R2, c[0x0][0x878] ;  /* 0x00021e00ff020b82 */ /* 0x000ea20000000a00 */
[----:B---3--:R-:W-:-:S07]  /*6c30*/  ISETP.NE.AND P2, PT, R17, 0x1, PT ;  /* 0x000000011100780c */ /* 0x008fce0003f45270 */
[----:B------:R-:W3:Y:S08]  /*6c40*/  LDC.64 R18, c[0x0][0x820] ;  /* 0x00020800ff127b82 */ /* 0x000ef00000000a00 */
[----:B------:R-:W5:Y:S08]  /*6c50*/  @P2 LDC R5, c[0x0][0x854] ;  /* 0x00021500ff052b82 */ /* 0x000f700000000800 */
[----:B------:R-:W1:Y:S08]  /*6c60*/  @P2 LDC R9, c[0x0][0x858] ;  /* 0x00021600ff092b82 */ /* 0x000e700000000800 */
[----:B------:R-:W3:Y:S08]  /*6c70*/  LDC.64 R20, c[0x0][0x848] ;  /* 0x00021200ff147b82 */ /* 0x000ef00000000a00 */
[----:B------:R-:W3:Y:S01]  /*6c80*/  LDC.64 R22, c[0x0][0x800] ;  /* 0x00020000ff167b82 */ /* 0x000ee20000000a00 */
[----:B--2---:R-:W-:-:S06]  /*6c90*/  @P0 IMAD.WIDE R2, R152, 0x4, R2 ;  /* 0x0000000498020825 */ /* 0x004fcc00078e0202 */
[----:B------:R2:W3:Y:S01]  /*6ca0*/  @P0 LDG.E R2, desc[UR38][R2.64] ;  /* 0x0000002602020981 */ /* 0x0004e2000c1e1900 */
[----:B----4-:R-:W-:Y:S01]  /*6cb0*/  VIADD R11, R4, 0xffffff80 ;  /* 0xffffff80040b7836 */ /* 0x010fe20000000000 */
[----:B------:R-:W-:Y:S01]  /*6cc0*/  BAR.SYNC.DEFER_BLOCKING 0x1, 0x100 ;  /* 0x0044000000007b1d */ /* 0x000fe20000010000 */
[----:B-----5:R-:W-:Y:S01]  /*6cd0*/  @P2 IMAD.HI.U32 R0, R8, R5, RZ ;  /* 0x0000000508002227 */ /* 0x020fe200078e00ff */
[----:B------:R-:W-:Y:S02]  /*6ce0*/  ISETP.NE.AND P1, PT, R4, 0x80, PT ;  /* 0x000000800400780c */ /* 0x000fe40003f25270 */
[----:B------:R-:W-:Y:S01]  /*6cf0*/  SHF.R.S32.HI R4, RZ, 0x1f, R11 ;  /* 0x0000001fff047819 */ /* 0x000fe2000001140b */
[----:B------:R-:W-:Y:S01]  /*6d00*/  IMAD.MOV.U32 R7, RZ, RZ, R8 ;  /* 0x000000ffff077224 */ /* 0x000fe200078e0008 */
[----:B-1----:R-:W-:Y:S01]  /*6d10*/  @P2 SHF.R.U32.HI R7, RZ, R9, R0 ;  /* 0x00000009ff072219 */ /* 0x002fe20000011600 */
[----:B------:R-:W-:Y:S01]  /*6d20*/  IMAD R0, R16, UR4, RZ ;  /* 0x0000000410007c24 */ /* 0x000fe2000f8e02ff */
[----:B--2---:R-:W-:Y:S01]  /*6d30*/  LEA.HI R3, R4, R11, RZ, 0x7 ;  /* 0x0000000b04037211 */ /* 0x004fe200078f38ff */
[----:B------:R-:W-:Y:S01]  /*6d40*/  IMAD R4, R152, UR6, RZ ;  /* 0x0000000698047c24 */ /* 0x000fe2000f8e02ff */
[----:B------:R-:W-:Y:S01]  /*6d50*/  UMOV UR4, 0x400 ;  /* 0x0000040000047882 */ /* 0x000fe20000000000 */
[----:B------:R-:W-:Y:S01]  /*6d60*/  IMAD R5, R0, UR6, RZ ;  /* 0x0000000600057c24 */ /* 0x000fe2000f8e02ff */
[C---:B------:R-:W-:Y:S01]  /*6d70*/  LOP3.LUT R0, R3.reuse, 0xfffff80, RZ, 0xc0, !PT ;  /* 0x0fffff8003007812 */ /* 0x040fe200078ec0ff */
[----:B------:R-:W-:Y:S01]  /*6d80*/  IMAD.SHL.U32 R3, R3, 0x40, RZ ;  /* 0x0000004003037824 */ /* 0x000fe200078e00ff */
[----:B------:R-:W-:Y:S01]  /*6d90*/  SHF.R.S32.HI R6, RZ, 0x1f, R4 ;  /* 0x0000001fff067819 */ /* 0x000fe20000011404 */
[----:B------:R-:W-:Y:S01]  /*6da0*/  ULEA UR4, UR5, UR4, 0x18 ;  /* 0x0000000405047291 */ /* 0x000fe2000f8ec03f */
[----:B------:R-:W-:Y:S01]  /*6db0*/  IADD3 R10, P3, P4, R5, R4, R7 ;  /* 0x00000004050a7210 */ /* 0x000fe20007c7e007 */
[----:B------:R-:W-:Y:S01]  /*6dc0*/  IMAD.IADD R0, R11, 0x1, -R0 ;  /* 0x000000010b007824 */ /* 0x000fe200078e0a00 */
[----:B------:R-:W-:Y:S01]  /*6dd0*/  LOP3.LUT R3, R3, 0x3fffe000, RZ, 0xc0, !PT ;  /* 0x3fffe00003037812 */ /* 0x000fe200078ec0ff */
[----:B------:R-:W-:Y:S01]  /*6de0*/  ULDC.64 UR6, c[0x0][0x868] ;  /* 0x00021a0000067ab9 */ /* 0x000fe20000000a00 */
[----:B------:R-:W-:Y:S01]  /*6df0*/  SHF.R.S32.HI R5, RZ, 0x1f, R5 ;  /* 0x0000001fff057819 */ /* 0x000fe20000011405 */
[----:B------:R-:W-:Y:S01]  /*6e00*/  BSSY B0, `(.L_x_4609) ;  /* 0x0000042000007945 */ /* 0x000fe20003800000 */
[----:B------:R-:W-:Y:S01]  /*6e10*/  SHF.R.S32.HI R9, RZ, 0x1f, R7 ;  /* 0x0000001fff097819 */ /* 0x000fe20000011407 */
[----:B------:R-:W-:Y:S01]  /*6e20*/  IMAD R0, R0, 0x4, R3 ;  /* 0x0000000400007824 */ /* 0x000fe200078e0203 */
[----:B------:R-:W-:-:S02]  /*6e30*/  ISETP.NE.AND P2, PT, R11, RZ, PT ;  /* 0x000000ff0b00720c */ /* 0x000fc40003f45270 */
[----:B------:R-:W-:Y:S01]  /*6e40*/  IADD3.X R11, R5, R6, R9, P3, P4 ;  /* 0x00000006050b7210 */ /* 0x000fe20001fe8409 */
[----:B------:R-:W-:Y:S01]  /*6e50*/  IMAD.SHL.U32 R5, R16, 0x4000, RZ ;  /* 0x0000400010057824 */ /* 0x000fe200078e00ff */
[----:B------:R-:W-:Y:S01]  /*6e60*/  LEA R0, R0, UR4, 0x2 ;  /* 0x0000000400007c11 */ /* 0x000fe2000f8e10ff */
[----:B------:R-:W-:Y:S01]  /*6e70*/  IMAD R6, R9, R14, RZ ;  /* 0x0000000e09067224 */ /* 0x000fe200078e02ff */
[----:B------:R-:W-:-:S03]  /*6e80*/  SHF.L.U64.HI R11, R10, 0x2, R11 ;  /* 0x000000020a0b7819 */ /* 0x000fc6000001020b */
[----:B------:R1:W-:Y:S01]  /*6e90*/  STS.128 [R0], R24 ;  /* 0x0000001800007388 */ /* 0x0003e20000000c00 */
[----:B------:R-:W-:Y:S01]  /*6ea0*/  IMAD R15, R7, R15, R6 ;  /* 0x0000000f070f7224 */ /* 0x000fe200078e0206 */
[----:B------:R-:W-:Y:S02]  /*6eb0*/  SHF.R.S32.HI R6, RZ, 0x1f, R152 ;  /* 0x0000001fff067819 */ /* 0x000fe40000011498 */
[----:B------:R2:W-:Y:S04]  /*6ec0*/  STS.128 [R0+0x800], R28 ;  /* 0x0008001c00007388 */ /* 0x0005e80000000c00 */
[----:B------:R2:W-:Y:S04]  /*6ed0*/  STS.128 [R0+0x1000], R32 ;  /* 0x0010002000007388 */ /* 0x0005e80000000c00 */
[----:B------:R2:W-:Y:S01]  /*6ee0*/  STS.128 [R0+0x1800], R36 ;  /* 0x0018002400007388 */ /* 0x0005e20000000c00 */
[----:B-1----:R-:W1:Y:S03]  /*6ef0*/  LDC.64 R24, c[0x0][0x828] ;  /* 0x00020a00ff187b82 */ /* 0x002e660000000a00 */
        /* <DEDUP_REMOVED lines=12> */
[----:B---3--:R-:W-:-:S05]  /*6fc0*/  @P0 IMAD R2, R152, 0x80, R2 ;  /* 0x0000008098020824 */ /* 0x008fca00078e0202 */
[----:B------:R-:W-:-:S04]  /*6fd0*/  @P0 SHF.R.S32.HI R3, RZ, 0x1f, R2 ;  /* 0x0000001fff030819 */ /* 0x000fc80000011402 */
[----:B------:R-:W-:-:S05]  /*6fe0*/  @P0 LEA.HI R3, R3, R2, RZ, 0x7 ;  /* 0x0000000203030211 */ /* 0x000fca00078f38ff */
[----:B------:R-:W-:-:S05]  /*6ff0*/  @P0 IMAD.SHL.U32 R3, R3, 0x80, RZ ;  /* 0x0000008003030824 */ /* 0x000fca00078e00ff */
[----:B------:R-:W-:-:S04]  /*7000*/  @P0 LOP3.LUT R2, R3, 0xffffc000, RZ, 0xc0, !PT ;  /* 0xffffc00003020812 */ /* 0x000fc800078ec0ff */
[----:B------:R-:W-:Y:S02]  /*7010*/  @P0 SHF.R.S32.HI R3, RZ, 0x1f, R2 ;  /* 0x0000001fff030819 */ /* 0x000fe40000011402 */
[----:B------:R-:W-:-:S06]  /*7020*/  @!P0 CS2R R2, SRZ ;  /* 0x0000000000028805 */ /* 0x000fcc000001ff00 */
[----:B------:R-:W-:Y:S01]  /*7030*/  IADD3 R4, P3, R5, R2, RZ ;  /* 0x0000000205047210 */ /* 0x000fe20007f7e0ff */
[----:B------:R-:W-:-:S03]  /*7040*/  IMAD R2, R9, R12, RZ ;  /* 0x0000000c09027224 */ /* 0x000fc600078e02ff */
[----:B------:R-:W-:Y:S01]  /*7050*/  LEA.HI.X.SX32 R5, R5, R3, 0x1, P3 ;  /* 0x0000000305057211 */ /* 0x000fe200018f0eff */
[C---:B------:R-:W-:Y:S01]  /*7060*/  IMAD R9, R7.reuse, R13, R2 ;  /* 0x0000000d07097224 */ /* 0x040fe200078e0202 */
[----:B------:R-:W-:Y:S01]  /*7070*/  SEL R13, R6, RZ, !P0 ;  /* 0x000000ff060d7207 */ /* 0x000fe20004000000 */
[----:B------:R-:W-:-:S04]  /*7080*/  IMAD.WIDE.U32 R2, R7, R12, R4 ;  /* 0x0000000c07027225 */ /* 0x000fc800078e0004 */
[----:B------:R-:W-:Y:S01]  /*7090*/  IMAD.IADD R3, R3, 0x1, R9 ;  /* 0x0000000103037824 */ /* 0x000fe200078e0209 */
[----:B------:R-:W-:Y:S01]  /*70a0*/  SEL R9, R152, RZ, !P0 ;  /* 0x000000ff98097207 */ /* 0x000fe20004000000 */
[----:B------:R-:W-:-:S04]  /*70b0*/  IMAD.WIDE.U32 R4, R7, R14, R4 ;  /* 0x0000000e07047225 */ /* 0x000fc800078e0004 */
[C---:B------:R-:W-:Y:S02]  /*70c0*/  IMAD R6, R13.reuse, R18, RZ ;  /* 0x000000120d067224 */ /* 0x040fe400078e02ff */
[----:B------:R-:W-:Y:S02]  /*70d0*/  IMAD R12, R13, R20, RZ ;  /* 0x000000140d0c7224 */ /* 0x000fe400078e02ff */
[----:B------:R-:W-:Y:S02]  /*70e0*/  IMAD.SHL.U32 R13, R10, 0x4, RZ ;  /* 0x000000040a0d7824 */ /* 0x000fe400078e00ff */
[----:B------:R-:W-:Y:S02]  /*70f0*/  IMAD.IADD R5, R5, 0x1, R15 ;  /* 0x0000000105057824 */ /* 0x000fe400078e020f */
[----:B------:R-:W-:Y:S01]  /*7100*/  IMAD R15, R9, R19, R6 ;  /* 0x00000013090f7224 */ /* 0x000fe200078e0206 */
[----:B------:R-:W-:Y:S01]  /*7110*/  IADD3 R6, P4, R13, UR6, RZ ;  /* 0x000000060d067c10 */ /* 0x000fe2000ff9e0ff */
[----:B------:R-:W-:-:S04]  /*7120*/  IMAD.WIDE.U32 R2, R9, R18, R2 ;  /* 0x0000001209027225 */ /* 0x000fc800078e0002 */
[----:B------:R-:W-:Y:S01]  /*7130*/  IMAD.WIDE.U32 R4, R9, R20, R4 ;  /* 0x0000001409047225 */ /* 0x000fe200078e0004 */
[----:B------:R-:W-:-:S03]  /*7140*/  LEA R22, P3, R2, R22, 0x2 ;  /* 0x0000001602167211 */ /* 0x000fc600078610ff */
[----:B------:R-:W-:Y:S01]  /*7150*/  IMAD.MOV R10, RZ, RZ, -R7 ;  /* 0x000000ffff0a7224 */ /* 0x000fe200078e0a07 */
[----:B------:R-:W-:Y:S01]  /*7160*/  IADD3.X R7, R11, UR7, RZ, P4, !PT ;  /* 0x000000070b077c10 */ /* 0x000fe2000a7fe4ff */
[----:B------:R-:W-:Y:S01]  /*7170*/  IMAD R9, R9, R21, R12 ;  /* 0x0000001509097224 */ /* 0x000fe200078e020c */
[----:B-1----:R-:W-:Y:S01]  /*7180*/  LEA R24, P0, R4, R24, 0x2 ;  /* 0x0000001804187211 */ /* 0x002fe200078010ff */
[----:B------:R-:W-:Y:S02]  /*7190*/  IMAD R17, R17, R10, R8 ;  /* 0x0000000a11117224 */ /* 0x000fe400078e0208 */
[----:B------:R-:W-:Y:S02]  /*71a0*/  IMAD.IADD R10, R3, 0x1, R15 ;  /* 0x00000001030a7824 */ /* 0x000fe400078e020f */
[----:B------:R-:W-:Y:S01]  /*71b0*/  IMAD.IADD R9, R5, 0x1, R9 ;  /* 0x0000000105097824 */ /* 0x000fe200078e0209 */
[----:B--2---:R-:W-:Y:S07]  /*71c0*/  @P2 BRA `(.L_x_4610) ;  /* 0x0000000000142947 */ /* 0x004fee0003800000 */
.L_x_4611:
[----:B------:R-:W2:Y:S04]  /*71d0*/  LDG.E.STRONG.GPU R8, desc[UR38][R6.64] ;  /* 0x0000002606087981 */ /* 0x000ea8000c1ef900 */
[----:B--2---:R-:W-:Y:S01]  /*71e0*/  CCTL.IVALL ;  /* 0x00000000ff00798f */ /* 0x004fe20002000000 */
[----:B------:R-:W-:Y:S05]  /*71f0*/  YIELD ;  /* 0x0000000000007946 */ /* 0x000fea0003800000 */
[----:B------:R-:W-:-:S13]  /*7200*/  ISETP.NE.AND P2, PT, R8, R17, PT ;  /* 0x000000110800720c */ /* 0x000fda0003f45270 */
[----:B------:R-:W-:Y:S05]  /*7210*/  @P2 BRA `(.L_x_4611) ;  /* 0xfffffffc00ec2947 */ /* 0x000fea000383ffff */
.L_x_4610:
[----:B------:R-:W-:Y:S05]  /*7220*/  BSYNC B0 ;  /* 0x0000000000007941 */ /* 0x000fea0003800000 */
.L_x_4609:
[----:B------:R-:W-:Y:S01]  /*7230*/  UMOV UR5, 0xffffffff ;  /* 0xffffffff00057882 */ /* 0x000fe20000000000 */
[----:B------:R-:W-:Y:S02]  /*7240*/  LEA.HI.X R10, R2, R23, R10, 0x2, P3 ;  /* 0x00000017020a7211 */ /* 0x000fe400018f140a */
[----:B------:R-:W-:Y:S01]  /*7250*/  LEA.HI.X R9, R4, R25, R9, 0x2, P0 ;  /* 0x0000001904097211 */ /* 0x000fe200000f1409 */
[----:B------:R-:W-:Y:S06]  /*7260*/  BRA.DIV UR5, `(.L_x_4612) ;  /* 0x0000004205b87947 */ /* 0x000fec000b800000 */
[----:B------:R-:W-:Y:S01]  /*7270*/  NOP ;  /* 0x0000000000007918 */ /* 0x000fe20000000000 */
.L_x_4702:
        /* <DEDUP_REMOVED lines=16> */
.L_x_4615:
[----:B------:R-:W-:Y:S01]  /*7380*/  @P0 ELECT P2, URZ, PT ;  /* 0x00000000003f082f */ /* 0x000fe20003840000 */
[----:B------:R1:W-:-:S12]  /*7390*/  UBLKRED.G.S.ADD.F32.RN [UR6], [UR4], UR5, desc[UR8] ;  /* 0x00000806040073bb */ /* 0x0003d800080a1405 */
[----:B------:R-:W-:Y:S02]  /*73a0*/  @P2 PLOP3.LUT P0, PT, P2, PT, PT, 0x8, 0x0 ;  /* 0x000000000000281c */ /* 0x000fe4000170e170 */
[----:B------:R-:W-:-:S11]  /*73b0*/  PLOP3.LUT P2, PT, PT, PT, PT, 0x8, 0x0 ;  /* 0x000000000000781c */ /* 0x000fd60003f4e170 */
[----:B-1----:R-:W-:Y:S05]  /*73c0*/  @P0 BRA.U.ANY `(.L_x_4615) ;  /* 0xfffffffd00ec0947 */ /* 0x002fea000393ffff */
[----:B------:R0:W-:Y:S01]  /*73d0*/  UTMACMDFLUSH ;  /* 0x00000000000079b7 */ /* 0x0001e20000000000 */
[----:B------:R-:W-:-:S04]  /*73e0*/  DEPBAR.LE SB0, 0x0 ;  /* 0x000080000000791a */ /* 0x000fc80000000000 */
.L_x_4614:
[----:B------:R-:W-:Y:S05]  /*73f0*/  BSYNC B0 ;  /* 0x0000000000007941 */ /* 0x000fea0003800000 */
.L_x_4613:
        /* <DEDUP_REMOVED lines=14> */
.L_x_4617:
[----:B------:R-:W-:Y:S05]  /*74e0*/  BSYNC B0 ;  /* 0x0000000000007941 */ /* 0x000fea0003800000 */
.L_x_4616:
        /* <DEDUP_REMOVED lines=22> */
.L_x_4620:
[----:B-1----:R-:W2:Y:S04]  /*7650*/  LDG.E.STRONG.GPU R0, desc[UR38][R2.64] ;  /* 0x0000002602007981 */ /* 0x002ea8000c1ef900 */
[----:B--2---:R-:W-:Y:S01]  /*7660*/  CCTL.IVALL ;  /* 0x00000000ff00798f */ /* 0x004fe20002000000 */
[----:B------:R-:W-:Y:S05]  /*7670*/  YIELD ;  /* 0x0000000000007946 */ /* 0x000fea0003800000 */
[----:B------:R-:W-:-:S13]  /*7680*/  ISETP.NE.AND P0, PT, R0, R17, PT ;  /* 0x000000110000720c */ /* 0x000fda0003f05270 */
[----:B------:R-:W-:Y:S05]  /*7690*/  @P0 BRA `(.L_x_4620) ;  /* 0xfffffffc00ec0947 */ /* 0x000fea000383ffff */
.L_x_4619:
[----:B------:R-:W-:Y:S05]  /*76a0*/  BSYNC B0 ;  /* 0x0000000000007941 */ /* 0x000fea0003800000 */
.L_x_4618:
[----:B------:R-:W-:-:S03]  /*76b0*/  UMOV UR5, 0xffffffff ;  /* 0xffffffff00057882 */ /* 0x000fc60000000000 */
[----:B------:R-:W-:Y:S05]  /*76c0*/  BRA.DIV UR5, `(.L_x_4621) ;  /* 0x0000003e05bc7947 */ /* 0x000fea000b800000 */
[----:B------:R-:W-:Y:S01]  /*76d0*/  NOP ;  /* 0x0000000000007918 */ /* 0x000fe20000000000 */
.L_x_4705:
        /* <DEDUP_REMOVED lines=16> */
.L_x_4624:
[----:B------:R-:W-:Y:S01]  /*77e0*/  @P0 ELECT P2, URZ, PT ;  /* 0x00000000003f082f */ /* 0x000fe20003840000 */
[----:B------:R2:W-:-:S12]  /*77f0*/  UBLKRED.G.S.ADD.F32.RN [UR6], [UR4], UR5, desc[UR8] ;  /* 0x00000806040073bb */ /* 0x0005d800080a1405 */
[----:B------:R-:W-:Y:S02]  /*7800*/  @P2 PLOP3.LUT P0, PT, P2, PT, PT, 0x8, 0x0 ;  /* 0x000000000000281c */ /* 0x000fe4000170e170 */
[----:B------:R-:W-:-:S11]  /*7810*/  PLOP3.LUT P2, PT, PT, PT, PT, 0x8, 0x0 ;  /* 0x000000000000781c */ /* 0x000fd60003f4e170 */
[----:B--2---:R-:W-:Y:S05]  /*7820*/  @P0 BRA.U.ANY `(.L_x_4624) ;  /* 0xfffffffd00ec0947 */ /* 0x004fea000393ffff */
[----:B------:R0:W-:Y:S01]  /*7830*/  UTMACMDFLUSH ;  /* 0x00000000000079b7 */ /* 0x0001e20000000000 */
[----:B------:R-:W-:-:S04]  /*7840*/  DEPBAR.LE SB0, 0x0 ;  /* 0x000080000000791a */ /* 0x000fc80000000000 */
.L_x_4623:
[----:B------:R-:W-:Y:S05]  /*7850*/  BSYNC B0 ;  /* 0x0000000000007941 */ /* 0x000fea0003800000 */
.L_x_4622:
        /* <DEDUP_REMOVED lines=14> */
.L_x_4580:
        /* <DEDUP_REMOVED lines=21> */
.L_x_4626:
        /* <DEDUP_REMOVED lines=13> */
.L_x_4628:
[----:B------:R-:W-:-:S05]  /*7b60*/  ULDC UR4, c[0x0][0x8c4] ;  /* 0x0002310000047ab9 */ /* 0x000fca0000000800 */
.L_x_4627:
        /* <DEDUP_REMOVED lines=37> */
.L_x_4629:
        /* <DEDUP_REMOVED lines=59> */
.L_x_4655:
        /* <DEDUP_REMOVED lines=17> */
.L_x_4633:
[----:B------:R-:W2:Y:S04]  /*8280*/  LDG.E.STRONG.GPU R5, desc[UR38][R2.64] ;  /* 0x0000002602057981 */ /* 0x000ea8000c1ef900 */
[----:B--2---:R-:W-:Y:S01]  /*8290*/  CCTL.IVALL ;  /* 0x00000000ff00798f */ /* 0x004fe20002000000 */
[----:B------:R-:W-:Y:S05]  /*82a0*/  YIELD ;  /* 0x0000000000007946 */ /* 0x000fea0003800000 */
[----:B------:R-:W-:-:S13]  /*82b0*/  ISETP.NE.AND P3, PT, R5, UR24, PT ;  /* 0x0000001805007c0c */ /* 0x000fda000bf65270 */
[----:B------:R-:W-:Y:S05]  /*82c0*/  @P3 BRA `(.L_x_4633) ;  /* 0xfffffffc00ec3947 */ /* 0x000fea000383ffff */
.L_x_4632:
[----:B------:R-:W-:Y:S05]  /*82d0*/  BSYNC B0 ;  /* 0x0000000000007941 */ /* 0x000fea0003800000 */
.L_x_4631:
[----:B------:R-:W-:-:S03]  /*82e0*/  UMOV UR22, 0xffffffff ;  /* 0xffffffff00167882 */ /* 0x000fc60000000000 */
[----:B------:R-:W-:Y:S05]  /*82f0*/  BRA.DIV UR22, `(.L_x_4634) ;  /* 0x0000003216cc7947 */ /* 0x000fea000b800000 */
[----:B------:R-:W-:Y:S01]  /*8300*/  NOP ;  /* 0x0000000000007918 */ /* 0x000fe20000000000 */
.L_x_4708:
        /* <DEDUP_REMOVED lines=19> */
.L_x_4636:
[----:B------:R-:W-:Y:S05]  /*8440*/  BSYNC B0 ;  /* 0x0000000000007941 */ /* 0x000fea0003800000 */
.L_x_4635:
        /* <DEDUP_REMOVED lines=13> */
.L_x_4638:
[----:B------:R-:W-:Y:S05]  /*8520*/  BSYNC B0 ;  /* 0x0000000000007941 */ /* 0x000fea0003800000 */
.L_x_4637:
[----:B------:R-:W-:Y:S06]  /*8530*/  BAR.ARV 0xa, 0xa0 ;  /* 0x0282800000007b1d */ /* 0x000fec0000002000 */
[----:B------:R-:W-:Y:S04]  /*8540*/  BSSY B0, `(.L_x_4639) ;  /* 0x0000003000007945 */ /* 0x000fe80003800000 */
[----:B------:R-:W-:Y:S05]  /*8550*/  @!P0 BRA `(.L_x_4640) ;  /* 0x0000000000048947 */ /* 0x000fea0003800000 */
[----:B------:R-:W-:-:S04]  /*8560*/  DEPBAR.LE SB0, 0x0 ;  /* 0x000080000000791a */ /* 0x000fc80000000000 */
.L_x_4640:
[----:B------:R-:W-:Y:S05]  /*8570*/  BSYNC B0 ;  /* 0x0000000000007941 */ /* 0x000fea0003800000 */
.L_x_4639:
        /* <DEDUP_REMOVED lines=19> */
.L_x_4642:
[----:B------:R-:W-:Y:S05]  /*86b0*/  BSYNC B0 ;  /* 0x0000000000007941 */ /* 0x000fea0003800000 */
.L_x_4641:
        /* <DEDUP_REMOVED lines=9> */
.L_x_4645:
[----:B------:R-:W2:Y:S04]  /*8750*/  LDG.E.STRONG.GPU R5, desc[UR38][R2.64] ;  /* 0x0000002602057981 */ /* 0x000ea8000c1ef900 */
[----:B--2---:R-:W-:Y:S01]  /*8760*/  CCTL.IVALL ;  /* 0x00000000ff00798f */ /* 0x004fe20002000000 */
[----:B------:R-:W-:Y:S05]  /*8770*/  YIELD ;  /* 0x0000000000007946 */ /* 0x000fea0003800000 */
[----:B------:R-:W-:-:S13]  /*8780*/  ISETP.NE.AND P3, PT, R5, UR24, PT ;  /* 0x0000001805007c0c */ /* 0x000fda000bf65270 */
[----:B------:R-:W-:Y:S05]  /*8790*/  @P3 BRA `(.L_x_4645) ;  /* 0xfffffffc00ec3947 */ /* 0x000fea000383ffff */
.L_x_4644:
[----:B------:R-:W-:Y:S05]  /*87a0*/  BSYNC B0 ;  /* 0x0000000000007941 */ /* 0x000fea0003800000 */
.L_x_4643:
[----:B------:R-:W-:-:S03]  /*87b0*/  UMOV UR6, 0xffffffff ;  /* 0xffffffff00067882 */ /* 0x000fc60000000000 */
[----:B------:R-:W-:Y:S05]  /*87c0*/  BRA.DIV UR6, `(.L_x_4646) ;  /* 0x0000002e06b47947 */ /* 0x000fea000b800000 */
[----:B------:R-:W-:Y:S01]  /*87d0*/  NOP ;  /* 0x0000000000007918 */ /* 0x000fe20000000000 */
.L_x_4711:
        /* <DEDUP_REMOVED lines=13> */
.L_x_4648:
[----:B------:R-:W-:Y:S05]  /*88b0*/  BSYNC B0 ;  /* 0x0000000000007941 */ /* 0x000fea0003800000 */
.L_x_4647:
        /* <DEDUP_REMOVED lines=13> */
.L_x_4650:
[----:B------:R-:W-:Y:S05]  /*8990*/  BSYNC B0 ;  /* 0x0000000000007941 */ /* 0x000fea0003800000 */
.L_x_4649:
[----:B------:R-:W-:Y:S06]  /*89a0*/  BAR.ARV 0xa, 0xa0 ;  /* 0x0282800000007b1d */ /* 0x000fec0000002000 */
[----:B------:R-:W-:Y:S04]  /*89b0*/  BSSY B0, `(.L_x_4651) ;  /* 0x0000003000007945 */ /* 0x000fe80003800000 */
[----:B------:R-:W-:Y:S05]  /*89c0*/  @!P0 BRA `(.L_x_4652) ;  /* 0x0000000000048947 */ /* 0x000fea0003800000 */
[----:B------:R-:W-:-:S04]  /*89d0*/  DEPBAR.LE SB0, 0x0 ;  /* 0x000080000000791a */ /* 0x000fc80000000000 */
.L_x_4652:
[----:B------:R-:W-:Y:S05]  /*89e0*/  BSYNC B0 ;  /* 0x0000000000007941 */ /* 0x000fea0003800000 */
.L_x_4651:
        /* <DEDUP_REMOVED lines=19> */
.L_x_4654:
[----:B------:R-:W-:Y:S05]  /*8b20*/  BSYNC B0 ;  /* 0x0000000000007941 */ /* 0x000fea0003800000 */
.L_x_4653:
[----:B------:R-:W-:Y:S02]  /*8b30*/  UIADD3 UR4, UR4, 0x2, URZ ;  /* 0x0000000204047890 */ /* 0x000fe4000fffe03f */
[----:B------:R-:W-:Y:S01]  /*8b40*/  UIADD3 UR5, UR5, 0x1, URZ ;  /* 0x0000000105057890 */ /* 0x000fe2000fffe03f */
[----:B------:R-:W-:Y:S11]  /*8b50*/  @P2 BRA `(.L_x_4655) ;  /* 0xfffffff400842947 */ /* 0x000ff6000383ffff */
.L_x_4630:
        /* <DEDUP_REMOVED lines=13> */
.L_x_4658:
[----:B------:R-:W2:Y:S04]  /*8c30*/  LDG.E.STRONG.GPU R0, desc[UR38][R2.64] ;  /* 0x0000002602007981 */ /* 0x000ea8000c1ef900 */
[----:B--2---:R-:W-:Y:S01]  /*8c40*/  CCTL.IVALL ;  /* 0x00000000ff00798f */ /* 0x004fe20002000000 */
[----:B------:R-:W-:Y:S05]  /*8c50*/  YIELD ;  /* 0x0000000000007946 */ /* 0x000fea0003800000 */
[----:B------:R-:W-:-:S13]  /*8c60*/  ISETP.NE.AND P1, PT, R0, UR24, PT ;  /* 0x0000001800007c0c */ /* 0x000fda000bf25270 */
[----:B------:R-:W-:Y:S05]  /*8c70*/  @P1 BRA `(.L_x_4658) ;  /* 0xfffffffc00ec1947 */ /* 0x000fea000383ffff */
.L_x_4657:
[----:B------:R-:W-:Y:S05]  /*8c80*/  BSYNC B0 ;  /* 0x0000000000007941 */ /* 0x000fea0003800000 */
.L_x_4656:
[----:B------:R-:W-:-:S03]  /*8c90*/  UMOV UR5, 0xffffffff ;  /* 0xffffffff00057882 */ /* 0x000fc60000000000 */
[----:B------:R-:W-:Y:S05]  /*8ca0*/  BRA.DIV UR5, `(.L_x_4659) ;  /* 0x0000002a05987947 */ /* 0x000fea000b800000 */
[----:B------:R-:W-:Y:S01]  /*8cb0*/  NOP ;  /* 0x0000000000007918 */ /* 0x000fe20000000000 */
.L_x_4714:
        /* <DEDUP_REMOVED lines=22> */
.L_x_4661:
[----:B------:R-:W-:Y:S05]  /*8e20*/  BSYNC B0 ;  /* 0x0000000000007941 */ /* 0x000fea0003800000 */
.L_x_4660:
        /* <DEDUP_REMOVED lines=20> */
.L_x_4663:
[----:B------:R-:W-:Y:S05]  /*8f70*/  BSYNC B0 ;  /* 0x0000000000007941 */ /* 0x000fea0003800000 */
.L_x_4662:
[----:B------:R-:W-:Y:S06]  /*8f80*/  BAR.ARV 0xa, 0xa0 ;  /* 0x0282800000007b1d */ /* 0x000fec0000002000 */
[----:B------:R-:W-:Y:S04]  /*8f90*/  BSSY B0, `(.L_x_4664) ;  /* 0x0000003000007945 */ /* 0x000fe80003800000 */
[----:B------:R-:W-:Y:S05]  /*8fa0*/  @!P0 BRA `(.L_x_4665) ;  /* 0x0000000000048947 */ /* 0x000fea0003800000 */
[----:B------:R-:W-:-:S04]  /*8fb0*/  DEPBAR.LE SB0, 0x0 ;  /* 0x000080000000791a */ /* 0x000fc80000000000 */
.L_x_4665:
[----:B------:R-:W-:Y:S05]  /*8fc0*/  BSYNC B0 ;  /* 0x0000000000007941 */ /* 0x000fea0003800000 */
.L_x_4664:
        /* <DEDUP_REMOVED lines=19> */
.L_x_4625:
        /* <DEDUP_REMOVED lines=10> */
.L_x_4666:
        /* <DEDUP_REMOVED lines=10> */
.L_x_4668:
[----:B------:R-:W3:Y:S02]  /*9240*/  LDC R5, c[0x0][0x8c4] ;  /* 0x00023100ff057b82 */ /* 0x000ee40000000800 */
.L_x_4667:
        /* <DEDUP_REMOVED lines=46> */
.L_x_4670:
        /* <DEDUP_REMOVED lines=66> */
.L_x_4715:
        /* <DEDUP_REMOVED lines=9> */
.L_x_4673:
        /* <DEDUP_REMOVED lines=84> */
.L_x_4684:
[----:B------:R-:W-:-:S04]  /*9f20*/  SHF.L.U32 R21, R10, 0x1f, RZ ;  /* 0x0000001f0a157819 */ /* 0x000fc800000006ff */
[----:B-1----:R-:W1:Y:S02]  /*9f30*/  SYNCS.PHASECHK.TRANS64.TRYWAIT P1, [R12+URZ+0x38840], R21 ;  /* 0x038840150c0075a7 */ /* 0x002e64000802017f */
[----:B-12--5:R-:W-:Y:S05]  /*9f40*/  @!P1 BRA `(.L_x_4676) ;  /* 0x0000001800209947 */ /* 0x026fea0003800000 */
.L_x_4716:
[----:B------:R-:W-:Y:S05]  /*9f50*/  @P0 BRA `(.L_x_4677) ;  /* 0x0000000000140947 */ /* 0x000fea0003800000 */
[----:B------:R-:W-:Y:S01]  /*9f60*/  ISETP.NE.AND P1, PT, R20, RZ, PT ;  /* 0x000000ff1400720c */ /* 0x000fe20003f25270 */
[----:B------:R-:W-:-:S04]  /*9f70*/  IMAD.MOV.U32 R3, RZ, RZ, 0x5140 ;  /* 0x00005140ff037424 */ /* 0x000fc800078e00ff */
[----:B------:R3:W-:Y:S08]  /*9f80*/  SYNCS.ARRIVE.TRANS64 RZ, [R12+URZ+0x38830], R3 ;  /* 0x038830030cff79a7 */ /* 0x0007f0000800003f */
[----:B------:R-:W-:Y:S05]  /*9f90*/  @!P1 BRA `(.L_x_4677) ;  /* 0x0000000000049947 */ /* 0x000fea0003800000 */
[----:B------:R-:W-:Y:S01]  /*9fa0*/  BPT.TRAP 0x1 ;  /* 0x000000040000795c */ /* 0x000fe20000300000 */
.L_x_4677:
        /* <DEDUP_REMOVED lines=37> */
.L_x_4717:
[----:B------:R-:W-:Y:S05]  /*a200*/  @P0 BRA `(.L_x_4679) ;  /* 0x0000000000140947 */ /* 0x000fea0003800000 */
[----:B------:R-:W-:Y:S01]  /*a210*/  ISETP.NE.AND P1, PT, R20, RZ, PT ;  /* 0x000000ff1400720c */ /* 0x000fe20003f25270 */
[----:B------:R-:W-:-:S04]  /*a220*/  IMAD.MOV.U32 R2, RZ, RZ, 0x5140 ;  /* 0x00005140ff027424 */ /* 0x000fc800078e00ff */
[----:B------:R3:W-:Y:S08]  /*a230*/  SYNCS.ARRIVE.TRANS64 RZ, [R12+URZ+0x38818], R2 ;  /* 0x038818020cff79a7 */ /* 0x0007f0000800003f */
[----:B------:R-:W-:Y:S05]  /*a240*/  @!P1 BRA `(.L_x_4679) ;  /* 0x0000000000049947 */ /* 0x000fea0003800000 */
[----:B------:R-:W-:Y:S01]  /*a250*/  BPT.TRAP 0x1 ;  /* 0x000000040000795c */ /* 0x000fe20000300000 */
.L_x_4679:
        /* <DEDUP_REMOVED lines=29> */
.L_x_4718:
        /* <DEDUP_REMOVED lines=9> */
.L_x_4681:
        /* <DEDUP_REMOVED lines=31> */
.L_x_4720:
[----:B------:R-:W-:Y:S05]  /*a6b0*/  @P0 BRA `(.L_x_4683) ;  /* 0x0000000000140947 */ /* 0x000fea0003800000 */
[----:B------:R-:W-:Y:S01]  /*a6c0*/  ISETP.NE.AND P1, PT, R20, RZ, PT ;  /* 0x000000ff1400720c */ /* 0x000fe20003f25270 */
[----:B-1----:R-:W-:-:S04]  /*a6d0*/  IMAD.MOV.U32 R5, RZ, RZ, 0x5140 ;  /* 0x00005140ff057424 */ /* 0x002fc800078e00ff */
[----:B------:R2:W-:Y:S08]  /*a6e0*/  SYNCS.ARRIVE.TRANS64 RZ, [R12+URZ+0x38810], R5 ;  /* 0x038810050cff79a7 */ /* 0x0005f0000800003f */
[----:B------:R-:W-:Y:S05]  /*a6f0*/  @!P1 BRA `(.L_x_4683) ;  /* 0x0000000000049947 */ /* 0x000fea0003800000 */
[----:B------:R-:W-:Y:S01]  /*a700*/  BPT.TRAP 0x1 ;  /* 0x000000040000795c */ /* 0x000fe20000300000 */
.L_x_4683:
        /* <DEDUP_REMOVED lines=29> */
.L_x_4675:
[----:B--2---:R-:W2:Y:S02]  /*a8e0*/  LDL.LU R4, [R1] ;  /* 0x0000000001047983 */ /* 0x004ea40000300800 */
[----:B--2---:R-:W-:-:S13]  /*a8f0*/  ISETP.NE.AND P1, PT, R4, RZ, PT ;  /* 0x000000ff0400720c */ /* 0x004fda0003f25270 */
[----:B------:R-:W-:Y:S05]  /*a900*/  @!P1 BRA `(.L_x_4674) ;  /* 0x0000000400309947 */ /* 0x000fea0003800000 */
[----:B------:R-:W-:-:S04]  /*a910*/  SHF.L.U32 R13, R10, 0x1f, RZ ;  /* 0x0000001f0a0d7819 */ /* 0x000fc800000006ff */
[----:B------:R-:W1:Y:S02]  /*a920*/  SYNCS.PHASECHK.TRANS64.TRYWAIT P1, [R12+URZ+0x38840], R13 ;  /* 0x0388400d0c0075a7 */ /* 0x000e64000802017f */
[----:B-1----:R-:W-:Y:S05]  /*a930*/  @!P1 BRA `(.L_x_4685) ;  /* 0x0000000c00f89947 */ /* 0x002fea0003800000 */
.L_x_4721:
[----:B------:R-:W-:Y:S05]  /*a940*/  @P0 BRA `(.L_x_4686) ;  /* 0x0000000000140947 */ /* 0x000fea0003800000 */
[----:B------:R-:W-:Y:S01]  /*a950*/  ISETP.NE.AND P1, PT, R20, RZ, PT ;  /* 0x000000ff1400720c */ /* 0x000fe20003f25270 */
[----:B------:R-:W-:-:S04]  /*a960*/  IMAD.MOV.U32 R5, RZ, RZ, 0x5140 ;  /* 0x00005140ff057424 */ /* 0x000fc800078e00ff */
[----:B------:R2:W-:Y:S08]  /*a970*/  SYNCS.ARRIVE.TRANS64 RZ, [R12+URZ+0x38830], R5 ;  /* 0x038830050cff79a7 */ /* 0x0005f0000800003f */
[----:B------:R-:W-:Y:S05]  /*a980*/  @!P1 BRA `(.L_x_4686) ;  /* 0x0000000000049947 */ /* 0x000fea0003800000 */
[----:B------:R-:W-:Y:S01]  /*a990*/  BPT.TRAP 0x1 ;  /* 0x000000040000795c */ /* 0x000fe20000300000 */
.L_x_4686:
        /* <DEDUP_REMOVED lines=34> */
.L_x_4722:
[----:B------:R-:W-:Y:S05]  /*abc0*/  @P0 BRA `(.L_x_4688) ;  /* 0x0000000000140947 */ /* 0x000fea0003800000 */
[----:B------:R-:W-:Y:S01]  /*abd0*/  ISETP.NE.AND P0, PT, R20, RZ, PT ;  /* 0x000000ff1400720c */ /* 0x000fe20003f05270 */
[----:B------:R-:W-:-:S04]  /*abe0*/  IMAD.MOV.U32 R5, RZ, RZ, 0x5140 ;  /* 0x00005140ff057424 */ /* 0x000fc800078e00ff */
[----:B------:R3:W-:Y:S08]  /*abf0*/  SYNCS.ARRIVE.TRANS64 RZ, [R12+URZ+0x38818], R5 ;  /* 0x038818050cff79a7 */ /* 0x0007f0000800003f */
[----:B------:R-:W-:Y:S05]  /*ac00*/  @!P0 BRA `(.L_x_4688) ;  /* 0x0000000000048947 */ /* 0x000fea0003800000 */
[----:B------:R-:W-:Y:S01]  /*ac10*/  BPT.TRAP 0x1 ;  /* 0x000000040000795c */ /* 0x000fe20000300000 */
.L_x_4688:
        /* <DEDUP_REMOVED lines=27> */
.L_x_4674:
[----:B-----5:R-:W-:Y:S01]  /*add0*/  IMAD R4, R0, 0x8, R12 ;  /* 0x0000000800047824 */ /* 0x020fe200078e020c */
[----:B------:R-:W-:Y:S01]  /*ade0*/  SHF.L.U32 R3, R10, 0x1f, RZ ;  /* 0x0000001f0a037819 */ /* 0x000fe200000006ff */
[----:B------:R-:W3:Y:S03]  /*adf0*/  S2R R2, SR_TID.X ;  /* 0x0000000000027919 */ /* 0x000ee60000002100 */
[----:B------:R-:W4:Y:S01]  /*ae00*/  SYNCS.PHASECHK.TRANS64.TRYWAIT P0, [R4+URZ+0x38840], R3 ;  /* 0x03884003040075a7 */ /* 0x000f22000800017f */
[----:B---3--:R-:W-:-:S04]  /*ae10*/  LOP3.LUT R2, R2, 0x7f, RZ, 0xc0, !PT ;  /* 0x0000007f02027812 */ /* 0x008fc800078ec0ff */
[----:B------:R-:W-:Y:S01]  /*ae20*/  ISETP.NE.AND P1, PT, R2, RZ, PT ;  /* 0x000000ff0200720c */ /* 0x000fe20003f25270 */
[----:B----4-:R-:W-:-:S12]  /*ae30*/  @!P0 BRA `(.L_x_4689) ;  /* 0x0000000800e08947 */ /* 0x010fd80003800000 */
.L_x_4723:
[----:B------:R-:W-:Y:S05]  /*ae40*/  @P1 BRA `(.L_x_4690) ;  /* 0x0000000000181947 */ /* 0x000fea0003800000 */
[----:B------:R-:W4:Y:S01]  /*ae50*/  S2R R2, SR_TID.X ;  /* 0x0000000000027919 */ /* 0x000f220000002100 */
[----:B---3--:R-:W-:-:S04]  /*ae60*/  IMAD.MOV.U32 R3, RZ, RZ, 0x5140 ;  /* 0x00005140ff037424 */ /* 0x008fc800078e00ff */
[----:B------:R3:W-:Y:S01]  /*ae70*/  SYNCS.ARRIVE.TRANS64 RZ, [R4+URZ+0x38830], R3 ;  /* 0x0388300304ff79a7 */ /* 0x0007e2000800003f */
[----:B----4-:R-:W-:-:S13]  /*ae80*/  LOP3.LUT P0, RZ, R2, 0x1f, RZ, 0xc0, !PT ;  /* 0x0000001f02ff7812 */ /* 0x010fda000780c0ff */
[----:B---3--:R-:W-:Y:S05]  /*ae90*/  @!P0 BRA `(.L_x_4690) ;  /* 0x0000000000048947 */ /* 0x008fea0003800000 */
[----:B------:R-:W-:Y:S01]  /*aea0*/  BPT.TRAP 0x1 ;  /* 0x000000040000795c */ /* 0x000fe20000300000 */
.L_x_4690:
        /* <DEDUP_REMOVED lines=41> */
.L_x_4671:
[----:B------:R-:W-:Y:S05]  /*b140*/  BSYNC B0 ;  /* 0x0000000000007941 */ /* 0x000fea0003800000 */
.L_x_4669:
[----:B------:R-:W-:-:S03]  /*b150*/  UMOV UR6, 0xffffffff ;  /* 0xffffffff00067882 */ /* 0x000fc60000000000 */
[----:B------:R-:W-:Y:S05]  /*b160*/  BRA.DIV UR6, `(.L_x_4691) ;  /* 0x0000000a06287947 */ /* 0x000fea000b800000 */
[----:B------:R-:W-:-:S13]  /*b170*/  ELECT P0, URZ, PT ;  /* 0x00000000003f782f */ /* 0x000fda0003800000 */
.L_x_4726:
[----:B------:R-:W-:Y:S05]  /*b180*/  @!P0 BRA `(.L_x_4585) ;  /* 0x0000000000848947 */ /* 0x000fea0003800000 */
[----:B------:R-:W3:Y:S02]  /*b190*/  LDL.LU R2, [R1+0x8] ;  /* 0x0000080001027983 */ /* 0x000ee40000300800 */
[----:B---3--:R-:W-:-:S04]  /*b1a0*/  LOP3.LUT R2, R2, 0x2, RZ, 0xfc, !PT ;  /* 0x0000000202027812 */ /* 0x008fc800078efcff */
[----:B------:R-:W-:-:S13]  /*b1b0*/  ISETP.NE.AND P0, PT, R2, 0x3, PT ;  /* 0x000000030200780c */ /* 0x000fda0003f05270 */
[----:B------:R-:W-:Y:S05]  /*b1c0*/  @!P0 BRA `(.L_x_4692) ;  /* 0x0000000000048947 */ /* 0x000fea0003800000 */
[----:B--2---:R-:W-:Y:S01]  /*b1d0*/  BPT.TRAP 0x1 ;  /* 0x000000040000795c */ /* 0x004fe20000300000 */
.L_x_4692:
        /* <DEDUP_REMOVED lines=15> */
.L_x_4727:
[----:B------:R-:W3:Y:S02]  /*b2d0*/  SYNCS.PHASECHK.TRANS64.TRYWAIT P1, [R11+URZ], R2 ;  /* 0x000000020b0075a7 */ /* 0x000ee4000802017f */
[----:B---3--:R-:W-:Y:S05]  /*b2e0*/  @!P1 BRA `(.L_x_4694) ;  /* 0x0000000800009947 */ /* 0x008fea0003800000 */
.L_x_4728:
[----:B------:R-:W-:Y:S05]  /*b2f0*/  @!P0 BRA `(.L_x_4695) ;  /* 0x0000000000048947 */ /* 0x000fea0003800000 */
[----:B--2---:R-:W-:Y:S01]  /*b300*/  BPT.TRAP 0x1 ;  /* 0x000000040000795c */ /* 0x004fe20000300000 */
.L_x_4695:
[----:B------:R-:W-:-:S04]  /*b310*/  VIADD R0, R6, 0x38840 ;  /* 0x0003884006007836 */ /* 0x000fc80000000000 */
[----:B------:R-:W-:-:S04]  /*b320*/  IMAD R9, R9, 0x8, R0 ;  /* 0x0000000809097824 */ /* 0x000fc800078e0200 */
[----:B------:R-:W4:Y:S02]  /*b330*/  SYNCS.PHASECHK.TRANS64.TRYWAIT P0, [R9+URZ], R4 ;  /* 0x00000004090075a7 */ /* 0x000f24000800017f */
[----:B----4-:R-:W-:Y:S05]  /*b340*/  @!P0 BRA `(.L_x_4696) ;  /* 0x0000000400fc8947 */ /* 0x010fea0003800000 */
.L_x_4729:
[----:B------:R-:W-:-:S07]  /*b350*/  IMAD R3, R3, 0x8, R0 ;  /* 0x0000000803037824 */ /* 0x000fce00078e0200 */
.L_x_4697:
[----:B------:R1:W1:Y:S02]  /*b360*/  SYNCS.PHASECHK.TRANS64.TRYWAIT P0, [R3+URZ], R2 ;  /* 0x00000002030075a7 */ /* 0x000264000800017f */
[----:B-1----:R-:W-:Y:S05]  /*b370*/  @!P0 NANOSLEEP.SYNCS 0x989680 ;  /* 0x009896800000895d */ /* 0x002fea0003900000 */
[----:B------:R-:W1:Y:S02]  /*b380*/  @!P0 SYNCS.PHASECHK.TRANS64 P0, [R3+URZ], R2 ;  /* 0x00000002030085a7 */ /* 0x000e64000800007f */
[----:B-1----:R-:W-:Y:S05]  /*b390*/  @!P0 BRA `(.L_x_4697) ;  /* 0xfffffffc00f08947 */ /* 0x002fea000383ffff */
.L_x_4585:
[----:B--2---:R-:W-:Y:S05]  /*b3a0*/  BSYNC B6 ;  /* 0x0000000000067941 */ /* 0x004fea0003800000 */
.L_x_4579:
[----:B------:R-:W-:Y:S05]  /*b3b0*/  EXIT ;  /* 0x000000000000794d */ /* 0x000fea0003800000 */
.L_x_4595:
[----:B------:R-:W-:Y:S02]  /*b3c0*/  IMAD.MOV.U32 R12, RZ, RZ, RZ ;  /* 0x000000ffff0c7224 */ /* 0x000fe400078e00ff */
[----:B------:R-:W-:Y:S02]  /*b3d0*/  IMAD.MOV.U32 R11, RZ, RZ, 0x1f ;  /* 0x0000001fff0b7424 */ /* 0x000fe400078e00ff */
[----:B------:R-:W-:-:S07]  /*b3e0*/  IMAD.MOV.U32 R15, RZ, RZ, -0x1 ;  /* 0xffffffffff0f7424 */ /* 0x000fce00078e00ff */
[----:B------:R-:W-:Y:S05]  /*b3f0*/  WARPSYNC.COLLECTIVE R15, `(.L_x_4698) ;  /* 0x000000000f087348 */ /* 0x000fea0003c00000 */
[----:B------:R1:W2:Y:S02]  /*b400*/  SHFL.IDX P6, R14, R13, R12, R11 ;  /* 0x0000000c0d0e7389 */ /* 0x0002a400000c000b */
[----:B-12---:R-:W-:Y:S01]  /*b410*/  ENDCOLLECTIVE ;  /* 0x000000000000791b */ /* 0x006fe20003800000 */
.L_x_4698:
[----:B------:R-:W-:Y:S05]  /*b420*/  BRA `(.L_x_4699) ;  /* 0xffffff5c00d47947 */ /* 0x000fea000383ffff */
.L_x_4597:
        /* <DEDUP_REMOVED lines=8> */
.L_x_4601:
[----:B---3--:R3:W4:Y:S02]  /*b4b0*/  SYNCS.PHASECHK.TRANS64.TRYWAIT P1, [R3+URZ+0x38810], R154 ;  /* 0x0388109a030075a7 */ /* 0x008724000802017f */
[----:B----4-:R-:W-:Y:S05]  /*b4c0*/  @!P1 NANOSLEEP.SYNCS 0x989680 ;  /* 0x009896800000995d */ /* 0x010fea0003900000 */
[----:B------:R-:W4:Y:S02]  /*b4d0*/  @!P1 SYNCS.PHASECHK.TRANS64 P1, [R3+URZ+0x38810], R154 ;  /* 0x0388109a030095a7 */ /* 0x000f24000802007f */
[----:B----4-:R-:W-:Y:S05]  /*b4e0*/  @!P1 BRA `(.L_x_4601) ;  /* 0xfffffffc00f09947 */ /* 0x010fea000383ffff */
[----:B------:R-:W-:Y:S05]  /*b4f0*/  BRA `(.L_x_4600) ;  /* 0xffffff6400d87947 */ /* 0x000fea000383ffff */
.L_x_4605:
[----:B------:R1:W1:Y:S02]  /*b500*/  SYNCS.PHASECHK.TRANS64.TRYWAIT P1, [R3+URZ+0x38830], R154 ;  /* 0x0388309a030075a7 */ /* 0x000264000802017f */
[----:B-1----:R-:W-:Y:S05]  /*b510*/  @!P1 NANOSLEEP.SYNCS 0x989680 ;  /* 0x009896800000995d */ /* 0x002fea0003900000 */
[----:B------:R-:W1:Y:S02]  /*b520*/  @!P1 SYNCS.PHASECHK.TRANS64 P1, [R3+URZ+0x38830], R154 ;  /* 0x0388309a030095a7 */ /* 0x000e64000802007f */
[----:B-1----:R-:W-:Y:S05]  /*b530*/  @!P1 BRA `(.L_x_4605) ;  /* 0xfffffffc00f09947 */ /* 0x002fea000383ffff */
[----:B------:R-:W-:Y:S05]  /*b540*/  BRA `(.L_x_4604) ;  /* 0xffffff7800647947 */ /* 0x000fea000383ffff */
.L_x_4612:
[----:B------:R-:W-:Y:S01]  /*b550*/  BSSY B0, `(.L_x_4700) ;  /* 0x0000005000007945 */ /* 0x000fe20003800000 */
[----:B------:R-:W-:-:S07]  /*b560*/  IMAD.MOV.U32 R15, RZ, RZ, -0x1 ;  /* 0xffffffffff0f7424 */ /* 0x000fce00078e00ff */
[----:B------:R-:W-:Y:S05]  /*b570*/  WARPSYNC.COLLECTIVE R15, `(.L_x_4701) ;  /* 0x000000000f087348 */ /* 0x000fea0003c00000 */
[----:B------:R-:W-:Y:S01]  /*b580*/  NOP ;  /* 0x0000000000007918 */ /* 0x000fe20000000000 */
[----:B------:R-:W-:Y:S01]  /*b590*/  ENDCOLLECTIVE ;  /* 0x000000000000791b */ /* 0x000fe20003800000 */
.L_x_4701:
[----:B------:R-:W-:Y:S05]  /*b5a0*/  BSYNC B0 ;  /* 0x0000000000007941 */ /* 0x000fea0003800000 */
.L_x_4700:
[----:B------:R-:W-:Y:S05]  /*b5b0*/  BRA `(.L_x_4702) ;  /* 0xffffffbc00307947 */ /* 0x000fea000383ffff */
.L_x_4621:
[----:B------:R-:W-:Y:S01]  /*b5c0*/  BSSY B0, `(.L_x_4703) ;  /* 0x0000005000007945 */ /* 0x000fe20003800000 */
[----:B------:R-:W-:-:S07]  /*b5d0*/  IMAD.MOV.U32 R15, RZ, RZ, -0x1 ;  /* 0xffffffffff0f7424 */ /* 0x000fce00078e00ff */
[----:B-1----:R-:W-:Y:S05]  /*b5e0*/  WARPSYNC.COLLECTIVE R15, `(.L_x_4704) ;  /* 0x000000000f087348 */ /* 0x002fea0003c00000 */
[----:B------:R-:W-:Y:S01]  /*b5f0*/  NOP ;  /* 0x0000000000007918 */ /* 0x000fe20000000000 */
[----:B-1----:R-:W-:Y:S01]  /*b600*/  ENDCOLLECTIVE ;  /* 0x000000000000791b */ /* 0x002fe20003800000 */
.L_x_4704:
[----:B------:R-:W-:Y:S05]  /*b610*/  BSYNC B0 ;  /* 0x0000000000007941 */ /* 0x000fea0003800000 */
.L_x_4703:
[----:B------:R-:W-:Y:S05]  /*b620*/  BRA `(.L_x_4705) ;  /* 0xffffffc0002c7947 */ /* 0x000fea000383ffff */
.L_x_4634:
[----:B------:R-:W-:Y:S01]  /*b630*/  BSSY B0, `(.L_x_4706) ;  /* 0x0000005000007945 */ /* 0x000fe20003800000 */
[----:B------:R-:W-:-:S07]  /*b640*/  IMAD.MOV.U32 R15, RZ, RZ, -0x1 ;  /* 0xffffffffff0f7424 */ /* 0x000fce00078e00ff */
[----:B------:R-:W-:Y:S05]  /*b650*/  WARPSYNC.COLLECTIVE R15, `(.L_x_4707) ;  /* 0x000000000f087348 */ /* 0x000fea0003c00000 */
[----:B------:R-:W-:Y:S01]  /*b660*/  NOP ;  /* 0x0000000000007918 */ /* 0x000fe20000000000 */
[----:B------:R-:W-:Y:S01]  /*b670*/  ENDCOLLECTIVE ;  /* 0x000000000000791b */ /* 0x000fe20003800000 */
.L_x_4707:
[----:B------:R-:W-:Y:S05]  /*b680*/  BSYNC B0 ;  /* 0x0000000000007941 */ /* 0x000fea0003800000 */
.L_x_4706:
[----:B------:R-:W-:Y:S05]  /*b690*/  BRA `(.L_x_4708) ;  /* 0xffffffcc001c7947 */ /* 0x000fea000383ffff */
.L_x_4646:
[----:B------:R-:W-:Y:S01]  /*b6a0*/  BSSY B0, `(.L_x_4709) ;  /* 0x0000005000007945 */ /* 0x000fe20003800000 */
[----:B------:R-:W-:-:S07]  /*b6b0*/  IMAD.MOV.U32 R15, RZ, RZ, -0x1 ;  /* 0xffffffffff0f7424 */ /* 0x000fce00078e00ff */
[----:B------:R-:W-:Y:S05]  /*b6c0*/  WARPSYNC.COLLECTIVE R15, `(.L_x_4710) ;  /* 0x000000000f087348 */ /* 0x000fea0003c00000 */
[----:B------:R-:W-:Y:S01]  /*b6d0*/  NOP ;  /* 0x0000000000007918 */ /* 0x000fe20000000000 */
[----:B------:R-:W-:Y:S01]  /*b6e0*/  ENDCOLLECTIVE ;  /* 0x000000000000791b */ /* 0x000fe20003800000 */
.L_x_4710:
[----:B------:R-:W-:Y:S05]  /*b6f0*/  BSYNC B0 ;  /* 0x0000000000007941 */ /* 0x000fea0003800000 */
.L_x_4709:
[----:B------:R-:W-:Y:S05]  /*b700*/  BRA `(.L_x_4711) ;  /* 0xffffffd000347947 */ /* 0x000fea000383ffff */
.L_x_4659:
[----:B------:R-:W-:Y:S01]  /*b710*/  BSSY B0, `(.L_x_4712) ;  /* 0x0000005000007945 */ /* 0x000fe20003800000 */
[----:B------:R-:W-:-:S07]  /*b720*/  IMAD.MOV.U32 R15, RZ, RZ, -0x1 ;  /* 0xffffffffff0f7424 */ /* 0x000fce00078e00ff */
[----:B------:R-:W-:Y:S05]  /*b730*/  WARPSYNC.COLLECTIVE R15, `(.L_x_4713) ;  /* 0x000000000f087348 */ /* 0x000fea0003c00000 */
[----:B------:R-:W-:Y:S01]  /*b740*/  NOP ;  /* 0x0000000000007918 */ /* 0x000fe20000000000 */
[----:B------:R-:W-:Y:S01]  /*b750*/  ENDCOLLECTIVE ;  /* 0x000000000000791b */ /* 0x000fe20003800000 */
.L_x_4713:
[----:B------:R-:W-:Y:S05]  /*b760*/  BSYNC B0 ;  /* 0x0000000000007941 */ /* 0x000fea0003800000 */
.L_x_4712:
[----:B------:R-:W-:Y:S05]  /*b770*/  BRA `(.L_x_4714) ;  /* 0xffffffd400507947 */ /* 0x000fea000383ffff */
.L_x_4672:
[----:B-1----:R1:W2:Y:S02]  /*b780*/  SYNCS.PHASECHK.TRANS64.TRYWAIT P1, [R12+URZ+0x38820], R3 ;  /* 0x038820030c0075a7 */ /* 0x0022a4000802017f */
[----:B--2---:R-:W-:Y:S05]  /*b790*/  @!P1 NANOSLEEP.SYNCS 0x989680 ;  /* 0x009896800000995d */ /* 0x004fea0003900000 */
[----:B------:R-:W2:Y:S02]  /*b7a0*/  @!P1 SYNCS.PHASECHK.TRANS64 P1, [R12+URZ+0x38820], R3 ;  /* 0x038820030c0095a7 */ /* 0x000ea4000802007f */
[----:B--2---:R-:W-:Y:S05]  /*b7b0*/  @!P1 BRA `(.L_x_4672) ;  /* 0xfffffffc00f09947 */ /* 0x004fea000383ffff */
[----:B------:R-:W-:Y:S05]  /*b7c0*/  BRA `(.L_x_4715) ;  /* 0xffffffe000607947 */ /* 0x000fea000383ffff */
.L_x_4676:
[----:B-1----:R1:W3:Y:S02]  /*b7d0*/  SYNCS.PHASECHK.TRANS64.TRYWAIT P1, [R12+URZ+0x38840], R21 ;  /* 0x038840150c0075a7 */ /* 0x0022e4000802017f */
[----:B---3--:R-:W-:Y:S05]  /*b7e0*/  @!P1 NANOSLEEP.SYNCS 0x989680 ;  /* 0x009896800000995d */ /* 0x008fea0003900000 */
[----:B------:R-:W3:Y:S02]  /*b7f0*/  @!P1 SYNCS.PHASECHK.TRANS64 P1, [R12+URZ+0x38840], R21 ;  /* 0x038840150c0095a7 */ /* 0x000ee4000802007f */
[----:B---3--:R-:W-:Y:S05]  /*b800*/  @!P1 BRA `(.L_x_4676) ;  /* 0xfffffffc00f09947 */ /* 0x008fea000383ffff */
[----:B------:R-:W-:Y:S05]  /*b810*/  BRA `(.L_x_4716) ;  /* 0xffffffe400cc7947 */ /* 0x000fea000383ffff */
.L_x_4678:
[----:B--2---:R2:W3:Y:S02]  /*b820*/  SYNCS.PHASECHK.TRANS64.TRYWAIT P1, [R12+URZ+0x38828], R21 ;  /* 0x038828150c0075a7 */ /* 0x0044e4000802017f */
[----:B---3--:R-:W-:Y:S05]  /*b830*/  @!P1 NANOSLEEP.SYNCS 0x989680 ;  /* 0x009896800000995d */ /* 0x008fea0003900000 */
[----:B------:R-:W3:Y:S02]  /*b840*/  @!P1 SYNCS.PHASECHK.TRANS64 P1, [R12+URZ+0x38828], R21 ;  /* 0x038828150c0095a7 */ /* 0x000ee4000802007f */
[----:B---3--:R-:W-:Y:S05]  /*b850*/  @!P1 BRA `(.L_x_4678) ;  /* 0xfffffffc00f09947 */ /* 0x008fea000383ffff */
[----:B------:R-:W-:Y:S05]  /*b860*/  BRA `(.L_x_4717) ;  /* 0xffffffe800647947 */ /* 0x000fea000383ffff */
.L_x_4680:
[----:B---3--:R3:W4:Y:S02]  /*b870*/  SYNCS.PHASECHK.TRANS64.TRYWAIT P1, [R12+URZ+0x38848], R21 ;  /* 0x038848150c0075a7 */ /* 0x008724000802017f */
[----:B----4-:R-:W-:Y:S05]  /*b880*/  @!P1 NANOSLEEP.SYNCS 0x989680 ;  /* 0x009896800000995d */ /* 0x010fea0003900000 */
[----:B------:R-:W4:Y:S02]  /*b890*/  @!P1 SYNCS.PHASECHK.TRANS64 P1, [R12+URZ+0x38848], R21 ;  /* 0x038848150c0095a7 */ /* 0x000f24000802007f */
[----:B----4-:R-:W-:Y:S05]  /*b8a0*/  @!P1 BRA `(.L_x_4680) ;  /* 0xfffffffc00f09947 */ /* 0x010fea000383ffff */
[----:B------:R-:W-:Y:S05]  /*b8b0*/  BRA `(.L_x_4718) ;  /* 0xffffffe800dc7947 */ /* 0x000fea000383ffff */
.L_x_4682:
[----:B------:R-:W-:-:S07]  /*b8c0*/  SHF.L.U32 R5, R10, 0x1f, RZ ;  /* 0x0000001f0a057819 */ /* 0x000fce00000006ff */
.L_x_4719:
[----:B-1----:R1:W2:Y:S02]  /*b8d0*/  SYNCS.PHASECHK.TRANS64.TRYWAIT P1, [R12+URZ+0x38820], R5 ;  /* 0x038820050c0075a7 */ /* 0x0022a4000802017f */
[----:B--2---:R-:W-:Y:S05]  /*b8e0*/  @!P1 NANOSLEEP.SYNCS 0x989680 ;  /* 0x009896800000995d */ /* 0x004fea0003900000 */
[----:B------:R-:W2:Y:S02]  /*b8f0*/  @!P1 SYNCS.PHASECHK.TRANS64 P1, [R12+URZ+0x38820], R5 ;  /* 0x038820050c0095a7 */ /* 0x000ea4000802007f */
[----:B--2---:R-:W-:Y:S05]  /*b900*/  @!P1 BRA `(.L_x_4719) ;  /* 0xfffffffc00f09947 */ /* 0x004fea000383ffff */
[----:B------:R-:W-:Y:S05]  /*b910*/  BRA `(.L_x_4720) ;  /* 0xffffffec00647947 */ /* 0x000fea000383ffff */
.L_x_4685:
[----:B-1----:R1:W2:Y:S02]  /*b920*/  SYNCS.PHASECHK.TRANS64.TRYWAIT P1, [R12+URZ+0x38840], R13 ;  /* 0x0388400d0c0075a7 */ /* 0x0022a4000802017f */
[----:B--2---:R-:W-:Y:S05]  /*b930*/  @!P1 NANOSLEEP.SYNCS 0x989680 ;  /* 0x009896800000995d */ /* 0x004fea0003900000 */
[----:B------:R-:W2:Y:S02]  /*b940*/  @!P1 SYNCS.PHASECHK.TRANS64 P1, [R12+URZ+0x38840], R13 ;  /* 0x0388400d0c0095a7 */ /* 0x000ea4000802007f */
[----:B--2---:R-:W-:Y:S05]  /*b950*/  @!P1 BRA `(.L_x_4685) ;  /* 0xfffffffc00f09947 */ /* 0x004fea000383ffff */
[----:B------:R-:W-:Y:S05]  /*b960*/  BRA `(.L_x_4721) ;  /* 0xffffffec00f47947 */ /* 0x000fea000383ffff */
.L_x_4687:
[----:B--2---:R2:W3:Y:S02]  /*b970*/  SYNCS.PHASECHK.TRANS64.TRYWAIT P1, [R12+URZ+0x38828], R13 ;  /* 0x0388280d0c0075a7 */ /* 0x0044e4000802017f */
[----:B---3--:R-:W-:Y:S05]  /*b980*/  @!P1 NANOSLEEP.SYNCS 0x989680 ;  /* 0x009896800000995d */ /* 0x008fea0003900000 */
[----:B------:R-:W3:Y:S02]  /*b990*/  @!P1 SYNCS.PHASECHK.TRANS64 P1, [R12+URZ+0x38828], R13 ;  /* 0x0388280d0c0095a7 */ /* 0x000ee4000802007f */
[----:B---3--:R-:W-:Y:S05]  /*b9a0*/  @!P1 BRA `(.L_x_4687) ;  /* 0xfffffffc00f09947 */ /* 0x008fea000383ffff */
[----:B------:R-:W-:Y:S05]  /*b9b0*/  BRA `(.L_x_4722) ;  /* 0xfffffff000807947 */ /* 0x000fea000383ffff */
.L_x_4689:
[----:B---3--:R3:W4:Y:S02]  /*b9c0*/  SYNCS.PHASECHK.TRANS64.TRYWAIT P0, [R4+URZ+0x38840], R3 ;  /* 0x03884003040075a7 */ /* 0x008724000800017f */
[----:B----4-:R-:W-:Y:S05]  /*b9d0*/  @!P0 NANOSLEEP.SYNCS 0x989680 ;  /* 0x009896800000895d */ /* 0x010fea0003900000 */
[----:B------:R-:W4:Y:S02]  /*b9e0*/  @!P0 SYNCS.PHASECHK.TRANS64 P0, [R4+URZ+0x38840], R3 ;  /* 0x03884003040085a7 */ /* 0x000f24000800007f */
[----:B----4-:R-:W-:Y:S05]  /*b9f0*/  @!P0 BRA `(.L_x_4689) ;  /* 0xfffffffc00f08947 */ /* 0x010fea000383ffff */
[----:B------:R-:W-:Y:S05]  /*ba00*/  BRA `(.L_x_4723) ;  /* 0xfffffff4000c7947 */ /* 0x000fea000383ffff */
.L_x_4691:
[----:B------:R-:W-:Y:S01]  /*ba10*/  BSSY B0, `(.L_x_4724) ;  /* 0x0000006000007945 */ /* 0x000fe20003800000 */
[----:B------:R-:W-:-:S07]  /*ba20*/  IMAD.MOV.U32 R15, RZ, RZ, -0x1 ;  /* 0xffffffffff0f7424 */ /* 0x000fce00078e00ff */
[----:B--2---:R-:W-:Y:S05]  /*ba30*/  WARPSYNC.COLLECTIVE R15, `(.L_x_4725) ;  /* 0x000000000f0c7348 */ /* 0x004fea0003c00000 */
[----:B------:R-:W-:Y:S02]  /*ba40*/  ELECT P6, UR62, PT ;  /* 0x00000000003e782f */ /* 0x000fe400038c0000 */
[----:B------:R-:W-:Y:S01]  /*ba50*/  MOV R14, UR62 ;  /* 0x0000003e000e7c02 */ /* 0x000fe20008000f00 */
[----:B--2---:R-:W-:Y:S10]  /*ba60*/  ENDCOLLECTIVE ;  /* 0x000000000000791b */ /* 0x004ff40003800000 */
.L_x_4725:
[----:B------:R-:W-:Y:S05]  /*ba70*/  BSYNC B0 ;  /* 0x0000000000007941 */ /* 0x000fea0003800000 */
.L_x_4724:
[----:B------:R-:W-:Y:S01]  /*ba80*/  PLOP3.LUT P0, PT, P6, PT, PT, 0x80, 0x0 ;  /* 0x000000000000781c */ /* 0x000fe2000370f070 */
[----:B------:R-:W-:-:S12]  /*ba90*/  BRA `(.L_x_4726) ;  /* 0xfffffff400b87947 */ /* 0x000fd8000383ffff */
.L_x_4693:
[----:B-1----:R1:W3:Y:S02]  /*baa0*/  SYNCS.PHASECHK.TRANS64.TRYWAIT P1, [R7+URZ], R4 ;  /* 0x00000004070075a7 */ /* 0x0022e4000802017f */
[----:B---3--:R-:W-:Y:S05]  /*bab0*/  @!P1 NANOSLEEP.SYNCS 0x989680 ;  /* 0x009896800000995d */ /* 0x008fea0003900000 */
[----:B------:R-:W3:Y:S02]  /*bac0*/  @!P1 SYNCS.PHASECHK.TRANS64 P1, [R7+URZ], R4 ;  /* 0x00000004070095a7 */ /* 0x000ee4000802007f */
[----:B---3--:R-:W-:Y:S05]  /*bad0*/  @!P1 BRA `(.L_x_4693) ;  /* 0xfffffffc00f09947 */ /* 0x008fea000383ffff */
[----:B------:R-:W-:Y:S05]  /*bae0*/  BRA `(.L_x_4727) ;  /* 0xfffffff400f87947 */ /* 0x000fea000383ffff */
.L_x_4694:
[----:B---3--:R3:W4:Y:S02]  /*baf0*/  SYNCS.PHASECHK.TRANS64.TRYWAIT P1, [R11+URZ], R2 ;  /* 0x000000020b0075a7 */ /* 0x008724000802017f */
[----:B----4-:R-:W-:Y:S05]  /*bb00*/  @!P1 NANOSLEEP.SYNCS 0x989680 ;  /* 0x009896800000995d */ /* 0x010fea0003900000 */
[----:B------:R-:W4:Y:S02]  /*bb10*/  @!P1 SYNCS.PHASECHK.TRANS64 P1, [R11+URZ], R2 ;  /* 0x000000020b0095a7 */ /* 0x000f24000802007f */
[----:B----4-:R-:W-:Y:S05]  /*bb20*/  @!P1 BRA `(.L_x_4694) ;  /* 0xfffffffc00f09947 */ /* 0x010fea000383ffff */
[----:B------:R-:W-:Y:S05]  /*bb30*/  BRA `(.L_x_4728) ;  /* 0xfffffff400ec7947 */ /* 0x000fea000383ffff */
.L_x_4696:
[----:B----4-:R4:W1:Y:S02]  /*bb40*/  SYNCS.PHASECHK.TRANS64.TRYWAIT P0, [R9+URZ], R4 ;  /* 0x00000004090075a7 */ /* 0x010864000800017f */
[----:B-1----:R-:W-:Y:S05]  /*bb50*/  @!P0 NANOSLEEP.SYNCS 0x989680 ;  /* 0x009896800000895d */ /* 0x002fea0003900000 */
[----:B------:R-:W1:Y:S02]  /*bb60*/  @!P0 SYNCS.PHASECHK.TRANS64 P0, [R9+URZ], R4 ;  /* 0x00000004090085a7 */ /* 0x000e64000800007f */
[----:B-1----:R-:W-:Y:S05]  /*bb70*/  @!P0 BRA `(.L_x_4696) ;  /* 0xfffffffc00f08947 */ /* 0x002fea000383ffff */
[----:B------:R-:W-:Y:S05]  /*bb80*/  BRA `(.L_x_4729) ;  /* 0xfffffff400f07947 */ /* 0x000fea000383ffff */
.L_x_4730:
        /* <DEDUP_REMOVED lines=15> */
.L_x_7323:


//--------------------- .text._ZN7cutlass13device_kernelIN5flash22FlashAttnBwdPreprocessIN4cute5tupleIJNS3_1CILi80EEENS5_ILi128EEEEEENS_6half_tEfNS_4arch4Sm90ELb1ELb1EEEEEvNT_6ParamsE --------------------------
	.section	.text._ZN7cutlass13device_kernelIN5flash22FlashAttnBwdPreprocessIN4cute5tupleIJNS3_1CILi80EEENS5_ILi128EEEEEENS_6half_tEfNS_4arch4Sm90ELb1ELb1EEEEEvNT_6ParamsE,"ax",@progbits
	.align	128
.text._ZN7cutlass13device_kernelIN5flash22FlashAttnBwdPreprocessIN4cute5tupleIJNS3_1CILi80EEENS5_ILi128EEEEEENS_6half_tEfNS_4arch4Sm90ELb1ELb1EEEEEvNT_6ParamsE:
        .type           _ZN7cutlass13device_kernelIN5flash22FlashAttnBwdPreprocessIN4cute5tupleIJNS3_1CILi80EEENS5_ILi128EEEEEENS_6half_tEfNS_4arch4Sm90ELb1ELb1EEEEEvNT_6ParamsE,@function
        .size           _ZN7cutlass13device_kernelIN5flash22FlashAttnBwdPreprocessIN4cute5tupleIJNS3_1CILi80EEENS5_ILi128EEEEEENS_6half_tEfNS_4arch4Sm90ELb1ELb1EEEEEvNT_6ParamsE,(.L_x_7324 - _ZN7cutlass13device_kernelIN5flash22FlashAttnBwdPreprocessIN4cute5tupleIJNS3_1CILi80EEENS5_ILi128EEEEEENS_6half_tEfNS_4arch4Sm90ELb1ELb1EEEEEvNT_6ParamsE)
        .other          _ZN7cutlass13device_kernelIN5flash22FlashAttnBwdPreprocessIN4cute5tupleIJNS3_1CILi80EEENS5_ILi128EEEEEENS_6half_tEfNS_4arch4Sm90ELb1ELb1EEEEEvNT_6ParamsE,@"STO_CUDA_ENTRY STV_DEFAULT"
_ZN7cutlass13device_kernelIN5flash22FlashAttnBwdPreprocessIN4cute5tupleIJNS3_1CILi80EEENS5_ILi128EEEEEENS_6half_tEfNS_4arch4Sm90ELb1ELb1EEEEEvNT_6ParamsE:
        /* <DEDUP_REMOVED lines=14> */
[----:B------:R-:W-:Y:S01]  /*00e0*/  ISETP.NE.U32.AND P2, PT, R10, RZ, PT ;  /* 0x000000ff0a00720c */ /* 0x000fe20003f45070 */
[----:B------:R-:W3:Y:S01]  /*00f0*/  S2R R3, SR_CTAID.X ;  /* 0x0000000000037919 */ /* 0x000ee20000002500 */
[----:B------:R-:W4:Y:S01]  /*0100*/  S2R R4, SR_TID.X ;  /* 0x0000000000047919 */ /* 0x000f220000002100 */
[----:B------:R-:W0:Y:S01]  /*0110*/  S2UR UR6, SR_CTAID.Y ;  /* 0x00000000000679c3 */ /* 0x000e220000002600 */
[----:B------:R-:W-:Y:S01]  /*0120*/  ISETP.NE.AND.EX P2, PT, R11, RZ, PT, P2 ;  /* 0x000000ff0b00720c */ /* 0x000fe20003f45320 */
[----:B-1----:R-:W-:-:S05]  /*0130*/  @P0 IMAD.WIDE R8, R0, 0x4, R8 ;  /* 0x0000000400080825 */ /* 0x002fca00078e0208 */
[----:B0-----:R2:W5:Y:S01]  /*0140*/  @P0 LDG.E R2, desc[UR4][R8.64] ;  /* 0x0000000408020981 */ /* 0x001562000c1e1900 */
[----:B---3--:R-:W-:Y:S01]  /*0150*/  IMAD R5, R3, 0x50, RZ ;  /* 0x0000005003057824 */ /* 0x008fe200078e02ff */
[----:B----4-:R-:W-:Y:S06]  /*0160*/  @P0 BRA `(.L_x_4731) ;  /* 0x0000000000100947 */ /* 0x010fec0003800000 */
[----:B------:R-:W-:Y:S05]  /*0170*/  @!P1 BRA `(.L_x_4731) ;  /* 0x00000000000c9947 */ /* 0x000fea0003800000 */
[----:B--2---:R-:W2:Y:S04]  /*0180*/  LDG.E R9, desc[UR4][R6.64] ;  /* 0x0000000406097981 */ /* 0x004ea8000c1e1900 */
[----:B-----5:R-:W2:Y:S02]  /*0190*/  LDG.E R2, desc[UR4][R6.64+0x4] ;  /* 0x0000040406027981 */ /* 0x020ea4000c1e1900 */
[----:B--2---:R-:W-:-:S07]  /*01a0*/  IADD3 R2, -R9, R2, RZ ;  /* 0x0000000209027210 */ /* 0x004fce0007ffe1ff */
.L_x_4731:
[----:B-----5:R-:W-:-:S13]  /*01b0*/  ISETP.GE.AND P0, PT, R5, R2, PT ;  /* 0x000000020500720c */ /* 0x020fda0003f06270 */
[----:B------:R-:W-:Y:S05]  /*01c0*/  @P2 EXIT P0 ;  /* 0x000000000000294d */ /* 0x000fea0000000000 */
[----:B------:R-:W0:Y:S01]  /*01d0*/  LDC.64 R14, c[0x0][0x230] ;  /* 0x00008c00ff0e7b82 */ /* 0x000e220000000a00 */
[----:B--2---:R-:W-:Y:S01]  /*01e0*/  IMAD R7, R3, -0x50, R2 ;  /* 0xffffffb003077824 */ /* 0x004fe200078e0202 */
[C---:B------:R-:W-:Y:S01]  /*01f0*/  ISETP.GT.AND P0, PT, R4.reuse, 0x4f, PT ;  /* 0x0000004f0400780c */ /* 0x040fe20003f04270 */
[----:B------:R-:W-:Y:S01]  /*0200*/  USHF.R.S32.HI UR7, URZ, 0x1f, UR6 ;  /* 0x0000001f3f077899 */ /* 0x000fe20008011406 */
[----:B------:R-:W-:Y:S01]  /*0210*/  SHF.R.S32.HI R9, RZ, 0x1f, R4 ;  /* 0x0000001fff097819 */ /* 0x000fe20000011404 */
[----:B------:R-:W-:Y:S01]  /*0220*/  BSSY B0, `(.L_x_4732) ;  /* 0x0000021000007945 */ /* 0x000fe20003800000 */
[----:B------:R-:W-:Y:S02]  /*0230*/  ISETP.GE.OR P3, PT, R4, R7, P0 ;  /* 0x000000070400720c */ /* 0x000fe40000766670 */
[----:B------:R-:W-:Y:S01]  /*0240*/  CS2R R12, SRZ ;  /* 0x00000000000c7805 */ /* 0x000fe2000001ff00 */
[----:B------:R-:W1:Y:S01]  /*0250*/  LDC.64 R10, c[0x0][0x250] ;  /* 0x00009400ff0a7b82 */ /* 0x000e620000000a00 */
[----:B------:R-:W-:-:S02]  /*0260*/  LEA.HI R9, R9, R4, RZ, 0x4 ;  /* 0x0000000409097211 */ /* 0x000fc400078f20ff */
[----:B------:R-:W-:Y:S02]  /*0270*/  SHF.R.S32.HI R49, RZ, 0x1f, R0 ;  /* 0x0000001fff317819 */ /* 0x000fe40000011400 */
[----:B------:R-:W-:Y:S02]  /*0280*/  LOP3.LUT R55, R9, 0xfffffff0, RZ, 0xc0, !PT ;  /* 0xfffffff009377812 */ /* 0x000fe400078ec0ff */
[----:B------:R-:W-:Y:S02]  /*0290*/  @P1 SHF.R.S32.HI R13, RZ, 0x1f, R53 ;  /* 0x0000001fff0d1819 */ /* 0x000fe40000011435 */
[----:B------:R-:W-:Y:S02]  /*02a0*/  IADD3 R55, -R55, R4, RZ ;  /* 0x0000000437377210 */ /* 0x000fe40007ffe1ff */
[----:B------:R-:W-:Y:S02]  /*02b0*/  @P1 MOV R12, R53 ;  /* 0x00000035000c1202 */ /* 0x000fe40000000f00 */
[----:B------:R-:W-:-:S02]  /*02c0*/  SEL R6, R0, RZ, !P2 ;  /* 0x000000ff00067207 */ /* 0x000fc40005000000 */
[----:B------:R-:W-:Y:S02]  /*02d0*/  MOV R48, 0x7f800000 ;  /* 0x7f80000000307802 */ /* 0x000fe40000000f00 */
[----:B------:R-:W-:Y:S02]  /*02e0*/  SHF.L.U32 R8, R55, 0x3, RZ ;  /* 0x0000000337087819 */ /* 0x000fe400000006ff */
[----:B------:R-:W-:Y:S01]  /*02f0*/  SEL R49, R49, RZ, !P2 ;  /* 0x000000ff31317207 */ /* 0x000fe20005000000 */
[----:B------:R-:W-:Y:S06]  /*0300*/  @P3 BRA `(.L_x_4733) ;  /* 0x0000000000483947 */ /* 0x000fec0003800000 */
[----:B------:R-:W2:Y:S01]  /*0310*/  LDC.64 R20, c[0x0][0x290] ;  /* 0x0000a400ff147b82 */ /* 0x000ea20000000a00 */
[----:B------:R-:W-:Y:S01]  /*0320*/  SHF.R.S32.HI R17, RZ, 0x1f, R5 ;  /* 0x0000001fff117819 */ /* 0x000fe20000011405 */
[----:B------:R-:W-:Y:S01]  /*0330*/  ULDC.64 UR8, c[0x0][0x298] ;  /* 0x0000a60000087ab9 */ /* 0x000fe20000000a00 */
[--C-:B------:R-:W-:Y:S02]  /*0340*/  SHF.R.S32.HI R18, RZ, 0x1f, R4.reuse ;  /* 0x0000001fff127819 */ /* 0x100fe40000011404 */
[----:B------:R-:W-:-:S04]  /*0350*/  IADD3 R16, P2, P3, R12, R5, R4 ;  /* 0x000000050c107210 */ /* 0x000fc80007b5e004 */
[----:B------:R-:W-:Y:S01]  /*0360*/  IADD3.X R17, R13, R17, R18, P2, P3 ;  /* 0x000000110d117210 */ /* 0x000fe200017e6412 */
[C---:B--2---:R-:W-:Y:S02]  /*0370*/  IMAD R18, R20.reuse, UR7, RZ ;  /* 0x0000000714127c24 */ /* 0x044fe4000f8e02ff */
[----:B------:R-:W-:-:S04]  /*0380*/  IMAD.WIDE.U32 R16, R20, UR6, R16 ;  /* 0x0000000614107c25 */ /* 0x000fc8000f8e0010 */
[----:B------:R-:W-:Y:S02]  /*0390*/  IMAD R19, R21, UR6, R18 ;  /* 0x0000000615137c24 */ /* 0x000fe4000f8e0212 */
[----:B------:R-:W-:-:S03]  /*03a0*/  IMAD R21, R49, UR8, RZ ;  /* 0x0000000831157c24 */ /* 0x000fc6000f8e02ff */
[----:B------:R-:W-:Y:S01]  /*03b0*/  IADD3 R17, R17, R19, RZ ;  /* 0x0000001311117210 */ /* 0x000fe20007ffe0ff */
[C---:B------:R-:W-:Y:S02]  /*03c0*/  IMAD R21, R6.reuse, UR9, R21 ;  /* 0x0000000906157c24 */ /* 0x040fe4000f8e0215 */
[----:B------:R-:W-:Y:S01]  /*03d0*/  IMAD.WIDE.U32 R16, R6, UR8, R16 ;  /* 0x0000000806107c25 */ /* 0x000fe2000f8e0010 */
[----:B------:R-:W-:-:S04]  /*03e0*/  ULDC.64 UR8, c[0x0][0x288] ;  /* 0x0000a20000087ab9 */ /* 0x000fc80000000a00 */
[----:B------:R-:W-:Y:S02]  /*03f0*/  IADD3 R17, R17, R21, RZ ;  /* 0x0000001511117210 */ /* 0x000fe40007ffe0ff */
[----:B------:R-:W-:-:S04]  /*0400*/  LEA R18, P2, R16, UR8, 0x2 ;  /* 0x0000000810127c11 */ /* 0x000fc8000f8410ff */
[----:B------:R-:W-:-:S05]  /*0410*/  LEA.HI.X R19, R16, UR9, R17, 0x2, P2 ;  /* 0x0000000910137c11 */ /* 0x000fca00090f1411 */
[----:B------:R2:W5:Y:S04]  /*0420*/  LDG.E R48, desc[UR4][R18.64] ;  /* 0x0000000412307981 */ /* 0x000568000c1e1900 */
.L_x_4733:
[----:B------:R-:W-:Y:S05]  /*0430*/  BSYNC B0 ;  /* 0x0000000000007941 */ /* 0x000fea0003800000 */
.L_x_4732:
[----:B------:R-:W-:Y:S01]  /*0440*/  ULDC UR8, c[0x0][0x21c] ;  /* 0x0000870000087ab9 */ /* 0x000fe20000000800 */
[----:B------:R-:W-:Y:S01]  /*0450*/  SHF.R.S32.HI R50, RZ, 0x4, R9 ;  /* 0x00000004ff327819 */ /* 0x000fe20000011409 */
[----:B0-----:R-:W-:Y:S01]  /*0460*/  IMAD R16, R14, UR7, RZ ;  /* 0x000000070e107c24 */ /* 0x001fe2000f8e02ff */
[----:B------:R-:W-:Y:S01]  /*0470*/  ISETP.GE.AND P2, PT, R8, UR8, PT ;  /* 0x0000000808007c0c */ /* 0x000fe2000bf46270 */
[----:B------:R-:W-:Y:S01]  /*0480*/  ULDC.64 UR10, c[0x0][0x238] ;  /* 0x00008e00000a7ab9 */ /* 0x000fe20000000a00 */
[----:B------:R-:W-:Y:S01]  /*0490*/  SHF.R.S32.HI R9, RZ, 0x1f, R8 ;  /* 0x0000001fff097819 */ /* 0x000fe20000011408 */
[----:B------:R-:W-:Y:S01]  /*04a0*/  IMAD R15, R15, UR6, R16 ;  /* 0x000000060f0f7c24 */ /* 0x000fe2000f8e0210 */
[----:B------:R-:W-:Y:S02]  /*04b0*/  ISETP.GE.OR P6, PT, R50, R7, P2 ;  /* 0x000000073200720c */ /* 0x000fe400017c6670 */
[----:B------:R-:W-:Y:S01]  /*04c0*/  SHF.R.S32.HI R51, RZ, 0x1f, R50 ;  /* 0x0000001fff337819 */ /* 0x000fe20000011432 */
[----:B--2---:R-:W-:Y:S01]  /*04d0*/  IMAD.WIDE.U32 R18, R14, UR6, R8 ;  /* 0x000000060e127c25 */ /* 0x004fe2000f8e0008 */
[----:B------:R-:W-:-:S02]  /*04e0*/  IADD3 R60, P3, R50, R12, RZ ;  /* 0x0000000c323c7210 */ /* 0x000fc40007f7e0ff */
[----:B------:R-:W-:Y:S01]  /*04f0*/  IADD3 R52, R50, 0x10, RZ ;  /* 0x0000001032347810 */ /* 0x000fe20007ffe0ff */
[C---:B-1----:R-:W-:Y:S01]  /*0500*/  IMAD R12, R10.reuse, UR7, RZ ;  /* 0x000000070a0c7c24 */ /* 0x042fe2000f8e02ff */
[----:B------:R-:W-:Y:S01]  /*0510*/  IADD3.X R61, R51, R13, RZ, P3, !PT ;  /* 0x0000000d333d7210 */ /* 0x000fe20001ffe4ff */
[----:B------:R-:W-:Y:S01]  /*0520*/  IMAD R13, R49, UR10, RZ ;  /* 0x0000000a310d7c24 */ /* 0x000fe2000f8e02ff */
[----:B------:R-:W-:Y:S01]  /*0530*/  IADD3 R19, R19, R15, RZ ;  /* 0x0000000f13137210 */ /* 0x000fe20007ffe0ff */
[----:B------:R-:W-:Y:S01]  /*0540*/  IMAD.WIDE.U32 R20, R10, UR6, R8 ;  /* 0x000000060a147c25 */ /* 0x000fe2000f8e0008 */
[----:B------:R-:W-:Y:S01]  /*0550*/  ISETP.GE.AND P3, PT, R8, UR8, PT ;  /* 0x0000000808007c0c */ /* 0x000fe2000bf66270 */
[----:B------:R-:W0:Y:S01]  /*0560*/  @!P6 LDC.64 R16, c[0x0][0x228] ;  /* 0x00008a00ff10eb82 */ /* 0x000e220000000a00 */
[----:B------:R-:W-:Y:S01]  /*0570*/  IADD3 R54, R50, 0x20, RZ ;  /* 0x0000002032367810 */ /* 0x000fe20007ffe0ff */
[----:B------:R-:W-:Y:S01]  /*0580*/  IMAD R11, R11, UR6, R12 ;  /* 0x000000060b0b7c24 */ /* 0x000fe2000f8e020c */
[----:B------:R-:W-:Y:S01]  /*0590*/  ISETP.LT.AND P5, PT, R52, R7, !P3 ;  /* 0x000000073400720c */ /* 0x000fe20005fa1270 */
[----:B------:R-:W-:-:S02]  /*05a0*/  IMAD R9, R6, UR11, R13 ;  /* 0x0000000b06097c24 */ /* 0x000fc4000f8e020d */
[----:B------:R-:W-:Y:S01]  /*05b0*/  IMAD.WIDE.U32 R46, R6, UR10, R18 ;  /* 0x0000000a062e7c25 */ /* 0x000fe2000f8e0012 */
[----:B------:R-:W-:Y:S01]  /*05c0*/  IADD3 R21, R21, R11, RZ ;  /* 0x0000000b15157210 */ /* 0x000fe20007ffe0ff */
[----:B------:R-:W1:Y:S01]  /*05d0*/  @!P6 LDC.64 R14, c[0x0][0x248] ;  /* 0x00009200ff0eeb82 */ /* 0x000e620000000a00 */
[----:B------:R-:W-:Y:S01]  /*05e0*/  ULDC.64 UR10, c[0x0][0x258] ;  /* 0x00009600000a7ab9 */ /* 0x000fe20000000a00 */
[----:B------:R-:W-:Y:S01]  /*05f0*/  IMAD.WIDE R60, R3, 0x50, R60 ;  /* 0x00000050033c7825 */ /* 0x000fe200078e023c */
[----:B------:R-:W-:-:S03]  /*0600*/  IADD3 R47, R47, R9, RZ ;  /* 0x000000092f2f7210 */ /* 0x000fc60007ffe0ff */
[----:B------:R-:W-:Y:S02]  /*0610*/  IMAD R19, R49, UR10, RZ ;  /* 0x0000000a31137c24 */ /* 0x000fe4000f8e02ff */
[----:B------:R-:W2:Y:S01]  /*0620*/  @!P6 LDC.64 R12, c[0x0][0x210] ;  /* 0x00008400ff0ceb82 */ /* 0x000ea20000000a00 */
[----:B------:R-:W-:-:S04]  /*0630*/  IMAD.WIDE.U32 R44, R6, UR10, R20 ;  /* 0x0000000a062c7c25 */ /* 0x000fc8000f8e0014 */
[----:B------:R-:W-:-:S03]  /*0640*/  IMAD R19, R6, UR11, R19 ;  /* 0x0000000b06137c24 */ /* 0x000fc6000f8e0213 */
[----:B------:R-:W3:Y:S01]  /*0650*/  @!P6 LDC.64 R10, c[0x0][0x240] ;  /* 0x00009000ff0aeb82 */ /* 0x000ee20000000a00 */
[----:B0-----:R-:W-:Y:S01]  /*0660*/  @!P6 IMAD R18, R61, R16, RZ ;  /* 0x000000103d12e224 */ /* 0x001fe200078e02ff */
[----:B------:R-:W-:-:S03]  /*0670*/  IADD3 R45, R45, R19, RZ ;  /* 0x000000132d2d7210 */ /* 0x000fc60007ffe0ff */
[C---:B------:R-:W-:Y:S02]  /*0680*/  @!P6 IMAD R9, R60.reuse, R17, R18 ;  /* 0x000000113c09e224 */ /* 0x040fe400078e0212 */
[----:B------:R-:W-:Y:S01]  /*0690*/  @!P6 IMAD.WIDE.U32 R16, R60, R16, R46 ;  /* 0x000000103c10e225 */ /* 0x000fe200078e002e */
[----:B------:R-:W0:Y:S03]  /*06a0*/  @P5 LDC.64 R20, c[0x0][0x228] ;  /* 0x00008a00ff145b82 */ /* 0x000e260000000a00 */
[----:B-1----:R-:W-:-:S04]  /*06b0*/  @!P6 IMAD R8, R61, R14, RZ ;  /* 0x0000000e3d08e224 */ /* 0x002fc800078e02ff */
[C---:B------:R-:W-:Y:S01]  /*06c0*/  @!P6 IMAD R19, R60.reuse, R15, R8 ;  /* 0x0000000f3c13e224 */ /* 0x040fe200078e0208 */
[----:B------:R-:W-:Y:S01]  /*06d0*/  @!P6 IADD3 R8, R17, R9, RZ ;  /* 0x000000091108e210 */ /* 0x000fe20007ffe0ff */
[----:B------:R-:W-:Y:S01]  /*06e0*/  @!P6 IMAD.WIDE.U32 R14, R60, R14, R44 ;  /* 0x0000000e3c0ee225 */ /* 0x000fe200078e002c */
[C---:B--2---:R-:W-:Y:S01]  /*06f0*/  @!P6 LEA R22, P4, R16.reuse, R12, 0x1 ;  /* 0x0000000c1016e211 */ /* 0x044fe200078808ff */
[----:B------:R-:W1:Y:S03]  /*0700*/  @P5 LDC.64 R30, c[0x0][0x210] ;  /* 0x00008400ff1e5b82 */ /* 0x000e660000000a00 */
[----:B------:R-:W-:Y:S02]  /*0710*/  @!P6 LEA.HI.X R23, R16, R13, R8, 0x1, P4 ;  /* 0x0000000d1017e211 */ /* 0x000fe400020f0c08 */
[----:B------:R-:W-:Y:S02]  /*0720*/  CS2R R12, SRZ ;  /* 0x00000000000c7805 */ /* 0x000fe4000001ff00 */
[----:B------:R-:W-:-:S02]  /*0730*/  @!P6 IADD3 R8, R15, R19, RZ ;  /* 0x000000130f08e210 */ /* 0x000fc40007ffe0ff */
[C---:B---3--:R-:W-:Y:S01]  /*0740*/  @!P6 LEA R24, P4, R14.reuse, R10, 0x1 ;  /* 0x0000000a0e18e211 */ /* 0x048fe200078808ff */
[----:B------:R-:W2:Y:S03]  /*0750*/  @P5 LDC.64 R18, c[0x0][0x248] ;  /* 0x00009200ff125b82 */ /* 0x000ea60000000a00 */
[----:B------:R-:W-:Y:S02]  /*0760*/  @!P6 LEA.HI.X R25, R14, R11, R8, 0x1, P4 ;  /* 0x0000000b0e19e211 */ /* 0x000fe400020f0c08 */
[----:B------:R-:W-:Y:S02]  /*0770*/  CS2R R8, SRZ ;  /* 0x0000000000087805 */ /* 0x000fe4000001ff00 */
[----:B------:R-:W-:Y:S02]  /*0780*/  CS2R R10, SRZ ;  /* 0x00000000000a7805 */ /* 0x000fe4000001ff00 */
[----:B------:R-:W-:-:S02]  /*0790*/  ISETP.LT.AND P4, PT, R54, R7, !P3 ;  /* 0x000000073600720c */ /* 0x000fc40005f81270 */
[----:B------:R-:W-:Y:S02]  /*07a0*/  CS2R R14, SRZ ;  /* 0x00000000000e7805 */ /* 0x000fe4000001ff00 */
[----:B------:R3:W4:Y:S04]  /*07b0*/  @!P6 LDG.E.128 R8, desc[UR4][R22.64] ;  /* 0x000000041608e981 */ /* 0x000728000c1e1d00 */
[----:B------:R0:W4:Y:S01]  /*07c0*/  @!P6 LDG.E.128 R12, desc[UR4][R24.64] ;  /* 0x00000004180ce981 */ /* 0x000122000c1e1d00 */
[----:B------:R-:W-:Y:S02]  /*07d0*/  @P5 IADD3 R27, P6, R60, 0x10, RZ ;  /* 0x000000103c1b5810 */ /* 0x000fe40007fde0ff */
[----:B------:R-:W-:Y:S02]  /*07e0*/  IADD3 R56, R50, 0x30, RZ ;  /* 0x0000003032387810 */ /* 0x000fe40007ffe0ff */
[----:B------:R-:W1:Y:S01]  /*07f0*/  @P4 LDC.64 R16, c[0x0][0x228] ;  /* 0x00008a00ff104b82 */ /* 0x000e620000000a00 */
[----:B------:R-:W-:-:S02]  /*0800*/  @P5 IADD3.X R29, RZ, R61, RZ, P6, !PT ;  /* 0x0000003dff1d5210 */ /* 0x000fc400037fe4ff */
[----:B------:R-:W-:Y:S02]  /*0810*/  @P5 IADD3 R35, P6, R60, 0x10, RZ ;  /* 0x000000103c235810 */ /* 0x000fe40007fde0ff */
[----:B---3--:R-:W-:Y:S01]  /*0820*/  @P5 MOV R22, R46 ;  /* 0x0000002e00165202 */ /* 0x008fe20000000f00 */
[----:B0-----:R-:W-:Y:S01]  /*0830*/  @P5 IMAD R26, R29, R20, RZ ;  /* 0x000000141d1a5224 */ /* 0x001fe200078e02ff */
[----:B------:R-:W-:Y:S01]  /*0840*/  @P5 MOV R23, R47 ;  /* 0x0000002f00175202 */ /* 0x000fe20000000f00 */
[----:B------:R-:W0:Y:S01]  /*0850*/  @P5 LDC.64 R28, c[0x0][0x240] ;  /* 0x00009000ff1c5b82 */ /* 0x000e220000000a00 */
[----:B------:R-:W-:Y:S01]  /*0860*/  IADD3 R58, R50, 0x40, RZ ;  /* 0x00000040323a7810 */ /* 0x000fe20007ffe0ff */
[----:B------:R-:W-:Y:S01]  /*0870*/  @P5 IMAD R33, R27, R21, R26 ;  /* 0x000000151b215224 */ /* 0x000fe200078e021a */
[----:B------:R-:W-:Y:S02]  /*0880*/  @P5 IADD3.X R21, RZ, R61, RZ, P6, !PT ;  /* 0x0000003dff155210 */ /* 0x000fe400037fe4ff */
[----:B------:R-:W-:-:S02]  /*0890*/  @P4 IADD3 R24, P6, R60, 0x20, RZ ;  /* 0x000000203c184810 */ /* 0x000fc40007fde0ff */
[----:B------:R-:W-:Y:S01]  /*08a0*/  ISETP.LT.AND P3, PT, R56, R7, !P3 ;  /* 0x000000073800720c */ /* 0x000fe20005f61270 */
[----:B------:R-:W3:Y:S01]  /*08b0*/  @P4 LDC.64 R68, c[0x0][0x210] ;  /* 0x00008400ff444b82 */ /* 0x000ee20000000a00 */
[----:B--2---:R-:W-:Y:S01]  /*08c0*/  @P5 IMAD R26, R21, R18, RZ ;  /* 0x00000012151a5224 */ /* 0x004fe200078e02ff */
[----:B------:R-:W-:Y:S01]  /*08d0*/  @P4 IADD3.X R25, RZ, R61, RZ, P6, !PT ;  /* 0x0000003dff194210 */ /* 0x000fe200037fe4ff */
[----:B------:R-:W-:Y:S01]  /*08e0*/  @P5 IMAD.WIDE.U32 R20, R27, R20, R22 ;  /* 0x000000141b145225 */ /* 0x000fe200078e0016 */
[----:B------:R-:W-:Y:S02]  /*08f0*/  @P5 MOV R22, R44 ;  /* 0x0000002c00165202 */ /* 0x000fe40000000f00 */
[----:B------:R-:W-:Y:S01]  /*0900*/  @P5 MOV R23, R45 ;  /* 0x0000002d00175202 */ /* 0x000fe20000000f00 */
[----:B------:R-:W-:Y:S01]  /*0910*/  @P5 IMAD R27, R35, R19, R26 ;  /* 0x00000013231b5224 */ /* 0x000fe200078e021a */
[----:B------:R-:W-:Y:S01]  /*0920*/  @P5 IADD3 R21, R21, R33, RZ ;  /* 0x0000002115155210 */ /* 0x000fe20007ffe0ff */
[----:B-1----:R-:W-:Y:S01]  /*0930*/  @P4 IMAD R25, R25, R16, RZ ;  /* 0x0000001019194224 */ /* 0x002fe200078e02ff */
[----:B------:R-:W-:Y:S01]  /*0940*/  @P5 LEA R30, P6, R20, R30, 0x1 ;  /* 0x0000001e141e5211 */ /* 0x000fe200078c08ff */
[----:B------:R-:W-:Y:S01]  /*0950*/  @P5 IMAD.WIDE.U32 R18, R35, R18, R22 ;  /* 0x0000001223125225 */ /* 0x000fe200078e0016 */
[----:B------:R-:W-:Y:S01]  /*0960*/  ISETP.GE.OR P2, PT, R58, R7, P2 ;  /* 0x000000073a00720c */ /* 0x000fe20001746670 */
[----:B------:R-:W1:Y:S01]  /*0970*/  @P3 LDC.64 R62, c[0x0][0x228] ;  /* 0x00008a00ff3e3b82 */ /* 0x000e620000000a00 */
[----:B------:R-:W-:Y:S01]  /*0980*/  @P5 LEA.HI.X R31, R20, R31, R21, 0x1, P6 ;  /* 0x0000001f141f5211 */ /* 0x000fe200030f0c15 */
[----:B------:R-:W-:Y:S01]  /*0990*/  @P4 IMAD R25, R24, R17, R25 ;  /* 0x0000001118194224 */ /* 0x000fe200078e0219 */
[----:B------:R-:W-:-:S02]  /*09a0*/  @P4 MOV R20, R46 ;  /* 0x0000002e00144202 */ /* 0x000fc40000000f00 */
[----:B------:R-:W-:Y:S02]  /*09b0*/  @P4 MOV R21, R47 ;  /* 0x0000002f00154202 */ /* 0x000fe40000000f00 */
[----:B------:R-:W-:Y:S01]  /*09c0*/  @P5 IADD3 R19, R19, R27, RZ ;  /* 0x0000001b13135210 */ /* 0x000fe20007ffe0ff */
[----:B------:R-:W2:Y:S01]  /*09d0*/  @P3 LDC.64 R38, c[0x0][0x240] ;  /* 0x00009000ff263b82 */ /* 0x000ea20000000a00 */
[----:B0-----:R-:W-:Y:S01]  /*09e0*/  @P5 LEA R28, P6, R18, R28, 0x1 ;  /* 0x0000001c121c5211 */ /* 0x001fe200078c08ff */
[----:B------:R-:W-:-:S03]  /*09f0*/  @P4 IMAD.WIDE.U32 R16, R24, R16, R20 ;  /* 0x0000001018104225 */ /* 0x000fc600078e0014 */
[----:B------:R-:W-:Y:S02]  /*0a00*/  @P5 LEA.HI.X R29, R18, R29, R19, 0x1, P6 ;  /* 0x0000001d121d5211 */ /* 0x000fe400030f0c13 */
[----:B------:R-:W-:Y:S01]  /*0a10*/  @P4 IADD3 R17, R17, R25, RZ ;  /* 0x0000001911114210 */ /* 0x000fe20007ffe0ff */
[----:B------:R-:W0:Y:S01]  /*0a20*/  @P4 LDC.64 R26, c[0x0][0x248] ;  /* 0x00009200ff1a4b82 */ /* 0x000e220000000a00 */
[----:B---3--:R-:W-:-:S04]  /*0a30*/  @P4 LEA R68, P6, R16, R68, 0x1 ;  /* 0x0000004410444211 */ /* 0x008fc800078c08ff */
[----:B------:R-:W-:Y:S02]  /*0a40*/  @P4 LEA.HI.X R69, R16, R69, R17, 0x1, P6 ;  /* 0x0000004510454211 */ /* 0x000fe400030f0c11 */
[C---:B------:R-:W-:Y:S01]  /*0a50*/  @P4 IADD3 R37, P6, R60.reuse, 0x20, RZ ;  /* 0x000000203c254810 */ /* 0x040fe20007fde0ff */
[----:B------:R-:W3:Y:S01]  /*0a60*/  @!P2 LDC.64 R64, c[0x0][0x228] ;  /* 0x00008a00ff40ab82 */ /* 0x000ee20000000a00 */
[----:B------:R-:W-:Y:S02]  /*0a70*/  @P3 MOV R16, R46 ;  /* 0x0000002e00103202 */ /* 0x000fe40000000f00 */
[----:B------:R-:W-:Y:S02]  /*0a80*/  @P4 IADD3.X R17, RZ, R61, RZ, P6, !PT ;  /* 0x0000003dff114210 */ /* 0x000fe400037fe4ff */
[----:B------:R-:W-:-:S03]  /*0a90*/  @P3 IADD3 R33, P6, R60, 0x30, RZ ;  /* 0x000000303c213810 */ /* 0x000fc60007fde0ff */
[----:B------:R-:W2:Y:S01]  /*0aa0*/  @P4 LDC.64 R24, c[0x0][0x240] ;  /* 0x00009000ff184b82 */ /* 0x000ea20000000a00 */
[----:B------:R-:W-:Y:S02]  /*0ab0*/  @P3 IADD3.X R35, RZ, R61, RZ, P6, !PT ;  /* 0x0000003dff233210 */ /* 0x000fe400037fe4ff */
[----:B------:R-:W-:-:S03]  /*0ac0*/  @!P2 IADD3 R23, P6, R60, 0x40, RZ ;  /* 0x000000403c17a810 */ /* 0x000fc60007fde0ff */
[----:B-1----:R-:W-:Y:S01]  /*0ad0*/  @P3 IMAD R20, R35, R62, RZ ;  /* 0x0000003e23143224 */ /* 0x002fe200078e02ff */
[----:B------:R-:W-:Y:S01]  /*0ae0*/  @!P2 IADD3.X R19, RZ, R61, RZ, P6, !PT ;  /* 0x0000003dff13a210 */ /* 0x000fe200037fe4ff */
[----:B0-----:R-:W-:Y:S01]  /*0af0*/  @P4 IMAD R18, R17, R26, RZ ;  /* 0x0000001a11124224 */ /* 0x001fe200078e02ff */
[----:B------:R-:W-:Y:S01]  /*0b00*/  @P3 MOV R17, R47 ;  /* 0x0000002f00113202 */ /* 0x000fe20000000f00 */
[----:B------:R-:W-:Y:S01]  /*0b10*/  @P3 IMAD R57, R33, R63, R20 ;  /* 0x0000003f21393224 */ /* 0x000fe200078e0214 */
[----:B------:R-:W0:Y:S01]  /*0b20*/  @!P2 LDC.64 R34, c[0x0][0x210] ;  /* 0x00008400ff22ab82 */ /* 0x000e220000000a00 */
[----:B------:R-:W-:Y:S01]  /*0b30*/  @P4 IMAD R21, R37, R27, R18 ;  /* 0x0000001b25154224 */ /* 0x000fe200078e0212 */
[----:B------:R-:W-:Y:S01]  /*0b40*/  @P4 MOV R18, R44 ;  /* 0x0000002c00124202 */ /* 0x000fe20000000f00 */
[----:B------:R-:W-:Y:S01]  /*0b50*/  @P3 IMAD.WIDE.U32 R62, R33, R62, R16 ;  /* 0x0000003e213e3225 */ /* 0x000fe200078e0010 */
[----:B------:R-:W-:-:S03]  /*0b60*/  CS2R R16, SRZ ;  /* 0x0000000000107805 */ /* 0x000fc6000001ff00 */
[-C--:B---3--:R-:W-:Y:S01]  /*0b70*/  @!P2 IMAD R22, R19, R64.reuse, RZ ;  /* 0x000000401316a224 */ /* 0x088fe200078e02ff */
[----:B------:R-:W-:Y:S01]  /*0b80*/  @P4 MOV R19, R45 ;  /* 0x0000002d00134202 */ /* 0x000fe20000000f00 */
[----:B------:R-:W1:Y:S01]  /*0b90*/  @P3 LDC.64 R32, c[0x0][0x248] ;  /* 0x00009200ff203b82 */ /* 0x000e620000000a00 */
[----:B------:R-:W-:-:S04]  /*0ba0*/  @!P2 IMAD.WIDE.U32 R46, R23, R64, R46 ;  /* 0x00000040172ea225 */ /* 0x000fc800078e002e */
[----:B------:R-:W-:Y:S01]  /*0bb0*/  @P4 IMAD.WIDE.U32 R26, R37, R26, R18 ;  /* 0x0000001a251a4225 */ /* 0x000fe200078e0012 */
[----:B------:R-:W-:Y:S02]  /*0bc0*/  CS2R R18, SRZ ;  /* 0x0000000000127805 */ /* 0x000fe4000001ff00 */
[----:B------:R-:W3:Y:S01]  /*0bd0*/  @!P2 LDC.64 R42, c[0x0][0x248] ;  /* 0x00009200ff2aab82 */ /* 0x000ee20000000a00 */
[----:B------:R-:W-:Y:S01]  /*0be0*/  @!P2 IMAD R65, R23, R65, R22 ;  /* 0x000000411741a224 */ /* 0x000fe200078e0216 */
[----:B------:R-:W-:Y:S02]  /*0bf0*/  @P4 IADD3 R27, R27, R21, RZ ;  /* 0x000000151b1b4210 */ /* 0x000fe40007ffe0ff */
[----:B------:R-:W-:Y:S02]  /*0c00*/  CS2R R20, SRZ ;  /* 0x0000000000147805 */ /* 0x000fe4000001ff00 */
[----:B------:R-:W-:Y:S01]  /*0c10*/  CS2R R22, SRZ ;  /* 0x0000000000167805 */ /* 0x000fe2000001ff00 */
[----:B------:R-:W4:Y:S01]  /*0c20*/  @P5 LDG.E.128 R16, desc[UR4][R30.64] ;  /* 0x000000041e105981 */ /* 0x000f22000c1e1d00 */
[----:B--2---:R-:W-:Y:S01]  /*0c30*/  @P4 LEA R66, P6, R26, R24, 0x1 ;  /* 0x000000181a424211 */ /* 0x004fe200078c08ff */
[----:B------:R-:W2:Y:S03]  /*0c40*/  @P3 LDC.64 R36, c[0x0][0x210] ;  /* 0x00008400ff243b82 */ /* 0x000ea60000000a00 */
[----:B------:R1:W4:Y:S01]  /*0c50*/  @P5 LDG.E.128 R20, desc[UR4][R28.64] ;  /* 0x000000041c145981 */ /* 0x000322000c1e1d00 */
[----:B------:R-:W-:-:S02]  /*0c60*/  @P3 IADD3 R59, P5, R60, 0x30, RZ ;  /* 0x000000303c3b3810 */ /* 0x000fc40007fbe0ff */
[----:B------:R-:W-:Y:S02]  /*0c70*/  @P4 LEA.HI.X R67, R26, R25, R27, 0x1, P6 ;  /* 0x000000191a434211 */ /* 0x000fe400030f0c1b */
[----:B------:R-:W-:-:S05]  /*0c80*/  @P3 IADD3.X R41, RZ, R61, RZ, P5, !PT ;  /* 0x0000003dff293210 */ /* 0x000fca0002ffe4ff */
[----:B-1----:R-:W-:Y:S01]  /*0c90*/  @P3 IMAD R40, R41, R32, RZ ;  /* 0x0000002029283224 */ /* 0x002fe200078e02ff */
[----:B------:R-:W-:-:S03]  /*0ca0*/  CS2R R28, SRZ ;  /* 0x00000000001c7805 */ /* 0x000fc6000001ff00 */
[----:B------:R-:W-:Y:S02]  /*0cb0*/  @P3 IMAD R33, R59, R33, R40 ;  /* 0x000000213b213224 */ /* 0x000fe400078e0228 */
[----:B------:R-:W1:Y:S01]  /*0cc0*/  @!P2 LDC.64 R40, c[0x0][0x240] ;  /* 0x00009000ff28ab82 */ /* 0x000e620000000a00 */
[----:B------:R-:W-:Y:S02]  /*0cd0*/  CS2R R30, SRZ ;  /* 0x00000000001e7805 */ /* 0x000fe4000001ff00 */
[----:B------:R-:W-:Y:S02]  /*0ce0*/  CS2R R24, SRZ ;  /* 0x0000000000187805 */ /* 0x000fe4000001ff00 */
[----:B------:R-:W-:Y:S02]  /*0cf0*/  CS2R R26, SRZ ;  /* 0x00000000001a7805 */ /* 0x000fe4000001ff00 */
[----:B------:R-:W-:Y:S01]  /*0d00*/  @!P2 IADD3 R64, P5, R60, 0x40, RZ ;  /* 0x000000403c40a810 */ /* 0x000fe20007fbe0ff */
[----:B------:R0:W4:Y:S04]  /*0d10*/  @P4 LDG.E.128 R28, desc[UR4][R66.64] ;  /* 0x00000004421c4981 */ /* 0x000128000c1e1d00 */
[----:B------:R2:W4:Y:S01]  /*0d20*/  @P4 LDG.E.128 R24, desc[UR4][R68.64] ;  /* 0x0000000444184981 */ /* 0x000522000c1e1d00 */
[----:B------:R-:W-:Y:S01]  /*0d30*/  @!P2 IADD3 R47, R47, R65, RZ ;  /* 0x000000412f2fa210 */ /* 0x000fe20007ffe0ff */
[----:B0-----:R-:W-:Y:S01]  /*0d40*/  @P3 IMAD.WIDE.U32 R66, R59, R32, R44 ;  /* 0x000000203b423225 */ /* 0x001fe200078e002c */
[----:B------:R-:W-:-:S02]  /*0d50*/  @!P2 IADD3.X R59, RZ, R61, RZ, P5, !PT ;  /* 0x0000003dff3ba210 */ /* 0x000fc40002ffe4ff */
[----:B------:R-:W-:-:S03]  /*0d60*/  @!P2 LEA R60, P4, R46, R34, 0x1 ;  /* 0x000000222e3ca211 */ /* 0x000fc600078808ff */
[----:B---3--:R-:W-:Y:S01]  /*0d70*/  @!P2 IMAD R59, R59, R42, RZ ;  /* 0x0000002a3b3ba224 */ /* 0x008fe200078e02ff */
[----:B------:R-:W-:Y:S02]  /*0d80*/  @P3 IADD3 R33, R67, R33, RZ ;  /* 0x0000002143213210 */ /* 0x000fe40007ffe0ff */
[----:B--2---:R-:W-:Y:S01]  /*0d90*/  @P3 LEA R68, P5, R66, R38, 0x1 ;  /* 0x0000002642443211 */ /* 0x004fe200078a08ff */
[----:B------:R-:W-:Y:S01]  /*0da0*/  @!P2 IMAD R43, R64, R43, R59 ;  /* 0x0000002b402ba224 */ /* 0x000fe200078e023b */
[----:B------:R-:W-:Y:S01]  /*0db0*/  @!P2 LEA.HI.X R61, R46, R35, R47, 0x1, P4 ;  /* 0x000000232e3da211 */ /* 0x000fe200020f0c2f */
[----:B------:R-:W-:Y:S01]  /*0dc0*/  @!P2 IMAD.WIDE.U32 R44, R64, R42, R44 ;  /* 0x0000002a402ca225 */ /* 0x000fe200078e002c */
[----:B------:R-:W-:Y:S02]  /*0dd0*/  @P3 IADD3 R57, R63, R57, RZ ;  /* 0x000000393f393210 */ /* 0x000fe40007ffe0ff */
[----:B------:R-:W-:Y:S02]  /*0de0*/  @P3 LEA R46, P4, R62, R36, 0x1 ;  /* 0x000000243e2e3211 */ /* 0x000fe400078808ff */
[----:B------:R-:W-:-:S02]  /*0df0*/  CS2R R34, SRZ ;  /* 0x0000000000227805 */ /* 0x000fc4000001ff00 */
[----:B------:R-:W-:Y:S02]  /*0e00*/  @P3 LEA.HI.X R69, R66, R39, R33, 0x1, P5 ;  /* 0x0000002742453211 */ /* 0x000fe400028f0c21 */
[----:B------:R-:W-:Y:S02]  /*0e10*/  CS2R R32, SRZ ;  /* 0x0000000000207805 */ /* 0x000fe4000001ff00 */
[----:B------:R-:W-:Y:S02]  /*0e20*/  @P3 LEA.HI.X R47, R62, R37, R57, 0x1, P4 ;  /* 0x000000253e2f3211 */ /* 0x000fe400020f0c39 */
[----:B------:R-:W-:Y:S02]  /*0e30*/  @!P2 IADD3 R42, R45, R43, RZ ;  /* 0x0000002b2d2aa210 */ /* 0x000fe40007ffe0ff */
[----:B-1----:R-:W-:Y:S02]  /*0e40*/  @!P2 LEA R62, P4, R44, R40, 0x1 ;  /* 0x000000282c3ea211 */ /* 0x002fe400078808ff */
[----:B------:R-:W-:-:S02]  /*0e50*/  CS2R R36, SRZ ;  /* 0x0000000000247805 */ /* 0x000fc4000001ff00 */
[----:B------:R-:W-:Y:S01]  /*0e60*/  CS2R R38, SRZ ;  /* 0x0000000000267805 */ /* 0x000fe2000001ff00 */
[----:B------:R0:W2:Y:S01]  /*0e70*/  @P3 LDG.E.128 R32, desc[UR4][R46.64] ;  /* 0x000000042e203981 */ /* 0x0000a2000c1e1d00 */
[----:B------:R-:W-:Y:S02]  /*0e80*/  @!P2 LEA.HI.X R63, R44, R41, R42, 0x1, P4 ;  /* 0x000000292c3fa211 */ /* 0x000fe400020f0c2a */
[----:B------:R-:W-:Y:S02]  /*0e90*/  CS2R R40, SRZ ;  /* 0x0000000000287805 */ /* 0x000fe4000001ff00 */
[----:B------:R-:W-:Y:S02]  /*0ea0*/  CS2R R42, SRZ ;  /* 0x00000000002a7805 */ /* 0x000fe4000001ff00 */
[----:B------:R-:W-:Y:S01]  /*0eb0*/  CS2R R44, SRZ ;  /* 0x00000000002c7805 */ /* 0x000fe2000001ff00 */
[----:B------:R-:W3:Y:S04]  /*0ec0*/  @P3 LDG.E.128 R36, desc[UR4][R68.64] ;  /* 0x0000000444243981 */ /* 0x000ee8000c1e1d00 */
[----:B------:R1:W3:Y:S01]  /*0ed0*/  @!P2 LDG.E.128 R40, desc[UR4][R60.64] ;  /* 0x000000043c28a981 */ /* 0x0002e2000c1e1d00 */
[----:B0-----:R-:W-:-:S06]  /*0ee0*/  CS2R R46, SRZ ;  /* 0x00000000002e7805 */ /* 0x001fcc000001ff00 */
[----:B------:R0:W3:Y:S01]  /*0ef0*/  @!P2 LDG.E.128 R44, desc[UR4][R62.64] ;  /* 0x000000043e2ca981 */ /* 0x0000e2000c1e1d00 */
[----:B----4-:R-:W-:Y:S02]  /*0f00*/  HADD2.F32 R57, -RZ, R8.H1_H1 ;  /* 0x30000008ff397230 */ /* 0x010fe40000004100 */
[----:B------:R-:W-:Y:S02]  /*0f10*/  HADD2.F32 R64, -RZ, R12.H1_H1 ;  /* 0x3000000cff407230 */ /* 0x000fe40000004100 */
[----:B------:R-:W-:Y:S02]  /*0f20*/  HADD2.F32 R8, -RZ, R8.H0_H0 ;  /* 0x20000008ff087230 */ /* 0x000fe40000004100 */
[----:B------:R-:W-:Y:S02]  /*0f30*/  HADD2.F32 R59, -RZ, R12.H0_H0 ;  /* 0x2000000cff3b7230 */ /* 0x000fe40000004100 */
[----:B------:R-:W-:Y:S01]  /*0f40*/  FMUL.FTZ R65, R57, R64 ;  /* 0x0000004039417220 */ /* 0x000fe20000410000 */
[----:B------:R-:W-:-:S02]  /*0f50*/  HADD2.F32 R12, -RZ, R9.H0_H0 ;  /* 0x20000009ff0c7230 */ /* 0x000fc40000004100 */
[----:B------:R-:W-:Y:S02]  /*0f60*/  HADD2.F32 R57, -RZ, R13.H0_H0 ;  /* 0x2000000dff397230 */ /* 0x000fe40000004100 */
[----:B------:R-:W-:Y:S01]  /*0f70*/  FFMA.FTZ R59, R8, R59, R65 ;  /* 0x0000003b083b7223 */ /* 0x000fe20000010041 */
[----:B------:R-:W-:Y:S02]  /*0f80*/  HADD2.F32 R9, -RZ, R9.H1_H1 ;  /* 0x30000009ff097230 */ /* 0x000fe40000004100 */
[----:B-1----:R-:W-:Y:S02]  /*0f90*/  HADD2.F32 R60, -RZ, R13.H1_H1 ;  /* 0x3000000dff3c7230 */ /* 0x002fe40000004100 */
[----:B------:R-:W-:Y:S01]  /*0fa0*/  FFMA.FTZ R12, R12, R57, R59 ;  /* 0x000000390c0c7223 */ /* 0x000fe2000001003b */
[----:B------:R-:W-:Y:S02]  /*0fb0*/  HADD2.F32 R8, -RZ, R10.H0_H0 ;  /* 0x2000000aff087230 */ /* 0x000fe40000004100 */
[----:B------:R-:W-:-:S02]  /*0fc0*/  HADD2.F32 R13, -RZ, R14.H0_H0 ;  /* 0x2000000eff0d7230 */ /* 0x000fc40000004100 */
[----:B------:R-:W-:Y:S01]  /*0fd0*/  FFMA.FTZ R57, R9, R60, R12 ;  /* 0x0000003c09397223 */ /* 0x000fe2000001000c */
[----:B------:R-:W-:Y:S02]  /*0fe0*/  HADD2.F32 R10, -RZ, R10.H1_H1 ;  /* 0x3000000aff0a7230 */ /* 0x000fe40000004100 */
[----:B------:R-:W-:Y:S02]  /*0ff0*/  HADD2.F32 R9, -RZ, R14.H1_H1 ;  /* 0x3000000eff097230 */ /* 0x000fe40000004100 */
[----:B------:R-:W-:Y:S01]  /*1000*/  FFMA.FTZ R57, R8, R13, R57 ;  /* 0x0000000d08397223 */ /* 0x000fe20000010039 */
[----:B------:R-:W-:Y:S02]  /*1010*/  HADD2.F32 R8, -RZ, R11.H0_H0 ;  /* 0x2000000bff087230 */ /* 0x000fe40000004100 */
[--C-:B------:R-:W-:Y:S02]  /*1020*/  HADD2.F32 R13, -RZ, R15.reuse.H0_H0 ;  /* 0x2000000fff0d7230 */ /* 0x100fe40000004100 */
[----:B------:R-:W-:Y:S01]  /*1030*/  FFMA.FTZ R9, R10, R9, R57 ;  /* 0x000000090a097223 */ /* 0x000fe20000010039 */
[----:B------:R-:W-:-:S03]  /*1040*/  HADD2.F32 R10, -RZ, R15.H1_H1 ;  /* 0x3000000fff0a7230 */ /* 0x000fc60000004100 */
[----:B------:R-:W-:Y:S01]  /*1050*/  FFMA.FTZ R8, R8, R13, R9 ;  /* 0x0000000d08087223 */ /* 0x000fe20000010009 */
[----:B------:R-:W-:-:S05]  /*1060*/  HADD2.F32 R11, -RZ, R11.H1_H1 ;  /* 0x3000000bff0b7230 */ /* 0x000fca0000004100 */
[----:B------:R-:W-:Y:S01]  /*1070*/  FFMA.FTZ R8, R11, R10, R8 ;  /* 0x0000000a0b087223 */ /* 0x000fe20000010008 */
[--C-:B------:R-:W-:Y:S02]  /*1080*/  HADD2.F32 R59, -RZ, R16.reuse.H1_H1 ;  /* 0x30000010ff3b7230 */ /* 0x100fe40000004100 */
[----:B------:R-:W-:Y:S02]  /*1090*/  HADD2.F32 R13, -RZ, R16.H0_H0 ;  /* 0x20000010ff0d7230 */ /* 0x000fe40000004100 */
[--C-:B0-----:R-:W-:Y:S02]  /*10a0*/  HADD2.F32 R62, -RZ, R20.reuse.H1_H1 ;  /* 0x30000014ff3e7230 */ /* 0x101fe40000004100 */
[----:B------:R-:W-:Y:S02]  /*10b0*/  HADD2.F32 R60, -RZ, R20.H0_H0 ;  /* 0x20000014ff3c7230 */ /* 0x000fe40000004100 */
[--C-:B------:R-:W-:Y:S02]  /*10c0*/  HADD2.F32 R57, -RZ, R21.reuse.H0_H0 ;  /* 0x20000015ff397230 */ /* 0x100fe40000004100 */
[----:B------:R-:W-:-:S02]  /*10d0*/  HADD2.F32 R20, -RZ, R21.H1_H1 ;  /* 0x30000015ff147230 */ /* 0x000fc40000004100 */
[--C-:B------:R-:W-:Y:S02]  /*10e0*/  HADD2.F32 R16, -RZ, R22.reuse.H0_H0 ;  /* 0x20000016ff107230 */ /* 0x100fe40000004100 */
[----:B------:R-:W-:Y:S02]  /*10f0*/  HADD2.F32 R15, -RZ, R22.H1_H1 ;  /* 0x30000016ff0f7230 */ /* 0x000fe40000004100 */
[----:B------:R-:W-:Y:S01]  /*1100*/  FMUL.FTZ R62, R59, R62 ;  /* 0x0000003e3b3e7220 */ /* 0x000fe20000410000 */
[--C-:B------:R-:W-:Y:S02]  /*1110*/  HADD2.F32 R12, -RZ, R17.reuse.H0_H0 ;  /* 0x20000011ff0c7230 */ /* 0x100fe40000004100 */
[----:B------:R-:W-:Y:S02]  /*1120*/  HADD2.F32 R17, -RZ, R17.H1_H1 ;  /* 0x30000011ff117230 */ /* 0x000fe40000004100 */
[----:B------:R-:W-:Y:S02]  /*1130*/  HADD2.F32 R22, -RZ, R28.H1_H1 ;  /* 0x3000001cff167230 */ /* 0x000fe40000004100 */
[----:B------:R-:W-:-:S05]  /*1140*/  HADD2.F32 R21, -RZ, R24.H1_H1 ;  /* 0x30000018ff157230 */ /* 0x000fca0000004100 */
[----:B------:R-:W-:Y:S01]  /*1150*/  FMUL.FTZ R59, R21, R22 ;  /* 0x00000016153b7220 */ /* 0x000fe20000410000 */
[----:B------:R-:W-:Y:S01]  /*1160*/  FFMA.FTZ R21, R13, R60, R62 ;  /* 0x0000003c0d157223 */ /* 0x000fe2000001003e */
[--C-:B------:R-:W-:Y:S02]  /*1170*/  HADD2.F32 R14, -RZ, R23.reuse.H0_H0 ;  /* 0x20000017ff0e7230 */ /* 0x100fe40000004100 */
[----:B------:R-:W-:Y:S02]  /*1180*/  HADD2.F32 R10, -RZ, R23.H1_H1 ;  /* 0x30000017ff0a7230 */ /* 0x000fe40000004100 */
[----:B------:R-:W-:Y:S01]  /*1190*/  FFMA.FTZ R12, R12, R57, R21 ;  /* 0x000000390c0c7223 */ /* 0x000fe20000010015 */
[----:B------:R-:W-:Y:S02]  /*11a0*/  HADD2.F32 R24, -RZ, R24.H0_H0 ;  /* 0x20000018ff187230 */ /* 0x000fe40000004100 */
[----:B------:R-:W-:Y:S02]  /*11b0*/  HADD2.F32 R23, -RZ, R28.H0_H0 ;  /* 0x2000001cff177230 */ /* 0x000fe40000004100 */
[----:B------:R-:W-:Y:S01]  /*11c0*/  FFMA.FTZ R20, R17, R20, R12 ;  /* 0x0000001411147223 */ /* 0x000fe2000001000c */
[----:B------:R-:W-:-:S02]  /*11d0*/  HADD2.F32 R11, -RZ, R18.H0_H0 ;  /* 0x20000012ff0b7230 */ /* 0x000fc40000004100 */
[----:B------:R-:W-:Y:S02]  /*11e0*/  HADD2.F32 R13, -RZ, R25.H0_H0 ;  /* 0x20000019ff0d7230 */ /* 0x000fe40000004100 */
[----:B------:R-:W-:Y:S01]  /*11f0*/  FFMA.FTZ R28, R24, R23, R59 ;  /* 0x00000017181c7223 */ /* 0x000fe2000001003b */
[----:B------:R-:W-:Y:S02]  /*1200*/  HADD2.F32 R22, -RZ, R29.H0_H0 ;  /* 0x2000001dff167230 */ /* 0x000fe40000004100 */
[----:B------:R-:W-:Y:S01]  /*1210*/  FFMA.FTZ R17, R11, R16, R20 ;  /* 0x000000100b117223 */ /* 0x000fe20000010014 */
[----:B------:R-:W-:Y:S02]  /*1220*/  HADD2.F32 R18, -RZ, R18.H1_H1 ;  /* 0x30000012ff127230 */ /* 0x000fe40000004100 */
[----:B------:R-:W-:Y:S02]  /*1230*/  HADD2.F32 R25, -RZ, R25.H1_H1 ;  /* 0x30000019ff197230 */ /* 0x000fe40000004100 */
[----:B------:R-:W-:Y:S01]  /*1240*/  FFMA.FTZ R22, R13, R22, R28 ;  /* 0x000000160d167223 */ /* 0x000fe2000001001c */
[----:B------:R-:W-:-:S02]  /*1250*/  HADD2.F32 R24, -RZ, R29.H1_H1 ;  /* 0x3000001dff187230 */ /* 0x000fc40000004100 */
[----:B------:R-:W-:Y:S01]  /*1260*/  FFMA.FTZ R18, R18, R15, R17 ;  /* 0x0000000f12127223 */ /* 0x000fe20000010011 */
[----:B------:R-:W-:Y:S02]  /*1270*/  HADD2.F32 R12, -RZ, R26.H0_H0 ;  /* 0x2000001aff0c7230 */ /* 0x000fe40000004100 */
[----:B------:R-:W-:Y:S02]  /*1280*/  HADD2.F32 R13, -RZ, R30.H0_H0 ;  /* 0x2000001eff0d7230 */ /* 0x000fe40000004100 */
[----:B------:R-:W-:Y:S01]  /*1290*/  FFMA.FTZ R25, R25, R24, R22 ;  /* 0x0000001819197223 */ /* 0x000fe20000010016 */
[--C-:B--2---:R-:W-:Y:S02]  /*12a0*/  HADD2.F32 R15, -RZ, R32.reuse.H0_H0 ;  /* 0x20000020ff0f7230 */ /* 0x104fe40000004100 */
[----:B------:R-:W-:Y:S02]  /*12b0*/  HADD2.F32 R32, -RZ, R32.H1_H1 ;  /* 0x30000020ff207230 */ /* 0x000fe40000004100 */
[----:B---3--:R-:W-:-:S02]  /*12c0*/  HADD2.F32 R23, -RZ, R36.H1_H1 ;  /* 0x30000024ff177230 */ /* 0x008fc40000004100 */
[----:B------:R-:W-:Y:S01]  /*12d0*/  FFMA.FTZ R25, R12, R13, R25 ;  /* 0x0000000d0c197223 */ /* 0x000fe20000010019 */
[----:B------:R-:W-:Y:S02]  /*12e0*/  HADD2.F32 R26, -RZ, R26.H1_H1 ;  /* 0x3000001aff1a7230 */ /* 0x000fe40000004100 */
[----:B------:R-:W-:Y:S02]  /*12f0*/  HADD2.F32 R11, -RZ, R30.H1_H1 ;  /* 0x3000001eff0b7230 */ /* 0x000fe40000004100 */
[----:B------:R-:W-:Y:S02]  /*1300*/  HADD2.F32 R17, -RZ, R40.H1_H1 ;  /* 0x30000028ff117230 */ /* 0x000fe40000004100 */
[----:B------:R-:W-:Y:S01]  /*1310*/  FMUL.FTZ R32, R32, R23 ;  /* 0x0000001720207220 */ /* 0x000fe20000410000 */
[----:B------:R-:W-:Y:S02]  /*1320*/  HADD2.F32 R22, -RZ, R36.H0_H0 ;  /* 0x20000024ff167230 */ /* 0x000fe40000004100 */
[----:B------:R-:W-:-:S02]  /*1330*/  HADD2.F32 R24, -RZ, R44.H1_H1 ;  /* 0x3000002cff187230 */ /* 0x000fc40000004100 */
[----:B------:R-:W-:Y:S01]  /*1340*/  FFMA.FTZ R11, R26, R11, R25 ;  /* 0x0000000b1a0b7223 */ /* 0x000fe20000010019 */
[----:B------:R-:W-:Y:S02]  /*1350*/  HADD2.F32 R40, -RZ, R40.H0_H0 ;  /* 0x20000028ff287230 */ /* 0x000fe40000004100 */
[----:B------:R-:W-:Y:S02]  /*1360*/  HADD2.F32 R23, -RZ, R44.H0_H0 ;  /* 0x2000002cff177230 */ /* 0x000fe40000004100 */
[----:B------:R-:W-:Y:S01]  /*1370*/  FMUL.FTZ R17, R17, R24 ;  /* 0x0000001811117220 */ /* 0x000fe20000410000 */
[----:B------:R-:W-:Y:S02]  /*1380*/  HADD2.F32 R21, -RZ, R33.H0_H0 ;  /* 0x20000021ff157230 */ /* 0x000fe40000004100 */
[----:B------:R-:W-:Y:S01]  /*1390*/  FFMA.FTZ R32, R15, R22, R32 ;  /* 0x000000160f207223 */ /* 0x000fe20000010020 */
[----:B------:R-:W-:Y:S02]  /*13a0*/  HADD2.F32 R26, -RZ, R37.H0_H0 ;  /* 0x20000025ff1a7230 */ /* 0x000fe40000004100 */
[----:B------:R-:W-:Y:S01]  /*13b0*/  FFMA.FTZ R40, R40, R23, R17 ;  /* 0x0000001728287223 */ /* 0x000fe20000010011 */
[----:B------:R-:W-:-:S02]  /*13c0*/  HADD2.F32 R16, -RZ, R27.H0_H0 ;  /* 0x2000001bff107230 */ /* 0x000fc40000004100 */
[----:B------:R-:W-:Y:S02]  /*13d0*/  HADD2.F32 R13, -RZ, R31.H0_H0 ;  /* 0x2000001fff0d7230 */ /* 0x000fe40000004100 */
[----:B------:R-:W-:Y:S02]  /*13e0*/  HADD2.F32 R15, -RZ, R41.H0_H0 ;  /* 0x20000029ff0f7230 */ /* 0x000fe40000004100 */
[----:B------:R-:W-:Y:S02]  /*13f0*/  HADD2.F32 R22, -RZ, R45.H0_H0 ;  /* 0x2000002dff167230 */ /* 0x000fe40000004100 */
[----:B------:R-:W-:Y:S01]  /*1400*/  FFMA.FTZ R26, R21, R26, R32 ;  /* 0x0000001a151a7223 */ /* 0x000fe20000010020 */
[----:B------:R-:W-:Y:S02]  /*1410*/  HADD2.F32 R33, -RZ, R33.H1_H1 ;  /* 0x30000021ff217230 */ /* 0x000fe40000004100 */
[----:B------:R-:W-:Y:S02]  /*1420*/  HADD2.F32 R28, -RZ, R37.H1_H1 ;  /* 0x30000025ff1c7230 */ /* 0x000fe40000004100 */
[----:B------:R-:W-:Y:S01]  /*1430*/  FFMA.FTZ R16, R16, R13, R11 ;  /* 0x0000000d10107223 */ /* 0x000fe2000001000b */
        /* <DEDUP_REMOVED lines=9> */
[----:B------:R-:W-:Y:S02]  /*14d0*/  HADD2.F32 R22, -RZ, R46.H0_H0 ;  /* 0x2000002eff167230 */ /* 0x000fe40000004100 */
[----:B------:R-:W-:Y:S01]  /*14e0*/  FFMA.FTZ R11, R11, R30, R26 ;  /* 0x0000001e0b0b7223 */ /* 0x000fe2000001001a */
[----:B------:R-:W-:Y:S02]  /*14f0*/  HADD2.F32 R34, -RZ, R34.H1_H1 ;  /* 0x30000022ff227230 */ /* 0x000fe40000004100 */
[----:B------:R-:W-:Y:S02]  /*1500*/  HADD2.F32 R13, -RZ, R38.H1_H1 ;  /* 0x30000026ff0d7230 */ /* 0x000fe40000004100 */
[----:B------:R-:W-:Y:S01]  /*1510*/  FFMA.FTZ R14, R9, R14, R18 ;  /* 0x0000000e090e7223 */ /* 0x000fe20000010012 */
[----:B------:R-:W-:Y:S02]  /*1520*/  HADD2.F32 R42, -RZ, R42.H1_H1 ;  /* 0x3000002aff2a7230 */ /* 0x000fe40000004100 */
[----:B------:R-:W-:Y:S01]  /*1530*/  FFMA.FTZ R15, R15, R22, R24 ;  /* 0x000000160f0f7223 */ /* 0x000fe20000010018 */
[----:B------:R-:W-:-:S02]  /*1540*/  HADD2.F32 R17, -RZ, R46.H1_H1 ;  /* 0x3000002eff117230 */ /* 0x000fc40000004100 */
[----:B------:R-:W-:Y:S01]  /*1550*/  FFMA.FTZ R34, R34, R13, R11 ;  /* 0x0000000d22227223 */ /* 0x000fe2000001000b */
[----:B------:R-:W-:Y:S02]  /*1560*/  HADD2.F32 R9, -RZ, R35.H0_H0 ;  /* 0x20000023ff097230 */ /* 0x000fe40000004100 */
[----:B------:R-:W-:Y:S02]  /*1570*/  HADD2.F32 R20, -RZ, R39.H0_H0 ;  /* 0x20000027ff147230 */ /* 0x000fe40000004100 */
[----:B------:R-:W-:Y:S01]  /*1580*/  FFMA.FTZ R42, R42, R17, R15 ;  /* 0x000000112a2a7223 */ /* 0x000fe2000001000f */
[----:B------:R-:W-:Y:S02]  /*1590*/  HADD2.F32 R11, -RZ, R43.H0_H0 ;  /* 0x2000002bff0b7230 */ /* 0x000fe40000004100 */
[----:B------:R-:W-:Y:S02]  /*15a0*/  HADD2.F32 R22, -RZ, R47.H0_H0 ;  /* 0x2000002fff167230 */ /* 0x000fe40000004100 */
[----:B------:R-:W-:Y:S01]  /*15b0*/  FFMA.FTZ R34, R9, R20, R34 ;  /* 0x0000001409227223 */ /* 0x000fe20000010022 */
[----:B------:R-:W-:-:S02]  /*15c0*/  HADD2.F32 R35, -RZ, R35.H1_H1 ;  /* 0x30000023ff237230 */ /* 0x000fc40000004100 */
[----:B------:R-:W-:Y:S02]  /*15d0*/  HADD2.F32 R18, -RZ, R39.H1_H1 ;  /* 0x30000027ff127230 */ /* 0x000fe40000004100 */
[----:B------:R-:W-:Y:S01]  /*15e0*/  FFMA.FTZ R22, R11, R22, R42 ;  /* 0x000000160b167223 */ /* 0x000fe2000001002a */
[----:B------:R-:W-:Y:S02]  /*15f0*/  HADD2.F32 R19, -RZ, R19.H1_H1 ;  /* 0x30000013ff137230 */ /* 0x000fe40000004100 */
[----:B------:R-:W-:Y:S02]  /*1600*/  HADD2.F32 R27, -RZ, R27.H1_H1 ;  /* 0x3000001bff1b7230 */ /* 0x000fe40000004100 */
[----:B------:R-:W-:Y:S02]  /*1610*/  HADD2.F32 R12, -RZ, R31.H1_H1 ;  /* 0x3000001fff0c7230 */ /* 0x000fe40000004100 */
[----:B------:R-:W-:Y:S02]  /*1620*/  HADD2.F32 R43, -RZ, R43.H1_H1 ;  /* 0x3000002bff2b7230 */ /* 0x000fe40000004100 */
[----:B------:R-:W-:-:S02]  /*1630*/  HADD2.F32 R20, -RZ, R47.H1_H1 ;  /* 0x3000002fff147230 */ /* 0x000fc40000004100 */
[----:B------:R-:W-:Y:S01]  /*1640*/  FFMA.FTZ R18, R35, R18, R34 ;  /* 0x0000001223127223 */ /* 0x000fe20000010022 */
[----:B------:R-:W-:Y:S01]  /*1650*/  FFMA.FTZ R14, R19, R10, R14 ;  /* 0x0000000a130e7223 */ /* 0x000fe2000001000e */
[----:B------:R-:W-:Y:S01]  /*1660*/  FFMA.FTZ R16, R27, R12, R16 ;  /* 0x0000000c1b107223 */ /* 0x000fe20000010010 */
[----:B------:R-:W-:Y:S02]  /*1670*/  FFMA.FTZ R20, R43, R20, R22 ;  /* 0x000000142b147223 */ /* 0x000fe40000010016 */
[----:B------:R-:W0:Y:S04]  /*1680*/  SHFL.BFLY PT, R15, R18, 0x8, 0x1f ;  /* 0x0d001f00120f7f89 */ /* 0x000e2800000e0000 */
[----:B------:R-:W1:Y:S04]  /*1690*/  SHFL.BFLY PT, R9, R8, 0x8, 0x1f ;  /* 0x0d001f0008097f89 */ /* 0x000e6800000e0000 */
[----:B------:R-:W2:Y:S04]  /*16a0*/  SHFL.BFLY PT, R11, R14, 0x8, 0x1f ;  /* 0x0d001f000e0b7f89 */ /* 0x000ea800000e0000 */
[----:B------:R-:W3:Y:S04]  /*16b0*/  SHFL.BFLY PT, R13, R16, 0x8, 0x1f ;  /* 0x0d001f00100d7f89 */ /* 0x000ee800000e0000 */
[----:B------:R-:W4:Y:S01]  /*16c0*/  SHFL.BFLY PT, R19, R20, 0x8, 0x1f ;  /* 0x0d001f0014137f89 */ /* 0x000f2200000e0000 */
[----:B0-----:R-:W-:Y:S01]  /*16d0*/  FADD.FTZ R17, R18, R15 ;  /* 0x0000000f12117221 */ /* 0x001fe20000010000 */
[----:B-1----:R-:W-:Y:S01]  /*16e0*/  FADD.FTZ R9, R8, R9 ;  /* 0x0000000908097221 */ /* 0x002fe20000010000 */
[----:B--2---:R-:W-:Y:S01]  /*16f0*/  FADD.FTZ R12, R14, R11 ;  /* 0x0000000b0e0c7221 */ /* 0x004fe20000010000 */
[----:B---3--:R-:W-:Y:S01]  /*1700*/  FADD.FTZ R13, R16, R13 ;  /* 0x0000000d100d7221 */ /* 0x008fe20000010000 */
[----:B----4-:R-:W-:Y:S01]  /*1710*/  FADD.FTZ R21, R20, R19 ;  /* 0x0000001314157221 */ /* 0x010fe20000010000 */
        /* <DEDUP_REMOVED lines=20> */
[----:B------:R-:W0:Y:S01]  /*1860*/  SHFL.BFLY PT, R18, R19, 0x1, 0x1f ;  /* 0x0c201f0013127f89 */ /* 0x000e2200000e0000 */
[----:B------:R-:W-:Y:S01]  /*1870*/  @P1 IMAD R53, R0, 0x50, R53 ;  /* 0x0000005000351824 */ /* 0x000fe200078e0235 */
[----:B------:R-:W1:Y:S02]  /*1880*/  LDC.64 R8, c[0x0][0x2d0] ;  /* 0x0000b400ff087b82 */ /* 0x000e640000000a00 */
[----:B------:R-:W2:Y:S04]  /*1890*/  SHFL.BFLY PT, R12, R11, 0x1, 0x1f ;  /* 0x0c201f000b0c7f89 */ /* 0x000ea800000e0000 */
[----:B------:R-:W3:Y:S04]  /*18a0*/  SHFL.BFLY PT, R14, R13, 0x1, 0x1f ;  /* 0x0c201f000d0e7f89 */ /* 0x000ee800000e0000 */
[----:B------:R-:W4:Y:S04]  /*18b0*/  SHFL.BFLY PT, R15, R16, 0x1, 0x1f ;  /* 0x0c201f00100f7f89 */ /* 0x000f2800000e0000 */
[----:B------:R-:W4:Y:S01]  /*18c0*/  SHFL.BFLY PT, R20, R17, 0x1, 0x1f ;  /* 0x0c201f0011147f89 */ /* 0x000f2200000e0000 */
[----:B------:R-:W-:Y:S01]  /*18d0*/  @P1 IMAD.HI R53, R53, 0x66666667, RZ ;  /* 0x6666666735351827 */ /* 0x000fe200078e02ff */
[----:B------:R-:W-:-:S04]  /*18e0*/  ISETP.NE.AND P2, PT, R55, RZ, PT ;  /* 0x000000ff3700720c */ /* 0x000fc80003f45270 */
[----:B------:R-:W-:-:S04]  /*18f0*/  @P1 SHF.R.U32.HI R10, RZ, 0x1f, R53 ;  /* 0x0000001fff0a1819 */ /* 0x000fc80000011635 */
[----:B------:R-:W-:Y:S01]  /*1900*/  @P1 LEA.HI.SX32 R53, R53, R10, 0x1b ;  /* 0x0000000a35351211 */ /* 0x000fe200078fdaff */
[----:B------:R-:W-:Y:S01]  /*1910*/  HFMA2.MMA R10, -RZ, RZ, 0, 0 ;  /* 0x00000000ff0a7435 */ /* 0x000fe200000001ff */
[----:B------:R-:W-:Y:S01]  /*1920*/  BSSY B0, `(.L_x_4734) ;  /* 0x0000028000007945 */ /* 0x000fe20003800000 */
[----:B0-----:R-:W-:Y:S01]  /*1930*/  FADD.FTZ R18, R19, R18 ;  /* 0x0000001213127221 */ /* 0x001fe20000010000 */
[----:B--2---:R-:W-:Y:S01]  /*1940*/  FADD.FTZ R21, R11, R12 ;  /* 0x0000000c0b157221 */ /* 0x004fe20000010000 */
[----:B---3--:R-:W-:Y:S02]  /*1950*/  FADD.FTZ R22, R13, R14 ;  /* 0x0000000e0d167221 */ /* 0x008fe40000010000 */
[----:B------:R-:W-:Y:S02]  /*1960*/  @P1 IMAD R10, R53, 0x50, RZ ;  /* 0x00000050350a1824 */ /* 0x000fe400078e02ff */
[----:B----4-:R-:W-:Y:S01]  /*1970*/  FADD.FTZ R15, R16, R15 ;  /* 0x0000000f100f7221 */ /* 0x010fe20000010000 */
[----:B------:R-:W-:Y:S01]  /*1980*/  FADD.FTZ R19, R17, R20 ;  /* 0x0000001411137221 */ /* 0x000fe20000010000 */
[----:B------:R-:W-:Y:S06]  /*1990*/  @P2 BRA `(.L_x_4735) ;  /* 0x0000000000802947 */ /* 0x000fec0003800000 */
[----:B------:R-:W0:Y:S01]  /*19a0*/  LDC.64 R16, c[0x0][0x278] ;  /* 0x00009e00ff107b82 */ /* 0x000e220000000a00 */
[----:B------:R-:W-:Y:S01]  /*19b0*/  SHF.R.S32.HI R14, RZ, 0x1f, R10 ;  /* 0x0000001fff0e7819 */ /* 0x000fe2000001140a */
[----:B------:R-:W-:Y:S01]  /*19c0*/  ULDC.64 UR8, c[0x0][0x280] ;  /* 0x0000a00000087ab9 */ /* 0x000fe20000000a00 */
[C---:B------:R-:W-:Y:S02]  /*19d0*/  IADD3 R12, P1, R5.reuse, R10, RZ ;  /* 0x0000000a050c7210 */ /* 0x040fe40007f3e0ff */
[-C--:B------:R-:W-:Y:S02]  /*19e0*/  ISETP.GE.AND P2, PT, R54, R7.reuse, PT ;  /* 0x000000073600720c */ /* 0x080fe40003f46270 */
[----:B------:R-:W-:Y:S02]  /*19f0*/  LEA.HI.X.SX32 R13, R5, R14, 0x1, P1 ;  /* 0x0000000e050d7211 */ /* 0x000fe400008f0eff */
[-C--:B------:R-:W-:Y:S02]  /*1a00*/  ISETP.GE.AND P1, PT, R56, R7.reuse, PT ;  /* 0x000000073800720c */ /* 0x080fe40003f26270 */
[----:B------:R-:W-:-:S02]  /*1a10*/  ISETP.GE.AND P5, PT, R50, R7, PT ;  /* 0x000000073200720c */ /* 0x000fc40003fa6270 */
[----:B------:R-:W-:Y:S02]  /*1a20*/  ISETP.GE.AND P4, PT, R52, R7, PT ;  /* 0x000000073400720c */ /* 0x000fe40003f86270 */
[----:B------:R-:W-:Y:S01]  /*1a30*/  FSEL R15, R15, RZ, !P2 ;  /* 0x000000ff0f0f7208 */ /* 0x000fe20005000000 */
[C---:B0-----:R-:W-:Y:S02]  /*1a40*/  IMAD R14, R16.reuse, UR7, RZ ;  /* 0x00000007100e7c24 */ /* 0x041fe4000f8e02ff */
[----:B------:R-:W-:-:S04]  /*1a50*/  IMAD.WIDE.U32 R12, R16, UR6, R12 ;  /* 0x00000006100c7c25 */ /* 0x000fc8000f8e000c */
[----:B------:R-:W-:Y:S01]  /*1a60*/  IMAD R11, R17, UR6, R14 ;  /* 0x00000006110b7c24 */ /* 0x000fe2000f8e020e */
[----:B------:R-:W-:-:S04]  /*1a70*/  FSEL R17, R18, RZ, !P1 ;  /* 0x000000ff12117208 */ /* 0x000fc80004800000 */
[----:B------:R-:W-:Y:S01]  /*1a80*/  IADD3 R13, R13, R11, RZ ;  /* 0x0000000b0d0d7210 */ /* 0x000fe20007ffe0ff */
[----:B------:R-:W-:Y:S02]  /*1a90*/  IMAD R11, R49, UR8, RZ ;  /* 0x00000008310b7c24 */ /* 0x000fe4000f8e02ff */
[----:B------:R-:W-:-:S04]  /*1aa0*/  IMAD.WIDE.U32 R12, R6, UR8, R12 ;  /* 0x00000008060c7c25 */ /* 0x000fc8000f8e000c */
[----:B------:R-:W-:Y:S01]  /*1ab0*/  IMAD R14, R6, UR9, R11 ;  /* 0x00000009060e7c24 */ /* 0x000fe2000f8e020b */
[----:B------:R-:W-:Y:S01]  /*1ac0*/  IADD3 R11, P3, R50, R12, RZ ;  /* 0x0000000c320b7210 */ /* 0x000fe20007f7e0ff */
[----:B------:R-:W-:-:S03]  /*1ad0*/  ULDC.64 UR8, c[0x0][0x260] ;  /* 0x0000980000087ab9 */ /* 0x000fc60000000a00 */
[----:B------:R-:W-:Y:S02]  /*1ae0*/  IADD3.X R14, R51, R13, R14, P3, !PT ;  /* 0x0000000d330e7210 */ /* 0x000fe40001ffe40e */
[C---:B------:R-:W-:Y:S02]  /*1af0*/  LEA R12, P6, R11.reuse, UR8, 0x2 ;  /* 0x000000080b0c7c11 */ /* 0x040fe4000f8c10ff */
[----:B------:R-:W-:Y:S02]  /*1b00*/  ISETP.GE.AND P3, PT, R58, R7, PT ;  /* 0x000000073a00720c */ /* 0x000fe40003f66270 */
[----:B------:R-:W-:Y:S02]  /*1b10*/  LEA.HI.X R13, R11, UR9, R14, 0x2, P6 ;  /* 0x000000090b0d7c11 */ /* 0x000fe4000b0f140e */
[----:B------:R-:W-:Y:S02]  /*1b20*/  FSEL R7, R21, RZ, !P5 ;  /* 0x000000ff15077208 */ /* 0x000fe40006800000 */
[----:B------:R-:W-:Y:S01]  /*1b30*/  FSEL R11, R22, RZ, !P4 ;  /* 0x000000ff160b7208 */ /* 0x000fe20006000000 */
[----:B------:R0:W-:Y:S01]  /*1b40*/  STG.E desc[UR4][R12.64+0x80], R15 ;  /* 0x0000800f0c007986 */ /* 0x0001e2000c101904 */
[----:B------:R-:W-:-:S03]  /*1b50*/  FSEL R19, R19, RZ, !P3 ;  /* 0x000000ff13137208 */ /* 0x000fc60005800000 */
[----:B------:R0:W-:Y:S04]  /*1b60*/  STG.E desc[UR4][R12.64], R7 ;  /* 0x000000070c007986 */ /* 0x0001e8000c101904 */
[----:B------:R0:W-:Y:S04]  /*1b70*/  STG.E desc[UR4][R12.64+0x40], R11 ;  /* 0x0000400b0c007986 */ /* 0x0001e8000c101904 */
[----:B------:R0:W-:Y:S04]  /*1b80*/  STG.E desc[UR4][R12.64+0xc0], R17 ;  /* 0x0000c0110c007986 */ /* 0x0001e8000c101904 */
[----:B------:R0:W-:Y:S02]  /*1b90*/  STG.E desc[UR4][R12.64+0x100], R19 ;  /* 0x000100130c007986 */ /* 0x0001e4000c101904 */
.L_x_4735:
[----:B------:R-:W-:Y:S05]  /*1ba0*/  BSYNC B0 ;  /* 0x0000000000007941 */ /* 0x000fea0003800000 */
.L_x_4734:
[----:B------:R-:W-:Y:S01]  /*1bb0*/  IADD3 R2, R2, 0x4f, RZ ;  /* 0x0000004f02027810 */ /* 0x000fe20007ffe0ff */
[----:B------:R-:W-:Y:S01]  /*1bc0*/  IMAD R14, R3, 0x2800, RZ ;  /* 0x00002800030e7824 */ /* 0x000fe200078e02ff */
[----:B0-----:R-:W-:Y:S01]  /*1bd0*/  SHF.L.U32 R13, R10, 0x7, RZ ;  /* 0x000000070a0d7819 */ /* 0x001fe200000006ff */
[----:B------:R-:W-:Y:S01]  /*1be0*/  BSSY B0, `(.L_x_4736) ;  /* 0x0000029000007945 */ /* 0x000fe20003800000 */
[----:B------:R-:W-:Y:S01]  /*1bf0*/  SHF.L.U32 R11, R4, 0x2, RZ ;  /* 0x00000002040b7819 */ /* 0x000fe200000006ff */
[----:B------:R-:W-:Y:S01]  /*1c00*/  IMAD.HI R7, R2, 0x66666667, RZ ;  /* 0x6666666702077827 */ /* 0x000fe200078e02ff */
[----:B------:R-:W-:-:S04]  /*1c10*/  SHF.R.S32.HI R15, RZ, 0x1f, R13 ;  /* 0x0000001fff0f7819 */ /* 0x000fc8000001140d */
[----:B------:R-:W-:-:S04]  /*1c20*/  SHF.R.U32.HI R12, RZ, 0x1f, R7 ;  /* 0x0000001fff0c7819 */ /* 0x000fc80000011607 */
[----:B------:R-:W-:Y:S02]  /*1c30*/  LEA.HI.SX32 R7, R7, R12, 0x1b ;  /* 0x0000000c07077211 */ /* 0x000fe400078fdaff */
[--C-:B------:R-:W-:Y:S02]  /*1c40*/  IADD3 R12, P1, P2, R13, R11, R14.reuse ;  /* 0x0000000b0d0c7210 */ /* 0x100fe40007a3e00e */
[----:B------:R-:W-:Y:S01]  /*1c50*/  SHF.R.S32.HI R14, RZ, 0x1f, R14 ;  /* 0x0000001fff0e7819 */ /* 0x000fe2000001140e */
[--C-:B------:R-:W-:Y:S01]  /*1c60*/  IMAD R7, R7, 0x50, -R2.reuse ;  /* 0x0000005007077824 */ /* 0x100fe200078e0a02 */
[----:B------:R-:W-:Y:S01]  /*1c70*/  SHF.R.S32.HI R11, RZ, 0x1f, R11 ;  /* 0x0000001fff0b7819 */ /* 0x000fe2000001140b */
[----:B------:R-:W-:-:S03]  /*1c80*/  IMAD R2, R3, -0x50, R2 ;  /* 0xffffffb003027824 */ /* 0x000fc600078e0202 */
[----:B------:R-:W-:Y:S01]  /*1c90*/  IADD3.X R13, R15, R11, R14, P1, P2 ;  /* 0x0000000b0f0d7210 */ /* 0x000fe20000fe440e */
[----:B-1----:R-:W-:Y:S01]  /*1ca0*/  IMAD R14, R8, UR7, RZ ;  /* 0x00000007080e7c24 */ /* 0x002fe2000f8e02ff */
[----:B------:R-:W-:-:S03]  /*1cb0*/  IADD3 R7, R2, R7, RZ ;  /* 0x0000000702077210 */ /* 0x000fc60007ffe0ff */
[----:B------:R-:W-:Y:S01]  /*1cc0*/  IMAD R9, R9, UR6, R14 ;  /* 0x0000000609097c24 */ /* 0x000fe2000f8e020e */
[----:B------:R-:W-:Y:S01]  /*1cd0*/  ISETP.GE.OR P0, PT, R4, R7, P0 ;  /* 0x000000070400720c */ /* 0x000fe20000706670 */
[----:B------:R-:W-:-:S05]  /*1ce0*/  IMAD.WIDE.U32 R12, R8, UR6, R12 ;  /* 0x00000006080c7c25 */ /* 0x000fca000f8e000c */
[----:B------:R-:W-:-:S07]  /*1cf0*/  IADD3 R15, R13, R9, RZ ;  /* 0x000000090d0f7210 */ /* 0x000fce0007ffe0ff */
[----:B------:R-:W-:Y:S05]  /*1d00*/  @P0 BRA `(.L_x_4737) ;  /* 0x0000000000580947 */ /* 0x000fea0003800000 */
[----:B------:R-:W0:Y:S01]  /*1d10*/  LDC.64 R16, c[0x0][0x2a8] ;  /* 0x0000aa00ff107b82 */ /* 0x000e220000000a00 */
[----:B------:R-:W-:Y:S01]  /*1d20*/  SHF.R.S32.HI R2, RZ, 0x1f, R5 ;  /* 0x0000001fff027819 */ /* 0x000fe20000011405 */
[----:B------:R-:W-:Y:S01]  /*1d30*/  ULDC.64 UR8, c[0x0][0x2b0] ;  /* 0x0000ac0000087ab9 */ /* 0x000fe20000000a00 */
[----:B------:R-:W-:Y:S01]  /*1d40*/  IADD3 R8, P0, P1, R10, R5, R4 ;  /* 0x000000050a087210 */ /* 0x000fe2000791e004 */
[----:B------:R-:W-:Y:S01]  /*1d50*/  IMAD R7, R49, UR8, RZ ;  /* 0x0000000831077c24 */ /* 0x000fe2000f8e02ff */
[----:B------:R-:W-:Y:S02]  /*1d60*/  SHF.R.S32.HI R10, RZ, 0x1f, R10 ;  /* 0x0000001fff0a7819 */ /* 0x000fe4000001140a */
[----:B------:R-:W-:-:S04]  /*1d70*/  SHF.R.S32.HI R5, RZ, 0x1f, R4 ;  /* 0x0000001fff057819 */ /* 0x000fc80000011404 */
[----:B------:R-:W-:Y:S02]  /*1d80*/  IADD3.X R9, R10, R2, R5, P0, P1 ;  /* 0x000000020a097210 */ /* 0x000fe400007e2405 */
[----:B-----5:R-:W-:Y:S01]  /*1d90*/  FSETP.NEU.FTZ.AND P0, PT, R48, -INF , PT ;  /* 0xff8000003000780b */ /* 0x020fe20003f1d000 */
[C---:B0-----:R-:W-:Y:S02]  /*1da0*/  IMAD R2, R16.reuse, UR7, RZ ;  /* 0x0000000710027c24 */ /* 0x041fe4000f8e02ff */
[----:B------:R-:W-:-:S04]  /*1db0*/  IMAD.WIDE.U32 R8, R16, UR6, R8 ;  /* 0x0000000610087c25 */ /* 0x000fc8000f8e0008 */
[----:B------:R-:W-:Y:S02]  /*1dc0*/  IMAD R5, R17, UR6, R2 ;  /* 0x0000000611057c24 */ /* 0x000fe4000f8e0202 */
[----:B------:R-:W-:-:S03]  /*1dd0*/  FMUL.FTZ R2, R48, 1.4426950216293334961 ;  /* 0x3fb8aa3b30027820 */ /* 0x000fc60000410000 */
[----:B------:R-:W-:Y:S01]  /*1de0*/  IADD3 R9, R9, R5, RZ ;  /* 0x0000000509097210 */ /* 0x000fe20007ffe0ff */
[C---:B------:R-:W-:Y:S02]  /*1df0*/  IMAD R5, R6.reuse, UR9, R7 ;  /* 0x0000000906057c24 */ /* 0x040fe4000f8e0207 */
[----:B------:R-:W-:Y:S01]  /*1e00*/  IMAD.WIDE.U32 R8, R6, UR8, R8 ;  /* 0x0000000806087c25 */ /* 0x000fe2000f8e0008 */
[----:B------:R-:W-:-:S04]  /*1e10*/  ULDC.64 UR8, c[0x0][0x2a0] ;  /* 0x0000a80000087ab9 */ /* 0x000fc80000000a00 */
[----:B------:R-:W-:Y:S02]  /*1e20*/  IADD3 R5, R9, R5, RZ ;  /* 0x0000000509057210 */ /* 0x000fe40007ffe0ff */
[----:B------:R-:W-:-:S04]  /*1e30*/  LEA R10, P1, R8, UR8, 0x2 ;  /* 0x00000008080a7c11 */ /* 0x000fc8000f8210ff */
[----:B------:R-:W-:Y:S02]  /*1e40*/  LEA.HI.X R11, R8, UR9, R5, 0x2, P1 ;  /* 0x00000009080b7c11 */ /* 0x000fe400088f1405 */
[----:B------:R-:W-:-:S05]  /*1e50*/  FSEL R5, R2, RZ, P0 ;  /* 0x000000ff02057208 */ /* 0x000fca0000000000 */
[----:B------:R0:W-:Y:S02]  /*1e60*/  STG.E desc[UR4][R10.64], R5 ;  /* 0x000000050a007986 */ /* 0x0001e4000c101904 */
.L_x_4737:
[----:B------:R-:W-:Y:S05]  /*1e70*/  BSYNC B0 ;  /* 0x0000000000007941 */ /* 0x000fea0003800000 */
.L_x_4736:
[----:B------:R-:W-:Y:S01]  /*1e80*/  ULDC.64 UR10, c[0x0][0x2e8] ;  /* 0x0000ba00000a7ab9 */ /* 0x000fe20000000a00 */
[----:B------:R-:W-:Y:S01]  /*1e90*/  ULDC.64 UR8, c[0x0][0x2d8] ;  /* 0x0000b60000087ab9 */ /* 0x000fe20000000a00 */
[----:B------:R-:W-:Y:S01]  /*1ea0*/  ISETP.NE.U32.AND P0, PT, RZ, UR10, PT ;  /* 0x0000000aff007c0c */ /* 0x000fe2000bf05070 */
[----:B------:R-:W-:Y:S01]  /*1eb0*/  IMAD R49, R49, UR8, RZ ;  /* 0x0000000831317c24 */ /* 0x000fe2000f8e02ff */
[----:B------:R-:W-:Y:S02]  /*1ec0*/  MOV R14, R12 ;  /* 0x0000000c000e7202 */ /* 0x000fe40000000f00 */
[----:B------:R-:W-:Y:S01]  /*1ed0*/  ISETP.NE.AND.EX P0, PT, RZ, UR11, PT, P0 ;  /* 0x0000000bff007c0c */ /* 0x000fe2000bf05300 */
[C---:B0-----:R-:W-:Y:S02]  /*1ee0*/  IMAD R5, R6.reuse, UR9, R49 ;  /* 0x0000000906057c24 */ /* 0x041fe4000f8e0231 */
[----:B------:R-:W-:Y:S01]  /*1ef0*/  IMAD.WIDE.U32 R8, R6, UR8, R14 ;  /* 0x0000000806087c25 */ /* 0x000fe2000f8e000e */
[----:B------:R-:W-:Y:S01]  /*1f00*/  ISETP.NE.OR P0, PT, R4, RZ, !P0 ;  /* 0x000000ff0400720c */ /* 0x000fe20004705670 */
[----:B------:R-:W-:-:S02]  /*1f10*/  ULDC.64 UR8, c[0x0][0x2b8] ;  /* 0x0000ae0000087ab9 */ /* 0x000fc40000000a00 */
[----:B------:R-:W-:Y:S02]  /*1f20*/  LEA R6, P1, R8, UR8, 0x2 ;  /* 0x0000000808067c11 */ /* 0x000fe4000f8210ff */
[----:B------:R-:W-:-:S04]  /*1f30*/  IADD3 R5, R9, R5, RZ ;  /* 0x0000000509057210 */ /* 0x000fc80007ffe0ff */
[----:B------:R-:W-:-:S05]  /*1f40*/  LEA.HI.X R7, R8, UR9, R5, 0x2, P1 ;  /* 0x0000000908077c11 */ /* 0x000fca00088f1405 */
        /* <DEDUP_REMOVED lines=11> */
[----:B------:R-:W1:Y:S08]  /*2000*/  LDC R2, c[0x0][0x2e0] ;  /* 0x0000b800ff027b82 */ /* 0x000e700000000800 */
[----:B0-----:R-:W0:Y:S08]  /*2010*/  LDC R7, c[0x0][0x220] ;  /* 0x00008800ff077b82 */ /* 0x001e300000000800 */
[----:B------:R-:W2:Y:S01]  /*2020*/  LDC.64 R4, c[0x0][0x2e8] ;  /* 0x0000ba00ff047b82 */ /* 0x000ea20000000a00 */
[----:B-1----:R-:W-:-:S04]  /*2030*/  IMAD R0, R3, R2, R0 ;  /* 0x0000000203007224 */ /* 0x002fc800078e0200 */
[----:B0-----:R-:W-:-:S04]  /*2040*/  IMAD R3, R0, R7, UR6 ;  /* 0x0000000600037e24 */ /* 0x001fc8000f8e0207 */
[----:B--2---:R-:W-:-:S05]  /*2050*/  IMAD.WIDE R2, R3, 0x4, R4 ;  /* 0x0000000403027825 */ /* 0x004fca00078e0204 */
[----:B------:R-:W-:Y:S01]  /*2060*/  STG.E desc[UR4][R2.64], RZ ;  /* 0x000000ff02007986 */ /* 0x000fe2000c101904 */
[----:B------:R-:W-:Y:S05]  /*2070*/  EXIT ;  /* 0x000000000000794d */ /* 0x000fea0003800000 */
.L_x_4738:
        /* <DEDUP_REMOVED lines=16> */
.L_x_7324:


//--------------------- .text._ZN7cutlass13device_kernelIN5flash11enable_sm90INS1_16FlashAttnBwdSm90INS1_25CollectiveMainloopBwdSm90ILi2ELi2ELi2EN4cute5tupleIJNS5_1CILi1EEES8_S8_EEENS6_IJNS7_ILi64EEENS7_ILi128EEESB_EEENS_6half_tEfNS_4arch4Sm90ELb0ELb1ELb0ELb0ELb0ELb1ELb0ELb0ELi2ELi1ELi2ELi1ELb0EEENS1_21CollectiveEpilogueBwdISC_SD_SF_Li256ELb0ELb0ELi1EEENS1_19SingleTileSchedulerILb0ELb0ELb0ELi128EEEEEEEEEvNT_6ParamsE --------------------------
	.section	.text._ZN7cutlass13device_kernelIN5flash11enable_sm90INS1_16FlashAttnBwdSm90INS1_25CollectiveMainloopBwdSm90ILi2ELi2ELi2EN4cute5tupleIJNS5_1CILi1EEES8_S8_EEENS6_IJNS7_ILi64EEENS7_ILi128EEESB_EEENS_6half_tEfNS_4arch4Sm90ELb0ELb1ELb0ELb0ELb0ELb1ELb0ELb0ELi2ELi1ELi2ELi1ELb0EEENS1_21CollectiveEpilogueBwdISC_SD_SF_Li256ELb0ELb0ELi1EEENS1_19SingleTileSchedulerILb0ELb0ELb0ELi128EEEEEEEEEvNT_6ParamsE,"ax",@progbits
	.align	128
.text._ZN7cutlass13device_kernelIN5flash11enable_sm90INS1_16FlashAttnBwdSm90INS1_25CollectiveMainloopBwdSm90ILi2ELi2ELi2EN4cute5tupleIJNS5_1CILi1EEES8_S8_EEENS6_IJNS7_ILi64EEENS7_ILi128EEESB_EEENS_6half_tEfNS_4arch4Sm90ELb0ELb1ELb0ELb0ELb0ELb1ELb0ELb0ELi2ELi1ELi2ELi1ELb0EEENS1_21CollectiveEpilogueBwdISC_SD_SF_Li256ELb0ELb0ELi1EEENS1_19SingleTileSchedulerILb0ELb0ELb0ELi128EEEEEEEEEvNT_6ParamsE:
        .type           _ZN7cutlass13device_kernelIN5flash11enable_sm90INS1_16FlashAttnBwdSm90INS1_25CollectiveMainloopBwdSm90ILi2ELi2ELi2EN4cute5tupleIJNS5_1CILi1EEES8_S8_EEENS6_IJNS7_ILi64EEENS7_ILi128EEESB_EEENS_6half_tEfNS_4arch4Sm90ELb0ELb1ELb0ELb0ELb0ELb1ELb0ELb0ELi2ELi1ELi2ELi1ELb0EEENS1_21CollectiveEpilogueBwdISC_SD_SF_Li256ELb0ELb0ELi1EEENS1_19SingleTileSchedulerILb0ELb0ELb0ELi128EEEEEEEEEvNT_6ParamsE,@function
        .size           _ZN7cutlass13device_kernelIN5flash11enable_sm90INS1_16FlashAttnBwdSm90INS1_25CollectiveMainloopBwdSm90ILi2ELi2ELi2EN4cute5tupleIJNS5_1CILi1EEES8_S8_EEENS6_IJNS7_ILi64EEENS7_ILi128EEESB_EEENS_6half_tEfNS_4arch4Sm90ELb0ELb1ELb0ELb0ELb0ELb1ELb0ELb0ELi2ELi1ELi2ELi1ELb0EEENS1_21CollectiveEpilogueBwdISC_SD_SF_Li256ELb0ELb0ELi1EEENS1_19SingleTileSchedulerILb0ELb0ELb0ELi128EEEEEEEEEvNT_6ParamsE,(.L_x_7325 - _ZN7cutlass13device_kernelIN5flash11enable_sm90INS1_16FlashAttnBwdSm90INS1_25CollectiveMainloopBwdSm90ILi2ELi2ELi2EN4cute5tupleIJNS5_1CILi1EEES8_S8_EEENS6_IJNS7_ILi64EEENS7_ILi128EEESB_EEENS_6half_tEfNS_4arch4Sm90ELb0ELb1ELb0ELb0ELb0ELb1ELb0ELb0ELi2ELi1ELi2ELi1ELb0EEENS1_21CollectiveEpilogueBwdISC_SD_SF_Li256ELb0ELb0ELi1EEENS1_19SingleTileSchedulerILb0ELb0ELb0ELi128EEEEEEEEEvNT_6ParamsE)
        .other          _ZN7cutlass13device_kernelIN5flash11enable_sm90INS1_16FlashAttnBwdSm90INS1_25CollectiveMainloopBwdSm90ILi2ELi2ELi2EN4cute5tupleIJNS5_1CILi1EEES8_S8_EEENS6_IJNS7_ILi64EEENS7_ILi128EEESB_EEENS_6half_tEfNS_4arch4Sm90ELb0ELb1ELb0ELb0ELb0ELb1ELb0ELb0ELi2ELi1ELi2ELi1ELb0EEENS1_21CollectiveEpilogueBwdISC_SD_SF_Li256ELb0ELb0ELi1EEENS1_19SingleTileSchedulerILb0ELb0ELb0ELi128EEEEEEEEEvNT_6ParamsE,@"STO_CUDA_ENTRY STV_DEFAULT"
_ZN7cutlass13device_kernelIN5flash11enable_sm90INS1_16FlashAttnBwdSm90INS1_25CollectiveMainloopBwdSm90ILi2ELi2ELi2EN4cute5tupleIJNS5_1CILi1EEES8_S8_EEENS6_IJNS7_ILi64EEENS7_ILi128EEESB_EEENS_6half_tEfNS_4arch4Sm90ELb0ELb1ELb0ELb0ELb0ELb1ELb0ELb0ELi2ELi1ELi2ELi1ELb0EEENS1_21CollectiveEpilogueBwdISC_SD_SF_Li256ELb0ELb0ELi1EEENS1_19SingleTileSchedulerILb0ELb0ELb0ELi128EEEEEEEEEvNT_6ParamsE:
        /* <DEDUP_REMOVED lines=30> */
.L_x_4740:
[----:B------:R-:W-:Y:S05]  /*01e0*/  BSYNC B0 ;  /* 0x0000000000007941 */ /* 0x000fea0003800000 */
.L_x_4739:
        /* <DEDUP_REMOVED lines=37> */
.L_x_4741:
        /* <DEDUP_REMOVED lines=22> */
.L_x_4742:
[----:B------:R-:W-:Y:S01]  /*05a0*/  PLOP3.LUT P0, PT, PT, PT, UP0, 0x80, 0x0 ;  /* 0x000000000000781c */ /* 0x000fe20003f0f008 */
[----:B------:R-:W-:Y:S01]  /*05b0*/  NOP ;  /* 0x0000000000007918 */ /* 0x000fe20000000000 */
[----:B------:R-:W-:Y:S01]  /*05c0*/  BSSY B6, `(.L_x_4743) ;  /* 0x00008f3000067945 */ /* 0x000fe20003800000 */
[----:B-12-4-:R-:W-:Y:S10]  /*05d0*/  BAR.SYNC.DEFER_BLOCKING 0x0 ;  /* 0x0000000000007b1d */ /* 0x016ff40000010000 */
[----:B------:R-:W-:Y:S05]  /*05e0*/  @!P0 BRA `(.L_x_4744) ;  /* 0x00000060002c8947 */ /* 0x000fea0003800000 */
.L_x_4745:
        /* <DEDUP_REMOVED lines=101> */
.L_x_4747:
        /* <DEDUP_REMOVED lines=30> */
.L_x_4750:
        /* <DEDUP_REMOVED lines=15> */
.L_x_4749:
        /* <DEDUP_REMOVED lines=22> */
.L_x_4752:
        /* <DEDUP_REMOVED lines=15> */
.L_x_4751:
        /* <DEDUP_REMOVED lines=8> */
.L_x_4857:
        /* <DEDUP_REMOVED lines=23> */
.L_x_4754:
[----:B------:R-:W-:Y:S01]  /*1350*/  LEA.HI R5, R5, R4, RZ, 0x3 ;  /* 0x0000000405057211 */ /* 0x000fe200078f18ff */
[----:B------:R-:W-:Y:S01]  /*1360*/  ULDC UR4, c[0x0][0x290] ;  /* 0x0000a40000047ab9 */ /* 0x000fe20000000800 */
[----:B--2---:R-:W-:Y:S01]  /*1370*/  LOP3.LUT R8, R3, 0x30, R6, 0xf8, !PT ;  /* 0x0000003003087812 */ /* 0x004fe200078ef806 */
[----:B------:R-:W-:Y:S01]  /*1380*/  UIMAD UR4, UR39, -0x80, UR4 ;  /* 0xffffff80270478a4 */ /* 0x000fe2000f8e0204 */
[----:B------:R-:W-:Y:S01]  /*1390*/  LOP3.LUT R5, R5, 0xfffffff8, RZ, 0xc0, !PT ;  /* 0xfffffff805057812 */ /* 0x000fe200078ec0ff */
[----:B------:R-:W-:Y:S01]  /*13a0*/  IMAD.U32 R233, RZ, RZ, UR38 ;  /* 0x00000026ffe97e24 */ /* 0x000fe2000f8e00ff */
[----:B------:R-:W-:Y:S01]  /*13b0*/  LEA.HI R6, R13, R13, RZ, 0x1 ;  /* 0x0000000d0d067211 */ /* 0x000fe200078f08ff */
[----:B------:R-:W-:Y:S01]  /*13c0*/  IMAD.MOV.U32 R223, RZ, RZ, RZ ;  /* 0x000000ffffdf7224 */ /* 0x000fe200078e00ff */
[----:B------:R-:W-:Y:S01]  /*13d0*/  LOP3.LUT R11, R11, 0x7ffffe, RZ, 0xc0, !PT ;  /* 0x007ffffe0b0b7812 */ /* 0x000fe200078ec0ff */
[----:B------:R-:W-:Y:S01]  /*13e0*/  IMAD.IADD R5, R4, 0x1, -R5 ;  /* 0x0000000104057824 */ /* 0x000fe200078e0a05 */
[----:B------:R-:W-:Y:S01]  /*13f0*/  LEA.HI R4, R2, R7, RZ, 0x5 ;  /* 0x0000000702047211 */ /* 0x000fe200078f28ff */
[----:B------:R-:W-:Y:S01]  /*1400*/  IMAD.SHL.U32 R2, R13, 0x1000, RZ ;  /* 0x000010000d027824 */ /* 0x000fe200078e00ff */
[----:B------:R-:W-:Y:S01]  /*1410*/  LOP3.LUT R6, R6, 0x3fffffe, RZ, 0xc0, !PT ;  /* 0x03fffffe06067812 */ /* 0x000fe200078ec0ff */
[----:B------:R-:W-:Y:S01]  /*1420*/  IMAD.IADD R11, R10, 0x1, -R11 ;  /* 0x000000010a0b7824 */ /* 0x000fe200078e0a0b */
[----:B------:R-:W-:-:S02]  /*1430*/  SHF.R.S32.HI R4, RZ, 0x5, R4 ;  /* 0x00000005ff047819 */ /* 0x000fc40000011404 */
[----:B------:R-:W-:Y:S02]  /*1440*/  CS2R R86, SRZ ;  /* 0x0000000000567805 */ /* 0x000fe4000001ff00 */
[----:B------:R-:W-:Y:S01]  /*1450*/  LOP3.LUT R9, R8, 0x8, R9, 0xf8, !PT ;  /* 0x0000000808097812 */ /* 0x000fe200078ef809 */
[----:B------:R-:W-:Y:S01]  /*1460*/  IMAD R11, R11, 0x200, R2 ;  /* 0x000002000b0b7824 */ /* 0x000fe200078e0202 */
[----:B------:R-:W-:Y:S01]  /*1470*/  SHF.R.U32.HI R8, RZ, 0x3, R3 ;  /* 0x00000003ff087819 */ /* 0x000fe20000011603 */
[----:B------:R-:W-:Y:S01]  /*1480*/  IMAD R4, R4, 0x10, R5 ;  /* 0x0000001004047824 */ /* 0x000fe200078e0205 */
[----:B------:R-:W-:Y:S01]  /*1490*/  LOP3.LUT R0, R0, 0x7ffffffc, RZ, 0xc0, !PT ;  /* 0x7ffffffc00007812 */ /* 0x000fe200078ec0ff */
[----:B------:R-:W2:Y:S01]  /*14a0*/  S2R R5, SR_CTAID.X ;  /* 0x0000000000057919 */ /* 0x000ea20000002500 */
[----:B------:R-:W-:Y:S01]  /*14b0*/  IMAD.IADD R3, R13, 0x1, -R6 ;  /* 0x000000010d037824 */ /* 0x000fe200078e0a06 */
[----:B------:R-:W-:Y:S01]  /*14c0*/  LOP3.LUT R8, R9, R8, RZ, 0x3c, !PT ;  /* 0x0000000809087212 */ /* 0x000fe200078e3cff */
[----:B------:R-:W-:Y:S01]  /*14d0*/  IMAD R6, R7, 0x4, R2 ;  /* 0x0000000407067824 */ /* 0x000fe200078e0202 */
[----:B------:R-:W-:Y:S01]  /*14e0*/  CS2R R84, SRZ ;  /* 0x0000000000547805 */ /* 0x000fe2000001ff00 */
[----:B------:R-:W-:Y:S01]  /*14f0*/  IMAD R2, R3, 0x40, R4 ;  /* 0x0000004003027824 */ /* 0x000fe200078e0204 */
[----:B------:R-:W-:Y:S01]  /*1500*/  CS2R R82, SRZ ;  /* 0x0000000000527805 */ /* 0x000fe2000001ff00 */
[----:B------:R-:W-:Y:S01]  /*1510*/  IMAD.IADD R0, R7, 0x1, -R0 ;  /* 0x0000000107007824 */ /* 0x000fe200078e0a00 */
[----:B------:R-:W-:Y:S01]  /*1520*/  CS2R R80, SRZ ;  /* 0x0000000000507805 */ /* 0x000fe2000001ff00 */
[----:B------:R-:W-:Y:S01]  /*1530*/  IMAD.IADD R231, R8, 0x1, R11 ;  /* 0x0000000108e77824 */ /* 0x000fe200078e020b */
        /* <DEDUP_REMOVED lines=22> */
[----:B--2---:R-:W-:Y:S01]  /*16a0*/  IMAD R226, R5, -0x80, -R2 ;  /* 0xffffff8005e27824 */ /* 0x004fe200078e0a02 */
        /* <DEDUP_REMOVED lines=39> */
[----:B------:R-:W-:Y:S01]  /*1920*/  LOP3.LUT R233, R233, 0x1, RZ, 0xfc, !PT ;  /* 0x00000001e9e97812 */ /* 0x000fe200078efcff */
[----:B------:R-:W-:Y:S01]  /*1930*/  IMAD R3, R6, 0x4, R229 ;  /* 0x0000000406037824 */ /* 0x000fe200078e02e5 */
[----:B------:R-:W-:Y:S01]  /*1940*/  IADD3 R2, -R2, UR4, RZ ;  /* 0x0000000402027c10 */ /* 0x000fe2000fffe1ff */
[----:B------:R-:W-:-:S07]  /*1950*/  IMAD.SHL.U32 R227, R0, 0x2, RZ ;  /* 0x0000000200e37824 */ /* 0x000fce00078e00ff */
.L_x_4766:
[----:B------:R-:W-:Y:S01]  /*1960*/  ISETP.NE.AND P6, PT, R233, 0x3, PT ;  /* 0x00000003e900780c */ /* 0x000fe20003fc5270 */
[----:B------:R-:W-:-:S12]  /*1970*/  YIELD ;  /* 0x0000000000007946 */ /* 0x000fd80003800000 */
[----:B-1----:R-:W-:Y:S05]  /*1980*/  @!P6 BRA `(.L_x_4756) ;  /* 0x000000000004e947 */ /* 0x002fea0003800000 */
[----:B------:R-:W-:Y:S01]  /*1990*/  BPT.TRAP 0x1 ;  /* 0x000000040000795c */ /* 0x000fe20000300000 */
.L_x_4756:
[----:B------:R-:W-:Y:S01]  /*19a0*/  IMAD R0, R4, 0x8, R229 ;  /* 0x0000000804007824 */ /* 0x000fe200078e02e5 */
[----:B------:R-:W-:-:S04]  /*19b0*/  SHF.L.U32 R9, R223, 0x1f, RZ ;  /* 0x0000001fdf097819 */ /* 0x000fc800000006ff */
[----:B------:R2:W3:Y:S01]  /*19c0*/  SYNCS.PHASECHK.TRANS64.TRYWAIT P0, [R0+URZ+0x30810], R9 ;  /* 0x03081009000075a7 */ /* 0x0004e2000800017f */
[----:B------:R-:W-:Y:S05]  /*19d0*/  @!P6 BRA `(.L_x_4757) ;  /* 0x000000000004e947 */ /* 0x000fea0003800000 */
[----:B------:R-:W-:Y:S01]  /*19e0*/  BPT.TRAP 0x1 ;  /* 0x000000040000795c */ /* 0x000fe20000300000 */
.L_x_4757:
[----:B---3--:R-:W-:Y:S05]  /*19f0*/  @P0 BRA `(.L_x_4758) ;  /* 0x0000000000080947 */ /* 0x008fea0003800000 */
[----:B------:R-:W3:Y:S02]  /*1a00*/  SYNCS.PHASECHK.TRANS64.TRYWAIT P0, [R0+URZ+0x30810], R9 ;  /* 0x03081009000075a7 */ /* 0x000ee4000800017f */
[----:B---3--:R-:W-:Y:S05]  /*1a10*/  @!P0 BRA `(.L_x_4759) ;  /* 0x0000007800ec8947 */ /* 0x008fea0003800000 */
.L_x_4758:
[----:B------:R-:W-:Y:S05]  /*1a20*/  WARPSYNC.ALL ;  /* 0x0000000000007948 */ /* 0x000fea0003800000 */
[----:B------:R-:W-:Y:S01]  /*1a30*/  R2UR UR4, R229 ;  /* 0x00000000e50472ca */ /* 0x000fe200000e0000 */
[----:B------:R-:W-:Y:S01]  /*1a40*/  IMAD R5, R224, 0x2000, R229 ;  /* 0x00002000e0057824 */ /* 0x000fe200078e02e5 */
[C---:B------:R-:W-:Y:S01]  /*1a50*/  R2UR UR9, R4.reuse ;  /* 0x00000000040972ca */ /* 0x040fe200000e0000 */
[----:B------:R-:W-:Y:S01]  /*1a60*/  WARPGROUP.ARRIVE ;  /* 0x00000000000079c5 */ /* 0x000fe20000000000 */
[----:B------:R-:W-:Y:S01]  /*1a70*/  UMOV UR11, 0x40000040 ;  /* 0x40000040000b7882 */ /* 0x000fe20000000000 */
[----:B------:R-:W-:Y:S01]  /*1a80*/  IMAD R6, R4, 0x40, R227 ;  /* 0x0000004004067824 */ /* 0x000fe200078e02e3 */
[----:B------:R-:W-:-:S03]  /*1a90*/  R2UR UR5, R5 ;  /* 0x00000000050572ca */ /* 0x000fc600000e0000 */
[----:B------:R-:W-:-:S04]  /*1aa0*/  IMAD R17, R6, 0x4, R229 ;  /* 0x0000000406117824 */ /* 0x000fc800078e02e5 */
        /* <DEDUP_REMOVED lines=72> */
.L_x_4760:
[----:B------:R1:W1:Y:S01]  /*1f30*/  SYNCS.PHASECHK.TRANS64.TRYWAIT P0, [R0+URZ+0x30830], R9 ;  /* 0x03083009000075a7 */ /* 0x000262000800017f */
[----:B------:R-:W-:Y:S05]  /*1f40*/  @!P6 BRA `(.L_x_4761) ;  /* 0x000000000004e947 */ /* 0x000fea0003800000 */
[----:B------:R-:W-:Y:S01]  /*1f50*/  BPT.TRAP 0x1 ;  /* 0x000000040000795c */ /* 0x000fe20000300000 */
.L_x_4761:
[----:B------:R-:W-:-:S05]  /*1f60*/  VIADD R5, R229, 0x20000 ;  /* 0x00020000e5057836 */ /* 0x000fca0000000000 */
[----:B------:R-:W-:-:S04]  /*1f70*/  SHF.R.U32.HI R5, RZ, 0x4, R5 ;  /* 0x00000004ff057819 */ /* 0x000fc80000011605 */
[----:B------:R-:W-:-:S04]  /*1f80*/  LOP3.LUT R230, R5, 0x3fff, RZ, 0xc0, !PT ;  /* 0x00003fff05e67812 */ /* 0x000fc800078ec0ff */
[----:B------:R-:W-:Y:S01]  /*1f90*/  LOP3.LUT R5, R230, 0x10000, RZ, 0xfc, !PT ;  /* 0x00010000e6057812 */ /* 0x000fe200078efcff */
[----:B-1----:R-:W-:Y:S06]  /*1fa0*/  @P0 BRA `(.L_x_4762) ;  /* 0x0000000000080947 */ /* 0x002fec0003800000 */
[----:B------:R-:W1:Y:S02]  /*1fb0*/  SYNCS.PHASECHK.TRANS64.TRYWAIT P0, [R0+URZ+0x30830], R9 ;  /* 0x03083009000075a7 */ /* 0x000e64000800017f */
[----:B-1----:R-:W-:Y:S05]  /*1fc0*/  @!P0 BRA `(.L_x_4763) ;  /* 0x0000007400948947 */ /* 0x002fea0003800000 */
.L_x_4762:
[----:B------:R-:W-:Y:S01]  /*1fd0*/  UIADD3 UR5, UR5, 0x8000, URZ ;  /* 0x0000800005057890 */ /* 0x000fe2000fffe03f */
[----:B------:R-:W-:Y:S01]  /*1fe0*/  IMAD R5, R4, 0x400, R5 ;  /* 0x0000040004057824 */ /* 0x000fe200078e0205 */
[----:B------:R-:W-:Y:S01]  /*1ff0*/  WARPGROUP.ARRIVE ;  /* 0x00000000000079c5 */ /* 0x000fe20000000000 */
[----:B------:R-:W-:Y:S01]  /*2000*/  UMOV UR11, 0x40000040 ;  /* 0x40000040000b7882 */ /* 0x000fe20000000000 */
[----:B------:R-:W-:Y:S01]  /*2010*/  USHF.R.U32.HI UR6, URZ, 0x4, UR5 ;  /* 0x000000043f067899 */ /* 0x000fe20008011605 */
[----:B--23--:R-:W1:Y:S01]  /*2020*/  LDC.64 R8, c[0x0][0x748] ;  /* 0x0001d200ff087b82 */ /* 0x00ce620000000a00 */
[----:B------:R-:W-:Y:S01]  /*2030*/  UMOV UR9, 0x40000040 ;  /* 0x4000004000097882 */ /* 0x000fe20000000000 */
[----:B------:R-:W-:Y:S01]  /*2040*/  R2UR UR5, R5 ;  /* 0x00000000050572ca */ /* 0x000fe200000e0000 */
[----:B------:R-:W-:Y:S01]  /*2050*/  ULOP3.LUT UR6, UR6, 0x3fff, URZ, 0xc0, !UPT ;  /* 0x00003fff06067892 */ /* 0x000fe2000f8ec03f */
[C---:B------:R-:W-:Y:S02]  /*2060*/  ISETP.GT.AND P2, PT, R226.reuse, RZ, PT ;  /* 0x000000ffe200720c */ /* 0x040fe40003f44270 */
[----:B------:R-:W-:Y:S01]  /*2070*/  ISETP.GT.AND P0, PT, R226, 0x8, PT ;  /* 0x00000008e200780c */ /* 0x000fe20003f04270 */
[----:B------:R-:W-:Y:S01]  /*2080*/  ULOP3.LUT UR7, UR6, 0x10000, URZ, 0xfc, !UPT ;  /* 0x0001000006077892 */ /* 0x000fe2000f8efc3f */
[C---:B------:R-:W-:Y:S01]  /*2090*/  ISETP.GT.AND P1, PT, R2.reuse, RZ, PT ;  /* 0x000000ff0200720c */ /* 0x040fe20003f24270 */
[----:B------:R-:W-:Y:S01]  /*20a0*/  ULEA UR6, UR37, -UR40, 0x6 ;  /* 0x8000002825067291 */ /* 0x000fe2000f8e303f */
[----:B------:R-:W-:-:S04]  /*20b0*/  ISETP.GT.AND P3, PT, R2, 0x8, PT ;  /* 0x000000080200780c */ /* 0x000fc80003f64270 */
[----:B------:R-:W-:Y:S01]  /*20c0*/  UMOV UR8, UR7 ;  /* 0x0000000700087c82 */ /* 0x000fe20008000000 */
[----:B------:R-:W-:Y:S01]  /*20d0*/  UMOV UR10, UR5 ;  /* 0x00000005000a7c82 */ /* 0x000fe20008000000 */
[----:B------:R-:W-:Y:S01]  /*20e0*/  IADD3 R5, R2, UR6, R227 ;  /* 0x0000000602057c10 */ /* 0x000fe2000fffe0e3 */
[----:B------:R-:W-:Y:S01]  /*20f0*/  HGMMA.64x64x16.F32 R152, gdesc[UR8], RZ, !UPT, gsb0 ;  /* 0x00e00000089879f0 */ /* 0x000fe2000c0008ff */
[----:B------:R-:W-:Y:S02]  /*2100*/  UIADD3 UR10, UR5, 0x2, URZ ;  /* 0x00000002050a7890 */ /* 0x000fe4000fffe03f */
[----:B------:R-:W-:Y:S01]  /*2110*/  UIADD3 UR8, UR7, 0x2, URZ ;  /* 0x0000000207087890 */ /* 0x000fe2000fffe03f */
[----:B------:R-:W-:Y:S01]  /*2120*/  UMOV UR11, 0x40000040 ;  /* 0x40000040000b7882 */ /* 0x000fe20000000000 */
[----:B------:R-:W-:Y:S01]  /*2130*/  UMOV UR9, 0x40000040 ;  /* 0x4000004000097882 */ /* 0x000fe20000000000 */
[C-C-:B-1----:R-:W-:Y:S01]  /*2140*/  IMAD.IADD R228, R8.reuse, 0x1, -R5.reuse ;  /* 0x0000000108e47824 */ /* 0x142fe200078e0a05 */
[----:B------:R-:W-:-:S02]  /*2150*/  IADD3 R225, R8, 0x8, -R5 ;  /* 0x0000000808e17810 */ /* 0x000fc40007ffe805 */
[--C-:B------:R-:W-:Y:S02]  /*2160*/  IADD3 R222, RZ, -R5, -R9.reuse ;  /* 0x80000005ffde7210 */ /* 0x100fe40007ffe809 */
[----:B------:R-:W-:Y:S02]  /*2170*/  SEL R228, R228, 0x40, !P2 ;  /* 0x00000040e4e47807 */ /* 0x000fe40005000000 */
[----:B------:R-:W-:Y:S02]  /*2180*/  IADD3 R16, -R5, 0x8, -R9 ;  /* 0x0000000805107810 */ /* 0x000fe40007ffe909 */
[----:B------:R-:W-:Y:S02]  /*2190*/  SEL R225, R225, 0x40, !P0 ;  /* 0x00000040e1e17807 */ /* 0x000fe40004000000 */
[----:B------:R-:W-:Y:S02]  /*21a0*/  SEL R222, R222, 0x40, P1 ;  /* 0x00000040dede7807 */ /* 0x000fe40000800000 */
[----:B------:R-:W-:-:S02]  /*21b0*/  ISETP.GE.AND P1, PT, R228, RZ, PT ;  /* 0x000000ffe400720c */ /* 0x000fc40003f26270 */
[----:B------:R-:W-:Y:S02]  /*21c0*/  SEL R16, R16, 0x40, P3 ;  /* 0x0000004010107807 */ /* 0x000fe40001800000 */
[C---:B------:R-:W-:Y:S02]  /*21d0*/  ISETP.GE.AND P0, PT, R225.reuse, 0x1, PT ;  /* 0x00000001e100780c */ /* 0x040fe40003f06270 */
[----:B------:R-:W-:Y:S02]  /*21e0*/  ISETP.GE.AND P3, PT, R225, RZ, PT ;  /* 0x000000ffe100720c */ /* 0x000fe40003f66270 */
[----:B------:R-:W-:Y:S02]  /*21f0*/  ISETP.GE.AND P2, PT, R228, 0x1, PT ;  /* 0x00000001e400780c */ /* 0x000fe40003f46270 */
[----:B------:R-:W-:Y:S02]  /*2200*/  ISETP.GT.OR P1, PT, R222, RZ, !P1 ;  /* 0x000000ffde00720c */ /* 0x000fe40004f24670 */
[----:B------:R-:W-:-:S02]  /*2210*/  ISETP.GT.OR P0, PT, R16, 0x1, !P0 ;  /* 0x000000011000780c */ /* 0x000fc40004704670 */
[----:B------:R-:W-:Y:S02]  /*2220*/  ISETP.GT.OR P3, PT, R16, RZ, !P3 ;  /* 0x000000ff1000720c */ /* 0x000fe40005f64670 */
[----:B------:R-:W-:Y:S02]  /*2230*/  ISETP.GT.OR P2, PT, R222, 0x1, !P2 ;  /* 0x00000001de00780c */ /* 0x000fe40005744670 */
[----:B------:R-:W-:Y:S02]  /*2240*/  FSEL R5, R184, -INF , !P1 ;  /* 0xff800000b8057808 */ /* 0x000fe40004800000 */
[----:B------:R-:W-:Y:S02]  /*2250*/  FSEL R184, R187, -INF , !P0 ;  /* 0xff800000bbb87808 */ /* 0x000fe40004000000 */
[----:B------:R-:W-:Y:S01]  /*2260*/  ISETP.GE.AND P0, PT, R228, 0x8, PT ;  /* 0x00000008e400780c */ /* 0x000fe20003f06270 */
[----:B------:R-:W-:Y:S01]  /*2270*/  FFMA.FTZ R5, R5, UR41, -R6 ;  /* 0x0000002905057c23 */ /* 0x000fe20008010806 */
[----:B------:R-:W-:Y:S01]  /*2280*/  FSEL R13, R186, -INF , !P3 ;  /* 0xff800000ba0d7808 */ /* 0x000fe20005800000 */
[----:B------:R-:W-:Y:S01]  /*2290*/  FFMA.FTZ R184, R184, UR41, -R7 ;  /* 0x00000029b8b87c23 */ /* 0x000fe20008010807 */
[----:B------:R-:W-:-:S02]  /*22a0*/  FSEL R8, R185, -INF , !P2 ;  /* 0xff800000b9087808 */ /* 0x000fc40005000000 */
[----:B------:R-:W-:Y:S01]  /*22b0*/  ISETP.GT.OR P0, PT, R222, 0x8, !P0 ;  /* 0x00000008de00780c */ /* 0x000fe20004704670 */
[----:B------:R-:W-:Y:S01]  /*22c0*/  FFMA.FTZ R13, R13, UR41, -R6 ;  /* 0x000000290d0d7c23 */ /* 0x000fe20008010806 */
[----:B------:R-:W-:Y:S01]  /*22d0*/  ISETP.GE.AND P1, PT, R228, 0x9, PT ;  /* 0x00000009e400780c */ /* 0x000fe20003f26270 */
[----:B------:R-:W-:Y:S01]  /*22e0*/  FFMA.FTZ R6, R8, UR41, -R7 ;  /* 0x0000002908067c23 */ /* 0x000fe20008010807 */
[----:B------:R-:W-:Y:S01]  /*22f0*/  FSEL R7, R188, -INF , !P0 ;  /* 0xff800000bc077808 */ /* 0x000fe20004000000 */
[----:B------:R-:W-:Y:S01]  /*2300*/  MUFU.EX2 R5, R5 ;  /* 0x0000000500057308 */ /* 0x000fe20000000800 */
[----:B------:R-:W-:Y:S02]  /*2310*/  ISETP.GT.OR P0, PT, R222, 0x9, !P1 ;  /* 0x00000009de00780c */ /* 0x000fe40004f04670 */
[----:B------:R-:W-:Y:S01]  /*2320*/  ISETP.GE.AND P1, PT, R228, 0x10, PT ;  /* 0x00000010e400780c */ /* 0x000fe20003f26270 */
[----:B------:R-:W-:Y:S01]  /*2330*/  FFMA.FTZ R7, R7, UR41, -R14 ;  /* 0x0000002907077c23 */ /* 0x000fe2000801080e */
[----:B------:R-:W-:-:S02]  /*2340*/  FSEL R8, R189, -INF , !P0 ;  /* 0xff800000bd087808 */ /* 0x000fc40004000000 */
[----:B------:R-:W-:Y:S01]  /*2350*/  ISETP.GT.OR P0, PT, R222, 0x10, !P1 ;  /* 0x00000010de00780c */ /* 0x000fe20004f04670 */
[----:B------:R-:W1:Y:S01]  /*2360*/  MUFU.EX2 R13, R13 ;  /* 0x0000000d000d7308 */ /* 0x000e620000000800 */
[----:B------:R-:W-:Y:S01]  /*2370*/  ISETP.GE.AND P1, PT, R228, 0x11, PT ;  /* 0x00000011e400780c */ /* 0x000fe20003f26270 */
[----:B------:R-:W-:Y:S01]  /*2380*/  FFMA.FTZ R8, R8, UR41, -R15 ;  /* 0x0000002908087c23 */ /* 0x000fe2000801080f */
[----:B------:R-:W-:Y:S02]  /*2390*/  FSEL R9, R192, -INF , !P0 ;  /* 0xff800000c0097808 */ /* 0x000fe40004000000 */
[----:B------:R-:W-:Y:S02]  /*23a0*/  ISETP.GT.OR P0, PT, R222, 0x11, !P1 ;  /* 0x00000011de00780c */ /* 0x000fe40004f04670 */
[----:B------:R-:W-:Y:S01]  /*23b0*/  ISETP.GE.AND P1, PT, R228, 0x18, PT ;  /* 0x00000018e400780c */ /* 0x000fe20003f26270 */
[----:B------:R-:W-:Y:S01]  /*23c0*/  FFMA.FTZ R9, R9, UR41, -R18 ;  /* 0x0000002909097c23 */ /* 0x000fe20008010812 */
[----:B------:R-:W-:Y:S01]  /*23d0*/  FSEL R10, R193, -INF , !P0 ;  /* 0xff800000c10a7808 */ /* 0x000fe20004000000 */
[----:B------:R-:W-:Y:S01]  /*23e0*/  MUFU.EX2 R6, R6 ;  /* 0x0000000600067308 */ /* 0x000fe20000000800 */
[----:B------:R-:W-:-:S02]  /*23f0*/  ISETP.GT.OR P0, PT, R222, 0x18, !P1 ;  /* 0x00000018de00780c */ /* 0x000fc40004f04670 */
[----:B------:R-:W-:Y:S01]  /*2400*/  ISETP.GE.AND P1, PT, R228, 0x19, PT ;  /* 0x00000019e400780c */ /* 0x000fe20003f26270 */
[----:B------:R-:W-:Y:S01]  /*2410*/  FFMA.FTZ R10, R10, UR41, -R19 ;  /* 0x000000290a0a7c23 */ /* 0x000fe20008010813 */
[----:B------:R-:W-:Y:S02]  /*2420*/  WARPGROUP.DEPBAR.LE gsb0, 0x0 ;  /* 0x00008000000079c5 */ /* 0x000fe40000010000 */
[----:B------:R-:W-:Y:S01]  /*2430*/  WARPGROUP.ARRIVE ;  /* 0x00000000000079c5 */ /* 0x000fe20000000000 */
[----:B------:R-:W-:Y:S01]  /*2440*/  FSEL R11, R196, -INF , !P0 ;  /* 0xff800000c40b7808 */ /* 0x000fe20004000000 */
[----:B------:R-:W-:Y:S01]  /*2450*/  MUFU.EX2 R7, R7 ;  /* 0x0000000700077308 */ /* 0x000fe20000000800 */
[----:B------:R-:W-:Y:S02]  /*2460*/  ISETP.GT.OR P0, PT, R222, 0x19, !P1 ;  /* 0x00000019de00780c */ /* 0x000fe40004f04670 */
[----:B------:R-:W-:Y:S01]  /*2470*/  ISETP.GE.AND P1, PT, R225, 0x9, PT ;  /* 0x00000009e100780c */ /* 0x000fe20003f26270 */
[----:B------:R-:W-:Y:S01]  /*2480*/  HGMMA.64x64x16.F32 R152, gdesc[UR8], R152, gsb0 ;  /* 0x00e00000089879f0 */ /* 0x000fe20008000898 */
[----:B------:R-:W-:Y:S01]  /*2490*/  UIADD3 UR10, UR5, 0x4, URZ ;  /* 0x00000004050a7890 */ /* 0x000fe2000fffe03f */
[----:B------:R-:W-:Y:S01]  /*24a0*/  FSEL R186, R197, -INF , !P0 ;  /* 0xff800000c5ba7808 */ /* 0x000fe20004000000 */
[----:B------:R-:W-:Y:S01]  /*24b0*/  UIADD3 UR8, UR7, 0x4, URZ ;  /* 0x0000000407087890 */ /* 0x000fe2000fffe03f */
[----:B------:R-:W-:Y:S01]  /*24c0*/  ISETP.GE.AND P0, PT, R225, 0x8, PT ;  /* 0x00000008e100780c */ /* 0x000fe20003f06270 */
[----:B------:R-:W-:Y:S01]  /*24d0*/  UMOV UR11, 0x40000040 ;  /* 0x40000040000b7882 */ /* 0x000fe20000000000 */
[----:B------:R-:W-:Y:S01]  /*24e0*/  UMOV UR9, 0x40000040 ;  /* 0x4000004000097882 */ /* 0x000fe20000000000 */
[C---:B------:R-:W-:Y:S01]  /*24f0*/  ISETP.GT.OR P1, PT, R16.reuse, 0x9, !P1 ;  /* 0x000000091000780c */ /* 0x040fe20004f24670 */
[----:B------:R-:W-:Y:S01]  /*2500*/  FFMA.FTZ R12, R11, UR41, -R20 ;  /* 0x000000290b0c7c23 */ /* 0x000fe20008010814 */
[----:B------:R-:W-:Y:S01]  /*2510*/  ISETP.GT.OR P0, PT, R16, 0x8, !P0 ;  /* 0x000000081000780c */ /* 0x000fe20004704670 */
[----:B------:R-:W-:Y:S01]  /*2520*/  FFMA.FTZ R11, R186, UR41, -R21 ;  /* 0x00000029ba0b7c23 */ /* 0x000fe20008010815 */
[----:B------:R-:W-:Y:S01]  /*2530*/  FSEL R186, R191, -INF , !P1 ;  /* 0xff800000bfba7808 */ /* 0x000fe20004800000 */
[----:B------:R-:W-:Y:S01]  /*2540*/  MUFU.EX2 R8, R8 ;  /* 0x0000000800087308 */ /* 0x000fe20000000800 */
[----:B------:R-:W-:-:S02]  /*2550*/  FSEL R185, R190, -INF , !P0 ;  /* 0xff800000beb97808 */ /* 0x000fc40004000000 */
[C---:B------:R-:W-:Y:S01]  /*2560*/  ISETP.GE.AND P0, PT, R225.reuse, 0x10, PT ;  /* 0x00000010e100780c */ /* 0x040fe20003f06270 */
[----:B------:R-:W-:Y:S01]  /*2570*/  FFMA.FTZ R187, R186, UR41, -R15 ;  /* 0x00000029babb7c23 */ /* 0x000fe2000801080f */
[----:B------:R-:W-:Y:S01]  /*2580*/  ISETP.GE.AND P1, PT, R225, 0x11, PT ;  /* 0x00000011e100780c */ /* 0x000fe20003f26270 */
[----:B------:R-:W-:Y:S01]  /*2590*/  FFMA.FTZ R14, R185, UR41, -R14 ;  /* 0x00000029b90e7c23 */ /* 0x000fe2000801080e */
[C---:B------:R-:W-:Y:S01]  /*25a0*/  ISETP.GT.OR P0, PT, R16.reuse, 0x10, !P0 ;  /* 0x000000101000780c */ /* 0x040fe20004704670 */
[----:B------:R2:W-:Y:S01]  /*25b0*/  MUFU.EX2 R15, R184 ;  /* 0x000000b8000f7308 */ /* 0x0005e20000000800 */
[----:B------:R-:W-:Y:S02]  /*25c0*/  ISETP.GT.OR P1, PT, R16, 0x11, !P1 ;  /* 0x000000111000780c */ /* 0x000fe40004f24670 */
[----:B------:R-:W-:Y:S02]  /*25d0*/  FSEL R185, R194, -INF , !P0 ;  /* 0xff800000c2b97808 */ /* 0x000fe40004000000 */
[----:B------:R-:W-:-:S02]  /*25e0*/  ISETP.GE.AND P0, PT, R225, 0x18, PT ;  /* 0x00000018e100780c */ /* 0x000fc40003f06270 */
[----:B------:R-:W-:Y:S01]  /*25f0*/  FSEL R186, R195, -INF , !P1 ;  /* 0xff800000c3ba7808 */ /* 0x000fe20004800000 */
[----:B------:R-:W-:Y:S01]  /*2600*/  FFMA.FTZ R18, R185, UR41, -R18 ;  /* 0x00000029b9127c23 */ /* 0x000fe20008010812 */
[----:B------:R-:W-:Y:S01]  /*2610*/  ISETP.GT.OR P0, PT, R16, 0x18, !P0 ;  /* 0x000000181000780c */ /* 0x000fe20004704670 */
[----:B------:R-:W3:Y:S01]  /*2620*/  MUFU.EX2 R14, R14 ;  /* 0x0000000e000e7308 */ /* 0x000ee20000000800 */
[----:B------:R-:W-:Y:S01]  /*2630*/  ISETP.GE.AND P1, PT, R225, 0x19, PT ;  /* 0x00000019e100780c */ /* 0x000fe20003f26270 */
[----:B------:R-:W-:Y:S01]  /*2640*/  FFMA.FTZ R186, R186, UR41, -R19 ;  /* 0x00000029baba7c23 */ /* 0x000fe20008010813 */
[----:B------:R-:W-:Y:S02]  /*2650*/  FSEL R185, R198, -INF , !P0 ;  /* 0xff800000c6b97808 */ /* 0x000fe40004000000 */
[----:B------:R-:W-:Y:S02]  /*2660*/  ISETP.GT.OR P1, PT, R16, 0x19, !P1 ;  /* 0x000000191000780c */ /* 0x000fe40004f24670 */
[----:B------:R-:W-:Y:S01]  /*2670*/  ISETP.GE.AND P0, PT, R228, 0x20, PT ;  /* 0x00000020e400780c */ /* 0x000fe20003f06270 */
[----:B------:R-:W-:Y:S01]  /*2680*/  FFMA.FTZ R20, R185, UR41, -R20 ;  /* 0x00000029b9147c23 */ /* 0x000fe20008010814 */
[----:B--2---:R-:W-:Y:S01]  /*2690*/  FSEL R184, R199, -INF , !P1 ;  /* 0xff800000c7b87808 */ /* 0x004fe20004800000 */
[----:B------:R2:W5:Y:S01]  /*26a0*/  MUFU.EX2 R19, R187 ;  /* 0x000000bb00137308 */ /* 0x0005620000000800 */
[----:B------:R-:W-:-:S02]  /*26b0*/  LOP3.LUT R185, R230, 0x2000000, RZ, 0xfc, !PT ;  /* 0x02000000e6b97812 */ /* 0x000fc400078efcff */
[----:B------:R-:W-:Y:S01]  /*26c0*/  ISETP.GE.AND P1, PT, R225, 0x20, PT ;  /* 0x00000020e100780c */ /* 0x000fe20003f26270 */
[----:B------:R-:W-:Y:S01]  /*26d0*/  FFMA.FTZ R184, R184, UR41, -R21 ;  /* 0x00000029b8b87c23 */ /* 0x000fe20008010815 */
[----:B------:R-:W-:Y:S01]  /*26e0*/  ISETP.GT.OR P0, PT, R222, 0x20, !P0 ;  /* 0x00000020de00780c */ /* 0x000fe20004704670 */
[----:B------:R-:W-:Y:S01]  /*26f0*/  IMAD R188, R4, 0x400, R185 ;  /* 0x0000040004bc7824 */ /* 0x000fe200078e02b9 */
[----:B------:R-:W-:Y:S01]  /*2700*/  ISETP.GT.OR P1, PT, R16, 0x20, !P1 ;  /* 0x000000201000780c */ /* 0x000fe20004f24670 */
[----:B------:R-:W-:Y:S01]  /*2710*/  MUFU.EX2 R21, R186 ;  /* 0x000000ba00157308 */ /* 0x000fe20000000800 */
[----:B------:R-:W-:Y:S02]  /*2720*/  FSEL R185, R200, -INF , !P0 ;  /* 0xff800000c8b97808 */ /* 0x000fe40004000000 */
[----:B------:R-:W-:Y:S02]  /*2730*/  ISETP.GE.AND P5, PT, R228, 0x28, PT ;  /* 0x00000028e400780c */ /* 0x000fe40003fa6270 */
[----:B--2---:R-:W-:Y:S01]  /*2740*/  FSEL R187, R202, -INF , !P1 ;  /* 0xff800000cabb7808 */ /* 0x004fe20004800000 */
[--C-:B------:R-:W-:Y:S01]  /*2750*/  FFMA.FTZ R185, R185, UR41, -R22.reuse ;  /* 0x00000029b9b97c23 */ /* 0x100fe20008010816 */
[----:B------:R-:W-:Y:S01]  /*2760*/  ISETP.GT.OR P5, PT, R222, 0x28, !P5 ;  /* 0x00000028de00780c */ /* 0x000fe20006fa4670 */
[----:B------:R-:W-:Y:S01]  /*2770*/  MUFU.EX2 R200, R184 ;  /* 0x000000b800c87308 */ /* 0x000fe20000000800 */
[C---:B------:R-:W-:Y:S01]  /*2780*/  ISETP.GE.AND P0, PT, R228.reuse, 0x21, PT ;  /* 0x00000021e400780c */ /* 0x040fe20003f06270 */
[----:B------:R-:W-:Y:S01]  /*2790*/  FFMA.FTZ R187, R187, UR41, -R22 ;  /* 0x00000029bbbb7c23 */ /* 0x000fe20008010816 */
[----:B------:R-:W-:-:S02]  /*27a0*/  ISETP.GE.AND P3, PT, R228, 0x29, PT ;  /* 0x00000029e400780c */ /* 0x000fc40003f66270 */
[----:B------:R-:W-:Y:S02]  /*27b0*/  ISETP.GE.AND P2, PT, R225, 0x21, PT ;  /* 0x00000021e100780c */ /* 0x000fe40003f46270 */
[----:B------:R-:W-:Y:S01]  /*27c0*/  ISETP.GE.AND P4, PT, R228, 0x30, PT ;  /* 0x00000030e400780c */ /* 0x000fe20003f86270 */
[----:B------:R2:W-:Y:S01]  /*27d0*/  MUFU.EX2 R22, R185 ;  /* 0x000000b900167308 */ /* 0x0005e20000000800 */
[----:B------:R-:W-:Y:S02]  /*27e0*/  ISETP.GT.OR P0, PT, R222, 0x21, !P0 ;  /* 0x00000021de00780c */ /* 0x000fe40004704670 */
[----:B------:R-:W-:Y:S02]  /*27f0*/  ISETP.GT.OR P2, PT, R16, 0x21, !P2 ;  /* 0x000000211000780c */ /* 0x000fe40005744670 */
[C---:B------:R-:W-:Y:S02]  /*2800*/  ISETP.GT.OR P3, PT, R222.reuse, 0x29, !P3 ;  /* 0x00000029de00780c */ /* 0x040fe40005f64670 */
[----:B------:R-:W-:Y:S01]  /*2810*/  ISETP.GT.OR P4, PT, R222, 0x30, !P4 ;  /* 0x00000030de00780c */ /* 0x000fe20006784670 */
[----:B------:R-:W5:Y:S01]  /*2820*/  MUFU.EX2 R20, R20 ;  /* 0x0000001400147308 */ /* 0x000f620000000800 */
[----:B--2---:R-:W-:-:S02]  /*2830*/  FSEL R185, R204, -INF , !P5 ;  /* 0xff800000ccb97808 */ /* 0x004fc40006800000 */
[----:B------:R-:W-:Y:S01]  /*2840*/  ISETP.GE.AND P5, PT, R225, 0x28, PT ;  /* 0x00000028e100780c */ /* 0x000fe20003fa6270 */
[----:B------:R-:W-:Y:S02]  /*2850*/  WARPGROUP.DEPBAR.LE gsb0, 0x0 ;  /* 0x00008000000079c5 */ /* 0x000fe40000010000 */
[----:B------:R-:W-:Y:S01]  /*2860*/  WARPGROUP.ARRIVE ;  /* 0x00000000000079c5 */ /* 0x000fe20000000000 */
[----:B------:R-:W-:Y:S01]  /*2870*/  R2UR UR6, R188 ;  /* 0x00000000bc0672ca */ /* 0x000fe200000e0000 */
[----:B------:R-:W2:Y:S01]  /*2880*/  MUFU.EX2 R9, R9 ;  /* 0x0000000900097308 */ /* 0x000ea20000000800 */
[----:B------:R-:W-:Y:S02]  /*2890*/  FSEL R184, R201, -INF , !P0 ;  /* 0xff800000c9b87808 */ /* 0x000fe40004000000 */
[----:B------:R-:W-:Y:S01]  /*28a0*/  ISETP.GT.OR P5, PT, R16, 0x28, !P5 ;  /* 0x000000281000780c */ /* 0x000fe20006fa4670 */
[----:B------:R-:W-:Y:S01]  /*28b0*/  HGMMA.64x64x16.F32 R152, gdesc[UR8], R152, gsb0 ;  /* 0x00e00000089879f0 */ /* 0x000fe20008000898 */
[----:B------:R-:W-:Y:S01]  /*28c0*/  UIADD3 UR10, UR5, 0x6, URZ ;  /* 0x00000006050a7890 */ /* 0x000fe2000fffe03f */
[----:B------:R-:W-:Y:S01]  /*28d0*/  FSEL R186, R203, -INF , !P2 ;  /* 0xff800000cbba7808 */ /* 0x000fe20005000000 */
[----:B------:R-:W-:Y:S01]  /*28e0*/  UIADD3 UR8, UR7, 0x6, URZ ;  /* 0x0000000607087890 */ /* 0x000fe2000fffe03f */
[----:B------:R-:W-:Y:S01]  /*28f0*/  FSEL R188, R205, -INF , !P3 ;  /* 0xff800000cdbc7808 */ /* 0x000fe20005800000 */
[----:B------:R-:W-:Y:S01]  /*2900*/  UMOV UR11, 0x40000040 ;  /* 0x40000040000b7882 */ /* 0x000fe20000000000 */
[----:B------:R-:W-:Y:S01]  /*2910*/  UMOV UR9, 0x40000040 ;  /* 0x4000004000097882 */ /* 0x000fe20000000000 */
[C---:B------:R-:W-:Y:S01]  /*2920*/  ISETP.GE.AND P3, PT, R225.reuse, 0x29, PT ;  /* 0x00000029e100780c */ /* 0x040fe20003f66270 */
[----:B------:R4:W-:Y:S01]  /*2930*/  MUFU.EX2 R201, R187 ;  /* 0x000000bb00c97308 */ /* 0x0009e20000000800 */
[----:B------:R-:W-:Y:S01]  /*2940*/  FSEL R191, R208, -INF , !P4 ;  /* 0xff800000d0bf7808 */ /* 0x000fe20006000000 */
[--C-:B------:R-:W-:Y:S01]  /*2950*/  FFMA.FTZ R184, R184, UR41, -R23.reuse ;  /* 0x00000029b8b87c23 */ /* 0x100fe20008010817 */
[----:B------:R-:W-:Y:S01]  /*2960*/  ISETP.GE.AND P1, PT, R228, 0x31, PT ;  /* 0x00000031e400780c */ /* 0x000fe20003f26270 */
[----:B------:R-:W-:Y:S01]  /*2970*/  FFMA.FTZ R186, R186, UR41, -R23 ;  /* 0x00000029baba7c23 */ /* 0x000fe20008010817 */
[----:B------:R-:W-:Y:S01]  /*2980*/  ISETP.GE.AND P4, PT, R225, 0x30, PT ;  /* 0x00000030e100780c */ /* 0x000fe20003f86270 */
[----:B------:R-:W-:Y:S01]  /*2990*/  FFMA.FTZ R203, R185, UR41, -R216 ;  /* 0x00000029b9cb7c23 */ /* 0x000fe200080108d8 */
[----:B------:R-:W-:Y:S01]  /*29a0*/  ISETP.GE.AND P0, PT, R228, 0x38, PT ;  /* 0x00000038e400780c */ /* 0x000fe20003f06270 */
[----:B------:R1:W-:Y:S01]  /*29b0*/  MUFU.EX2 R23, R184 ;  /* 0x000000b800177308 */ /* 0x0003e20000000800 */
[----:B----4-:R-:W-:Y:S01]  /*29c0*/  FSEL R187, R206, -INF , !P5 ;  /* 0xff800000cebb7808 */ /* 0x010fe20006800000 */
[----:B------:R-:W-:Y:S01]  /*29d0*/  FFMA.FTZ R195, R188, UR41, -R217 ;  /* 0x00000029bcc37c23 */ /* 0x000fe200080108d9 */
[----:B------:R-:W-:Y:S01]  /*29e0*/  ISETP.GE.AND P5, PT, R225, 0x31, PT ;  /* 0x00000031e100780c */ /* 0x000fe20003fa6270 */
[----:B------:R-:W-:Y:S01]  /*29f0*/  FFMA.FTZ R206, R191, UR41, -R218 ;  /* 0x00000029bfce7c23 */ /* 0x000fe200080108da */
[C---:B------:R-:W-:Y:S01]  /*2a00*/  ISETP.GT.OR P3, PT, R16.reuse, 0x29, !P3 ;  /* 0x000000291000780c */ /* 0x040fe20005f64670 */
[----:B------:R-:W-:Y:S01]  /*2a10*/  FFMA.FTZ R204, R187, UR41, -R216 ;  /* 0x00000029bbcc7c23 */ /* 0x000fe200080108d8 */
[----:B------:R-:W-:Y:S01]  /*2a20*/  ISETP.GT.OR P4, PT, R16, 0x30, !P4 ;  /* 0x000000301000780c */ /* 0x000fe20006784670 */
[----:B------:R4:W-:Y:S01]  /*2a30*/  MUFU.EX2 R202, R186 ;  /* 0x000000ba00ca7308 */ /* 0x0009e20000000800 */
[----:B------:R-:W-:-:S02]  /*2a40*/  ISETP.GT.OR P1, PT, R222, 0x31, !P1 ;  /* 0x00000031de00780c */ /* 0x000fc40004f24670 */
[----:B------:R-:W-:Y:S02]  /*2a50*/  ISETP.GT.OR P0, PT, R222, 0x38, !P0 ;  /* 0x00000038de00780c */ /* 0x000fe40004704670 */
[----:B------:R-:W-:Y:S02]  /*2a60*/  ISETP.GT.OR P5, PT, R16, 0x31, !P5 ;  /* 0x000000311000780c */ /* 0x000fe40006fa4670 */
[----:B------:R-:W-:Y:S01]  /*2a70*/  FSEL R190, R207, -INF , !P3 ;  /* 0xff800000cfbe7808 */ /* 0x000fe20005800000 */
[----:B------:R-:W-:Y:S01]  /*2a80*/  MUFU.EX2 R10, R10 ;  /* 0x0000000a000a7308 */ /* 0x000fe20000000800 */
[----:B------:R-:W-:Y:S02]  /*2a90*/  FSEL R193, R210, -INF , !P4 ;  /* 0xff800000d2c17808 */ /* 0x000fe40006000000 */
[----:B------:R-:W-:Y:S01]  /*2aa0*/  FSEL R194, R209, -INF , !P1 ;  /* 0xff800000d1c27808 */ /* 0x000fe20004800000 */
[----:B------:R-:W-:Y:S01]  /*2ab0*/  FFMA.FTZ R205, R190, UR41, -R217 ;  /* 0x00000029becd7c23 */ /* 0x000fe200080108d9 */
[----:B------:R-:W-:Y:S01]  /*2ac0*/  FSEL R196, R211, -INF , !P5 ;  /* 0xff800000d3c47808 */ /* 0x000fe20006800000 */
[----:B------:R-:W-:Y:S01]  /*2ad0*/  FFMA.FTZ R218, R193, UR41, -R218 ;  /* 0x00000029c1da7c23 */ /* 0x000fe200080108da */
[----:B------:R-:W-:Y:S01]  /*2ae0*/  FSEL R197, R212, -INF , !P0 ;  /* 0xff800000d4c57808 */ /* 0x000fe20004000000 */
[--C-:B------:R-:W-:Y:S01]  /*2af0*/  FFMA.FTZ R207, R194, UR41, -R219.reuse ;  /* 0x00000029c2cf7c23 */ /* 0x100fe200080108db */
[C---:B------:R-:W-:Y:S01]  /*2b00*/  ISETP.GE.AND P3, PT, R225.reuse, 0x38, PT ;  /* 0x00000038e100780c */ /* 0x040fe20003f66270 */
[----:B------:R-:W-:Y:S01]  /*2b10*/  FFMA.FTZ R219, R196, UR41, -R219 ;  /* 0x00000029c4db7c23 */ /* 0x000fe200080108db */
[----:B------:R-:W-:Y:S01]  /*2b20*/  ISETP.GE.AND P4, PT, R225, 0x39, PT ;  /* 0x00000039e100780c */ /* 0x000fe20003f86270 */
[----:B------:R-:W-:Y:S01]  /*2b30*/  FFMA.FTZ R208, R197, UR41, -R220 ;  /* 0x00000029c5d07c23 */ /* 0x000fe200080108dc */
[C---:B------:R-:W-:Y:S01]  /*2b40*/  ISETP.GT.OR P3, PT, R16.reuse, 0x38, !P3 ;  /* 0x000000381000780c */ /* 0x040fe20005f64670 */
[----:B------:R-:W-:Y:S01]  /*2b50*/  MUFU.EX2 R12, R12 ;  /* 0x0000000c000c7308 */ /* 0x000fe20000000800 */
[----:B------:R-:W-:-:S02]  /*2b60*/  ISETP.GT.OR P4, PT, R16, 0x39, !P4 ;  /* 0x000000391000780c */ /* 0x000fc40006784670 */
[----:B------:R-:W-:Y:S02]  /*2b70*/  FSEL R199, R214, -INF , !P3 ;  /* 0xff800000d6c77808 */ /* 0x000fe40005800000 */
[----:B------:R-:W-:Y:S02]  /*2b80*/  ISETP.GE.AND P2, PT, R228, 0x39, PT ;  /* 0x00000039e400780c */ /* 0x000fe40003f46270 */
[----:B------:R-:W-:Y:S01]  /*2b90*/  FSEL R212, R215, -INF , !P4 ;  /* 0xff800000d7d47808 */ /* 0x000fe20006000000 */
[----:B------:R3:W-:Y:S01]  /*2ba0*/  MUFU.EX2 R16, R195 ;  /* 0x000000c300107308 */ /* 0x0007e20000000800 */
[----:B------:R-:W-:Y:S01]  /*2bb0*/  FFMA.FTZ R220, R199, UR41, -R220 ;  /* 0x00000029c7dc7c23 */ /* 0x000fe200080108dc */
[----:B------:R-:W-:-:S04]  /*2bc0*/  ISETP.GT.OR P2, PT, R222, 0x39, !P2 ;  /* 0x00000039de00780c */ /* 0x000fc80005744670 */
[----:B------:R-:W-:Y:S02]  /*2bd0*/  FSEL R210, R213, -INF , !P2 ;  /* 0xff800000d5d27808 */ /* 0x000fe40005000000 */
[----:B------:R-:W-:Y:S03]  /*2be0*/  MUFU.EX2 R11, R11 ;  /* 0x0000000b000b7308 */ /* 0x000fe60000000800 */
[--C-:B------:R-:W-:Y:S01]  /*2bf0*/  FFMA.FTZ R209, R210, UR41, -R221.reuse ;  /* 0x00000029d2d17c23 */ /* 0x100fe200080108dd */
[----:B------:R-:W-:-:S04]  /*2c00*/  FFMA.FTZ R221, R212, UR41, -R221 ;  /* 0x00000029d4dd7c23 */ /* 0x000fc800080108dd */
[----:B------:R-:W2:Y:S01]  /*2c10*/  MUFU.EX2 R18, R18 ;  /* 0x0000001200127308 */ /* 0x000ea20000000800 */
[----:B------:R-:W-:Y:S02]  /*2c20*/  WARPGROUP.DEPBAR.LE gsb0, 0x0 ;  /* 0x00008000000079c5 */ /* 0x000fe40000010000 */
[----:B------:R-:W-:-:S05]  /*2c30*/  WARPGROUP.ARRIVE ;  /* 0x00000000000079c5 */ /* 0x000fca0000000000 */
[----:B------:R-:W2:Y:S01]  /*2c40*/  MUFU.EX2 R203, R203 ;  /* 0x000000cb00cb7308 */ /* 0x000ea20000000800 */
[----:B------:R-:W-:Y:S01]  /*2c50*/  HGMMA.64x64x16.F32 R152, gdesc[UR8], R152, gsb0 ;  /* 0x00e00000089879f0 */ /* 0x000fe20008000898 */
[----:B------:R-:W-:Y:S02]  /*2c60*/  UIADD3 UR10, UR5, 0x200, URZ ;  /* 0x00000200050a7890 */ /* 0x000fe4000fffe03f */
[----:B------:R-:W-:-:S04]  /*2c70*/  UIADD3 UR8, UR7, 0x400, URZ ;  /* 0x0000040007087890 */ /* 0x000fc8000fffe03f */
[----:B------:R-:W2:Y:S01]  /*2c80*/  MUFU.EX2 R204, R204 ;  /* 0x000000cc00cc7308 */ /* 0x000ea20000000800 */
[----:B------:R-:W-:Y:S01]  /*2c90*/  UMOV UR11, 0x40000040 ;  /* 0x40000040000b7882 */ /* 0x000fe20000000000 */
[----:B------:R-:W-:-:S06]  /*2ca0*/  UMOV UR9, 0x40000040 ;  /* 0x4000004000097882 */ /* 0x000fcc0000000000 */
[----:B------:R-:W2:Y:S08]  /*2cb0*/  MUFU.EX2 R205, R205 ;  /* 0x000000cd00cd7308 */ /* 0x000eb00000000800 */
[----:B------:R-:W2:Y:S08]  /*2cc0*/  MUFU.EX2 R206, R206 ;  /* 0x000000ce00ce7308 */ /* 0x000eb00000000800 */
        /* <DEDUP_REMOVED lines=26> */
[----:B------:R-:W-:Y:S01]  /*2e70*/  UMOV UR7, 0x40000040 ;  /* 0x4000004000077882 */ /* 0x000fe20000000000 */
[----:B------:R-:W-:Y:S02]  /*2e80*/  WARPGROUP.DEPBAR.LE gsb0, 0x0 ;  /* 0x00008000000079c5 */ /* 0x000fe40000010000 */
[----:B------:R-:W-:-:S06]  /*2e90*/  WARPGROUP.ARRIVE ;  /* 0x00000000000079c5 */ /* 0x000fcc0000000000 */
[----:B------:R-:W-:Y:S01]  /*2ea0*/  HGMMA.64x64x16.F32 R152, gdesc[UR8], R152, gsb0 ;  /* 0x00e00000089879f0 */ /* 0x000fe20008000898 */
[----:B------:R-:W-:Y:S01]  /*2eb0*/  UIADD3 UR8, UR6, 0x80, URZ ;  /* 0x0000008006087890 */ /* 0x000fe2000fffe03f */
[----:B------:R-:W-:Y:S01]  /*2ec0*/  UMOV UR11, 0x40000040 ;  /* 0x40000040000b7882 */ /* 0x000fe20000000000 */
[----:B------:R-:W-:-:S05]  /*2ed0*/  UMOV UR9, 0x40000040 ;  /* 0x4000004000097882 */ /* 0x000fca0000000000 */
[----:B------:R-:W-:Y:S01]  /*2ee0*/  UMOV UR10, UR8 ;  /* 0x00000008000a7c82 */ /* 0x000fe20008000000 */
[----:B------:R-:W-:Y:S01]  /*2ef0*/  UIADD3 UR8, UR6, 0x100, URZ ;  /* 0x0000010006087890 */ /* 0x000fe2000fffe03f */
[----:B------:R-:W-:Y:S02]  /*2f00*/  WARPGROUP.DEPBAR.LE gsb0, 0x0 ;  /* 0x00008000000079c5 */ /* 0x000fe40000010000 */
[----:B-1----:R-:W1:Y:S04]  /*2f10*/  LDS.64 R184, [R17+0x28200] ;  /* 0x0282000011b87984 */ /* 0x002e680000000a00 */
[----:B----4-:R-:W4:Y:S04]  /*2f20*/  LDS.64 R186, [R17+0x28220] ;  /* 0x0282200011ba7984 */ /* 0x010f280000000a00 */
[----:B------:R-:W5:Y:S04]  /*2f30*/  LDS.64 R188, [R17+0x28240] ;  /* 0x0282400011bc7984 */ /* 0x000f680000000a00 */
[----:B------:R-:W2:Y:S04]  /*2f40*/  LDS.64 R190, [R17+0x28260] ;  /* 0x0282600011be7984 */ /* 0x000ea80000000a00 */
[----:B------:R-:W2:Y:S04]  /*2f50*/  LDS.64 R192, [R17+0x28280] ;  /* 0x0282800011c07984 */ /* 0x000ea80000000a00 */
[----:B------:R-:W2:Y:S04]  /*2f60*/  LDS.64 R196, [R17+0x282c0] ;  /* 0x0282c00011c47984 */ /* 0x000ea80000000a00 */
[----:B---3--:R-:W3:Y:S04]  /*2f70*/  LDS.64 R194, [R17+0x282a0] ;  /* 0x0282a00011c27984 */ /* 0x008ee80000000a00 */
[----:B------:R1:W3:Y:S02]  /*2f80*/  LDS.64 R198, [R17+0x282e0] ;  /* 0x0282e00011c67984 */ /* 0x0002e40000000a00 */
[----:B-1----:R-:W1:Y:S01]  /*2f90*/  MUFU.EX2 R17, R218 ;  /* 0x000000da00117308 */ /* 0x002e620000000800 */
[--C-:B------:R-:W-:Y:S01]  /*2fa0*/  FADD.FTZ R210, R155, -R185.reuse ;  /* 0x800000b99bd27221 */ /* 0x100fe20000010000 */
[--C-:B------:R-:W-:Y:S01]  /*2fb0*/  FADD.FTZ R152, R152, -R184.reuse ;  /* 0x800000b898987221 */ /* 0x100fe20000010000 */
[----:B------:R-:W-:Y:S01]  /*2fc0*/  FADD.FTZ R154, R154, -R184 ;  /* 0x800000b89a9a7221 */ /* 0x000fe20000010000 */
[----:B------:R-:W-:Y:S01]  /*2fd0*/  FADD.FTZ R153, R153, -R185 ;  /* 0x800000b999997221 */ /* 0x000fe20000010000 */
[--C-:B----4-:R-:W-:Y:S01]  /*2fe0*/  FADD.FTZ R155, R158, -R186.reuse ;  /* 0x800000ba9e9b7221 */ /* 0x110fe20000010000 */
[----:B------:R-:W-:Y:S01]  /*2ff0*/  FADD.FTZ R158, R159, -R187 ;  /* 0x800000bb9f9e7221 */ /* 0x000fe20000010000 */
[----:B------:R-:W-:Y:S01]  /*3000*/  FADD.FTZ R184, R156, -R186 ;  /* 0x800000ba9cb87221 */ /* 0x000fe20000010000 */
[----:B------:R-:W-:Y:S01]  /*3010*/  FMUL.FTZ R154, R13, R154 ;  /* 0x0000009a0d9a7220 */ /* 0x000fe20000410000 */
[----:B-----5:R-:W-:Y:S01]  /*3020*/  FADD.FTZ R159, R162, -R188 ;  /* 0x800000bca29f7221 */ /* 0x020fe20000010000 */
[----:B------:R-:W-:Y:S01]  /*3030*/  FADD.FTZ R162, R163, -R189 ;  /* 0x800000bda3a27221 */ /* 0x000fe20000010000 */
[----:B------:R-:W4:Y:S01]  /*3040*/  MUFU.EX2 R156, R219 ;  /* 0x000000db009c7308 */ /* 0x000f220000000800 */
[----:B------:R-:W-:Y:S01]  /*3050*/  FMUL.FTZ R155, R14, R155 ;  /* 0x0000009b0e9b7220 */ /* 0x000fe20000410000 */
[--C-:B--2---:R-:W-:Y:S01]  /*3060*/  FADD.FTZ R163, R166, -R190.reuse ;  /* 0x800000bea6a37221 */ /* 0x104fe20000010000 */
[--C-:B------:R-:W-:Y:S01]  /*3070*/  FADD.FTZ R166, R165, -R191.reuse ;  /* 0x800000bfa5a67221 */ /* 0x100fe20000010000 */
[----:B------:R-:W-:Y:S01]  /*3080*/  FADD.FTZ R167, R167, -R191 ;  /* 0x800000bfa7a77221 */ /* 0x000fe20000010000 */
[----:B------:R-:W-:Y:S01]  /*3090*/  FADD.FTZ R185, R164, -R190 ;  /* 0x800000bea4b97221 */ /* 0x000fe20000010000 */
[----:B------:R-:W-:Y:S01]  /*30a0*/  FADD.FTZ R165, R168, -R192 ;  /* 0x800000c0a8a57221 */ /* 0x000fe20000010000 */
[----:B------:R-:W-:Y:S01]  /*30b0*/  FMUL.FTZ R158, R19, R158 ;  /* 0x0000009e139e7220 */ /* 0x000fe20000410000 */
[----:B------:R-:W-:Y:S01]  /*30c0*/  FADD.FTZ R157, R157, -R187 ;  /* 0x800000bb9d9d7221 */ /* 0x000fe20000010000 */
[----:B------:R-:W-:Y:S01]  /*30d0*/  FADD.FTZ R164, R169, -R193 ;  /* 0x800000c1a9a47221 */ /* 0x000fe20000010000 */
[--C-:B------:R-:W-:Y:S01]  /*30e0*/  FADD.FTZ R168, R177, -R197.reuse ;  /* 0x800000c5b1a87221 */ /* 0x100fe20000010000 */
[----:B------:R-:W-:Y:S01]  /*30f0*/  FADD.FTZ R179, R179, -R197 ;  /* 0x800000c5b3b37221 */ /* 0x000fe20000010000 */
[----:B------:R-:W-:Y:S01]  /*3100*/  FMUL.FTZ R197, R15, R210 ;  /* 0x000000d20fc57220 */ /* 0x000fe20000410000 */
[----:B------:R-:W-:Y:S01]  /*3110*/  FADD.FTZ R160, R160, -R188 ;  /* 0x800000bca0a07221 */ /* 0x000fe20000010000 */
[----:B------:R-:W-:Y:S01]  /*3120*/  FADD.FTZ R161, R161, -R189 ;  /* 0x800000bda1a17221 */ /* 0x000fe20000010000 */
[----:B---3--:R-:W-:Y:S01]  /*3130*/  FADD.FTZ R187, R174, -R194 ;  /* 0x800000c2aebb7221 */ /* 0x008fe20000010000 */
[--C-:B------:R-:W-:Y:S01]  /*3140*/  FADD.FTZ R169, R176, -R196.reuse ;  /* 0x800000c4b0a97221 */ /* 0x100fe20000010000 */
[----:B------:R-:W-:Y:S01]  /*3150*/  F2FP.F16.F32.PACK_AB R197, R197, R154 ;  /* 0x0000009ac5c5723e */ /* 0x000fe200000000ff */
[----:B------:R-:W-:Y:S01]  /*3160*/  FADD.FTZ R178, R178, -R196 ;  /* 0x800000c4b2b27221 */ /* 0x000fe20000010000 */
[----:B------:R-:W-:Y:S01]  /*3170*/  FMUL.FTZ R163, R20, R163 ;  /* 0x000000a314a37220 */ /* 0x000fe20000410000 */
[----:B------:R-:W-:Y:S01]  /*3180*/  FMUL.FTZ R154, R200, R167 ;  /* 0x000000a7c89a7220 */ /* 0x000fe20000410000 */
[----:B------:R-:W-:Y:S01]  /*3190*/  FADD.FTZ R170, R170, -R192 ;  /* 0x800000c0aaaa7221 */ /* 0x000fe20000010000 */
[----:B------:R-:W-:Y:S01]  /*31a0*/  FADD.FTZ R171, R171, -R193 ;  /* 0x800000c1abab7221 */ /* 0x000fe20000010000 */
        /* <DEDUP_REMOVED lines=29> */
[----:B-1----:R-:W-:Y:S01]  /*3380*/  FMUL.FTZ R178, R17, R178 ;  /* 0x000000b211b27220 */ /* 0x002fe20000410000 */
[----:B------:R-:W-:Y:S01]  /*3390*/  FMUL.FTZ R168, R207, R168 ;  /* 0x000000a8cfa87220 */ /* 0x000fe20000410000 */
[----:B----4-:R-:W-:Y:S01]  /*33a0*/  FMUL.FTZ R179, R156, R179 ;  /* 0x000000b39cb37220 */ /* 0x010fe20000410000 */
        /* <DEDUP_REMOVED lines=8> */
[----:B------:R-:W-:Y:S01]  /*3430*/  F2FP.F16.F32.PACK_AB R193, R162, R159 ;  /* 0x0000009fa2c1723e */ /* 0x000fe200000000ff */
[----:B------:R-:W-:Y:S01]  /*3440*/  STSM.16.MT88.4 [R158+0x28800], R196 ;  /* 0x028800c49e007844 */ /* 0x000fe20000004200 */
        /* <DEDUP_REMOVED lines=10> */
[----:B------:R-:W-:Y:S02]  /*34f0*/  F2FP.F16.F32.PACK_AB R187, R154, R153 ;  /* 0x000000999abb723e */ /* 0x000fe400000000ff */
[----:B------:R-:W-:Y:S01]  /*3500*/  F2FP.F16.F32.PACK_AB R152, R6, R5 ;  /* 0x000000050698723e */ /* 0x000fe200000000ff */
[----:B------:R-:W-:Y:S01]  /*3510*/  IMAD R6, R224, 0x4000, R229 ;  /* 0x00004000e0067824 */ /* 0x000fe200078e02e5 */
[----:B------:R-:W-:Y:S01]  /*3520*/  F2FP.F16.F32.PACK_AB R153, R15, R13 ;  /* 0x0000000d0f99723e */ /* 0x000fe200000000ff */
[----:B------:R1:W-:Y:S01]  /*3530*/  STSM.16.MT88.4 [R158+0x2a000], R184 ;  /* 0x02a000b89e007844 */ /* 0x0003e20000004200 */
[----:B------:R-:W-:-:S02]  /*3540*/  F2FP.F16.F32.PACK_AB R154, R8, R7 ;  /* 0x00000007089a723e */ /* 0x000fc400000000ff */
[----:B------:R-:W-:Y:S02]  /*3550*/  F2FP.F16.F32.PACK_AB R155, R19, R14 ;  /* 0x0000000e139b723e */ /* 0x000fe400000000ff */
[----:B------:R-:W-:Y:S02]  /*3560*/  F2FP.F16.F32.PACK_AB R201, R202, R201 ;  /* 0x000000c9cac9723e */ /* 0x000fe400000000ff */
[----:B------:R-:W-:Y:S01]  /*3570*/  WARPGROUP.ARRIVE ;  /* 0x00000000000079c5 */ /* 0x000fe20000000000 */
[----:B------:R-:W-:Y:S02]  /*3580*/  F2FP.F16.F32.PACK_AB R202, R16, R203 ;  /* 0x000000cb10ca723e */ /* 0x000fe400000000ff */
[----:B------:R-:W-:Y:S02]  /*3590*/  F2FP.F16.F32.PACK_AB R203, R205, R204 ;  /* 0x000000cccdcb723e */ /* 0x000fe400000000ff */
[----:B------:R-:W-:Y:S01]  /*35a0*/  SHF.R.U32.HI R5, RZ, 0x4, R232 ;  /* 0x00000004ff057819 */ /* 0x000fe200000116e8 */
[----:B------:R-:W-:Y:S01]  /*35b0*/  HGMMA.64x128x16.F32 R88, R152, gdesc[UR4].tnspB, R88, gsb0 ;  /* 0x41e0000498587df0 */ /* 0x000fe20008000858 */
[----:B------:R-:W-:Y:S01]  /*35c0*/  UIADD3 UR6, UR6, 0x180, URZ ;  /* 0x0000018006067890 */ /* 0x000fe2000fffe03f */
[----:B------:R-:W-:-:S02]  /*35d0*/  R2UR UR7, R6 ;  /* 0x00000000060772ca */ /* 0x000fc400000e0000 */
[----:B------:R-:W-:-:S04]  /*35e0*/  LOP3.LUT R5, R5, 0x3fff, RZ, 0xc0, !PT ;  /* 0x00003fff05057812 */ /* 0x000fc800078ec0ff */
[----:B------:R-:W-:-:S05]  /*35f0*/  LOP3.LUT R5, R5, 0x10000, RZ, 0xfc, !PT ;  /* 0x0001000005057812 */ /* 0x000fca00078efcff */
[----:B------:R-:W-:Y:S02]  /*3600*/  IMAD R5, R4, 0x400, R5 ;  /* 0x0000040004057824 */ /* 0x000fe400078e0205 */
[----:B------:R-:W-:-:S03]  /*3610*/  USHF.R.U32.HI UR7, URZ, 0x4, UR7 ;  /* 0x000000043f077899 */ /* 0x000fc60008011607 */
[----:B------:R-:W-:Y:S01]  /*3620*/  R2UR UR5, R5 ;  /* 0x00000000050572ca */ /* 0x000fe200000e0000 */
[----:B------:R-:W-:Y:S01]  /*3630*/  ULOP3.LUT UR7, UR7, 0x3fff, URZ, 0xc0, !UPT ;  /* 0x00003fff07077892 */ /* 0x000fe2000f8ec03f */
[----:B------:R-:W-:Y:S02]  /*3640*/  WARPGROUP.DEPBAR.LE gsb0, 0x0 ;  /* 0x00008000000079c5 */ /* 0x000fe40000010000 */
[----:B------:R-:W-:Y:S02]  /*3650*/  F2FP.F16.F32.PACK_AB R152, R10, R9 ;  /* 0x000000090a98723e */ /* 0x000fe400000000ff */
[----:B------:R-:W-:Y:S02]  /*3660*/  F2FP.F16.F32.PACK_AB R153, R21, R18 ;  /* 0x000000121599723e */ /* 0x000fe400000000ff */
[----:B------:R-:W-:Y:S02]  /*3670*/  F2FP.F16.F32.PACK_AB R154, R11, R12 ;  /* 0x0000000c0b9a723e */ /* 0x000fe400000000ff */
[----:B------:R-:W-:-:S02]  /*3680*/  F2FP.F16.F32.PACK_AB R155, R200, R20 ;  /* 0x00000014c89b723e */ /* 0x000fc400000000ff */
[----:B------:R-:W-:Y:S02]  /*3690*/  F2FP.F16.F32.PACK_AB R200, R23, R22 ;  /* 0x0000001617c8723e */ /* 0x000fe400000000ff */
[----:B------:R-:W-:-:S06]  /*36a0*/  WARPGROUP.ARRIVE ;  /* 0x00000000000079c5 */ /* 0x000fcc0000000000 */
[----:B------:R-:W-:Y:S01]  /*36b0*/  HGMMA.64x128x16.F32 R88, R152, gdesc[UR8].tnspB, R88, gsb0 ;  /* 0x41e0000898587df0 */ /* 0x000fe20008000858 */
[----:B------:R-:W-:Y:S01]  /*36c0*/  UMOV UR10, UR8 ;  /* 0x00000008000a7c82 */ /* 0x000fe20008000000 */
[----:B------:R-:W-:Y:S01]  /*36d0*/  UMOV UR11, 0x40000040 ;  /* 0x40000040000b7882 */ /* 0x000fe20000000000 */
[----:B------:R-:W-:Y:S01]  /*36e0*/  UMOV UR8, UR5 ;  /* 0x0000000500087c82 */ /* 0x000fe20008000000 */
[----:B------:R-:W-:Y:S02]  /*36f0*/  WARPGROUP.DEPBAR.LE gsb0, 0x0 ;  /* 0x00008000000079c5 */ /* 0x000fe40000010000 */
[----:B------:R-:W-:Y:S01]  /*3700*/  WARPGROUP.ARRIVE ;  /* 0x00000000000079c5 */ /* 0x000fe20000000000 */
[----:B------:R-:W-:Y:S02]  /*3710*/  F2FP.F16.F32.PACK_AB R152, R207, R206 ;  /* 0x000000cecf98723e */ /* 0x000fe400000000ff */
[----:B------:R-:W-:Y:S02]  /*3720*/  F2FP.F16.F32.PACK_AB R153, R156, R17 ;  /* 0x000000119c99723e */ /* 0x000fe400000000ff */
[----:B------:R-:W-:Y:S01]  /*3730*/  F2FP.F16.F32.PACK_AB R154, R209, R208 ;  /* 0x000000d0d19a723e */ /* 0x000fe200000000ff */
[----:B------:R-:W-:Y:S01]  /*3740*/  HGMMA.64x128x16.F32 R88, R200, gdesc[UR8].tnspB, R88, gsb0 ;  /* 0x41e00008c8587df0 */ /* 0x000fe20008000858 */
[----:B------:R-:W-:Y:S01]  /*3750*/  F2FP.F16.F32.PACK_AB R155, R221, R220 ;  /* 0x000000dcdd9b723e */ /* 0x000fe200000000ff */
[----:B------:R-:W-:Y:S01]  /*3760*/  UMOV UR10, UR6 ;  /* 0x00000006000a7c82 */ /* 0x000fe20008000000 */
[----:B------:R-:W-:Y:S01]  /*3770*/  UMOV UR11, 0x40000040 ;  /* 0x40000040000b7882 */ /* 0x000fe20000000000 */
[----:B------:R-:W-:-:S02]  /*3780*/  WARPGROUP.DEPBAR.LE gsb0, 0x0 ;  /* 0x00008000000079c5 */ /* 0x000fc40000010000 */
        /* <DEDUP_REMOVED lines=12> */
[----:B-1----:R-:W-:-:S06]  /*3850*/  WARPGROUP.ARRIVE ;  /* 0x00000000000079c5 */ /* 0x002fcc0000000000 */
        /* <DEDUP_REMOVED lines=53> */
.L_x_4764:
        /* <DEDUP_REMOVED lines=49> */
.L_x_4765:
        /* <DEDUP_REMOVED lines=78> */
.L_x_4748:
        /* <DEDUP_REMOVED lines=23> */
.L_x_4768:
        /* <DEDUP_REMOVED lines=20> */
.L_x_4769:
        /* <DEDUP_REMOVED lines=18> */
.L_x_4770:
        /* <DEDUP_REMOVED lines=18> */
.L_x_4771:
[----:B------:R-:W2:Y:S01]  /*4890*/  S2R R0, SR_TID.X ;  /* 0x0000000000007919 */ /* 0x000ea20000002100 */
        /* <DEDUP_REMOVED lines=26> */
[----:B-1----:R-:W-:Y:S01]  /*4a40*/  SHF.R.S32.HI R6, RZ, 0x5, R2 ;  /* 0x00000005ff067819 */ /* 0x002fe20000011402 */
        /* <DEDUP_REMOVED lines=125> */
.L_x_4773:
[----:B------:R-:W-:Y:S05]  /*5220*/  BSYNC B0 ;  /* 0x0000000000007941 */ /* 0x000fea0003800000 */
.L_x_4772:
[----:B------:R-:W-:-:S04]  /*5230*/  DEPBAR.LE SB0, 0x0 ;  /* 0x000080000000791a */ /* 0x000fc80000000000 */
[----:B------:R-:W-:Y:S05]  /*5240*/  BRA `(.L_x_4746) ;  /* 0x0000004000a87947 */ /* 0x000fea0003800000 */
.L_x_4767:
[----:B------:R-:W2:Y:S01]  /*5250*/  S2R R0, SR_TID.X ;  /* 0x0000000000007919 */ /* 0x000ea20000002100 */
[----:B------:R-:W3:Y:S01]  /*5260*/  S2UR UR11, SR_CTAID.Y ;  /* 0x00000000000b79c3 */ /* 0x000ee20000002600 */
[----:B------:R-:W-:Y:S01]  /*5270*/  ULDC.64 UR4, c[0x0][0x208] ;  /* 0x0000820000047ab9 */ /* 0x000fe20000000a00 */
[----:B------:R-:W-:Y:S01]  /*5280*/  BSSY B0, `(.L_x_4774) ;  /* 0x0000033000007945 */ /* 0x000fe20003800000 */
[----:B------:R-:W4:Y:S05]  /*5290*/  S2R R11, SR_CTAID.X ;  /* 0x00000000000b7919 */ /* 0x000f2a0000002500 */
[----:B-1----:R-:W1:Y:S08]  /*52a0*/  LDC.64 R4, c[0x0][0x820] ;  /* 0x00020800ff047b82 */ /* 0x002e700000000a00 */
[----:B------:R-:W4:Y:S08]  /*52b0*/  LDC.64 R20, c[0x0][0x808] ;  /* 0x00020200ff147b82 */ /* 0x000f300000000a00 */
[----:B------:R-:W5:Y:S01]  /*52c0*/  S2UR UR10, SR_CTAID.Z ;  /* 0x00000000000a79c3 */ /* 0x000f620000002700 */
[----:B---3--:R-:W-:Y:S01]  /*52d0*/  USHF.R.S32.HI UR7, URZ, 0x1f, UR11 ;  /* 0x0000001f3f077899 */ /* 0x008fe2000801140b */
[----:B--2---:R-:W-:-:S06]  /*52e0*/  VIADD R3, R0, 0xffffff80 ;  /* 0xffffff8000037836 */ /* 0x004fcc0000000000 */
[----:B------:R-:W2:Y:S01]  /*52f0*/  LDC.64 R12, c[0x0][0x828] ;  /* 0x00020a00ff0c7b82 */ /* 0x000ea20000000a00 */
[----:B------:R-:W-:-:S04]  /*5300*/  SHF.R.S32.HI R0, RZ, 0x1f, R3 ;  /* 0x0000001fff007819 */ /* 0x000fc80000011403 */
[----:B------:R-:W-:Y:S01]  /*5310*/  LEA.HI R8, R0, R3, RZ, 0x4 ;  /* 0x0000000300087211 */ /* 0x000fe200078f20ff */
[----:B----4-:R-:W-:Y:S02]  /*5320*/  IMAD R17, R11, -0x80, R20 ;  /* 0xffffff800b117824 */ /* 0x010fe400078e0214 */
[----:B------:R-:W3:Y:S01]  /*5330*/  LDC.64 R18, c[0x0][0x850] ;  /* 0x00021400ff127b82 */ /* 0x000ee20000000a00 */
[----:B------:R-:W-:Y:S01]  /*5340*/  LOP3.LUT R0, R8, 0x1ffffff0, RZ, 0xc0, !PT ;  /* 0x1ffffff008007812 */ /* 0x000fe200078ec0ff */
[----:B-----5:R-:W-:-:S04]  /*5350*/  USHF.R.S32.HI UR6, URZ, 0x1f, UR10 ;  /* 0x0000001f3f067899 */ /* 0x020fc8000801140a */
[----:B------:R-:W-:Y:S02]  /*5360*/  IMAD.IADD R0, R3, 0x1, -R0 ;  /* 0x0000000103007824 */ /* 0x000fe400078e0a00 */
[----:B------:R-:W4:Y:S02]  /*5370*/  LDC.64 R22, c[0x0][0x858] ;  /* 0x00021600ff167b82 */ /* 0x000f240000000a00 */
[----:B------:R-:W-:Y:S02]  /*5380*/  IMAD.SHL.U32 R6, R0, 0x8, RZ ;  /* 0x0000000800067824 */ /* 0x000fe400078e00ff */
[----:B-1----:R-:W-:-:S03]  /*5390*/  IMAD R0, R4, UR7, RZ ;  /* 0x0000000704007c24 */ /* 0x002fc6000f8e02ff */
        /* <DEDUP_REMOVED lines=14> */
[----:B--2---:R-:W-:Y:S01]  /*5480*/  IMAD.WIDE.U32 R8, R12, UR10, R2 ;  /* 0x0000000a0c087c25 */ /* 0x004fe2000f8e0002 */
        /* <DEDUP_REMOVED lines=18> */
.L_x_4775:
[----:B------:R-:W-:Y:S05]  /*55b0*/  BSYNC B0 ;  /* 0x0000000000007941 */ /* 0x000fea0003800000 */
.L_x_4774:
        /* <DEDUP_REMOVED lines=16> */
.L_x_4777:
[----:B------:R-:W-:Y:S05]  /*56c0*/  BSYNC B0 ;  /* 0x0000000000007941 */ /* 0x000fea0003800000 */
.L_x_4776:
[----:B------:R-:W-:Y:S01]  /*56d0*/  BSSY B0, `(.L_x_4778) ;  /* 0x0000010000007945 */ /* 0x000fe20003800000 */
[----:B------:R-:W-:-:S03]  /*56e0*/  ISETP.GE.OR P3, PT, R6, R21, P1 ;  /* 0x000000150600720c */ /* 0x000fc60000f66670 */
        /* <DEDUP_REMOVED lines=14> */
.L_x_4779:
[----:B------:R-:W-:Y:S05]  /*57d0*/  BSYNC B0 ;  /* 0x0000000000007941 */ /* 0x000fea0003800000 */
.L_x_4778:
[----:B------:R-:W-:Y:S01]  /*57e0*/  BSSY B0, `(.L_x_4780) ;  /* 0x0000011000007945 */ /* 0x000fe20003800000 */
[----:B------:R-:W-:Y:S01]  /*57f0*/  ISETP.GE.OR P4, PT, R6, R21, P2 ;  /* 0x000000150600720c */ /* 0x000fe20001786670 */
[----:B------:R-:W-:Y:S02]  /*5800*/  VIADD R0, R4, 0x50 ;  /* 0x0000005004007836 */ /* 0x000fe40000000000 */
[----:B------:R-:W-:Y:S10]  /*5810*/  @P3 BRA `(.L_x_4781) ;  /* 0x0000000000343947 */ /* 0x000ff40003800000 */
[----:B-12---:R-:W-:Y:S01]  /*5820*/  IADD3 R15, P3, R2, 0x30, RZ ;  /* 0x00000030020f7810 */ /* 0x006fe20007f7e0ff */
        /* <DEDUP_REMOVED lines=12> */
.L_x_4781:
[----:B------:R-:W-:Y:S05]  /*58f0*/  BSYNC B0 ;  /* 0x0000000000007941 */ /* 0x000fea0003800000 */
.L_x_4780:
[----:B------:R-:W-:Y:S01]  /*5900*/  BSSY B0, `(.L_x_4782) ;  /* 0x0000010000007945 */ /* 0x000fe20003800000 */
[----:B------:R-:W-:-:S03]  /*5910*/  ISETP.GE.AND P3, PT, R0, R17, PT ;  /* 0x000000110000720c */ /* 0x000fc60003f66270 */
        /* <DEDUP_REMOVED lines=14> */
.L_x_4783:
[----:B------:R-:W-:Y:S05]  /*5a00*/  BSYNC B0 ;  /* 0x0000000000007941 */ /* 0x000fea0003800000 */
.L_x_4782:
[----:B------:R-:W-:Y:S01]  /*5a10*/  ISETP.GE.OR P4, PT, R6, R21, P3 ;  /* 0x000000150600720c */ /* 0x000fe20001f86670 */
[----:B------:R-:W-:Y:S01]  /*5a20*/  BSSY B0, `(.L_x_4784) ;  /* 0x0000011000007945 */ /* 0x000fe20003800000 */
[----:B---3--:R-:W-:Y:S02]  /*5a30*/  IMAD R16, R18, UR7, RZ ;  /* 0x0000000712107c24 */ /* 0x008fe4000f8e02ff */
[----:B------:R-:W-:-:S09]  /*5a40*/  VIADD R0, R4, 0x60 ;  /* 0x0000006004007836 */ /* 0x000fd20000000000 */
[----:B------:R-:W-:Y:S05]  /*5a50*/  @P4 BRA `(.L_x_4785) ;  /* 0x0000000000344947 */ /* 0x000fea0003800000 */
        /* <DEDUP_REMOVED lines=13> */
.L_x_4785:
[----:B------:R-:W-:Y:S05]  /*5b30*/  BSYNC B0 ;  /* 0x0000000000007941 */ /* 0x000fea0003800000 */
.L_x_4784:
[----:B------:R-:W-:Y:S01]  /*5b40*/  ULDC UR8, c[0x0][0x83c] ;  /* 0x00020f0000087ab9 */ /* 0x000fe20000000800 */
[----:B------:R-:W-:Y:S01]  /*5b50*/  ISETP.GE.AND P4, PT, R0, R17, PT ;  /* 0x000000110000720c */ /* 0x000fe20003f86270 */
[----:B-123--:R-:W-:Y:S01]  /*5b60*/  IMAD R15, R19, UR11, R16 ;  /* 0x0000000b130f7c24 */ /* 0x00efe2000f8e0210 */
        /* <DEDUP_REMOVED lines=28> */
.L_x_4787:
[----:B------:R-:W-:Y:S05]  /*5d30*/  BSYNC B0 ;  /* 0x0000000000007941 */ /* 0x000fea0003800000 */
.L_x_4786:
[----:B------:R-:W-:Y:S01]  /*5d40*/  ISETP.GE.AND P6, PT, R0, R17, PT ;  /* 0x000000110000720c */ /* 0x000fe20003fc6270 */
[----:B----4-:R-:W-:Y:S01]  /*5d50*/  IMAD R0, R22, UR6, RZ ;  /* 0x0000000616007c24 */ /* 0x010fe2000f8e02ff */
        /* <DEDUP_REMOVED lines=20> */
.L_x_4789:
[----:B------:R-:W-:Y:S05]  /*5ea0*/  BSYNC B0 ;  /* 0x0000000000007941 */ /* 0x000fea0003800000 */
.L_x_4788:
        /* <DEDUP_REMOVED lines=14> */
.L_x_4791:
[----:B------:R-:W-:Y:S05]  /*5f90*/  BSYNC B0 ;  /* 0x0000000000007941 */ /* 0x000fea0003800000 */
.L_x_4790:
        /* <DEDUP_REMOVED lines=16> */
.L_x_4793:
[----:B------:R-:W-:Y:S05]  /*60a0*/  BSYNC B0 ;  /* 0x0000000000007941 */ /* 0x000fea0003800000 */
.L_x_4792:
        /* <DEDUP_REMOVED lines=15> */
.L_x_4795:
[----:B------:R-:W-:Y:S05]  /*61a0*/  BSYNC B0 ;  /* 0x0000000000007941 */ /* 0x000fea0003800000 */
.L_x_4794:
        /* <DEDUP_REMOVED lines=15> */
.L_x_4797:
[----:B------:R-:W-:Y:S05]  /*62a0*/  BSYNC B0 ;  /* 0x0000000000007941 */ /* 0x000fea0003800000 */
.L_x_4796:
        /* <DEDUP_REMOVED lines=15> */
.L_x_4799:
[----:B------:R-:W-:Y:S05]  /*63a0*/  BSYNC B0 ;  /* 0x0000000000007941 */ /* 0x000fea0003800000 */
.L_x_4798:
        /* <DEDUP_REMOVED lines=15> */
.L_x_4801:
[----:B------:R-:W-:Y:S05]  /*64a0*/  BSYNC B0 ;  /* 0x0000000000007941 */ /* 0x000fea0003800000 */
.L_x_4800:
        /* <DEDUP_REMOVED lines=15> */
.L_x_4803:
[----:B------:R-:W-:Y:S05]  /*65a0*/  BSYNC B0 ;  /* 0x0000000000007941 */ /* 0x000fea0003800000 */
.L_x_4802:
        /* <DEDUP_REMOVED lines=15> */
.L_x_4744:
        /* <DEDUP_REMOVED lines=40> */
.L_x_4805:
        /* <DEDUP_REMOVED lines=39> */
.L_x_4808:
[----:B------:R-:W-:Y:S05]  /*6b90*/  BSYNC B0 ;  /* 0x0000000000007941 */ /* 0x000fea0003800000 */
.L_x_4807:
        /* <DEDUP_REMOVED lines=19> */
.L_x_4810:
[----:B------:R-:W-:Y:S05]  /*6cd0*/  BSYNC B0 ;  /* 0x0000000000007941 */ /* 0x000fea0003800000 */
.L_x_4809:
[----:B------:R-:W-:Y:S06]  /*6ce0*/  BAR.ARV 0xa, 0xa0 ;  /* 0x0282800000007b1d */ /* 0x000fec0000002000 */
[----:B------:R-:W-:Y:S04]  /*6cf0*/  BSSY B0, `(.L_x_4811) ;  /* 0x0000003000007945 */ /* 0x000fe80003800000 */
[----:B------:R-:W-:Y:S05]  /*6d00*/  @!P0 BRA `(.L_x_4812) ;  /* 0x0000000000048947 */ /* 0x000fea0003800000 */
[----:B------:R-:W-:-:S04]  /*6d10*/  DEPBAR.LE SB0, 0x0 ;  /* 0x000080000000791a */ /* 0x000fc80000000000 */
.L_x_4812:
[----:B------:R-:W-:Y:S05]  /*6d20*/  BSYNC B0 ;  /* 0x0000000000007941 */ /* 0x000fea0003800000 */
.L_x_4811:
[----:B------:R-:W-:Y:S06]  /*6d30*/  BAR.ARV 0xb, 0xa0 ;  /* 0x02c2800000007b1d */ /* 0x000fec0000002000 */
[----:B------:R-:W-:Y:S01]  /*6d40*/  UIADD3 UR12, UR5, 0x1, URZ ;  /* 0x00000001050c7890 */ /* 0x000fe2000fffe03f */
[----:B------:R-:W-:Y:S11]  /*6d50*/  BRA `(.L_x_4813) ;  /* 0x0000000000047947 */ /* 0x000ff60003800000 */
.L_x_4806:
[----:B------:R-:W-:-:S05]  /*6d60*/  UMOV UR12, UR5 ;  /* 0x00000005000c7c82 */ /* 0x000fca0008000000 */
.L_x_4813:
        /* <DEDUP_REMOVED lines=17> */
.L_x_4826:
        /* <DEDUP_REMOVED lines=20> */
.L_x_4815:
[----:B------:R-:W-:Y:S05]  /*6fc0*/  BSYNC B0 ;  /* 0x0000000000007941 */ /* 0x000fea0003800000 */
.L_x_4814:
        /* <DEDUP_REMOVED lines=13> */
.L_x_4817:
[----:B------:R-:W-:Y:S05]  /*70a0*/  BSYNC B0 ;  /* 0x0000000000007941 */ /* 0x000fea0003800000 */
.L_x_4816:
[----:B------:R-:W-:Y:S06]  /*70b0*/  BAR.ARV 0xa, 0xa0 ;  /* 0x0282800000007b1d */ /* 0x000fec0000002000 */
[----:B------:R-:W-:Y:S04]  /*70c0*/  BSSY B0, `(.L_x_4818) ;  /* 0x0000003000007945 */ /* 0x000fe80003800000 */
[----:B------:R-:W-:Y:S05]  /*70d0*/  @!P0 BRA `(.L_x_4819) ;  /* 0x0000000000048947 */ /* 0x000fea0003800000 */
[----:B------:R-:W-:-:S04]  /*70e0*/  DEPBAR.LE SB0, 0x0 ;  /* 0x000080000000791a */ /* 0x000fc80000000000 */
.L_x_4819:
[----:B------:R-:W-:Y:S05]  /*70f0*/  BSYNC B0 ;  /* 0x0000000000007941 */ /* 0x000fea0003800000 */
.L_x_4818:
        /* <DEDUP_REMOVED lines=13> */
.L_x_4821:
[----:B------:R-:W-:Y:S05]  /*71d0*/  BSYNC B0 ;  /* 0x0000000000007941 */ /* 0x000fea0003800000 */
.L_x_4820:
        /* <DEDUP_REMOVED lines=13> */
.L_x_4823:
[----:B------:R-:W-:Y:S05]  /*72b0*/  BSYNC B0 ;  /* 0x0000000000007941 */ /* 0x000fea0003800000 */
.L_x_4822:
[----:B------:R-:W-:Y:S01]  /*72c0*/  UIADD3 UR12, UR12, 0x2, URZ ;  /* 0x000000020c0c7890 */ /* 0x000fe2000fffe03f */
[----:B------:R-:W-:Y:S06]  /*72d0*/  BAR.ARV 0xa, 0xa0 ;  /* 0x0282800000007b1d */ /* 0x000fec0000002000 */
[----:B------:R-:W-:Y:S01]  /*72e0*/  UISETP.GE.AND UP0, UPT, UR12, UR8, UPT ;  /* 0x000000080c00728c */ /* 0x000fe2000bf06270 */
[----:B------:R-:W-:Y:S04]  /*72f0*/  BSSY B0, `(.L_x_4824) ;  /* 0x0000003000007945 */ /* 0x000fe80003800000 */
[----:B------:R-:W-:Y:S06]  /*7300*/  @!P0 BRA `(.L_x_4825) ;  /* 0x0000000000048947 */ /* 0x000fec0003800000 */
[----:B------:R-:W-:-:S04]  /*7310*/  DEPBAR.LE SB0, 0x0 ;  /* 0x000080000000791a */ /* 0x000fc80000000000 */
.L_x_4825:
[----:B------:R-:W-:Y:S05]  /*7320*/  BSYNC B0 ;  /* 0x0000000000007941 */ /* 0x000fea0003800000 */
.L_x_4824:
[----:B------:R-:W-:Y:S06]  /*7330*/  BAR.ARV 0xb, 0xa0 ;  /* 0x02c2800000007b1d */ /* 0x000fec0000002000 */
[----:B------:R-:W-:Y:S01]  /*7340*/  PLOP3.LUT P1, PT, PT, PT, UP0, 0x80, 0x0 ;  /* 0x000000000000781c */ /* 0x000fe20003f2f008 */
[----:B------:R-:W-:Y:S02]  /*7350*/  UIADD3 UR20, UR20, 0x4000, URZ ;  /* 0x0000400014147890 */ /* 0x000fe4000fffe03f */
[----:B------:R-:W-:-:S10]  /*7360*/  UIADD3 UR4, UR4, 0x4000, URZ ;  /* 0x0000400004047890 */ /* 0x000fd4000fffe03f */
[----:B------:R-:W-:Y:S05]  /*7370*/  @!P1 BRA `(.L_x_4826) ;  /* 0xfffffff800c09947 */ /* 0x000fea000383ffff */
[----:B------:R-:W-:Y:S05]  /*7380*/  BRA `(.L_x_4746) ;  /* 0x0000002000587947 */ /* 0x000fea0003800000 */
.L_x_4804:
        /* <DEDUP_REMOVED lines=33> */
.L_x_4828:
        /* <DEDUP_REMOVED lines=43> */
.L_x_4858:
        /* <DEDUP_REMOVED lines=15> */
.L_x_4831:
        /* <DEDUP_REMOVED lines=98> */
.L_x_4842:
[----:B--234-:R-:W-:-:S04]  /*7f60*/  SHF.L.U32 R21, R11, 0x1f, RZ ;  /* 0x0000001f0b157819 */ /* 0x01cfc800000006ff */
[----:B------:R-:W1:Y:S02]  /*7f70*/  SYNCS.PHASECHK.TRANS64.TRYWAIT P1, [R16+URZ+0x30840], R21 ;  /* 0x03084015100075a7 */ /* 0x000e64000802017f */
[----:B-1----:R-:W-:Y:S05]  /*7f80*/  @!P1 BRA `(.L_x_4834) ;  /* 0x0000001400cc9947 */ /* 0x002fea0003800000 */
.L_x_4859:
[----:B------:R-:W-:Y:S05]  /*7f90*/  @P0 BRA `(.L_x_4835) ;  /* 0x0000000000140947 */ /* 0x000fea0003800000 */
[----:B------:R-:W-:Y:S01]  /*7fa0*/  ISETP.NE.AND P1, PT, R6, RZ, PT ;  /* 0x000000ff0600720c */ /* 0x000fe20003f25270 */
[----:B------:R-:W-:-:S04]  /*7fb0*/  IMAD.MOV.U32 R3, RZ, RZ, 0x4100 ;  /* 0x00004100ff037424 */ /* 0x000fc800078e00ff */
[----:B------:R3:W-:Y:S08]  /*7fc0*/  SYNCS.ARRIVE.TRANS64 RZ, [R16+URZ+0x30830], R3 ;  /* 0x0308300310ff79a7 */ /* 0x0007f0000800003f */
[----:B------:R-:W-:Y:S05]  /*7fd0*/  @!P1 BRA `(.L_x_4835) ;  /* 0x0000000000049947 */ /* 0x000fea0003800000 */
[----:B------:R-:W-:Y:S01]  /*7fe0*/  BPT.TRAP 0x1 ;  /* 0x000000040000795c */ /* 0x000fe20000300000 */
.L_x_4835:
        /* <DEDUP_REMOVED lines=36> */
.L_x_4860:
[----:B------:R-:W-:Y:S05]  /*8230*/  @P0 BRA `(.L_x_4837) ;  /* 0x0000000000140947 */ /* 0x000fea0003800000 */
[----:B------:R-:W-:Y:S01]  /*8240*/  ISETP.NE.AND P1, PT, R6, RZ, PT ;  /* 0x000000ff0600720c */ /* 0x000fe20003f25270 */
[----:B------:R-:W-:-:S04]  /*8250*/  IMAD.MOV.U32 R2, RZ, RZ, 0x4100 ;  /* 0x00004100ff027424 */ /* 0x000fc800078e00ff */
[----:B------:R3:W-:Y:S08]  /*8260*/  SYNCS.ARRIVE.TRANS64 RZ, [R16+URZ+0x30818], R2 ;  /* 0x0308180210ff79a7 */ /* 0x0007f0000800003f */
[----:B------:R-:W-:Y:S05]  /*8270*/  @!P1 BRA `(.L_x_4837) ;  /* 0x0000000000049947 */ /* 0x000fea0003800000 */
[----:B------:R-:W-:Y:S01]  /*8280*/  BPT.TRAP 0x1 ;  /* 0x000000040000795c */ /* 0x000fe20000300000 */
.L_x_4837:
        /* <DEDUP_REMOVED lines=36> */
.L_x_4861:
[----:B------:R-:W-:Y:S05]  /*84d0*/  @P0 BRA `(.L_x_4839) ;  /* 0x0000000000140947 */ /* 0x000fea0003800000 */
[----:B------:R-:W-:Y:S01]  /*84e0*/  ISETP.NE.AND P1, PT, R6, RZ, PT ;  /* 0x000000ff0600720c */ /* 0x000fe20003f25270 */
[----:B-123--:R-:W-:-:S04]  /*84f0*/  IMAD.MOV.U32 R21, RZ, RZ, 0x4100 ;  /* 0x00004100ff157424 */ /* 0x00efc800078e00ff */
[----:B------:R4:W-:Y:S08]  /*8500*/  SYNCS.ARRIVE.TRANS64 RZ, [R16+URZ+0x30838], R21 ;  /* 0x0308381510ff79a7 */ /* 0x0009f0000800003f */
[----:B------:R-:W-:Y:S05]  /*8510*/  @!P1 BRA `(.L_x_4839) ;  /* 0x0000000000049947 */ /* 0x000fea0003800000 */
[----:B------:R-:W-:Y:S01]  /*8520*/  BPT.TRAP 0x1 ;  /* 0x000000040000795c */ /* 0x000fe20000300000 */
.L_x_4839:
        /* <DEDUP_REMOVED lines=31> */
.L_x_4863:
[----:B------:R-:W-:Y:S05]  /*8720*/  @P0 BRA `(.L_x_4841) ;  /* 0x0000000000140947 */ /* 0x000fea0003800000 */
[----:B------:R-:W-:Y:S01]  /*8730*/  ISETP.NE.AND P1, PT, R6, RZ, PT ;  /* 0x000000ff0600720c */ /* 0x000fe20003f25270 */
[----:B------:R-:W-:-:S04]  /*8740*/  IMAD.MOV.U32 R5, RZ, RZ, 0x4100 ;  /* 0x00004100ff057424 */ /* 0x000fc800078e00ff */
[----:B------:R1:W-:Y:S08]  /*8750*/  SYNCS.ARRIVE.TRANS64 RZ, [R16+URZ+0x30810], R5 ;  /* 0x0308100510ff79a7 */ /* 0x0003f0000800003f */
[----:B------:R-:W-:Y:S05]  /*8760*/  @!P1 BRA `(.L_x_4841) ;  /* 0x0000000000049947 */ /* 0x000fea0003800000 */
[----:B------:R-:W-:Y:S01]  /*8770*/  BPT.TRAP 0x1 ;  /* 0x000000040000795c */ /* 0x000fe20000300000 */
.L_x_4841:
        /* <DEDUP_REMOVED lines=37> */
.L_x_4833:
[----:B------:R-:W3:Y:S02]  /*89d0*/  LDL.LU R4, [R1+0x4] ;  /* 0x0000040001047983 */ /* 0x000ee40000300800 */
[----:B---3--:R-:W-:Y:S02]  /*89e0*/  ISETP.NE.AND P1, PT, R4, RZ, PT ;  /* 0x000000ff0400720c */ /* 0x008fe40003f25270 */
[----:B------:R1:W5:Y:S11]  /*89f0*/  LDL R4, [R1] ;  /* 0x0000000001047983 */ /* 0x0003760000100800 */
[----:B-1----:R-:W-:Y:S05]  /*8a00*/  @!P1 BRA `(.L_x_4832) ;  /* 0x0000000400489947 */ /* 0x002fea0003800000 */
[----:B------:R-:W-:-:S04]  /*8a10*/  SHF.L.U32 R13, R11, 0x1f, RZ ;  /* 0x0000001f0b0d7819 */ /* 0x000fc800000006ff */
[----:B------:R-:W1:Y:S02]  /*8a20*/  SYNCS.PHASECHK.TRANS64.TRYWAIT P1, [R16+URZ+0x30840], R13 ;  /* 0x0308400d100075a7 */ /* 0x000e64000802017f */
[----:B-1----:R-:W-:Y:S05]  /*8a30*/  @!P1 BRA `(.L_x_4843) ;  /* 0x0000000c00749947 */ /* 0x002fea0003800000 */
.L_x_4864:
[----:B------:R-:W-:Y:S05]  /*8a40*/  @P0 BRA `(.L_x_4844) ;  /* 0x0000000000140947 */ /* 0x000fea0003800000 */
[----:B------:R-:W-:Y:S01]  /*8a50*/  ISETP.NE.AND P1, PT, R6, RZ, PT ;  /* 0x000000ff0600720c */ /* 0x000fe20003f25270 */
[----:B--2---:R-:W-:-:S04]  /*8a60*/  IMAD.MOV.U32 R5, RZ, RZ, 0x4100 ;  /* 0x00004100ff057424 */ /* 0x004fc800078e00ff */
[----:B------:R3:W-:Y:S08]  /*8a70*/  SYNCS.ARRIVE.TRANS64 RZ, [R16+URZ+0x30830], R5 ;  /* 0x0308300510ff79a7 */ /* 0x0007f0000800003f */
[----:B------:R-:W-:Y:S05]  /*8a80*/  @!P1 BRA `(.L_x_4844) ;  /* 0x0000000000049947 */ /* 0x000fea0003800000 */
[----:B------:R-:W-:Y:S01]  /*8a90*/  BPT.TRAP 0x1 ;  /* 0x000000040000795c */ /* 0x000fe20000300000 */
.L_x_4844:
        /* <DEDUP_REMOVED lines=33> */
.L_x_4865:
[----:B------:R-:W-:Y:S05]  /*8cb0*/  @P0 BRA `(.L_x_4846) ;  /* 0x0000000000140947 */ /* 0x000fea0003800000 */
[----:B------:R-:W-:Y:S01]  /*8cc0*/  ISETP.NE.AND P0, PT, R6, RZ, PT ;  /* 0x000000ff0600720c */ /* 0x000fe20003f05270 */
[----:B------:R-:W-:-:S04]  /*8cd0*/  IMAD.MOV.U32 R5, RZ, RZ, 0x4100 ;  /* 0x00004100ff057424 */ /* 0x000fc800078e00ff */
[----:B------:R3:W-:Y:S08]  /*8ce0*/  SYNCS.ARRIVE.TRANS64 RZ, [R16+URZ+0x30818], R5 ;  /* 0x0308180510ff79a7 */ /* 0x0007f0000800003f */
[----:B------:R-:W-:Y:S05]  /*8cf0*/  @!P0 BRA `(.L_x_4846) ;  /* 0x0000000000048947 */ /* 0x000fea0003800000 */
[----:B------:R-:W-:Y:S01]  /*8d00*/  BPT.TRAP 0x1 ;  /* 0x000000040000795c */ /* 0x000fe20000300000 */
.L_x_4846:
        /* <DEDUP_REMOVED lines=34> */
.L_x_4832:
[----:B------:R-:W3:Y:S01]  /*8f30*/  S2R R0, SR_TID.X ;  /* 0x0000000000007919 */ /* 0x000ee20000002100 */
[----:B------:R-:W-:Y:S01]  /*8f40*/  IMAD R3, R19, 0x8, R16 ;  /* 0x0000000813037824 */ /* 0x000fe200078e0210 */
[----:B---3--:R-:W-:Y:S02]  /*8f50*/  LOP3.LUT R2, R0, 0x7f, RZ, 0xc0, !PT ;  /* 0x0000007f00027812 */ /* 0x008fe400078ec0ff */
[----:B------:R-:W-:Y:S02]  /*8f60*/  SHF.L.U32 R0, R11, 0x1f, RZ ;  /* 0x0000001f0b007819 */ /* 0x000fe400000006ff */
[----:B------:R-:W-:Y:S02]  /*8f70*/  ISETP.NE.AND P1, PT, R2, RZ, PT ;  /* 0x000000ff0200720c */ /* 0x000fe40003f25270 */
[----:B------:R-:W3:Y:S02]  /*8f80*/  SYNCS.PHASECHK.TRANS64.TRYWAIT P0, [R3+URZ+0x30840], R0 ;  /* 0x03084000030075a7 */ /* 0x000ee4000800017f */
[----:B---3--:R-:W-:Y:S09]  /*8f90*/  @!P0 BRA `(.L_x_4847) ;  /* 0x0000000800448947 */ /* 0x008ff20003800000 */
.L_x_4866:
[----:B------:R-:W-:Y:S05]  /*8fa0*/  @P1 BRA `(.L_x_4848) ;  /* 0x0000000000181947 */ /* 0x000fea0003800000 */
[----:B------:R-:W1:Y:S01]  /*8fb0*/  S2R R2, SR_TID.X ;  /* 0x0000000000027919 */ /* 0x000e620000002100 */
[----:B---3--:R-:W-:-:S04]  /*8fc0*/  IMAD.MOV.U32 R0, RZ, RZ, 0x4100 ;  /* 0x00004100ff007424 */ /* 0x008fc800078e00ff */
[----:B------:R3:W-:Y:S01]  /*8fd0*/  SYNCS.ARRIVE.TRANS64 RZ, [R3+URZ+0x30830], R0 ;  /* 0x0308300003ff79a7 */ /* 0x0007e2000800003f */
[----:B-1----:R-:W-:-:S13]  /*8fe0*/  LOP3.LUT P0, RZ, R2, 0x1f, RZ, 0xc0, !PT ;  /* 0x0000001f02ff7812 */ /* 0x002fda000780c0ff */
[----:B---3--:R-:W-:Y:S05]  /*8ff0*/  @!P0 BRA `(.L_x_4848) ;  /* 0x0000000000048947 */ /* 0x008fea0003800000 */
[----:B------:R-:W-:Y:S01]  /*9000*/  BPT.TRAP 0x1 ;  /* 0x000000040000795c */ /* 0x000fe20000300000 */
.L_x_4848:
        /* <DEDUP_REMOVED lines=40> */
.L_x_4829:
[----:B------:R-:W-:Y:S05]  /*9290*/  BSYNC B0 ;  /* 0x0000000000007941 */ /* 0x000fea0003800000 */
.L_x_4827:
[----:B------:R-:W-:-:S03]  /*92a0*/  UMOV UR7, 0xffffffff ;  /* 0xffffffff00077882 */ /* 0x000fc60000000000 */
[----:B------:R-:W-:Y:S05]  /*92b0*/  BRA.DIV UR7, `(.L_x_4849) ;  /* 0x0000000607907947 */ /* 0x000fea000b800000 */
[----:B------:R-:W-:-:S13]  /*92c0*/  ELECT P6, URZ, PT ;  /* 0x00000000003f782f */ /* 0x000fda00038c0000 */
.L_x_4869:
[----:B------:R-:W-:Y:S05]  /*92d0*/  @!P6 BRA `(.L_x_4746) ;  /* 0x000000000084e947 */ /* 0x000fea0003800000 */
[----:B------:R-:W-:-:S06]  /*92e0*/  ULOP3.LUT UR7, UR38, 0x2, URZ, 0xfc, !UPT ;  /* 0x0000000226077892 */ /* 0x000fcc000f8efc3f */
[----:B------:R-:W-:-:S05]  /*92f0*/  IMAD.U32 R2, RZ, RZ, UR7 ;  /* 0x00000007ff027e24 */ /* 0x000fca000f8e00ff */
[----:B------:R-:W-:-:S13]  /*9300*/  ISETP.NE.AND P2, PT, R2, 0x3, PT ;  /* 0x000000030200780c */ /* 0x000fda0003f45270 */
[----:B------:R-:W-:Y:S05]  /*9310*/  @!P2 BRA `(.L_x_4850) ;  /* 0x000000000004a947 */ /* 0x000fea0003800000 */
[----:B------:R-:W-:Y:S01]  /*9320*/  BPT.TRAP 0x1 ;  /* 0x000000040000795c */ /* 0x000fe20000300000 */
.L_x_4850:
        /* <DEDUP_REMOVED lines=15> */
.L_x_4870:
[----:B------:R-:W2:Y:S02]  /*9420*/  SYNCS.PHASECHK.TRANS64.TRYWAIT P0, [R3+URZ], R2 ;  /* 0x00000002030075a7 */ /* 0x000ea4000800017f */
[----:B--2---:R-:W-:Y:S05]  /*9430*/  @!P0 BRA `(.L_x_4852) ;  /* 0x0000000400648947 */ /* 0x004fea0003800000 */
.L_x_4871:
[----:B------:R-:W-:Y:S05]  /*9440*/  @!P2 BRA `(.L_x_4853) ;  /* 0x000000000004a947 */ /* 0x000fea0003800000 */
[----:B------:R-:W-:Y:S01]  /*9450*/  BPT.TRAP 0x1 ;  /* 0x000000040000795c */ /* 0x000fe20000300000 */
.L_x_4853:
[----:B--2---:R-:W-:-:S04]  /*9460*/  VIADD R3, R7, 0x30840 ;  /* 0x0003084007037836 */ /* 0x004fc80000000000 */
[----:B------:R-:W-:-:S04]  /*9470*/  IMAD R0, R0, 0x8, R3 ;  /* 0x0000000800007824 */ /* 0x000fc800078e0203 */
[----:B------:R-:W2:Y:S02]  /*9480*/  SYNCS.PHASECHK.TRANS64.TRYWAIT P0, [R0+URZ], R5 ;  /* 0x00000005000075a7 */ /* 0x000ea4000800017f */
[----:B--2---:R-:W-:Y:S05]  /*9490*/  @!P0 BRA `(.L_x_4854) ;  /* 0x0000000400608947 */ /* 0x004fea0003800000 */
.L_x_4872:
[----:B------:R-:W-:-:S07]  /*94a0*/  IMAD R3, R4, 0x8, R3 ;  /* 0x0000000804037824 */ /* 0x000fce00078e0203 */
.L_x_4855:
[----:B---3--:R3:W4:Y:S02]  /*94b0*/  SYNCS.PHASECHK.TRANS64.TRYWAIT P0, [R3+URZ], R2 ;  /* 0x00000002030075a7 */ /* 0x008724000800017f */
[----:B----4-:R-:W-:Y:S05]  /*94c0*/  @!P0 NANOSLEEP.SYNCS 0x989680 ;  /* 0x009896800000895d */ /* 0x010fea0003900000 */
[----:B------:R-:W4:Y:S02]  /*94d0*/  @!P0 SYNCS.PHASECHK.TRANS64 P0, [R3+URZ], R2 ;  /* 0x00000002030085a7 */ /* 0x000f24000800007f */
[----:B----4-:R-:W-:Y:S05]  /*94e0*/  @!P0 BRA `(.L_x_4855) ;  /* 0xfffffffc00f08947 */ /* 0x010fea000383ffff */
.L_x_4746:
[----:B------:R-:W-:Y:S05]  /*94f0*/  BSYNC B6 ;  /* 0x0000000000067941 */ /* 0x000fea0003800000 */
.L_x_4743:
[----:B------:R-:W-:Y:S05]  /*9500*/  EXIT ;  /* 0x000000000000794d */ /* 0x000fea0003800000 */
.L_x_4753:
[----:B------:R-:W-:Y:S02]  /*9510*/  IMAD.MOV.U32 R12, RZ, RZ, RZ ;  /* 0x000000ffff0c7224 */ /* 0x000fe400078e00ff */
[----:B------:R-:W-:Y:S02]  /*9520*/  IMAD.MOV.U32 R11, RZ, RZ, 0x1f ;  /* 0x0000001fff0b7424 */ /* 0x000fe400078e00ff */
[----:B------:R-:W-:-:S07]  /*9530*/  IMAD.MOV.U32 R15, RZ, RZ, -0x1 ;  /* 0xffffffffff0f7424 */ /* 0x000fce00078e00ff */
[----:B------:R-:W-:Y:S05]  /*9540*/  WARPSYNC.COLLECTIVE R15, `(.L_x_4856) ;  /* 0x000000000f087348 */ /* 0x000fea0003c00000 */
[----:B------:R1:W2:Y:S02]  /*9550*/  SHFL.IDX P6, R14, R13, R12, R11 ;  /* 0x0000000c0d0e7389 */ /* 0x0002a400000c000b */
[----:B-12---:R-:W-:Y:S01]  /*9560*/  ENDCOLLECTIVE ;  /* 0x000000000000791b */ /* 0x006fe20003800000 */
.L_x_4856:
[----:B------:R-:W-:Y:S05]  /*9570*/  BRA `(.L_x_4857) ;  /* 0xffffff7c00187947 */ /* 0x000fea000383ffff */
.L_x_4755:
[----:B--2---:R2:W3:Y:S02]  /*9580*/  SYNCS.PHASECHK.TRANS64.TRYWAIT P0, [R229+URZ+0x30800], R8 ;  /* 0x03080008e50075a7 */ /* 0x0044e4000800017f */
[----:B---3--:R-:W-:Y:S05]  /*9590*/  @!P0 NANOSLEEP.SYNCS 0x989680 ;  /* 0x009896800000895d */ /* 0x008fea0003900000 */
[----:B------:R-:W3:Y:S02]  /*95a0*/  @!P0 SYNCS.PHASECHK.TRANS64 P0, [R229+URZ+0x30800], R8 ;  /* 0x03080008e50085a7 */ /* 0x000ee4000800007f */
[----:B---3--:R-:W-:Y:S05]  /*95b0*/  @!P0 BRA `(.L_x_4755) ;  /* 0xfffffffc00f08947 */ /* 0x008fea000383ffff */
[----:B------:R-:W-:Y:S05]  /*95c0*/  BRA `(.L_x_4754) ;  /* 0xffffff7c00607947 */ /* 0x000fea000383ffff */
.L_x_4759:
[----:B---3--:R3:W4:Y:S02]  /*95d0*/  SYNCS.PHASECHK.TRANS64.TRYWAIT P0, [R0+URZ+0x30810], R9 ;  /* 0x03081009000075a7 */ /* 0x008724000800017f */
[----:B----4-:R-:W-:Y:S05]  /*95e0*/  @!P0 NANOSLEEP.SYNCS 0x989680 ;  /* 0x009896800000895d */ /* 0x010fea0003900000 */
[----:B------:R-:W4:Y:S02]  /*95f0*/  @!P0 SYNCS.PHASECHK.TRANS64 P0, [R0+URZ+0x30810], R9 ;  /* 0x03081009000085a7 */ /* 0x000f24000800007f */
[----:B----4-:R-:W-:Y:S05]  /*9600*/  @!P0 BRA `(.L_x_4759) ;  /* 0xfffffffc00f08947 */ /* 0x010fea000383ffff */
[----:B------:R-:W-:Y:S05]  /*9610*/  BRA `(.L_x_4758) ;  /* 0xffffff8400007947 */ /* 0x000fea000383ffff */
.L_x_4763:
[----:B------:R1:W1:Y:S02]  /*9620*/  SYNCS.PHASECHK.TRANS64.TRYWAIT P0, [R0+URZ+0x30830], R9 ;  /* 0x03083009000075a7 */ /* 0x000264000800017f */
[----:B-1----:R-:W-:Y:S05]  /*9630*/  @!P0 NANOSLEEP.SYNCS 0x989680 ;  /* 0x009896800000895d */ /* 0x002fea0003900000 */
[----:B------:R-:W1:Y:S02]  /*9640*/  @!P0 SYNCS.PHASECHK.TRANS64 P0, [R0+URZ+0x30830], R9 ;  /* 0x03083009000085a7 */ /* 0x000e64000800007f */
[----:B-1----:R-:W-:Y:S05]  /*9650*/  @!P0 BRA `(.L_x_4763) ;  /* 0xfffffffc00f08947 */ /* 0x002fea000383ffff */
[----:B------:R-:W-:Y:S05]  /*9660*/  BRA `(.L_x_4762) ;  /* 0xffffff8800587947 */ /* 0x000fea000383ffff */
.L_x_4830:
[----:B-1----:R1:W2:Y:S02]  /*9670*/  SYNCS.PHASECHK.TRANS64.TRYWAIT P0, [R16+URZ+0x30820], R3 ;  /* 0x03082003100075a7 */ /* 0x0022a4000800017f */
[----:B--2---:R-:W-:Y:S05]  /*9680*/  @!P0 NANOSLEEP.SYNCS 0x989680 ;  /* 0x009896800000895d */ /* 0x004fea0003900000 */
[----:B------:R-:W2:Y:S02]  /*9690*/  @!P0 SYNCS.PHASECHK.TRANS64 P0, [R16+URZ+0x30820], R3 ;  /* 0x03082003100085a7 */ /* 0x000ea4000800007f */
[----:B--2---:R-:W-:Y:S05]  /*96a0*/  @!P0 BRA `(.L_x_4830) ;  /* 0xfffffffc00f08947 */ /* 0x004fea000383ffff */
[----:B------:R-:W-:Y:S05]  /*96b0*/  BRA `(.L_x_4858) ;  /* 0xffffffe000647947 */ /* 0x000fea000383ffff */
.L_x_4834:
[----:B-1----:R1:W3:Y:S02]  /*96c0*/  SYNCS.PHASECHK.TRANS64.TRYWAIT P1, [R16+URZ+0x30840], R21 ;  /* 0x03084015100075a7 */ /* 0x0022e4000802017f */
[----:B---3--:R-:W-:Y:S05]  /*96d0*/  @!P1 NANOSLEEP.SYNCS 0x989680 ;  /* 0x009896800000995d */ /* 0x008fea0003900000 */
[----:B------:R-:W3:Y:S02]  /*96e0*/  @!P1 SYNCS.PHASECHK.TRANS64 P1, [R16+URZ+0x30840], R21 ;  /* 0x03084015100095a7 */ /* 0x000ee4000802007f */
[----:B---3--:R-:W-:Y:S05]  /*96f0*/  @!P1 BRA `(.L_x_4834) ;  /* 0xfffffffc00f09947 */ /* 0x008fea000383ffff */
[----:B------:R-:W-:Y:S05]  /*9700*/  BRA `(.L_x_4859) ;  /* 0xffffffe800207947 */ /* 0x000fea000383ffff */
.L_x_4836:
[----:B--2---:R2:W3:Y:S02]  /*9710*/  SYNCS.PHASECHK.TRANS64.TRYWAIT P1, [R16+URZ+0x30828], R21 ;  /* 0x03082815100075a7 */ /* 0x0044e4000802017f */
[----:B---3--:R-:W-:Y:S05]  /*9720*/  @!P1 NANOSLEEP.SYNCS 0x989680 ;  /* 0x009896800000995d */ /* 0x008fea0003900000 */
[----:B------:R-:W3:Y:S02]  /*9730*/  @!P1 SYNCS.PHASECHK.TRANS64 P1, [R16+URZ+0x30828], R21 ;  /* 0x03082815100095a7 */ /* 0x000ee4000802007f */
[----:B---3--:R-:W-:Y:S05]  /*9740*/  @!P1 BRA `(.L_x_4836) ;  /* 0xfffffffc00f09947 */ /* 0x008fea000383ffff */
[----:B------:R-:W-:Y:S05]  /*9750*/  BRA `(.L_x_4860) ;  /* 0xffffffe800b47947 */ /* 0x000fea000383ffff */
.L_x_4838:
[----:B---3--:R3:W4:Y:S02]  /*9760*/  SYNCS.PHASECHK.TRANS64.TRYWAIT P1, [R16+URZ+0x30848], R21 ;  /* 0x03084815100075a7 */ /* 0x008724000802017f */
[----:B----4-:R-:W-:Y:S05]  /*9770*/  @!P1 NANOSLEEP.SYNCS 0x989680 ;  /* 0x009896800000995d */ /* 0x010fea0003900000 */
[----:B------:R-:W4:Y:S02]  /*9780*/  @!P1 SYNCS.PHASECHK.TRANS64 P1, [R16+URZ+0x30848], R21 ;  /* 0x03084815100095a7 */ /* 0x000f24000802007f */
[----:B----4-:R-:W-:Y:S05]  /*9790*/  @!P1 BRA `(.L_x_4838) ;  /* 0xfffffffc00f09947 */ /* 0x010fea000383ffff */
[----:B------:R-:W-:Y:S05]  /*97a0*/  BRA `(.L_x_4861) ;  /* 0xffffffec00487947 */ /* 0x000fea000383ffff */
.L_x_4840:
[----:B------:R-:W-:-:S07]  /*97b0*/  SHF.L.U32 R5, R11, 0x1f, RZ ;  /* 0x0000001f0b057819 */ /* 0x000fce00000006ff */
.L_x_4862:
[----:B------:R1:W1:Y:S02]  /*97c0*/  SYNCS.PHASECHK.TRANS64.TRYWAIT P1, [R16+URZ+0x30820], R5 ;  /* 0x03082005100075a7 */ /* 0x000264000802017f */
[----:B-1----:R-:W-:Y:S05]  /*97d0*/  @!P1 NANOSLEEP.SYNCS 0x989680 ;  /* 0x009896800000995d */ /* 0x002fea0003900000 */
[----:B------:R-:W1:Y:S02]  /*97e0*/  @!P1 SYNCS.PHASECHK.TRANS64 P1, [R16+URZ+0x30820], R5 ;  /* 0x03082005100095a7 */ /* 0x000e64000802007f */
[----:B-1----:R-:W-:Y:S05]  /*97f0*/  @!P1 BRA `(.L_x_4862) ;  /* 0xfffffffc00f09947 */ /* 0x002fea000383ffff */
[----:B------:R-:W-:Y:S05]  /*9800*/  BRA `(.L_x_4863) ;  /* 0xffffffec00c47947 */ /* 0x000fea000383ffff */
.L_x_4843:
[----:B-1----:R1:W3:Y:S02]  /*9810*/  SYNCS.PHASECHK.TRANS64.TRYWAIT P1, [R16+URZ+0x30840], R13 ;  /* 0x0308400d100075a7 */ /* 0x0022e4000802017f */
[----:B---3--:R-:W-:Y:S05]  /*9820*/  @!P1 NANOSLEEP.SYNCS 0x989680 ;  /* 0x009896800000995d */ /* 0x008fea0003900000 */
[----:B------:R-:W3:Y:S02]  /*9830*/  @!P1 SYNCS.PHASECHK.TRANS64 P1, [R16+URZ+0x30840], R13 ;  /* 0x0308400d100095a7 */ /* 0x000ee4000802007f */
[----:B---3--:R-:W-:Y:S05]  /*9840*/  @!P1 BRA `(.L_x_4843) ;  /* 0xfffffffc00f09947 */ /* 0x008fea000383ffff */
[----:B------:R-:W-:Y:S05]  /*9850*/  BRA `(.L_x_4864) ;  /* 0xfffffff000787947 */ /* 0x000fea000383ffff */
.L_x_4845:
[----:B--2---:R2:W3:Y:S02]  /*9860*/  SYNCS.PHASECHK.TRANS64.TRYWAIT P1, [R16+URZ+0x30828], R13 ;  /* 0x0308280d100075a7 */ /* 0x0044e4000802017f */
[----:B---3--:R-:W-:Y:S05]  /*9870*/  @!P1 NANOSLEEP.SYNCS 0x989680 ;  /* 0x009896800000995d */ /* 0x008fea0003900000 */
[----:B------:R-:W3:Y:S02]  /*9880*/  @!P1 SYNCS.PHASECHK.TRANS64 P1, [R16+URZ+0x30828], R13 ;  /* 0x0308280d100095a7 */ /* 0x000ee4000802007f */
[----:B---3--:R-:W-:Y:S05]  /*9890*/  @!P1 BRA `(.L_x_4845) ;  /* 0xfffffffc00f09947 */ /* 0x008fea000383ffff */
[----:B------:R-:W-:Y:S05]  /*98a0*/  BRA `(.L_x_4865) ;  /* 0xfffffff400007947 */ /* 0x000fea000383ffff */
.L_x_4847:
[----:B---3--:R3:W1:Y:S02]  /*98b0*/  SYNCS.PHASECHK.TRANS64.TRYWAIT P0, [R3+URZ+0x30840], R0 ;  /* 0x03084000030075a7 */ /* 0x008664000800017f */
[----:B-1----:R-:W-:Y:S05]  /*98c0*/  @!P0 NANOSLEEP.SYNCS 0x989680 ;  /* 0x009896800000895d */ /* 0x002fea0003900000 */
[----:B------:R-:W1:Y:S02]  /*98d0*/  @!P0 SYNCS.PHASECHK.TRANS64 P0, [R3+URZ+0x30840], R0 ;  /* 0x03084000030085a7 */ /* 0x000e64000800007f */
[----:B-1----:R-:W-:Y:S05]  /*98e0*/  @!P0 BRA `(.L_x_4847) ;  /* 0xfffffffc00f08947 */ /* 0x002fea000383ffff */
[----:B------:R-:W-:Y:S05]  /*98f0*/  BRA `(.L_x_4866) ;  /* 0xfffffff400a87947 */ /* 0x000fea000383ffff */
.L_x_4849:
[----:B------:R-:W-:Y:S01]  /*9900*/  BSSY B0, `(.L_x_4867) ;  /* 0x0000006000007945 */ /* 0x000fe20003800000 */
[----:B------:R-:W-:-:S07]  /*9910*/  IMAD.MOV.U32 R15, RZ, RZ, -0x1 ;  /* 0xffffffffff0f7424 */ /* 0x000fce00078e00ff */
[----:B------:R-:W-:Y:S05]  /*9920*/  WARPSYNC.COLLECTIVE R15, `(.L_x_4868) ;  /* 0x000000000f0c7348 */ /* 0x000fea0003c00000 */
[----:B------:R-:W-:Y:S02]  /*9930*/  ELECT P6, UR62, PT ;  /* 0x00000000003e782f */ /* 0x000fe400038c0000 */
[----:B------:R-:W-:Y:S01]  /*9940*/  MOV R14, UR62 ;  /* 0x0000003e000e7c02 */ /* 0x000fe20008000f00 */
[----:B------:R-:W-:Y:S10]  /*9950*/  ENDCOLLECTIVE ;  /* 0x000000000000791b */ /* 0x000ff40003800000 */
.L_x_4868:
[----:B------:R-:W-:Y:S05]  /*9960*/  BSYNC B0 ;  /* 0x0000000000007941 */ /* 0x000fea0003800000 */
.L_x_4867:
[----:B------:R-:W-:Y:S05]  /*9970*/  BRA `(.L_x_4869) ;  /* 0xfffffff800547947 */ /* 0x000fea000383ffff */
.L_x_4851:
[----:B-1----:R1:W2:Y:S02]  /*9980*/  SYNCS.PHASECHK.TRANS64.TRYWAIT P0, [R6+URZ], R5 ;  /* 0x00000005060075a7 */ /* 0x0022a4000800017f */
[----:B--2---:R-:W-:Y:S05]  /*9990*/  @!P0 NANOSLEEP.SYNCS 0x989680 ;  /* 0x009896800000895d */ /* 0x004fea0003900000 */
[----:B------:R-:W2:Y:S02]  /*99a0*/  @!P0 SYNCS.PHASECHK.TRANS64 P0, [R6+URZ], R5 ;  /* 0x00000005060085a7 */ /* 0x000ea4000800007f */
[----:B--2---:R-:W-:Y:S05]  /*99b0*/  @!P0 BRA `(.L_x_4851) ;  /* 0xfffffffc00f08947 */ /* 0x004fea000383ffff */
[----:B------:R-:W-:Y:S05]  /*99c0*/  BRA `(.L_x_4870) ;  /* 0xfffffff800947947 */ /* 0x000fea000383ffff */
.L_x_4852:
[----:B--2---:R2:W3:Y:S02]  /*99d0*/  SYNCS.PHASECHK.TRANS64.TRYWAIT P0, [R3+URZ], R2 ;  /* 0x00000002030075a7 */ /* 0x0044e4000800017f */
[----:B---3--:R-:W-:Y:S05]  /*99e0*/  @!P0 NANOSLEEP.SYNCS 0x989680 ;  /* 0x009896800000895d */ /* 0x008fea0003900000 */
[----:B------:R-:W3:Y:S02]  /*99f0*/  @!P0 SYNCS.PHASECHK.TRANS64 P0, [R3+URZ], R2 ;  /* 0x00000002030085a7 */ /* 0x000ee4000800007f */
[----:B---3--:R-:W-:Y:S05]  /*9a00*/  @!P0 BRA `(.L_x_4852) ;  /* 0xfffffffc00f08947 */ /* 0x008fea000383ffff */
[----:B------:R-:W-:Y:S05]  /*9a10*/  BRA `(.L_x_4871) ;  /* 0xfffffff800887947 */ /* 0x000fea000383ffff */
.L_x_4854:
[----:B--2---:R2:W3:Y:S02]  /*9a20*/  SYNCS.PHASECHK.TRANS64.TRYWAIT P0, [R0+URZ], R5 ;  /* 0x00000005000075a7 */ /* 0x0044e4000800017f */
[----:B---3--:R-:W-:Y:S05]  /*9a30*/  @!P0 NANOSLEEP.SYNCS 0x989680 ;  /* 0x009896800000895d */ /* 0x008fea0003900000 */
[----:B------:R-:W3:Y:S02]  /*9a40*/  @!P0 SYNCS.PHASECHK.TRANS64 P0, [R0+URZ], R5 ;  /* 0x00000005000085a7 */ /* 0x000ee4000800007f */
[----:B---3--:R-:W-:Y:S05]  /*9a50*/  @!P0 BRA `(.L_x_4854) ;  /* 0xfffffffc00f08947 */ /* 0x008fea000383ffff */
[----:B------:R-:W-:Y:S05]  /*9a60*/  BRA `(.L_x_4872) ;  /* 0xfffffff8008c7947 */ /* 0x000fea000383ffff */
.L_x_4873:
        /* <DEDUP_REMOVED lines=9> */
.L_x_7325:


//--------------------- .text._ZN7cutlass13device_kernelIN5flash11enable_sm90INS1_16FlashAttnBwdSm90INS1_25CollectiveMainloopBwdSm90ILi2ELi2ELi2EN4cute5tupleIJNS5_1CILi1EEES8_S8_EEENS6_IJNS7_ILi64EEENS7_ILi128EEESB_EEENS_6half_tEfNS_4arch4Sm90ELb0ELb1ELb0ELb0ELb1ELb1ELb0ELb0ELi2ELi1ELi2ELi1ELb0EEENS1_21CollectiveEpilogueBwdISC_SD_SF_Li256ELb0ELb0ELi1EEENS1_19SingleTileSchedulerILb0ELb0ELb0ELi128EEEEEEEEEvNT_6ParamsE --------------------------
	.section	.text._ZN7cutlass13device_kernelIN5flash11enable_sm90INS1_16FlashAttnBwdSm90INS1_25CollectiveMainloopBwdSm90ILi2ELi2ELi2EN4cute5tupleIJNS5_1CILi1EEES8_S8_EEENS6_IJNS7_ILi64EEENS7_ILi128EEESB_EEENS_6half_tEfNS_4arch4Sm90ELb0ELb1ELb0ELb0ELb1ELb1ELb0ELb0ELi2ELi1ELi2ELi1ELb0EEENS1_21CollectiveEpilogueBwdISC_SD_SF_Li256ELb0ELb0ELi1EEENS1_19SingleTileSchedulerILb0ELb0ELb0ELi128EEEEEEEEEvNT_6ParamsE,"ax",@progbits
	.align	128
.text._ZN7cutlass13device_kernelIN5flash11enable_sm90INS1_16FlashAttnBwdSm90INS1_25CollectiveMainloopBwdSm90ILi2ELi2ELi2EN4cute5tupleIJNS5_1CILi1EEES8_S8_EEENS6_IJNS7_ILi64EEENS7_ILi128EEESB_EEENS_6half_tEfNS_4arch4Sm90ELb0ELb1ELb0ELb0ELb1ELb1ELb0ELb0ELi2ELi1ELi2ELi1ELb0EEENS1_21CollectiveEpilogueBwdISC_SD_SF_Li256ELb0ELb0ELi1EEENS1_19SingleTileSchedulerILb0ELb0ELb0ELi128EEEEEEEEEvNT_6ParamsE:
        .type           _ZN7cutlass13device_kernelIN5flash11enable_sm90INS1_16FlashAttnBwdSm90INS1_25CollectiveMainloopBwdSm90ILi2ELi2ELi2EN4cute5tupleIJNS5_1CILi1EEES8_S8_EEENS6_IJNS7_ILi64EEENS7_ILi128EEESB_EEENS_6half_tEfNS_4arch4Sm90ELb0ELb1ELb0ELb0ELb1ELb1ELb0ELb0ELi2ELi1ELi2ELi1ELb0EEENS1_21CollectiveEpilogueBwdISC_SD_SF_Li256ELb0ELb0ELi1EEENS1_19SingleTileSchedulerILb0ELb0ELb0ELi128EEEEEEEEEvNT_6ParamsE,@function
        .size           _ZN7cutlass13device_kernelIN5flash11enable_sm90INS1_16FlashAttnBwdSm90INS1_25CollectiveMainloopBwdSm90ILi2ELi2ELi2EN4cute5tupleIJNS5_1CILi1EEES8_S8_EEENS6_IJNS7_ILi64EEENS7_ILi128EEESB_EEENS_6half_tEfNS_4arch4Sm90ELb0ELb1ELb0ELb0ELb1ELb1ELb0ELb0ELi2ELi1ELi2ELi1ELb0EEENS1_21CollectiveEpilogueBwdISC_SD_SF_Li256ELb0ELb0ELi1EEENS1_19SingleTileSchedulerILb0ELb0ELb0ELi128EEEEEEEEEvNT_6ParamsE,(.L_x_7326 - _ZN7cutlass13device_kernelIN5flash11enable_sm90INS1_16FlashAttnBwdSm90INS1_25CollectiveMainloopBwdSm90ILi2ELi2ELi2EN4cute5tupleIJNS5_1CILi1EEES8_S8_EEENS6_IJNS7_ILi64EEENS7_ILi128EEESB_EEENS_6half_tEfNS_4arch4Sm90ELb0ELb1ELb0ELb0ELb1ELb1ELb0ELb0ELi2ELi1ELi2ELi1ELb0EEENS1_21CollectiveEpilogueBwdISC_SD_SF_Li256ELb0ELb0ELi1EEENS1_19SingleTileSchedulerILb0ELb0ELb0ELi128EEEEEEEEEvNT_6ParamsE)
        .other          _ZN7cutlass13device_kernelIN5flash11enable_sm90INS1_16FlashAttnBwdSm90INS1_25CollectiveMainloopBwdSm90ILi2ELi2ELi2EN4cute5tupleIJNS5_1CILi1EEES8_S8_EEENS6_IJNS7_ILi64EEENS7_ILi128EEESB_EEENS_6half_tEfNS_4arch4Sm90ELb0ELb1ELb0ELb0ELb1ELb1ELb0ELb0ELi2ELi1ELi2ELi1ELb0EEENS1_21CollectiveEpilogueBwdISC_SD_SF_Li256ELb0ELb0ELi1EEENS1_19SingleTileSchedulerILb0ELb0ELb0ELi128EEEEEEEEEvNT_6ParamsE,@"STO_CUDA_ENTRY STV_DEFAULT"
_ZN7cutlass13device_kernelIN5flash11enable_sm90INS1_16FlashAttnBwdSm90INS1_25CollectiveMainloopBwdSm90ILi2ELi2ELi2EN4cute5tupleIJNS5_1CILi1EEES8_S8_EEENS6_IJNS7_ILi64EEENS7_ILi128EEESB_EEENS_6half_tEfNS_4arch4Sm90ELb0ELb1ELb0ELb0ELb1ELb1ELb0ELb0ELi2ELi1ELi2ELi1ELb0EEENS1_21CollectiveEpilogueBwdISC_SD_SF_Li256ELb0ELb0ELi1EEENS1_19SingleTileSchedulerILb0ELb0ELb0ELi128EEEEEEEEEvNT_6ParamsE:
        /* <DEDUP_REMOVED lines=30> */
.L_x_4875:
[----:B------:R-:W-:Y:S05]  /*01e0*/  BSYNC B0 ;  /* 0x0000000000007941 */ /* 0x000fea0003800000 */
.L_x_4874:
        /* <DEDUP_REMOVED lines=37> */
.L_x_4876:
        /* <DEDUP_REMOVED lines=22> */
.L_x_4877:
[----:B------:R-:W-:Y:S01]  /*05a0*/  PLOP3.LUT P0, PT, PT, PT, UP0, 0x80, 0x0 ;  /* 0x000000000000781c */ /* 0x000fe20003f0f008 */
[----:B------:R-:W-:Y:S01]  /*05b0*/  NOP ;  /* 0x0000000000007918 */ /* 0x000fe20000000000 */
[----:B------:R-:W-:Y:S01]  /*05c0*/  ULDC.64 UR46, c[0x0][0x208] ;  /* 0x00008200002e7ab9 */ /* 0x000fe20000000a00 */
[----:B------:R-:W-:Y:S01]  /*05d0*/  BSSY B6, `(.L_x_4878) ;  /* 0x00009e2000067945 */ /* 0x000fe20003800000 */
[----:B-12-4-:R-:W-:Y:S09]  /*05e0*/  BAR.SYNC.DEFER_BLOCKING 0x0 ;  /* 0x0000000000007b1d */ /* 0x016ff20000010000 */
[----:B------:R-:W-:Y:S05]  /*05f0*/  @!P0 BRA `(.L_x_4879) ;  /* 0x0000006000288947 */ /* 0x000fea0003800000 */
.L_x_4880:
        /* <DEDUP_REMOVED lines=101> */
.L_x_4882:
        /* <DEDUP_REMOVED lines=30> */
.L_x_4885:
        /* <DEDUP_REMOVED lines=15> */
.L_x_4884:
        /* <DEDUP_REMOVED lines=22> */
.L_x_4887:
        /* <DEDUP_REMOVED lines=15> */
.L_x_4886:
        /* <DEDUP_REMOVED lines=8> */
.L_x_5021:
[----:B------:R-:W-:Y:S02]  /*11f0*/  SHF.L.U32 R8, RZ, 0x1f, RZ ;  /* 0x0000001fff087819 */ /* 0x000fe400000006ff */
[----:B------:R-:W-:Y:S02]  /*1200*/  LOP3.LUT R5, R2, 0xffffff80, RZ, 0xc0, !PT ;  /* 0xffffff8002057812 */ /* 0x000fe400078ec0ff */
[----:B------:R-:W3:Y:S01]  /*1210*/  SYNCS.PHASECHK.TRANS64.TRYWAIT P0, [R231+URZ+0x30800], R8 ;  /* 0x03080008e70075a7 */ /* 0x000ee2000800017f */
[----:B--2---:R-:W-:Y:S02]  /*1220*/  LEA.HI R4, R14, R14, RZ, 0x1 ;  /* 0x0000000e0e047211 */ /* 0x004fe400078f08ff */
[----:B------:R-:W-:Y:S01]  /*1230*/  IMAD.IADD R5, R0, 0x1, -R5 ;  /* 0x0000000100057824 */ /* 0x000fe200078e0a05 */
[----:B------:R-:W-:Y:S02]  /*1240*/  LEA.HI R7, R3, R0, RZ, 0x4 ;  /* 0x0000000003077211 */ /* 0x000fe400078f20ff */
[----:B------:R-:W-:-:S02]  /*1250*/  LOP3.LUT R227, R4, 0xfffffffe, RZ, 0xc0, !PT ;  /* 0xfffffffe04e37812 */ /* 0x000fc400078ec0ff */
[CC--:B------:R-:W-:Y:S02]  /*1260*/  LEA.HI R4, R3.reuse, R0.reuse, RZ, 0x5 ;  /* 0x0000000003047211 */ /* 0x0c0fe400078f28ff */
[----:B------:R-:W-:Y:S01]  /*1270*/  SHF.R.S32.HI R2, RZ, 0x1f, R5 ;  /* 0x0000001fff027819 */ /* 0x000fe20000011405 */
[----:B------:R-:W-:Y:S01]  /*1280*/  IMAD.IADD R227, R14, 0x1, -R227 ;  /* 0x000000010ee37824 */ /* 0x000fe200078e0ae3 */
[----:B------:R-:W-:Y:S01]  /*1290*/  LEA.HI R9, R3, R0, RZ, 0x3 ;  /* 0x0000000003097211 */ /* 0x000fe200078f18ff */
[----:B------:R-:W-:Y:S01]  /*12a0*/  IMAD.SHL.U32 R3, R0, 0x40, RZ ;  /* 0x0000004000037824 */ /* 0x000fe200078e00ff */
[----:B------:R-:W-:Y:S02]  /*12b0*/  SHF.R.S32.HI R4, RZ, 0x5, R4 ;  /* 0x00000005ff047819 */ /* 0x000fe40000011404 */
[----:B------:R-:W-:Y:S02]  /*12c0*/  SHF.R.S32.HI R10, RZ, 0x4, R7 ;  /* 0x00000004ff0a7819 */ /* 0x000fe40000011407 */
[----:B------:R-:W-:Y:S01]  /*12d0*/  LEA.HI R0, R2, R5, RZ, 0x2 ;  /* 0x0000000502007211 */ /* 0x000fe200078f10ff */
[----:B------:R-:W-:Y:S01]  /*12e0*/  IMAD.SHL.U32 R6, R4, 0x10, RZ ;  /* 0x0000001004067824 */ /* 0x000fe200078e00ff */
[----:B------:R-:W-:-:S02]  /*12f0*/  LEA.HI R11, R7, R10, RZ, 0x1 ;  /* 0x0000000a070b7211 */ /* 0x000fc400078f08ff */
[----:B------:R-:W-:Y:S02]  /*1300*/  LOP3.LUT R3, R3, 0x1c0, RZ, 0xc0, !PT ;  /* 0x000001c003037812 */ /* 0x000fe400078ec0ff */
[--C-:B------:R-:W-:Y:S02]  /*1310*/  SHF.R.S32.HI R4, RZ, 0x2, R0.reuse ;  /* 0x00000002ff047819 */ /* 0x100fe40000011400 */
[----:B------:R-:W-:Y:S01]  /*1320*/  SHF.R.S32.HI R7, RZ, 0x1f, R0 ;  /* 0x0000001fff077819 */ /* 0x000fe20000011400 */
[----:B---3--:R-:W-:Y:S06]  /*1330*/  @P0 BRA `(.L_x_4889) ;  /* 0x0000000000080947 */ /* 0x008fec0003800000 */
[----:B------:R-:W2:Y:S02]  /*1340*/  SYNCS.PHASECHK.TRANS64.TRYWAIT P0, [R231+URZ+0x30800], R8 ;  /* 0x03080008e70075a7 */ /* 0x000ea4000800017f */
[----:B--2---:R-:W-:Y:S05]  /*1350*/  @!P0 BRA `(.L_x_4890) ;  /* 0x0000009000488947 */ /* 0x004fea0003800000 */
.L_x_4889:
[----:B------:R-:W3:Y:S01]  /*1360*/  S2R R229, SR_CTAID.X ;  /* 0x0000000000e57919 */ /* 0x000ee20000002500 */
        /* <DEDUP_REMOVED lines=19> */
[----:B------:R-:W-:Y:S01]  /*14a0*/  IMAD.IADD R3, R13, 0x1, -R6 ;  /* 0x000000010d037824 */ /* 0x000fe200078e0a06 */
[----:B------:R-:W-:Y:S01]  /*14b0*/  LOP3.LUT R0, R0, 0x7ffffffc, RZ, 0xc0, !PT ;  /* 0x7ffffffc00007812 */ /* 0x000fe200078ec0ff */
[----:B------:R-:W-:Y:S01]  /*14c0*/  IMAD R4, R4, 0x10, R7 ;  /* 0x0000001004047824 */ /* 0x000fe200078e0207 */
        /* <DEDUP_REMOVED lines=9> */
[----:B---3--:R-:W-:Y:S01]  /*1560*/  IMAD R229, R229, -0x80, -R2 ;  /* 0xffffff80e5e57824 */ /* 0x008fe200078e0a02 */
        /* <DEDUP_REMOVED lines=60> */
[----:B------:R-:W-:Y:S01]  /*1930*/  LOP3.LUT R235, R235, 0x1, RZ, 0xfc, !PT ;  /* 0x00000001ebeb7812 */ /* 0x000fe200078efcff */
[----:B------:R-:W-:Y:S01]  /*1940*/  IMAD R3, R6, 0x4, R231 ;  /* 0x0000000406037824 */ /* 0x000fe200078e02e7 */
[----:B------:R-:W-:Y:S01]  /*1950*/  IADD3 R2, -R2, UR4, RZ ;  /* 0x0000000402027c10 */ /* 0x000fe2000fffe1ff */
[----:B------:R-:W-:-:S07]  /*1960*/  IMAD.SHL.U32 R230, R0, 0x2, RZ ;  /* 0x0000000200e67824 */ /* 0x000fce00078e00ff */
.L_x_4901:
[----:B------:R-:W-:Y:S01]  /*1970*/  ISETP.NE.AND P6, PT, R235, 0x3, PT ;  /* 0x00000003eb00780c */ /* 0x000fe20003fc5270 */
[----:B------:R-:W-:-:S12]  /*1980*/  YIELD ;  /* 0x0000000000007946 */ /* 0x000fd80003800000 */
[----:B------:R-:W-:Y:S05]  /*1990*/  @!P6 BRA `(.L_x_4891) ;  /* 0x000000000004e947 */ /* 0x000fea0003800000 */
[----:B------:R-:W-:Y:S01]  /*19a0*/  BPT.TRAP 0x1 ;  /* 0x000000040000795c */ /* 0x000fe20000300000 */
.L_x_4891:
[----:B------:R-:W-:Y:S01]  /*19b0*/  IMAD R0, R4, 0x8, R231 ;  /* 0x0000000804007824 */ /* 0x000fe200078e02e7 */
[----:B------:R-:W-:-:S04]  /*19c0*/  SHF.L.U32 R7, R226, 0x1f, RZ ;  /* 0x0000001fe2077819 */ /* 0x000fc800000006ff */
[----:B------:R2:W3:Y:S01]  /*19d0*/  SYNCS.PHASECHK.TRANS64.TRYWAIT P0, [R0+URZ+0x30810], R7 ;  /* 0x03081007000075a7 */ /* 0x0004e2000800017f */
[----:B------:R-:W-:Y:S05]  /*19e0*/  @!P6 BRA `(.L_x_4892) ;  /* 0x000000000004e947 */ /* 0x000fea0003800000 */
[----:B------:R-:W-:Y:S01]  /*19f0*/  BPT.TRAP 0x1 ;  /* 0x000000040000795c */ /* 0x000fe20000300000 */
.L_x_4892:
[----:B---3--:R-:W-:Y:S05]  /*1a00*/  @P0 BRA `(.L_x_4893) ;  /* 0x0000000000080947 */ /* 0x008fea0003800000 */
[----:B------:R-:W3:Y:S02]  /*1a10*/  SYNCS.PHASECHK.TRANS64.TRYWAIT P0, [R0+URZ+0x30810], R7 ;  /* 0x03081007000075a7 */ /* 0x000ee4000800017f */
[----:B---3--:R-:W-:Y:S05]  /*1a20*/  @!P0 BRA `(.L_x_4894) ;  /* 0x0000008800a88947 */ /* 0x008fea0003800000 */
.L_x_4893:
        /* <DEDUP_REMOVED lines=81> */
.L_x_4895:
[----:B------:R1:W1:Y:S01]  /*1f40*/  SYNCS.PHASECHK.TRANS64.TRYWAIT P0, [R0+URZ+0x30830], R7 ;  /* 0x03083007000075a7 */ /* 0x000262000800017f */
[----:B------:R-:W-:Y:S05]  /*1f50*/  @!P6 BRA `(.L_x_4896) ;  /* 0x000000000004e947 */ /* 0x000fea0003800000 */
[----:B------:R-:W-:Y:S01]  /*1f60*/  BPT.TRAP 0x1 ;  /* 0x000000040000795c */ /* 0x000fe20000300000 */
.L_x_4896:
[----:B------:R-:W-:-:S05]  /*1f70*/  VIADD R5, R231, 0x20000 ;  /* 0x00020000e7057836 */ /* 0x000fca0000000000 */
[----:B------:R-:W-:-:S04]  /*1f80*/  SHF.R.U32.HI R5, RZ, 0x4, R5 ;  /* 0x00000004ff057819 */ /* 0x000fc80000011605 */
[----:B------:R-:W-:-:S04]  /*1f90*/  LOP3.LUT R234, R5, 0x3fff, RZ, 0xc0, !PT ;  /* 0x00003fff05ea7812 */ /* 0x000fc800078ec0ff */
[----:B------:R-:W-:Y:S01]  /*1fa0*/  LOP3.LUT R5, R234, 0x10000, RZ, 0xfc, !PT ;  /* 0x00010000ea057812 */ /* 0x000fe200078efcff */
[----:B-1----:R-:W-:Y:S06]  /*1fb0*/  @P0 BRA `(.L_x_4897) ;  /* 0x0000000000080947 */ /* 0x002fec0003800000 */
[----:B------:R-:W1:Y:S02]  /*1fc0*/  SYNCS.PHASECHK.TRANS64.TRYWAIT P0, [R0+URZ+0x30830], R7 ;  /* 0x03083007000075a7 */ /* 0x000e64000800017f */
[----:B-1----:R-:W-:Y:S05]  /*1fd0*/  @!P0 BRA `(.L_x_4898) ;  /* 0x0000008400508947 */ /* 0x002fea0003800000 */
.L_x_4897:
        /* <DEDUP_REMOVED lines=27> */
[----:B------:R-:W-:Y:S02]  /*2190*/  SEL R225, R225, 0x40, !P0 ;  /* 0x00000040e1e17807 */ /* 0x000fe40004000000 */
[----:B------:R-:W-:Y:S02]  /*21a0*/  SEL R224, R224, 0x40, P1 ;  /* 0x00000040e0e07807 */ /* 0x000fe40000800000 */
[----:B------:R-:W-:Y:S02]  /*21b0*/  ISETP.GE.AND P0, PT, R228, RZ, PT ;  /* 0x000000ffe400720c */ /* 0x000fe40003f06270 */
[----:B------:R-:W-:-:S02]  /*21c0*/  IADD3 R222, -R5, 0x8, -R7 ;  /* 0x0000000805de7810 */ /* 0x000fc40007ffe907 */
[----:B------:R-:W-:Y:S02]  /*21d0*/  ISETP.GT.OR P0, PT, R224, RZ, !P0 ;  /* 0x000000ffe000720c */ /* 0x000fe40004704670 */
[----:B------:R-:W-:Y:S02]  /*21e0*/  SEL R222, R222, 0x40, P3 ;  /* 0x00000040dede7807 */ /* 0x000fe40001800000 */
[----:B------:R-:W-:Y:S02]  /*21f0*/  ISETP.GE.AND P1, PT, R225, RZ, PT ;  /* 0x000000ffe100720c */ /* 0x000fe40003f26270 */
[----:B------:R-:W-:Y:S02]  /*2200*/  FSEL R5, R184, -INF , !P0 ;  /* 0xff800000b8057808 */ /* 0x000fe40004000000 */
[----:B------:R-:W-:Y:S02]  /*2210*/  ISETP.GT.OR P1, PT, R222, RZ, !P1 ;  /* 0x000000ffde00720c */ /* 0x000fe40004f24670 */
[----:B------:R-:W-:Y:S01]  /*2220*/  ISETP.GE.AND P0, PT, R228, 0x1, PT ;  /* 0x00000001e400780c */ /* 0x000fe20003f06270 */
[----:B------:R-:W-:Y:S01]  /*2230*/  FFMA.FTZ R5, R5, UR41, -R14 ;  /* 0x0000002905057c23 */ /* 0x000fe2000801080e */
[----:B------:R-:W-:-:S02]  /*2240*/  FSEL R7, R186, -INF , !P1 ;  /* 0xff800000ba077808 */ /* 0x000fc40004800000 */
[----:B------:R-:W-:Y:S02]  /*2250*/  ISETP.GT.OR P0, PT, R224, 0x1, !P0 ;  /* 0x00000001e000780c */ /* 0x000fe40004704670 */
[----:B------:R-:W-:Y:S01]  /*2260*/  ISETP.GE.AND P1, PT, R228, 0x8, PT ;  /* 0x00000008e400780c */ /* 0x000fe20003f26270 */
[----:B------:R-:W-:Y:S01]  /*2270*/  FFMA.FTZ R184, R7, UR41, -R14 ;  /* 0x0000002907b87c23 */ /* 0x000fe2000801080e */
[----:B------:R-:W-:Y:S01]  /*2280*/  FSEL R6, R185, -INF , !P0 ;  /* 0xff800000b9067808 */ /* 0x000fe20004000000 */
[----:B------:R-:W1:Y:S01]  /*2290*/  MUFU.EX2 R5, R5 ;  /* 0x0000000500057308 */ /* 0x000e620000000800 */
[----:B------:R-:W-:Y:S02]  /*22a0*/  ISETP.GT.OR P0, PT, R224, 0x8, !P1 ;  /* 0x00000008e000780c */ /* 0x000fe40004f04670 */
[----:B------:R-:W-:Y:S01]  /*22b0*/  ISETP.GE.AND P1, PT, R228, 0x9, PT ;  /* 0x00000009e400780c */ /* 0x000fe20003f26270 */
[----:B------:R-:W-:Y:S01]  /*22c0*/  FFMA.FTZ R6, R6, UR41, -R15 ;  /* 0x0000002906067c23 */ /* 0x000fe2000801080f */
[----:B------:R-:W-:-:S02]  /*22d0*/  FSEL R7, R188, -INF , !P0 ;  /* 0xff800000bc077808 */ /* 0x000fc40004000000 */
[----:B------:R-:W-:Y:S02]  /*22e0*/  ISETP.GT.OR P0, PT, R224, 0x9, !P1 ;  /* 0x00000009e000780c */ /* 0x000fe40004f04670 */
[----:B------:R-:W-:Y:S01]  /*22f0*/  ISETP.GE.AND P1, PT, R228, 0x10, PT ;  /* 0x00000010e400780c */ /* 0x000fe20003f26270 */
[----:B------:R-:W2:Y:S01]  /*2300*/  MUFU.EX2 R6, R6 ;  /* 0x0000000600067308 */ /* 0x000ea20000000800 */
[----:B------:R-:W-:Y:S01]  /*2310*/  FSEL R8, R189, -INF , !P0 ;  /* 0xff800000bd087808 */ /* 0x000fe20004000000 */
[----:B------:R-:W-:Y:S01]  /*2320*/  FFMA.FTZ R7, R7, UR41, -R220 ;  /* 0x0000002907077c23 */ /* 0x000fe200080108dc */
        /* <DEDUP_REMOVED lines=8> */
[----:B------:R-:W-:Y:S02]  /*23b0*/  FSEL R10, R193, -INF , !P0 ;  /* 0xff800000c10a7808 */ /* 0x000fe40004000000 */
[----:B------:R-:W-:Y:S01]  /*23c0*/  ISETP.GT.OR P0, PT, R224, 0x18, !P1 ;  /* 0x00000018e000780c */ /* 0x000fe20004f04670 */
[----:B------:R-:W-:Y:S01]  /*23d0*/  MUFU.EX2 R8, R8 ;  /* 0x0000000800087308 */ /* 0x000fe20000000800 */
[----:B------:R-:W-:Y:S01]  /*23e0*/  ISETP.GE.AND P1, PT, R228, 0x19, PT ;  /* 0x00000019e400780c */ /* 0x000fe20003f26270 */
[----:B------:R-:W-:Y:S01]  /*23f0*/  FFMA.FTZ R10, R10, UR41, -R219 ;  /* 0x000000290a0a7c23 */ /* 0x000fe200080108db */
[----:B------:R-:W-:Y:S02]  /*2400*/  FSEL R11, R196, -INF , !P0 ;  /* 0xff800000c40b7808 */ /* 0x000fe40004000000 */
        /* <DEDUP_REMOVED lines=13> */
[----:B------:R-:W-:Y:S01]  /*24e0*/  ISETP.GT.OR P0, PT, R224, 0x21, !P1 ;  /* 0x00000021e000780c */ /* 0x000fe20004f04670 */
[----:B------:R-:W-:Y:S01]  /*24f0*/  UMOV UR11, 0x40000040 ;  /* 0x40000040000b7882 */ /* 0x000fe20000000000 */
[----:B------:R-:W-:Y:S01]  /*2500*/  UMOV UR9, 0x40000040 ;  /* 0x4000004000097882 */ /* 0x000fe20000000000 */
[----:B------:R-:W-:Y:S01]  /*2510*/  ISETP.GE.AND P2, PT, R225, 0x1, PT ;  /* 0x00000001e100780c */ /* 0x000fe20003f46270 */
[----:B------:R-:W-:Y:S01]  /*2520*/  FFMA.FTZ R13, R13, UR41, -R18 ;  /* 0x000000290d0d7c23 */ /* 0x000fe20008010812 */
[----:B------:R-:W-:Y:S01]  /*2530*/  FSEL R14, R201, -INF , !P0 ;  /* 0xff800000c90e7808 */ /* 0x000fe20004000000 */
[----:B------:R-:W-:Y:S01]  /*2540*/  FFMA.FTZ R12, R12, UR41, -R23 ;  /* 0x000000290c0c7c23 */ /* 0x000fe20008010817 */
[----:B------:R-:W-:Y:S01]  /*2550*/  ISETP.GE.AND P0, PT, R225, 0x8, PT ;  /* 0x00000008e100780c */ /* 0x000fe20003f06270 */
[----:B------:R-:W-:Y:S01]  /*2560*/  MUFU.EX2 R10, R10 ;  /* 0x0000000a000a7308 */ /* 0x000fe20000000800 */
[----:B------:R-:W-:Y:S01]  /*2570*/  ISETP.GT.OR P1, PT, R222, 0x1, !P2 ;  /* 0x00000001de00780c */ /* 0x000fe20005724670 */
[----:B------:R-:W-:Y:S01]  /*2580*/  FFMA.FTZ R14, R14, UR41, -R19 ;  /* 0x000000290e0e7c23 */ /* 0x000fe20008010813 */
[----:B------:R-:W-:-:S02]  /*2590*/  ISETP.GT.OR P0, PT, R222, 0x8, !P0 ;  /* 0x00000008de00780c */ /* 0x000fc40004704670 */
[----:B------:R-:W-:Y:S02]  /*25a0*/  FSEL R186, R187, -INF , !P1 ;  /* 0xff800000bbba7808 */ /* 0x000fe40004800000 */
[----:B------:R-:W-:Y:S01]  /*25b0*/  FSEL R185, R190, -INF , !P0 ;  /* 0xff800000beb97808 */ /* 0x000fe20004000000 */
[----:B------:R-:W-:Y:S01]  /*25c0*/  MUFU.EX2 R11, R11 ;  /* 0x0000000b000b7308 */ /* 0x000fe20000000800 */
[C---:B------:R-:W-:Y:S01]  /*25d0*/  ISETP.GE.AND P0, PT, R225.reuse, 0x10, PT ;  /* 0x00000010e100780c */ /* 0x040fe20003f06270 */
[----:B------:R-:W-:Y:S01]  /*25e0*/  FFMA.FTZ R201, R186, UR41, -R15 ;  /* 0x00000029bac97c23 */ /* 0x000fe2000801080f */
[----:B------:R-:W-:Y:S01]  /*25f0*/  ISETP.GE.AND P1, PT, R225, 0x9, PT ;  /* 0x00000009e100780c */ /* 0x000fe20003f26270 */
[----:B------:R-:W-:Y:S01]  /*2600*/  FFMA.FTZ R200, R185, UR41, -R220 ;  /* 0x00000029b9c87c23 */ /* 0x000fe200080108dc */
[----:B------:R-:W-:Y:S02]  /*2610*/  LOP3.LUT R185, R234, 0x2000000, RZ, 0xfc, !PT ;  /* 0x02000000eab97812 */ /* 0x000fe400078efcff */
[C---:B------:R-:W-:Y:S01]  /*2620*/  ISETP.GT.OR P0, PT, R222.reuse, 0x10, !P0 ;  /* 0x00000010de00780c */ /* 0x040fe20004704670 */
[----:B------:R3:W5:Y:S01]  /*2630*/  MUFU.EX2 R15, R184 ;  /* 0x000000b8000f7308 */ /* 0x0007620000000800 */
[----:B------:R-:W-:Y:S01]  /*2640*/  ISETP.GT.OR P1, PT, R222, 0x9, !P1 ;  /* 0x00000009de00780c */ /* 0x000fe20004f24670 */
[----:B------:R-:W-:Y:S01]  /*2650*/  IMAD R187, R4, 0x400, R185 ;  /* 0x0000040004bb7824 */ /* 0x000fe200078e02b9 */
[----:B------:R-:W-:-:S02]  /*2660*/  FSEL R185, R194, -INF , !P0 ;  /* 0xff800000c2b97808 */ /* 0x000fc40004000000 */
[----:B------:R-:W-:Y:S02]  /*2670*/  ISETP.GE.AND P0, PT, R225, 0x18, PT ;  /* 0x00000018e100780c */ /* 0x000fe40003f06270 */
[----:B------:R-:W-:Y:S01]  /*2680*/  FSEL R186, R191, -INF , !P1 ;  /* 0xff800000bfba7808 */ /* 0x000fe20004800000 */
[----:B------:R-:W-:Y:S01]  /*2690*/  FFMA.FTZ R218, R185, UR41, -R218 ;  /* 0x00000029b9da7c23 */ /* 0x000fe200080108da */
[----:B------:R-:W-:Y:S01]  /*26a0*/  ISETP.GT.OR P0, PT, R222, 0x18, !P0 ;  /* 0x00000018de00780c */ /* 0x000fe20004704670 */
[----:B------:R-:W5:Y:S01]  /*26b0*/  MUFU.EX2 R201, R201 ;  /* 0x000000c900c97308 */ /* 0x000f620000000800 */
[C---:B------:R-:W-:Y:S01]  /*26c0*/  ISETP.GE.AND P1, PT, R225.reuse, 0x11, PT ;  /* 0x00000011e100780c */ /* 0x040fe20003f26270 */
[----:B------:R-:W-:Y:S01]  /*26d0*/  FFMA.FTZ R186, R186, UR41, -R221 ;  /* 0x00000029baba7c23 */ /* 0x000fe200080108dd */
[----:B------:R-:W-:Y:S02]  /*26e0*/  FSEL R185, R198, -INF , !P0 ;  /* 0xff800000c6b97808 */ /* 0x000fe40004000000 */
[----:B------:R-:W-:-:S02]  /*26f0*/  ISETP.GE.AND P0, PT, R225, 0x20, PT ;  /* 0x00000020e100780c */ /* 0x000fc40003f06270 */
[C---:B------:R-:W-:Y:S01]  /*2700*/  ISETP.GT.OR P1, PT, R222.reuse, 0x11, !P1 ;  /* 0x00000011de00780c */ /* 0x040fe20004f24670 */
[----:B------:R-:W-:Y:S01]  /*2710*/  FFMA.FTZ R188, R185, UR41, -R22 ;  /* 0x00000029b9bc7c23 */ /* 0x000fe20008010816 */
[----:B------:R-:W-:Y:S01]  /*2720*/  ISETP.GT.OR P0, PT, R222, 0x20, !P0 ;  /* 0x00000020de00780c */ /* 0x000fe20004704670 */
[----:B------:R-:W5:Y:S01]  /*2730*/  MUFU.EX2 R218, R218 ;  /* 0x000000da00da7308 */ /* 0x000f620000000800 */
[----:B---3--:R-:W-:Y:S02]  /*2740*/  FSEL R184, R195, -INF , !P1 ;  /* 0xff800000c3b87808 */ /* 0x008fe40004800000 */
[----:B------:R-:W-:Y:S02]  /*2750*/  ISETP.GE.AND P1, PT, R225, 0x19, PT ;  /* 0x00000019e100780c */ /* 0x000fe40003f26270 */
[----:B------:R-:W-:Y:S02]  /*2760*/  ISETP.GE.AND P5, PT, R228, 0x28, PT ;  /* 0x00000028e400780c */ /* 0x000fe40003fa6270 */
[----:B------:R-:W-:Y:S01]  /*2770*/  FSEL R185, R202, -INF , !P0 ;  /* 0xff800000cab97808 */ /* 0x000fe20004000000 */
[----:B------:R-:W-:Y:S01]  /*2780*/  MUFU.EX2 R200, R200 ;  /* 0x000000c800c87308 */ /* 0x000fe20000000800 */
[----:B------:R-:W-:-:S02]  /*2790*/  ISETP.GT.OR P1, PT, R222, 0x19, !P1 ;  /* 0x00000019de00780c */ /* 0x000fc40004f24670 */
[----:B------:R-:W-:Y:S01]  /*27a0*/  ISETP.GT.OR P5, PT, R224, 0x28, !P5 ;  /* 0x00000028e000780c */ /* 0x000fe20006fa4670 */
[----:B------:R-:W-:Y:S01]  /*27b0*/  FFMA.FTZ R18, R185, UR41, -R18 ;  /* 0x00000029b9127c23 */ /* 0x000fe20008010812 */
[----:B------:R-:W-:Y:S01]  /*27c0*/  R2UR UR6, R187 ;  /* 0x00000000bb0672ca */ /* 0x000fe200000e0000 */
[----:B------:R-:W-:Y:S01]  /*27d0*/  FFMA.FTZ R187, R184, UR41, -R219 ;  /* 0x00000029b8bb7c23 */ /* 0x000fe200080108db */
[C---:B------:R-:W-:Y:S01]  /*27e0*/  ISETP.GE.AND P3, PT, R228.reuse, 0x29, PT ;  /* 0x00000029e400780c */ /* 0x040fe20003f66270 */
[----:B------:R3:W-:Y:S01]  /*27f0*/  MUFU.EX2 R219, R186 ;  /* 0x000000ba00db7308 */ /* 0x0007e20000000800 */
[----:B------:R-:W-:Y:S02]  /*2800*/  FSEL R184, R199, -INF , !P1 ;  /* 0xff800000c7b87808 */ /* 0x000fe40004800000 */
[----:B------:R-:W-:Y:S02]  /*2810*/  ISETP.GE.AND P2, PT, R225, 0x21, PT ;  /* 0x00000021e100780c */ /* 0x000fe40003f46270 */
[----:B------:R-:W-:-:S02]  /*2820*/  ISETP.GE.AND P4, PT, R228, 0x30, PT ;  /* 0x00000030e400780c */ /* 0x000fc40003f86270 */
[----:B------:R-:W-:Y:S01]  /*2830*/  FSEL R185, R204, -INF , !P5 ;  /* 0xff800000ccb97808 */ /* 0x000fe20006800000 */
[----:B------:R-:W5:Y:S01]  /*2840*/  MUFU.EX2 R22, R187 ;  /* 0x000000bb00167308 */ /* 0x000f620000000800 */
[----:B------:R-:W-:Y:S01]  /*2850*/  ISETP.GE.AND P5, PT, R225, 0x28, PT ;  /* 0x00000028e100780c */ /* 0x000fe20003fa6270 */
[----:B---3--:R-:W-:Y:S01]  /*2860*/  FFMA.FTZ R186, R184, UR41, -R23 ;  /* 0x00000029b8ba7c23 */ /* 0x008fe20008010817 */
[----:B------:R-:W-:Y:S01]  /*2870*/  ISETP.GE.AND P1, PT, R228, 0x31, PT ;  /* 0x00000031e400780c */ /* 0x000fe20003f26270 */
[----:B------:R-:W-:Y:S02]  /*2880*/  WARPGROUP.DEPBAR.LE gsb0, 0x0 ;  /* 0x00008000000079c5 */ /* 0x000fe40000010000 */
[----:B------:R-:W-:Y:S01]  /*2890*/  WARPGROUP.ARRIVE ;  /* 0x00000000000079c5 */ /* 0x000fe20000000000 */
[----:B------:R-:W-:Y:S01]  /*28a0*/  ISETP.GT.OR P3, PT, R224, 0x29, !P3 ;  /* 0x00000029e000780c */ /* 0x000fe20005f64670 */
[----:B------:R3:W-:Y:S01]  /*28b0*/  MUFU.EX2 R23, R188 ;  /* 0x000000bc00177308 */ /* 0x0007e20000000800 */
[----:B------:R-:W-:-:S02]  /*28c0*/  ISETP.GT.OR P2, PT, R222, 0x21, !P2 ;  /* 0x00000021de00780c */ /* 0x000fc40005744670 */
[----:B------:R-:W-:Y:S01]  /*28d0*/  ISETP.GT.OR P4, PT, R224, 0x30, !P4 ;  /* 0x00000030e000780c */ /* 0x000fe20006784670 */
[----:B------:R-:W-:Y:S01]  /*28e0*/  HGMMA.64x64x16.F32 R152, gdesc[UR8], R152, gsb0 ;  /* 0x00e00000089879f0 */ /* 0x000fe20008000898 */
[----:B------:R-:W-:Y:S01]  /*28f0*/  UIADD3 UR10, UR5, 0x6, URZ ;  /* 0x00000006050a7890 */ /* 0x000fe2000fffe03f */
[----:B------:R-:W-:Y:S01]  /*2900*/  ISETP.GT.OR P5, PT, R222, 0x28, !P5 ;  /* 0x00000028de00780c */ /* 0x000fe20006fa4670 */
[----:B------:R-:W-:Y:S01]  /*2910*/  UIADD3 UR8, UR7, 0x6, URZ ;  /* 0x0000000607087890 */ /* 0x000fe2000fffe03f */
[----:B------:R-:W-:Y:S01]  /*2920*/  ISETP.GT.OR P1, PT, R224, 0x31, !P1 ;  /* 0x00000031e000780c */ /* 0x000fe20004f24670 */
[----:B------:R-:W-:Y:S01]  /*2930*/  UMOV UR11, 0x40000040 ;  /* 0x40000040000b7882 */ /* 0x000fe20000000000 */
[----:B------:R-:W-:Y:S01]  /*2940*/  UMOV UR9, 0x40000040 ;  /* 0x4000004000097882 */ /* 0x000fe20000000000 */
[----:B---3--:R-:W-:Y:S01]  /*2950*/  FSEL R188, R205, -INF , !P3 ;  /* 0xff800000cdbc7808 */ /* 0x008fe20005800000 */
[----:B------:R3:W-:Y:S01]  /*2960*/  MUFU.EX2 R202, R186 ;  /* 0x000000ba00ca7308 */ /* 0x0007e20000000800 */
[----:B------:R-:W-:Y:S01]  /*2970*/  FSEL R184, R203, -INF , !P2 ;  /* 0xff800000cbb87808 */ /* 0x000fe20005000000 */
[----:B------:R-:W-:Y:S01]  /*2980*/  FFMA.FTZ R203, R185, UR41, -R20 ;  /* 0x00000029b9cb7c23 */ /* 0x000fe20008010814 */
[C---:B------:R-:W-:Y:S01]  /*2990*/  ISETP.GE.AND P3, PT, R225.reuse, 0x29, PT ;  /* 0x00000029e100780c */ /* 0x040fe20003f66270 */
[----:B------:R-:W-:Y:S01]  /*29a0*/  FFMA.FTZ R204, R188, UR41, -R21 ;  /* 0x00000029bccc7c23 */ /* 0x000fe20008010815 */
[----:B------:R-:W-:Y:S01]  /*29b0*/  FSEL R191, R208, -INF , !P4 ;  /* 0xff800000d0bf7808 */ /* 0x000fe20006000000 */
[----:B------:R-:W-:Y:S01]  /*29c0*/  FFMA.FTZ R19, R184, UR41, -R19 ;  /* 0x00000029b8137c23 */ /* 0x000fe20008010813 */
[----:B------:R-:W-:Y:S01]  /*29d0*/  ISETP.GE.AND P4, PT, R225, 0x30, PT ;  /* 0x00000030e100780c */ /* 0x000fe20003f86270 */
[----:B------:R-:W5:Y:S01]  /*29e0*/  MUFU.EX2 R12, R12 ;  /* 0x0000000c000c7308 */ /* 0x000f620000000800 */
[----:B------:R-:W-:-:S02]  /*29f0*/  FSEL R187, R206, -INF , !P5 ;  /* 0xff800000cebb7808 */ /* 0x000fc40006800000 */
[----:B------:R-:W-:Y:S02]  /*2a00*/  FSEL R194, R209, -INF , !P1 ;  /* 0xff800000d1c27808 */ /* 0x000fe40004800000 */
[----:B------:R-:W-:Y:S01]  /*2a10*/  ISETP.GE.AND P0, PT, R228, 0x38, PT ;  /* 0x00000038e400780c */ /* 0x000fe20003f06270 */
[----:B------:R-:W-:Y:S01]  /*2a20*/  FFMA.FTZ R20, R187, UR41, -R20 ;  /* 0x00000029bb147c23 */ /* 0x000fe20008010814 */
[----:B------:R-:W-:Y:S01]  /*2a30*/  ISETP.GE.AND P5, PT, R225, 0x31, PT ;  /* 0x00000031e100780c */ /* 0x000fe20003fa6270 */
[----:B------:R-:W-:Y:S01]  /*2a40*/  FFMA.FTZ R209, R194, UR41, -R217 ;  /* 0x00000029c2d17c23 */ /* 0x000fe200080108d9 */
[C---:B------:R-:W-:Y:S01]  /*2a50*/  ISETP.GT.OR P3, PT, R222.reuse, 0x29, !P3 ;  /* 0x00000029de00780c */ /* 0x040fe20005f64670 */
[----:B------:R-:W5:Y:S01]  /*2a60*/  MUFU.EX2 R13, R13 ;  /* 0x0000000d000d7308 */ /* 0x000f620000000800 */
[----:B------:R-:W-:Y:S02]  /*2a70*/  ISETP.GT.OR P4, PT, R222, 0x30, !P4 ;  /* 0x00000030de00780c */ /* 0x000fe40006784670 */
[----:B------:R-:W-:-:S02]  /*2a80*/  ISETP.GT.OR P0, PT, R224, 0x38, !P0 ;  /* 0x00000038e000780c */ /* 0x000fc40004704670 */
[----:B------:R-:W-:Y:S02]  /*2a90*/  ISETP.GT.OR P5, PT, R222, 0x31, !P5 ;  /* 0x00000031de00780c */ /* 0x000fe40006fa4670 */
[----:B------:R-:W-:Y:S01]  /*2aa0*/  FSEL R190, R207, -INF , !P3 ;  /* 0xff800000cfbe7808 */ /* 0x000fe20005800000 */
[----:B------:R-:W-:Y:S01]  /*2ab0*/  MUFU.EX2 R14, R14 ;  /* 0x0000000e000e7308 */ /* 0x000fe20000000800 */
[----:B------:R-:W-:Y:S01]  /*2ac0*/  FSEL R193, R210, -INF , !P4 ;  /* 0xff800000d2c17808 */ /* 0x000fe20006000000 */
[--C-:B------:R-:W-:Y:S01]  /*2ad0*/  FFMA.FTZ R210, R191, UR41, -R216.reuse ;  /* 0x00000029bfd27c23 */ /* 0x100fe200080108d8 */
[----:B------:R-:W-:Y:S01]  /*2ae0*/  FSEL R196, R211, -INF , !P5 ;  /* 0xff800000d3c47808 */ /* 0x000fe20006800000 */
[----:B------:R-:W-:Y:S01]  /*2af0*/  FFMA.FTZ R21, R190, UR41, -R21 ;  /* 0x00000029be157c23 */ /* 0x000fe20008010815 */
[----:B------:R-:W-:Y:S01]  /*2b00*/  FSEL R197, R212, -INF , !P0 ;  /* 0xff800000d4c57808 */ /* 0x000fe20004000000 */
[----:B------:R-:W-:Y:S01]  /*2b10*/  FFMA.FTZ R205, R193, UR41, -R216 ;  /* 0x00000029c1cd7c23 */ /* 0x000fe200080108d8 */
[C---:B------:R-:W-:Y:S01]  /*2b20*/  ISETP.GE.AND P3, PT, R225.reuse, 0x38, PT ;  /* 0x00000038e100780c */ /* 0x040fe20003f66270 */
[----:B------:R-:W-:Y:S01]  /*2b30*/  FFMA.FTZ R217, R196, UR41, -R217 ;  /* 0x00000029c4d97c23 */ /* 0x000fe200080108d9 */
[----:B------:R-:W-:Y:S01]  /*2b40*/  ISETP.GE.AND P4, PT, R225, 0x39, PT ;  /* 0x00000039e100780c */ /* 0x000fe20003f86270 */
[----:B------:R-:W-:Y:S01]  /*2b50*/  FFMA.FTZ R198, R197, UR41, -R16 ;  /* 0x00000029c5c67c23 */ /* 0x000fe20008010810 */
[C---:B------:R-:W-:Y:S01]  /*2b60*/  ISETP.GT.OR P3, PT, R222.reuse, 0x38, !P3 ;  /* 0x00000038de00780c */ /* 0x040fe20005f64670 */
[----:B------:R-:W5:Y:S01]  /*2b70*/  MUFU.EX2 R18, R18 ;  /* 0x0000001200127308 */ /* 0x000f620000000800 */
[----:B------:R-:W-:-:S02]  /*2b80*/  ISETP.GT.OR P4, PT, R222, 0x39, !P4 ;  /* 0x00000039de00780c */ /* 0x000fc40006784670 */
[----:B------:R-:W-:Y:S02]  /*2b90*/  ISETP.GE.AND P2, PT, R228, 0x39, PT ;  /* 0x00000039e400780c */ /* 0x000fe40003f46270 */
[----:B------:R-:W-:Y:S02]  /*2ba0*/  FSEL R208, R215, -INF , !P4 ;  /* 0xff800000d7d07808 */ /* 0x000fe40006000000 */
[----:B------:R-:W-:Y:S01]  /*2bb0*/  ISETP.GT.OR P2, PT, R224, 0x39, !P2 ;  /* 0x00000039e000780c */ /* 0x000fe20005744670 */
[----:B------:R-:W5:Y:S01]  /*2bc0*/  MUFU.EX2 R19, R19 ;  /* 0x0000001300137308 */ /* 0x000f620000000800 */
[----:B------:R-:W-:Y:S02]  /*2bd0*/  FSEL R199, R214, -INF , !P3 ;  /* 0xff800000d6c77808 */ /* 0x000fe40005800000 */
[----:B------:R-:W-:-:S03]  /*2be0*/  FSEL R206, R213, -INF , !P2 ;  /* 0xff800000d5ce7808 */ /* 0x000fc60005000000 */
[----:B------:R-:W-:Y:S02]  /*2bf0*/  FFMA.FTZ R199, R199, UR41, -R16 ;  /* 0x00000029c7c77c23 */ /* 0x000fe40008010810 */
[--C-:B------:R-:W-:Y:S01]  /*2c00*/  FFMA.FTZ R207, R206, UR41, -R17.reuse ;  /* 0x00000029cecf7c23 */ /* 0x100fe20008010811 */
[----:B------:R-:W-:Y:S01]  /*2c10*/  FFMA.FTZ R206, R208, UR41, -R17 ;  /* 0x00000029d0ce7c23 */ /* 0x000fe20008010811 */
[----:B------:R-:W5:Y:S08]  /*2c20*/  MUFU.EX2 R203, R203 ;  /* 0x000000cb00cb7308 */ /* 0x000f700000000800 */
[----:B------:R-:W5:Y:S01]  /*2c30*/  MUFU.EX2 R20, R20 ;  /* 0x0000001400147308 */ /* 0x000f620000000800 */
[----:B------:R-:W-:-:S02]  /*2c40*/  WARPGROUP.DEPBAR.LE gsb0, 0x0 ;  /* 0x00008000000079c5 */ /* 0x000fc40000010000 */
[----:B------:R-:W-:-:S05]  /*2c50*/  WARPGROUP.ARRIVE ;  /* 0x00000000000079c5 */ /* 0x000fca0000000000 */
[----:B------:R-:W5:Y:S01]  /*2c60*/  MUFU.EX2 R204, R204 ;  /* 0x000000cc00cc7308 */ /* 0x000f620000000800 */
[----:B------:R-:W-:Y:S01]  /*2c70*/  HGMMA.64x64x16.F32 R152, gdesc[UR8], R152, gsb0 ;  /* 0x00e00000089879f0 */ /* 0x000fe20008000898 */
[----:B------:R-:W-:Y:S02]  /*2c80*/  UIADD3 UR10, UR5, 0x200, URZ ;  /* 0x00000200050a7890 */ /* 0x000fe4000fffe03f */
[----:B------:R-:W-:-:S04]  /*2c90*/  UIADD3 UR8, UR7, 0x400, URZ ;  /* 0x0000040007087890 */ /* 0x000fc8000fffe03f */
[----:B------:R-:W5:Y:S01]  /*2ca0*/  MUFU.EX2 R21, R21 ;  /* 0x0000001500157308 */ /* 0x000f620000000800 */
[----:B------:R-:W-:Y:S01]  /*2cb0*/  UMOV UR11, 0x40000040 ;  /* 0x40000040000b7882 */ /* 0x000fe20000000000 */
[----:B------:R-:W-:-:S06]  /*2cc0*/  UMOV UR9, 0x40000040 ;  /* 0x4000004000097882 */ /* 0x000fcc0000000000 */
[----:B------:R-:W5:Y:S08]  /*2cd0*/  MUFU.EX2 R16, R210 ;  /* 0x000000d200107308 */ /* 0x000f700000000800 */
[----:B------:R-:W5:Y:S08]  /*2ce0*/  MUFU.EX2 R205, R205 ;  /* 0x000000cd00cd7308 */ /* 0x000f700000000800 */
[----:B------:R-:W5:Y:S01]  /*2cf0*/  MUFU.EX2 R17, R209 ;  /* 0x000000d100117308 */ /* 0x000f620000000800 */
        /* <DEDUP_REMOVED lines=31> */
[----:B------:R-:W1:Y:S04]  /*2ef0*/  LDS.64 R184, [R223+0x28200] ;  /* 0x02820000dfb87984 */ /* 0x000e680000000a00 */
[----:B---3--:R-:W3:Y:S04]  /*2f00*/  LDS.64 R186, [R223+0x28220] ;  /* 0x02822000dfba7984 */ /* 0x008ee80000000a00 */
[----:B------:R-:W2:Y:S04]  /*2f10*/  LDS.64 R188, [R223+0x28240] ;  /* 0x02824000dfbc7984 */ /* 0x000ea80000000a00 */
[----:B------:R-:W5:Y:S04]  /*2f20*/  LDS.64 R194, [R223+0x282a0] ;  /* 0x0282a000dfc27984 */ /* 0x000f680000000a00 */
[----:B------:R-:W5:Y:S04]  /*2f30*/  LDS.64 R190, [R223+0x28260] ;  /* 0x02826000dfbe7984 */ /* 0x000f680000000a00 */
[----:B------:R-:W5:Y:S04]  /*2f40*/  LDS.64 R192, [R223+0x28280] ;  /* 0x02828000dfc07984 */ /* 0x000f680000000a00 */
[----:B------:R-:W5:Y:S04]  /*2f50*/  LDS.64 R196, [R223+0x282c0] ;  /* 0x0282c000dfc47984 */ /* 0x000f680000000a00 */
[----:B----4-:R-:W4:Y:S01]  /*2f60*/  LDS.64 R222, [R223+0x282e0] ;  /* 0x0282e000dfde7984 */ /* 0x010f220000000a00 */
[--C-:B-1----:R-:W-:Y:S01]  /*2f70*/  FADD.FTZ R208, R155, -R185.reuse ;  /* 0x800000b99bd07221 */ /* 0x102fe20000010000 */
[--C-:B------:R-:W-:Y:S01]  /*2f80*/  FADD.FTZ R152, R152, -R184.reuse ;  /* 0x800000b898987221 */ /* 0x100fe20000010000 */
[----:B------:R-:W-:Y:S01]  /*2f90*/  FADD.FTZ R154, R154, -R184 ;  /* 0x800000b89a9a7221 */ /* 0x000fe20000010000 */
[----:B------:R-:W-:Y:S01]  /*2fa0*/  FADD.FTZ R153, R153, -R185 ;  /* 0x800000b999997221 */ /* 0x000fe20000010000 */
[--C-:B---3--:R-:W-:Y:S01]  /*2fb0*/  FADD.FTZ R155, R158, -R186.reuse ;  /* 0x800000ba9e9b7221 */ /* 0x108fe20000010000 */
[--C-:B------:R-:W-:Y:S01]  /*2fc0*/  FADD.FTZ R158, R159, -R187.reuse ;  /* 0x800000bb9f9e7221 */ /* 0x100fe20000010000 */
[----:B------:R-:W-:Y:S01]  /*2fd0*/  FADD.FTZ R184, R156, -R186 ;  /* 0x800000ba9cb87221 */ /* 0x000fe20000010000 */
[----:B------:R-:W-:Y:S01]  /*2fe0*/  FADD.FTZ R185, R157, -R187 ;  /* 0x800000bb9db97221 */ /* 0x000fe20000010000 */
[--C-:B--2---:R-:W-:Y:S01]  /*2ff0*/  FADD.FTZ R161, R161, -R189.reuse ;  /* 0x800000bda1a17221 */ /* 0x104fe20000010000 */
[----:B------:R-:W-:Y:S01]  /*3000*/  FADD.FTZ R163, R163, -R189 ;  /* 0x800000bda3a37221 */ /* 0x000fe20000010000 */
[----:B------:R-:W-:Y:S01]  /*3010*/  FADD.FTZ R159, R162, -R188 ;  /* 0x800000bca29f7221 */ /* 0x000fe20000010000 */
[----:B------:R-:W1:Y:S01]  /*3020*/  MUFU.EX2 R156, R217 ;  /* 0x000000d9009c7308 */ /* 0x000e620000000800 */
[----:B-----5:R-:W-:Y:S01]  /*3030*/  FADD.FTZ R189, R174, -R194 ;  /* 0x800000c2aebd7221 */ /* 0x020fe20000010000 */
[----:B------:R-:W-:Y:S01]  /*3040*/  FADD.FTZ R186, R175, -R195 ;  /* 0x800000c3afba7221 */ /* 0x000fe20000010000 */
[----:B------:R-:W-:Y:S01]  /*3050*/  FMUL.FTZ R152, R5, R152 ;  /* 0x0000009805987220 */ /* 0x000fe20000410000 */
[----:B------:R-:W-:Y:S01]  /*3060*/  FMUL.FTZ R175, R6, R153 ;  /* 0x0000009906af7220 */ /* 0x000fe20000410000 */
[----:B------:R-:W-:Y:S01]  /*3070*/  FADD.FTZ R187, R165, -R191 ;  /* 0x800000bfa5bb7221 */ /* 0x000fe20000010000 */
[----:B------:R-:W-:Y:S01]  /*3080*/  FMUL.FTZ R154, R15, R154 ;  /* 0x0000009a0f9a7220 */ /* 0x000fe20000410000 */
[----:B------:R-:W-:Y:S01]  /*3090*/  FADD.FTZ R160, R160, -R188 ;  /* 0x800000bca0a07221 */ /* 0x000fe20000010000 */
[----:B------:R-:W-:Y:S01]  /*30a0*/  MUFU.EX2 R174, R207 ;  /* 0x000000cf00ae7308 */ /* 0x000fe20000000800 */
[----:B------:R-:W-:Y:S01]  /*30b0*/  FADD.FTZ R165, R170, -R192 ;  /* 0x800000c0aaa57221 */ /* 0x000fe20000010000 */
[----:B------:R-:W-:Y:S01]  /*30c0*/  FADD.FTZ R170, R171, -R193 ;  /* 0x800000c1abaa7221 */ /* 0x000fe20000010000 */
[--C-:B------:R-:W-:Y:S01]  /*30d0*/  FADD.FTZ R164, R164, -R190.reuse ;  /* 0x800000bea4a47221 */ /* 0x100fe20000010000 */
[----:B------:R-:W-:Y:S01]  /*30e0*/  FADD.FTZ R166, R166, -R190 ;  /* 0x800000bea6a67221 */ /* 0x000fe20000010000 */
[--C-:B------:R-:W-:Y:S01]  /*30f0*/  FADD.FTZ R171, R176, -R196.reuse ;  /* 0x800000c4b0ab7221 */ /* 0x100fe20000010000 */
[--C-:B------:R-:W-:Y:S01]  /*3100*/  FADD.FTZ R176, R177, -R197.reuse ;  /* 0x800000c5b1b07221 */ /* 0x100fe20000010000 */
[----:B------:R-:W-:Y:S01]  /*3110*/  FADD.FTZ R179, R179, -R197 ;  /* 0x800000c5b3b37221 */ /* 0x000fe20000010000 */
[----:B------:R-:W2:Y:S01]  /*3120*/  MUFU.EX2 R157, R198 ;  /* 0x000000c6009d7308 */ /* 0x000ea20000000800 */
[----:B------:R-:W-:Y:S01]  /*3130*/  FADD.FTZ R178, R178, -R196 ;  /* 0x800000c4b2b27221 */ /* 0x000fe20000010000 */
[----:B------:R-:W-:Y:S01]  /*3140*/  FMUL.FTZ R197, R201, R208 ;  /* 0x000000d0c9c57220 */ /* 0x000fe20000410000 */
[----:B------:R-:W-:Y:S01]  /*3150*/  F2FP.F16.F32.PACK_AB R196, R175, R152 ;  /* 0x00000098afc4723e */ /* 0x000fe200000000ff */
[----:B------:R-:W-:Y:S01]  /*3160*/  FADD.FTZ R167, R167, -R191 ;  /* 0x800000bfa7a77221 */ /* 0x000fe20000010000 */
[----:B------:R-:W-:Y:S01]  /*3170*/  FMUL.FTZ R159, R218, R159 ;  /* 0x0000009fda9f7220 */ /* 0x000fe20000410000 */
[----:B------:R-:W-:Y:S01]  /*3180*/  FMUL.FTZ R152, R22, R163 ;  /* 0x000000a316987220 */ /* 0x000fe20000410000 */
[----:B------:R-:W-:Y:S01]  /*3190*/  FADD.FTZ R168, R168, -R192 ;  /* 0x800000c0a8a87221 */ /* 0x000fe20000010000 */
[----:B------:R-:W3:Y:S01]  /*31a0*/  MUFU.EX2 R162, R199 ;  /* 0x000000c700a27308 */ /* 0x000ee20000000800 */
[----:B------:R-:W-:Y:S01]  /*31b0*/  FADD.FTZ R169, R169, -R193 ;  /* 0x800000c1a9a97221 */ /* 0x000fe20000010000 */
[----:B------:R-:W-:Y:S01]  /*31c0*/  FADD.FTZ R172, R172, -R194 ;  /* 0x800000c2acac7221 */ /* 0x000fe20000010000 */
[----:B------:R-:W-:Y:S01]  /*31d0*/  FADD.FTZ R173, R173, -R195 ;  /* 0x800000c3adad7221 */ /* 0x000fe20000010000 */
[--C-:B----4-:R-:W-:Y:S01]  /*31e0*/  FADD.FTZ R180, R180, -R222.reuse ;  /* 0x800000deb4b47221 */ /* 0x110fe20000010000 */
[----:B------:R-:W-:Y:S01]  /*31f0*/  FADD.FTZ R153, R182, -R222 ;  /* 0x800000deb6997221 */ /* 0x000fe20000010000 */
[--C-:B------:R-:W-:Y:S01]  /*3200*/  FADD.FTZ R181, R181, -R223.reuse ;  /* 0x800000dfb5b57221 */ /* 0x100fe20000010000 */
[----:B------:R-:W-:Y:S01]  /*3210*/  FADD.FTZ R183, R183, -R223 ;  /* 0x800000dfb7b77221 */ /* 0x000fe20000010000 */
[----:B------:R-:W4:Y:S01]  /*3220*/  MUFU.EX2 R207, R206 ;  /* 0x000000ce00cf7308 */ /* 0x000f220000000800 */
        /* <DEDUP_REMOVED lines=24> */
[----:B-1----:R-:W-:Y:S01]  /*33b0*/  FMUL.FTZ R179, R156, R179 ;  /* 0x000000b39cb37220 */ /* 0x002fe20000410000 */
[----:B--2---:R-:W-:Y:S01]  /*33c0*/  FMUL.FTZ R180, R157, R180 ;  /* 0x000000b49db47220 */ /* 0x004fe20000410000 */
[----:B---3--:R-:W-:Y:S01]  /*33d0*/  FMUL.FTZ R153, R162, R153 ;  /* 0x00000099a2997220 */ /* 0x008fe20000410000 */
[----:B------:R-:W-:Y:S01]  /*33e0*/  FMUL.FTZ R181, R174, R181 ;  /* 0x000000b5aeb57220 */ /* 0x000fe20000410000 */
[----:B----4-:R-:W-:Y:S01]  /*33f0*/  FMUL.FTZ R152, R207, R183 ;  /* 0x000000b7cf987220 */ /* 0x010fe20000410000 */
        /* <DEDUP_REMOVED lines=46> */
[----:B------:R-:W-:Y:S01]  /*36e0*/  UMOV UR8, UR5 ;  /* 0x0000000500087c82 */ /* 0x000fe20008000000 */
[----:B------:R-:W-:Y:S02]  /*36f0*/  WARPGROUP.DEPBAR.LE gsb0, 0x0 ;  /* 0x00008000000079c5 */ /* 0x000fe40000010000 */
[----:B------:R-:W-:Y:S02]  /*3700*/  F2FP.F16.F32.PACK_AB R152, R14, R13 ;  /* 0x0000000d0e98723e */ /* 0x000fe400000000ff */
[----:B------:R-:W-:Y:S02]  /*3710*/  F2FP.F16.F32.PACK_AB R153, R19, R18 ;  /* 0x000000121399723e */ /* 0x000fe400000000ff */
[----:B------:R-:W-:-:S02]  /*3720*/  F2FP.F16.F32.PACK_AB R154, R204, R203 ;  /* 0x000000cbcc9a723e */ /* 0x000fc400000000ff */
[----:B------:R-:W-:Y:S02]  /*3730*/  F2FP.F16.F32.PACK_AB R155, R21, R20 ;  /* 0x00000014159b723e */ /* 0x000fe400000000ff */
[----:B------:R-:W-:Y:S02]  /*3740*/  F2FP.F16.F32.PACK_AB R204, R17, R16 ;  /* 0x0000001011cc723e */ /* 0x000fe400000000ff */
[----:B------:R-:W-:-:S06]  /*3750*/  WARPGROUP.ARRIVE ;  /* 0x00000000000079c5 */ /* 0x000fcc0000000000 */
[----:B------:R-:W-:Y:S01]  /*3760*/  HGMMA.64x128x16.F32 R88, R152, gdesc[UR8].tnspB, R88, gsb0 ;  /* 0x41e0000898587df0 */ /* 0x000fe20008000858 */
[----:B------:R-:W-:Y:S01]  /*3770*/  UMOV UR10, UR6 ;  /* 0x00000006000a7c82 */ /* 0x000fe20008000000 */
[----:B------:R-:W-:Y:S01]  /*3780*/  UMOV UR11, 0x40000040 ;  /* 0x40000040000b7882 */ /* 0x000fe20000000000 */
[----:B------:R-:W-:Y:S02]  /*3790*/  WARPGROUP.DEPBAR.LE gsb0, 0x0 ;  /* 0x00008000000079c5 */ /* 0x000fe40000010000 */
[----:B------:R-:W-:-:S07]  /*37a0*/  WARPGROUP.ARRIVE ;  /* 0x00000000000079c5 */ /* 0x000fce0000000000 */
        /* <DEDUP_REMOVED lines=65> */
.L_x_4899:
        /* <DEDUP_REMOVED lines=49> */
.L_x_4900:
        /* <DEDUP_REMOVED lines=78> */
.L_x_4883:
        /* <DEDUP_REMOVED lines=23> */
.L_x_4903:
        /* <DEDUP_REMOVED lines=20> */
.L_x_4904:
        /* <DEDUP_REMOVED lines=18> */
.L_x_4905:
        /* <DEDUP_REMOVED lines=18> */
.L_x_4906:
        /* <DEDUP_REMOVED lines=153> */
.L_x_4908:
[----:B------:R-:W-:Y:S05]  /*5230*/  BSYNC B0 ;  /* 0x0000000000007941 */ /* 0x000fea0003800000 */
.L_x_4907:
[----:B------:R-:W-:-:S04]  /*5240*/  DEPBAR.LE SB0, 0x0 ;  /* 0x000080000000791a */ /* 0x000fc80000000000 */
[----:B------:R-:W-:Y:S05]  /*5250*/  BRA `(.L_x_4881) ;  /* 0x0000005000647947 */ /* 0x000fea0003800000 */
.L_x_4902:
        /* <DEDUP_REMOVED lines=53> */
.L_x_4910:
[----:B------:R-:W-:Y:S05]  /*55b0*/  BSYNC B0 ;  /* 0x0000000000007941 */ /* 0x000fea0003800000 */
.L_x_4909:
        /* <DEDUP_REMOVED lines=16> */
.L_x_4912:
[----:B------:R-:W-:Y:S05]  /*56c0*/  BSYNC B0 ;  /* 0x0000000000007941 */ /* 0x000fea0003800000 */
.L_x_4911:
        /* <DEDUP_REMOVED lines=16> */
.L_x_4914:
[----:B------:R-:W-:Y:S05]  /*57d0*/  BSYNC B0 ;  /* 0x0000000000007941 */ /* 0x000fea0003800000 */
.L_x_4913:
        /* <DEDUP_REMOVED lines=17> */
.L_x_4916:
[----:B------:R-:W-:Y:S05]  /*58f0*/  BSYNC B0 ;  /* 0x0000000000007941 */ /* 0x000fea0003800000 */
.L_x_4915:
        /* <DEDUP_REMOVED lines=16> */
.L_x_4918:
[----:B------:R-:W-:Y:S05]  /*5a00*/  BSYNC B0 ;  /* 0x0000000000007941 */ /* 0x000fea0003800000 */
.L_x_4917:
        /* <DEDUP_REMOVED lines=18> */
.L_x_4920:
[----:B------:R-:W-:Y:S05]  /*5b30*/  BSYNC B0 ;  /* 0x0000000000007941 */ /* 0x000fea0003800000 */
.L_x_4919:
        /* <DEDUP_REMOVED lines=31> */
.L_x_4922:
[----:B------:R-:W-:Y:S05]  /*5d30*/  BSYNC B0 ;  /* 0x0000000000007941 */ /* 0x000fea0003800000 */
.L_x_4921:
        /* <DEDUP_REMOVED lines=22> */
.L_x_4924:
[----:B------:R-:W-:Y:S05]  /*5ea0*/  BSYNC B0 ;  /* 0x0000000000007941 */ /* 0x000fea0003800000 */
.L_x_4923:
        /* <DEDUP_REMOVED lines=14> */
.L_x_4926:
[----:B------:R-:W-:Y:S05]  /*5f90*/  BSYNC B0 ;  /* 0x0000000000007941 */ /* 0x000fea0003800000 */
.L_x_4925:
        /* <DEDUP_REMOVED lines=16> */
.L_x_4928:
[----:B------:R-:W-:Y:S05]  /*60a0*/  BSYNC B0 ;  /* 0x0000000000007941 */ /* 0x000fea0003800000 */
.L_x_4927:
        /* <DEDUP_REMOVED lines=15> */
.L_x_4930:
[----:B------:R-:W-:Y:S05]  /*61a0*/  BSYNC B0 ;  /* 0x0000000000007941 */ /* 0x000fea0003800000 */
.L_x_4929:
        /* <DEDUP_REMOVED lines=15> */
.L_x_4932:
[----:B------:R-:W-:Y:S05]  /*62a0*/  BSYNC B0 ;  /* 0x0000000000007941 */ /* 0x000fea0003800000 */
.L_x_4931:
        /* <DEDUP_REMOVED lines=15> */
.L_x_4934:
[----:B------:R-:W-:Y:S05]  /*63a0*/  BSYNC B0 ;  /* 0x0000000000007941 */ /* 0x000fea0003800000 */
.L_x_4933:
        /* <DEDUP_REMOVED lines=15> */
.L_x_4936:
[----:B------:R-:W-:Y:S05]  /*64a0*/  BSYNC B0 ;  /* 0x0000000000007941 */ /* 0x000fea0003800000 */
.L_x_4935:
        /* <DEDUP_REMOVED lines=15> */
.L_x_4938:
[----:B------:R-:W-:Y:S05]  /*65a0*/  BSYNC B0 ;  /* 0x0000000000007941 */ /* 0x000fea0003800000 */
.L_x_4937:
        /* <DEDUP_REMOVED lines=15> */
.L_x_4879:
        /* <DEDUP_REMOVED lines=33> */
.L_x_4940:
[----:B------:R-:W-:-:S05]  /*68b0*/  UMOV UR11, UR5 ;  /* 0x00000005000b7c82 */ /* 0x000fca0008000000 */
.L_x_4941:
        /* <DEDUP_REMOVED lines=48> */
.L_x_4946:
[----:B------:R-:W2:Y:S04]  /*6bc0*/  LDG.E.STRONG.GPU R0, desc[UR46][R2.64] ;  /* 0x0000002e02007981 */ /* 0x000ea8000c1ef900 */
[----:B--2---:R-:W-:Y:S01]  /*6bd0*/  CCTL.IVALL ;  /* 0x00000000ff00798f */ /* 0x004fe20002000000 */
[----:B------:R-:W-:Y:S05]  /*6be0*/  YIELD ;  /* 0x0000000000007946 */ /* 0x000fea0003800000 */
[----:B------:R-:W-:-:S13]  /*6bf0*/  ISETP.NE.AND P1, PT, R0, UR23, PT ;  /* 0x0000001700007c0c */ /* 0x000fda000bf25270 */
[----:B------:R-:W-:Y:S05]  /*6c00*/  @P1 BRA `(.L_x_4946) ;  /* 0xfffffffc00ec1947 */ /* 0x000fea000383ffff */
.L_x_4945:
[----:B------:R-:W-:Y:S05]  /*6c10*/  BSYNC B0 ;  /* 0x0000000000007941 */ /* 0x000fea0003800000 */
.L_x_4944:
[----:B------:R-:W-:-:S03]  /*6c20*/  UMOV UR4, 0xffffffff ;  /* 0xffffffff00047882 */ /* 0x000fc60000000000 */
[----:B------:R-:W-:Y:S05]  /*6c30*/  BRA.DIV UR4, `(.L_x_4947) ;  /* 0x0000003a044c7947 */ /* 0x000fea000b800000 */
[----:B------:R-:W-:Y:S01]  /*6c40*/  NOP ;  /* 0x0000000000007918 */ /* 0x000fe20000000000 */
.L_x_5024:
        /* <DEDUP_REMOVED lines=22> */
.L_x_4949:
[----:B------:R-:W-:Y:S05]  /*6db0*/  BSYNC B0 ;  /* 0x0000000000007941 */ /* 0x000fea0003800000 */
.L_x_4948:
        /* <DEDUP_REMOVED lines=20> */
.L_x_4951:
[----:B------:R-:W-:Y:S05]  /*6f00*/  BSYNC B0 ;  /* 0x0000000000007941 */ /* 0x000fea0003800000 */
.L_x_4950:
[----:B------:R-:W-:Y:S06]  /*6f10*/  BAR.ARV 0xa, 0xa0 ;  /* 0x0282800000007b1d */ /* 0x000fec0000002000 */
[----:B------:R-:W-:Y:S04]  /*6f20*/  BSSY B0, `(.L_x_4952) ;  /* 0x0000003000007945 */ /* 0x000fe80003800000 */
[----:B------:R-:W-:Y:S05]  /*6f30*/  @!P0 BRA `(.L_x_4953) ;  /* 0x0000000000048947 */ /* 0x000fea0003800000 */
[----:B------:R-:W-:-:S04]  /*6f40*/  DEPBAR.LE SB0, 0x0 ;  /* 0x000080000000791a */ /* 0x000fc80000000000 */
.L_x_4953:
[----:B------:R-:W-:Y:S05]  /*6f50*/  BSYNC B0 ;  /* 0x0000000000007941 */ /* 0x000fea0003800000 */
.L_x_4952:
        /* <DEDUP_REMOVED lines=19> */
.L_x_4955:
[----:B------:R-:W-:Y:S05]  /*7090*/  BSYNC B0 ;  /* 0x0000000000007941 */ /* 0x000fea0003800000 */
.L_x_4954:
[----:B------:R-:W-:Y:S01]  /*70a0*/  UIADD3 UR18, UR6, 0x1, URZ ;  /* 0x0000000106127890 */ /* 0x000fe2000fffe03f */
[----:B------:R-:W-:Y:S11]  /*70b0*/  BRA `(.L_x_4956) ;  /* 0x0000000000047947 */ /* 0x000ff60003800000 */
.L_x_4943:
[----:B------:R-:W-:-:S05]  /*70c0*/  UMOV UR18, UR6 ;  /* 0x0000000600127c82 */ /* 0x000fca0008000000 */
.L_x_4956:
        /* <DEDUP_REMOVED lines=12> */
.L_x_4981:
        /* <DEDUP_REMOVED lines=11> */
.L_x_4959:
[----:B------:R-:W2:Y:S04]  /*7240*/  LDG.E.STRONG.GPU R0, desc[UR46][R2.64] ;  /* 0x0000002e02007981 */ /* 0x000ea8000c1ef900 */
[----:B--2---:R-:W-:Y:S01]  /*7250*/  CCTL.IVALL ;  /* 0x00000000ff00798f */ /* 0x004fe20002000000 */
[----:B------:R-:W-:Y:S05]  /*7260*/  YIELD ;  /* 0x0000000000007946 */ /* 0x000fea0003800000 */
[----:B------:R-:W-:-:S13]  /*7270*/  ISETP.NE.AND P1, PT, R0, UR23, PT ;  /* 0x0000001700007c0c */ /* 0x000fda000bf25270 */
[----:B------:R-:W-:Y:S05]  /*7280*/  @P1 BRA `(.L_x_4959) ;  /* 0xfffffffc00ec1947 */ /* 0x000fea000383ffff */
.L_x_4958:
[----:B------:R-:W-:Y:S05]  /*7290*/  BSYNC B0 ;  /* 0x0000000000007941 */ /* 0x000fea0003800000 */
.L_x_4957:
[----:B------:R-:W-:-:S03]  /*72a0*/  UMOV UR16, 0xffffffff ;  /* 0xffffffff00107882 */ /* 0x000fc60000000000 */
[----:B------:R-:W-:Y:S05]  /*72b0*/  BRA.DIV UR16, `(.L_x_4960) ;  /* 0x0000003210c87947 */ /* 0x000fea000b800000 */
[----:B------:R-:W-:Y:S01]  /*72c0*/  NOP ;  /* 0x0000000000007918 */ /* 0x000fe20000000000 */
.L_x_5027:
        /* <DEDUP_REMOVED lines=19> */
.L_x_4962:
[----:B------:R-:W-:Y:S05]  /*7400*/  BSYNC B0 ;  /* 0x0000000000007941 */ /* 0x000fea0003800000 */
.L_x_4961:
        /* <DEDUP_REMOVED lines=15> */
.L_x_4964:
[----:B------:R-:W-:Y:S05]  /*7500*/  BSYNC B0 ;  /* 0x0000000000007941 */ /* 0x000fea0003800000 */
.L_x_4963:
[----:B------:R-:W-:Y:S06]  /*7510*/  BAR.ARV 0xa, 0xa0 ;  /* 0x0282800000007b1d */ /* 0x000fec0000002000 */
[----:B------:R-:W-:Y:S04]  /*7520*/  BSSY B0, `(.L_x_4965) ;  /* 0x0000003000007945 */ /* 0x000fe80003800000 */
[----:B------:R-:W-:Y:S05]  /*7530*/  @!P0 BRA `(.L_x_4966) ;  /* 0x0000000000048947 */ /* 0x000fea0003800000 */
[----:B------:R-:W-:-:S04]  /*7540*/  DEPBAR.LE SB0, 0x0 ;  /* 0x000080000000791a */ /* 0x000fc80000000000 */
.L_x_4966:
[----:B------:R-:W-:Y:S05]  /*7550*/  BSYNC B0 ;  /* 0x0000000000007941 */ /* 0x000fea0003800000 */
.L_x_4965:
        /* <DEDUP_REMOVED lines=19> */
.L_x_4968:
[----:B------:R-:W-:Y:S05]  /*7690*/  BSYNC B0 ;  /* 0x0000000000007941 */ /* 0x000fea0003800000 */
.L_x_4967:
        /* <DEDUP_REMOVED lines=9> */
.L_x_4971:
[----:B------:R-:W2:Y:S04]  /*7730*/  LDG.E.STRONG.GPU R0, desc[UR46][R2.64] ;  /* 0x0000002e02007981 */ /* 0x000ea8000c1ef900 */
[----:B--2---:R-:W-:Y:S01]  /*7740*/  CCTL.IVALL ;  /* 0x00000000ff00798f */ /* 0x004fe20002000000 */
[----:B------:R-:W-:Y:S05]  /*7750*/  YIELD ;  /* 0x0000000000007946 */ /* 0x000fea0003800000 */
[----:B------:R-:W-:-:S13]  /*7760*/  ISETP.NE.AND P1, PT, R0, UR23, PT ;  /* 0x0000001700007c0c */ /* 0x000fda000bf25270 */
[----:B------:R-:W-:Y:S05]  /*7770*/  @P1 BRA `(.L_x_4971) ;  /* 0xfffffffc00ec1947 */ /* 0x000fea000383ffff */
.L_x_4970:
[----:B------:R-:W-:Y:S05]  /*7780*/  BSYNC B0 ;  /* 0x0000000000007941 */ /* 0x000fea0003800000 */
.L_x_4969:
[----:B------:R-:W-:-:S03]  /*7790*/  UMOV UR12, 0xffffffff ;  /* 0xffffffff000c7882 */ /* 0x000fc60000000000 */
[----:B------:R-:W-:Y:S05]  /*77a0*/  BRA.DIV UR12, `(.L_x_4972) ;  /* 0x0000002e0ca87947 */ /* 0x000fea000b800000 */
[----:B------:R-:W-:Y:S01]  /*77b0*/  NOP ;  /* 0x0000000000007918 */ /* 0x000fe20000000000 */
.L_x_5030:
        /* <DEDUP_REMOVED lines=15> */
.L_x_4974:
[----:B------:R-:W-:Y:S05]  /*78b0*/  BSYNC B0 ;  /* 0x0000000000007941 */ /* 0x000fea0003800000 */
.L_x_4973:
        /* <DEDUP_REMOVED lines=15> */
.L_x_4976:
[----:B------:R-:W-:Y:S05]  /*79b0*/  BSYNC B0 ;  /* 0x0000000000007941 */ /* 0x000fea0003800000 */
.L_x_4975:
[----:B------:R-:W-:Y:S06]  /*79c0*/  BAR.ARV 0xa, 0xa0 ;  /* 0x0282800000007b1d */ /* 0x000fec0000002000 */
[----:B------:R-:W-:Y:S04]  /*79d0*/  BSSY B0, `(.L_x_4977) ;  /* 0x0000003000007945 */ /* 0x000fe80003800000 */
[----:B------:R-:W-:Y:S05]  /*79e0*/  @!P0 BRA `(.L_x_4978) ;  /* 0x0000000000048947 */ /* 0x000fea0003800000 */
[----:B------:R-:W-:-:S04]  /*79f0*/  DEPBAR.LE SB0, 0x0 ;  /* 0x000080000000791a */ /* 0x000fc80000000000 */
.L_x_4978:
[----:B------:R-:W-:Y:S05]  /*7a00*/  BSYNC B0 ;  /* 0x0000000000007941 */ /* 0x000fea0003800000 */
.L_x_4977:
        /* <DEDUP_REMOVED lines=19> */
.L_x_4980:
[----:B------:R-:W-:Y:S05]  /*7b40*/  BSYNC B0 ;  /* 0x0000000000007941 */ /* 0x000fea0003800000 */
.L_x_4979:
[----:B------:R-:W-:Y:S02]  /*7b50*/  UIADD3 UR6, UR6, 0x2, URZ ;  /* 0x0000000206067890 */ /* 0x000fe4000fffe03f */
[----:B------:R-:W-:Y:S02]  /*7b60*/  UIADD3 UR4, UR4, 0x4000, URZ ;  /* 0x0000400004047890 */ /* 0x000fe4000fffe03f */
[----:B------:R-:W-:-:S06]  /*7b70*/  UISETP.GE.AND UP0, UPT, UR6, UR11, UPT ;  /* 0x0000000b0600728c */ /* 0x000fcc000bf06270 */
[----:B------:R-:W-:-:S13]  /*7b80*/  PLOP3.LUT P1, PT, PT, PT, UP0, 0x80, 0x0 ;  /* 0x000000000000781c */ /* 0x000fda0003f2f008 */
[----:B------:R-:W-:Y:S05]  /*7b90*/  @!P1 BRA `(.L_x_4981) ;  /* 0xfffffff4007c9947 */ /* 0x000fea000383ffff */
.L_x_4942:
        /* <DEDUP_REMOVED lines=41> */
.L_x_4984:
[----:B------:R-:W-:Y:S05]  /*7e30*/  BSYNC B0 ;  /* 0x0000000000007941 */ /* 0x000fea0003800000 */
.L_x_4983:
[----:B------:R-:W-:Y:S05]  /*7e40*/  BRA `(.L_x_4985) ;  /* 0x0000000000047947 */ /* 0x000fea0003800000 */
.L_x_4982:
[----:B------:R-:W-:-:S05]  /*7e50*/  UMOV UR4, UR6 ;  /* 0x0000000600047c82 */ /* 0x000fca0008000000 */
.L_x_4985:
        /* <DEDUP_REMOVED lines=11> */
.L_x_4990:
        /* <DEDUP_REMOVED lines=24> */
.L_x_4987:
[----:B------:R-:W-:Y:S05]  /*8090*/  BSYNC B0 ;  /* 0x0000000000007941 */ /* 0x000fea0003800000 */
.L_x_4986:
        /* <DEDUP_REMOVED lines=24> */
.L_x_4989:
[----:B------:R-:W-:Y:S05]  /*8220*/  BSYNC B0 ;  /* 0x0000000000007941 */ /* 0x000fea0003800000 */
.L_x_4988:
[----:B------:R-:W-:Y:S02]  /*8230*/  UIADD3 UR11, UR11, 0x2, URZ ;  /* 0x000000020b0b7890 */ /* 0x000fe4000fffe03f */
[----:B------:R-:W-:Y:S02]  /*8240*/  ULEA UR8, UR18, UR8, 0x1 ;  /* 0x0000000812087291 */ /* 0x000fe4000f8e083f */
[----:B------:R-:W-:Y:S02]  /*8250*/  ULEA UR9, UR18, UR9, 0x1 ;  /* 0x0000000912097291 */ /* 0x000fe4000f8e083f */
[----:B------:R-:W-:-:S13]  /*8260*/  ISETP.NE.AND P0, PT, RZ, UR11, PT ;  /* 0x0000000bff007c0c */ /* 0x000fda000bf05270 */
[----:B------:R-:W-:Y:S05]  /*8270*/  @!P0 BRA `(.L_x_4881) ;  /* 0x00000020005c8947 */ /* 0x000fea0003800000 */
[----:B------:R-:W-:Y:S05]  /*8280*/  BRA `(.L_x_4990) ;  /* 0xfffffffc00207947 */ /* 0x000fea000383ffff */
.L_x_4939:
        /* <DEDUP_REMOVED lines=33> */
.L_x_4992:
        /* <DEDUP_REMOVED lines=43> */
.L_x_5031:
        /* <DEDUP_REMOVED lines=15> */
.L_x_4995:
        /* <DEDUP_REMOVED lines=98> */
.L_x_5006:
[----:B--234-:R-:W-:-:S04]  /*8e60*/  SHF.L.U32 R21, R11, 0x1f, RZ ;  /* 0x0000001f0b157819 */ /* 0x01cfc800000006ff */
[----:B------:R-:W1:Y:S02]  /*8e70*/  SYNCS.PHASECHK.TRANS64.TRYWAIT P1, [R16+URZ+0x30840], R21 ;  /* 0x03084015100075a7 */ /* 0x000e64000802017f */
[----:B-1----:R-:W-:Y:S05]  /*8e80*/  @!P1 BRA `(.L_x_4998) ;  /* 0x0000001800209947 */ /* 0x002fea0003800000 */
.L_x_5032:
[----:B------:R-:W-:Y:S05]  /*8e90*/  @P0 BRA `(.L_x_4999) ;  /* 0x0000000000140947 */ /* 0x000fea0003800000 */
[----:B------:R-:W-:Y:S01]  /*8ea0*/  ISETP.NE.AND P1, PT, R6, RZ, PT ;  /* 0x000000ff0600720c */ /* 0x000fe20003f25270 */
[----:B------:R-:W-:-:S04]  /*8eb0*/  IMAD.MOV.U32 R3, RZ, RZ, 0x4100 ;  /* 0x00004100ff037424 */ /* 0x000fc800078e00ff */
[----:B------:R3:W-:Y:S08]  /*8ec0*/  SYNCS.ARRIVE.TRANS64 RZ, [R16+URZ+0x30830], R3 ;  /* 0x0308300310ff79a7 */ /* 0x0007f0000800003f */
[----:B------:R-:W-:Y:S05]  /*8ed0*/  @!P1 BRA `(.L_x_4999) ;  /* 0x0000000000049947 */ /* 0x000fea0003800000 */
[----:B------:R-:W-:Y:S01]  /*8ee0*/  BPT.TRAP 0x1 ;  /* 0x000000040000795c */ /* 0x000fe20000300000 */
.L_x_4999:
        /* <DEDUP_REMOVED lines=36> */
.L_x_5033:
[----:B------:R-:W-:Y:S05]  /*9130*/  @P0 BRA `(.L_x_5001) ;  /* 0x0000000000140947 */ /* 0x000fea0003800000 */
[----:B------:R-:W-:Y:S01]  /*9140*/  ISETP.NE.AND P1, PT, R6, RZ, PT ;  /* 0x000000ff0600720c */ /* 0x000fe20003f25270 */
[----:B------:R-:W-:-:S04]  /*9150*/  IMAD.MOV.U32 R2, RZ, RZ, 0x4100 ;  /* 0x00004100ff027424 */ /* 0x000fc800078e00ff */
[----:B------:R3:W-:Y:S08]  /*9160*/  SYNCS.ARRIVE.TRANS64 RZ, [R16+URZ+0x30818], R2 ;  /* 0x0308180210ff79a7 */ /* 0x0007f0000800003f */
[----:B------:R-:W-:Y:S05]  /*9170*/  @!P1 BRA `(.L_x_5001) ;  /* 0x0000000000049947 */ /* 0x000fea0003800000 */
[----:B------:R-:W-:Y:S01]  /*9180*/  BPT.TRAP 0x1 ;  /* 0x000000040000795c */ /* 0x000fe20000300000 */
.L_x_5001:
        /* <DEDUP_REMOVED lines=36> */
.L_x_5034:
[----:B------:R-:W-:Y:S05]  /*93d0*/  @P0 BRA `(.L_x_5003) ;  /* 0x0000000000140947 */ /* 0x000fea0003800000 */
[----:B------:R-:W-:Y:S01]  /*93e0*/  ISETP.NE.AND P1, PT, R6, RZ, PT ;  /* 0x000000ff0600720c */ /* 0x000fe20003f25270 */
[----:B-123--:R-:W-:-:S04]  /*93f0*/  IMAD.MOV.U32 R21, RZ, RZ, 0x4100 ;  /* 0x00004100ff157424 */ /* 0x00efc800078e00ff */
[----:B------:R4:W-:Y:S08]  /*9400*/  SYNCS.ARRIVE.TRANS64 RZ, [R16+URZ+0x30838], R21 ;  /* 0x0308381510ff79a7 */ /* 0x0009f0000800003f */
[----:B------:R-:W-:Y:S05]  /*9410*/  @!P1 BRA `(.L_x_5003) ;  /* 0x0000000000049947 */ /* 0x000fea0003800000 */
[----:B------:R-:W-:Y:S01]  /*9420*/  BPT.TRAP 0x1 ;  /* 0x000000040000795c */ /* 0x000fe20000300000 */
.L_x_5003:
        /* <DEDUP_REMOVED lines=31> */
.L_x_5036:
[----:B------:R-:W-:Y:S05]  /*9620*/  @P0 BRA `(.L_x_5005) ;  /* 0x0000000000140947 */ /* 0x000fea0003800000 */
[----:B------:R-:W-:Y:S01]  /*9630*/  ISETP.NE.AND P1, PT, R6, RZ, PT ;  /* 0x000000ff0600720c */ /* 0x000fe20003f25270 */
[----:B------:R-:W-:-:S04]  /*9640*/  IMAD.MOV.U32 R5, RZ, RZ, 0x4100 ;  /* 0x00004100ff057424 */ /* 0x000fc800078e00ff */
[----:B------:R1:W-:Y:S08]  /*9650*/  SYNCS.ARRIVE.TRANS64 RZ, [R16+URZ+0x30810], R5 ;  /* 0x0308100510ff79a7 */ /* 0x0003f0000800003f */
[----:B------:R-:W-:Y:S05]  /*9660*/  @!P1 BRA `(.L_x_5005) ;  /* 0x0000000000049947 */ /* 0x000fea0003800000 */
[----:B------:R-:W-:Y:S01]  /*9670*/  BPT.TRAP 0x1 ;  /* 0x000000040000795c */ /* 0x000fe20000300000 */
.L_x_5005:
        /* <DEDUP_REMOVED lines=37> */
.L_x_4997:
[----:B------:R-:W3:Y:S02]  /*98d0*/  LDL.LU R4, [R1+0x4] ;  /* 0x0000040001047983 */ /* 0x000ee40000300800 */
[----:B---3--:R-:W-:Y:S02]  /*98e0*/  ISETP.NE.AND P1, PT, R4, RZ, PT ;  /* 0x000000ff0400720c */ /* 0x008fe40003f25270 */
[----:B------:R1:W5:Y:S11]  /*98f0*/  LDL R4, [R1] ;  /* 0x0000000001047983 */ /* 0x0003760000100800 */
[----:B-1----:R-:W-:Y:S05]  /*9900*/  @!P1 BRA `(.L_x_4996) ;  /* 0x0000000400489947 */ /* 0x002fea0003800000 */
[----:B------:R-:W-:-:S04]  /*9910*/  SHF.L.U32 R13, R11, 0x1f, RZ ;  /* 0x0000001f0b0d7819 */ /* 0x000fc800000006ff */
[----:B------:R-:W1:Y:S02]  /*9920*/  SYNCS.PHASECHK.TRANS64.TRYWAIT P1, [R16+URZ+0x30840], R13 ;  /* 0x0308400d100075a7 */ /* 0x000e64000802017f */
[----:B-1----:R-:W-:Y:S05]  /*9930*/  @!P1 BRA `(.L_x_5007) ;  /* 0x0000000c00c89947 */ /* 0x002fea0003800000 */
.L_x_5037:
[----:B------:R-:W-:Y:S05]  /*9940*/  @P0 BRA `(.L_x_5008) ;  /* 0x0000000000140947 */ /* 0x000fea0003800000 */
[----:B------:R-:W-:Y:S01]  /*9950*/  ISETP.NE.AND P1, PT, R6, RZ, PT ;  /* 0x000000ff0600720c */ /* 0x000fe20003f25270 */
[----:B--2---:R-:W-:-:S04]  /*9960*/  IMAD.MOV.U32 R5, RZ, RZ, 0x4100 ;  /* 0x00004100ff057424 */ /* 0x004fc800078e00ff */
[----:B------:R3:W-:Y:S08]  /*9970*/  SYNCS.ARRIVE.TRANS64 RZ, [R16+URZ+0x30830], R5 ;  /* 0x0308300510ff79a7 */ /* 0x0007f0000800003f */
[----:B------:R-:W-:Y:S05]  /*9980*/  @!P1 BRA `(.L_x_5008) ;  /* 0x0000000000049947 */ /* 0x000fea0003800000 */
[----:B------:R-:W-:Y:S01]  /*9990*/  BPT.TRAP 0x1 ;  /* 0x000000040000795c */ /* 0x000fe20000300000 */
.L_x_5008:
        /* <DEDUP_REMOVED lines=33> */
.L_x_5038:
[----:B------:R-:W-:Y:S05]  /*9bb0*/  @P0 BRA `(.L_x_5010) ;  /* 0x0000000000140947 */ /* 0x000fea0003800000 */
[----:B------:R-:W-:Y:S01]  /*9bc0*/  ISETP.NE.AND P0, PT, R6, RZ, PT ;  /* 0x000000ff0600720c */ /* 0x000fe20003f05270 */
[----:B------:R-:W-:-:S04]  /*9bd0*/  IMAD.MOV.U32 R5, RZ, RZ, 0x4100 ;  /* 0x00004100ff057424 */ /* 0x000fc800078e00ff */
[----:B------:R3:W-:Y:S08]  /*9be0*/  SYNCS.ARRIVE.TRANS64 RZ, [R16+URZ+0x30818], R5 ;  /* 0x0308180510ff79a7 */ /* 0x0007f0000800003f */
[----:B------:R-:W-:Y:S05]  /*9bf0*/  @!P0 BRA `(.L_x_5010) ;  /* 0x0000000000048947 */ /* 0x000fea0003800000 */
[----:B------:R-:W-:Y:S01]  /*9c00*/  BPT.TRAP 0x1 ;  /* 0x000000040000795c */ /* 0x000fe20000300000 */
.L_x_5010:
        /* <DEDUP_REMOVED lines=34> */
.L_x_4996:
[----:B------:R-:W3:Y:S01]  /*9e30*/  S2R R0, SR_TID.X ;  /* 0x0000000000007919 */ /* 0x000ee20000002100 */
[----:B------:R-:W-:Y:S01]  /*9e40*/  IMAD R3, R19, 0x8, R16 ;  /* 0x0000000813037824 */ /* 0x000fe200078e0210 */
[----:B---3--:R-:W-:Y:S02]  /*9e50*/  LOP3.LUT R2, R0, 0x7f, RZ, 0xc0, !PT ;  /* 0x0000007f00027812 */ /* 0x008fe400078ec0ff */
[----:B------:R-:W-:Y:S02]  /*9e60*/  SHF.L.U32 R0, R11, 0x1f, RZ ;  /* 0x0000001f0b007819 */ /* 0x000fe400000006ff */
[----:B------:R-:W-:Y:S02]  /*9e70*/  ISETP.NE.AND P1, PT, R2, RZ, PT ;  /* 0x000000ff0200720c */ /* 0x000fe40003f25270 */
[----:B------:R-:W3:Y:S02]  /*9e80*/  SYNCS.PHASECHK.TRANS64.TRYWAIT P0, [R3+URZ+0x30840], R0 ;  /* 0x03084000030075a7 */ /* 0x000ee4000800017f */
[----:B---3--:R-:W-:Y:S09]  /*9e90*/  @!P0 BRA `(.L_x_5011) ;  /* 0x0000000800988947 */ /* 0x008ff20003800000 */
.L_x_5039:
[----:B------:R-:W-:Y:S05]  /*9ea0*/  @P1 BRA `(.L_x_5012) ;  /* 0x0000000000181947 */ /* 0x000fea0003800000 */
[----:B------:R-:W1:Y:S01]  /*9eb0*/  S2R R2, SR_TID.X ;  /* 0x0000000000027919 */ /* 0x000e620000002100 */
[----:B---3--:R-:W-:-:S04]  /*9ec0*/  IMAD.MOV.U32 R0, RZ, RZ, 0x4100 ;  /* 0x00004100ff007424 */ /* 0x008fc800078e00ff */
[----:B------:R3:W-:Y:S01]  /*9ed0*/  SYNCS.ARRIVE.TRANS64 RZ, [R3+URZ+0x30830], R0 ;  /* 0x0308300003ff79a7 */ /* 0x0007e2000800003f */
[----:B-1----:R-:W-:-:S13]  /*9ee0*/  LOP3.LUT P0, RZ, R2, 0x1f, RZ, 0xc0, !PT ;  /* 0x0000001f02ff7812 */ /* 0x002fda000780c0ff */
[----:B---3--:R-:W-:Y:S05]  /*9ef0*/  @!P0 BRA `(.L_x_5012) ;  /* 0x0000000000048947 */ /* 0x008fea0003800000 */
[----:B------:R-:W-:Y:S01]  /*9f00*/  BPT.TRAP 0x1 ;  /* 0x000000040000795c */ /* 0x000fe20000300000 */
.L_x_5012:
        /* <DEDUP_REMOVED lines=40> */
.L_x_4993:
[----:B------:R-:W-:Y:S05]  /*a190*/  BSYNC B0 ;  /* 0x0000000000007941 */ /* 0x000fea0003800000 */
.L_x_4991:
[----:B------:R-:W-:-:S03]  /*a1a0*/  UMOV UR7, 0xffffffff ;  /* 0xffffffff00077882 */ /* 0x000fc60000000000 */
[----:B------:R-:W-:Y:S05]  /*a1b0*/  BRA.DIV UR7, `(.L_x_5013) ;  /* 0x0000000607e47947 */ /* 0x000fea000b800000 */
[----:B------:R-:W-:-:S13]  /*a1c0*/  ELECT P6, URZ, PT ;  /* 0x00000000003f782f */ /* 0x000fda00038c0000 */
.L_x_5042:
[----:B------:R-:W-:Y:S05]  /*a1d0*/  @!P6 BRA `(.L_x_4881) ;  /* 0x000000000084e947 */ /* 0x000fea0003800000 */
[----:B------:R-:W-:-:S06]  /*a1e0*/  ULOP3.LUT UR7, UR38, 0x2, URZ, 0xfc, !UPT ;  /* 0x0000000226077892 */ /* 0x000fcc000f8efc3f */
[----:B------:R-:W-:-:S05]  /*a1f0*/  IMAD.U32 R2, RZ, RZ, UR7 ;  /* 0x00000007ff027e24 */ /* 0x000fca000f8e00ff */
[----:B------:R-:W-:-:S13]  /*a200*/  ISETP.NE.AND P2, PT, R2, 0x3, PT ;  /* 0x000000030200780c */ /* 0x000fda0003f45270 */
[----:B------:R-:W-:Y:S05]  /*a210*/  @!P2 BRA `(.L_x_5014) ;  /* 0x000000000004a947 */ /* 0x000fea0003800000 */
[----:B------:R-:W-:Y:S01]  /*a220*/  BPT.TRAP 0x1 ;  /* 0x000000040000795c */ /* 0x000fe20000300000 */
.L_x_5014:
        /* <DEDUP_REMOVED lines=15> */
.L_x_5043:
[----:B------:R-:W2:Y:S02]  /*a320*/  SYNCS.PHASECHK.TRANS64.TRYWAIT P0, [R3+URZ], R2 ;  /* 0x00000002030075a7 */ /* 0x000ea4000800017f */
[----:B--2---:R-:W-:Y:S05]  /*a330*/  @!P0 BRA `(.L_x_5016) ;  /* 0x0000000400b88947 */ /* 0x004fea0003800000 */
.L_x_5044:
[----:B------:R-:W-:Y:S05]  /*a340*/  @!P2 BRA `(.L_x_5017) ;  /* 0x000000000004a947 */ /* 0x000fea0003800000 */
[----:B------:R-:W-:Y:S01]  /*a350*/  BPT.TRAP 0x1 ;  /* 0x000000040000795c */ /* 0x000fe20000300000 */
.L_x_5017:
[----:B--2---:R-:W-:-:S04]  /*a360*/  VIADD R3, R7, 0x30840 ;  /* 0x0003084007037836 */ /* 0x004fc80000000000 */
[----:B------:R-:W-:-:S04]  /*a370*/  IMAD R0, R0, 0x8, R3 ;  /* 0x0000000800007824 */ /* 0x000fc800078e0203 */
[----:B------:R-:W2:Y:S02]  /*a380*/  SYNCS.PHASECHK.TRANS64.TRYWAIT P0, [R0+URZ], R5 ;  /* 0x00000005000075a7 */ /* 0x000ea4000800017f */
[----:B--2---:R-:W-:Y:S05]  /*a390*/  @!P0 BRA `(.L_x_5018) ;  /* 0x0000000400b48947 */ /* 0x004fea0003800000 */
.L_x_5045:
[----:B------:R-:W-:-:S07]  /*a3a0*/  IMAD R3, R4, 0x8, R3 ;  /* 0x0000000804037824 */ /* 0x000fce00078e0203 */
.L_x_5019:
[----:B---3--:R3:W4:Y:S02]  /*a3b0*/  SYNCS.PHASECHK.TRANS64.TRYWAIT P0, [R3+URZ], R2 ;  /* 0x00000002030075a7 */ /* 0x008724000800017f */
[----:B----4-:R-:W-:Y:S05]  /*a3c0*/  @!P0 NANOSLEEP.SYNCS 0x989680 ;  /* 0x009896800000895d */ /* 0x010fea0003900000 */
[----:B------:R-:W4:Y:S02]  /*a3d0*/  @!P0 SYNCS.PHASECHK.TRANS64 P0, [R3+URZ], R2 ;  /* 0x00000002030085a7 */ /* 0x000f24000800007f */
[----:B----4-:R-:W-:Y:S05]  /*a3e0*/  @!P0 BRA `(.L_x_5019) ;  /* 0xfffffffc00f08947 */ /* 0x010fea000383ffff */
.L_x_4881:
[----:B------:R-:W-:Y:S05]  /*a3f0*/  BSYNC B6 ;  /* 0x0000000000067941 */ /* 0x000fea0003800000 */
.L_x_4878:
[----:B------:R-:W-:Y:S05]  /*a400*/  EXIT ;  /* 0x000000000000794d */ /* 0x000fea0003800000 */
.L_x_4888:
[----:B------:R-:W-:Y:S02]  /*a410*/  IMAD.MOV.U32 R12, RZ, RZ, RZ ;  /* 0x000000ffff0c7224 */ /* 0x000fe400078e00ff */
[----:B------:R-:W-:Y:S02]  /*a420*/  IMAD.MOV.U32 R11, RZ, RZ, 0x1f ;  /* 0x0000001fff0b7424 */ /* 0x000fe400078e00ff */
[----:B------:R-:W-:-:S07]  /*a430*/  IMAD.MOV.U32 R15, RZ, RZ, -0x1 ;  /* 0xffffffffff0f7424 */ /* 0x000fce00078e00ff */
[----:B------:R-:W-:Y:S05]  /*a440*/  WARPSYNC.COLLECTIVE R15, `(.L_x_5020) ;  /* 0x000000000f087348 */ /* 0x000fea0003c00000 */
[----:B------:R1:W2:Y:S02]  /*a450*/  SHFL.IDX P6, R14, R13, R12, R11 ;  /* 0x0000000c0d0e7389 */ /* 0x0002a400000c000b */
[----:B-12---:R-:W-:Y:S01]  /*a460*/  ENDCOLLECTIVE ;  /* 0x000000000000791b */ /* 0x006fe20003800000 */
.L_x_5020:
[----:B------:R-:W-:Y:S05]  /*a470*/  BRA `(.L_x_5021) ;  /* 0xffffff6c005c7947 */ /* 0x000fea000383ffff */
.L_x_4890:
[----:B--2---:R2:W3:Y:S02]  /*a480*/  SYNCS.PHASECHK.TRANS64.TRYWAIT P0, [R231+URZ+0x30800], R8 ;  /* 0x03080008e70075a7 */ /* 0x0044e4000800017f */
[----:B---3--:R-:W-:Y:S05]  /*a490*/  @!P0 NANOSLEEP.SYNCS 0x989680 ;  /* 0x009896800000895d */ /* 0x008fea0003900000 */
[----:B------:R-:W3:Y:S02]  /*a4a0*/  @!P0 SYNCS.PHASECHK.TRANS64 P0, [R231+URZ+0x30800], R8 ;  /* 0x03080008e70085a7 */ /* 0x000ee4000800007f */
[----:B---3--:R-:W-:Y:S05]  /*a4b0*/  @!P0 BRA `(.L_x_4890) ;  /* 0xfffffffc00f08947 */ /* 0x008fea000383ffff */
[----:B------:R-:W-:Y:S05]  /*a4c0*/  BRA `(.L_x_4889) ;  /* 0xffffff6c00a47947 */ /* 0x000fea000383ffff */
.L_x_4894:
[----:B---3--:R3:W4:Y:S02]  /*a4d0*/  SYNCS.PHASECHK.TRANS64.TRYWAIT P0, [R0+URZ+0x30810], R7 ;  /* 0x03081007000075a7 */ /* 0x008724000800017f */
[----:B----4-:R-:W-:Y:S05]  /*a4e0*/  @!P0 NANOSLEEP.SYNCS 0x989680 ;  /* 0x009896800000895d */ /* 0x010fea0003900000 */
[----:B------:R-:W4:Y:S02]  /*a4f0*/  @!P0 SYNCS.PHASECHK.TRANS64 P0, [R0+URZ+0x30810], R7 ;  /* 0x03081007000085a7 */ /* 0x000f24000800007f */
[----:B----4-:R-:W-:Y:S05]  /*a500*/  @!P0 BRA `(.L_x_4894) ;  /* 0xfffffffc00f08947 */ /* 0x010fea000383ffff */
[----:B------:R-:W-:Y:S05]  /*a510*/  BRA `(.L_x_4893) ;  /* 0xffffff7400447947 */ /* 0x000fea000383ffff */
.L_x_4898:
[----:B------:R1:W1:Y:S02]  /*a520*/  SYNCS.PHASECHK.TRANS64.TRYWAIT P0, [R0+URZ+0x30830], R7 ;  /* 0x03083007000075a7 */ /* 0x000264000800017f */
[----:B-1----:R-:W-:Y:S05]  /*a530*/  @!P0 NANOSLEEP.SYNCS 0x989680 ;  /* 0x009896800000895d */ /* 0x002fea0003900000 */
[----:B------:R-:W1:Y:S02]  /*a540*/  @!P0 SYNCS.PHASECHK.TRANS64 P0, [R0+URZ+0x30830], R7 ;  /* 0x03083007000085a7 */ /* 0x000e64000800007f */
[----:B-1----:R-:W-:Y:S05]  /*a550*/  @!P0 BRA `(.L_x_4898) ;  /* 0xfffffffc00f08947 */ /* 0x002fea000383ffff */
[----:B------:R-:W-:Y:S05]  /*a560*/  BRA `(.L_x_4897) ;  /* 0xffffff78009c7947 */ /* 0x000fea000383ffff */
.L_x_4947:
[----:B------:R-:W-:Y:S01]  /*a570*/  BSSY B0, `(.L_x_5022) ;  /* 0x0000005000007945 */ /* 0x000fe20003800000 */
[----:B------:R-:W-:-:S07]  /*a580*/  IMAD.MOV.U32 R15, RZ, RZ, -0x1 ;  /* 0xffffffffff0f7424 */ /* 0x000fce00078e00ff */
[----:B------:R-:W-:Y:S05]  /*a590*/  WARPSYNC.COLLECTIVE R15, `(.L_x_5023) ;  /* 0x000000000f087348 */ /* 0x000fea0003c00000 */
[----:B------:R-:W-:Y:S01]  /*a5a0*/  NOP ;  /* 0x0000000000007918 */ /* 0x000fe20000000000 */
[----:B------:R-:W-:Y:S01]  /*a5b0*/  ENDCOLLECTIVE ;  /* 0x000000000000791b */ /* 0x000fe20003800000 */
.L_x_5023:
[----:B------:R-:W-:Y:S05]  /*a5c0*/  BSYNC B0 ;  /* 0x0000000000007941 */ /* 0x000fea0003800000 */
.L_x_5022:
[----:B------:R-:W-:Y:S05]  /*a5d0*/  BRA `(.L_x_5024) ;  /* 0xffffffc4009c7947 */ /* 0x000fea000383ffff */
.L_x_4960:
[----:B------:R-:W-:Y:S01]  /*a5e0*/  BSSY B0, `(.L_x_5025) ;  /* 0x0000005000007945 */ /* 0x000fe20003800000 */
[----:B------:R-:W-:-:S07]  /*a5f0*/  IMAD.MOV.U32 R15, RZ, RZ, -0x1 ;  /* 0xffffffffff0f7424 */ /* 0x000fce00078e00ff */
[----:B------:R-:W-:Y:S05]  /*a600*/  WARPSYNC.COLLECTIVE R15, `(.L_x_5026) ;  /* 0x000000000f087348 */ /* 0x000fea0003c00000 */
[----:B------:R-:W-:Y:S01]  /*a610*/  NOP ;  /* 0x0000000000007918 */ /* 0x000fe20000000000 */
[----:B------:R-:W-:Y:S01]  /*a620*/  ENDCOLLECTIVE ;  /* 0x000000000000791b */ /* 0x000fe20003800000 */
.L_x_5026:
[----:B------:R-:W-:Y:S05]  /*a630*/  BSYNC B0 ;  /* 0x0000000000007941 */ /* 0x000fea0003800000 */
.L_x_5025:
[----:B------:R-:W-:Y:S05]  /*a640*/  BRA `(.L_x_5027) ;  /* 0xffffffcc00207947 */ /* 0x000fea000383ffff */
.L_x_4972:
[----:B------:R-:W-:Y:S01]  /*a650*/  BSSY B0, `(.L_x_5028) ;  /* 0x0000005000007945 */ /* 0x000fe20003800000 */
[----:B------:R-:W-:-:S07]  /*a660*/  IMAD.MOV.U32 R15, RZ, RZ, -0x1 ;  /* 0xffffffffff0f7424 */ /* 0x000fce00078e00ff */
[----:B------:R-:W-:Y:S05]  /*a670*/  WARPSYNC.COLLECTIVE R15, `(.L_x_5029) ;  /* 0x000000000f087348 */ /* 0x000fea0003c00000 */
[----:B------:R-:W-:Y:S01]  /*a680*/  NOP ;  /* 0x0000000000007918 */ /* 0x000fe20000000000 */
[----:B------:R-:W-:Y:S01]  /*a690*/  ENDCOLLECTIVE ;  /* 0x000000000000791b */ /* 0x000fe20003800000 */
.L_x_5029:
[----:B------:R-:W-:Y:S05]  /*a6a0*/  BSYNC B0 ;  /* 0x0000000000007941 */ /* 0x000fea0003800000 */
.L_x_5028:
[----:B------:R-:W-:Y:S05]  /*a6b0*/  BRA `(.L_x_5030) ;  /* 0xffffffd000407947 */ /* 0x000fea000383ffff */
.L_x_4994:
[----:B-1----:R1:W2:Y:S02]  /*a6c0*/  SYNCS.PHASECHK.TRANS64.TRYWAIT P0, [R16+URZ+0x30820], R3 ;  /* 0x03082003100075a7 */ /* 0x0022a4000800017f */
[----:B--2---:R-:W-:Y:S05]  /*a6d0*/  @!P0 NANOSLEEP.SYNCS 0x989680 ;  /* 0x009896800000895d */ /* 0x004fea0003900000 */
[----:B------:R-:W2:Y:S02]  /*a6e0*/  @!P0 SYNCS.PHASECHK.TRANS64 P0, [R16+URZ+0x30820], R3 ;  /* 0x03082003100085a7 */ /* 0x000ea4000800007f */
[----:B--2---:R-:W-:Y:S05]  /*a6f0*/  @!P0 BRA `(.L_x_4994) ;  /* 0xfffffffc00f08947 */ /* 0x004fea000383ffff */
[----:B------:R-:W-:Y:S05]  /*a700*/  BRA `(.L_x_5031) ;  /* 0xffffffe000107947 */ /* 0x000fea000383ffff */
.L_x_4998:
[----:B-1----:R1:W3:Y:S02]  /*a710*/  SYNCS.PHASECHK.TRANS64.TRYWAIT P1, [R16+URZ+0x30840], R21 ;  /* 0x03084015100075a7 */ /* 0x0022e4000802017f */
[----:B---3--:R-:W-:Y:S05]  /*a720*/  @!P1 NANOSLEEP.SYNCS 0x989680 ;  /* 0x009896800000995d */ /* 0x008fea0003900000 */
[----:B------:R-:W3:Y:S02]  /*a730*/  @!P1 SYNCS.PHASECHK.TRANS64 P1, [R16+URZ+0x30840], R21 ;  /* 0x03084015100095a7 */ /* 0x000ee4000802007f */
[----:B---3--:R-:W-:Y:S05]  /*a740*/  @!P1 BRA `(.L_x_4998) ;  /* 0xfffffffc00f09947 */ /* 0x008fea000383ffff */
[----:B------:R-:W-:Y:S05]  /*a750*/  BRA `(.L_x_5032) ;  /* 0xffffffe400cc7947 */ /* 0x000fea000383ffff */
.L_x_5000:
[----:B--2---:R2:W3:Y:S02]  /*a760*/  SYNCS.PHASECHK.TRANS64.TRYWAIT P1, [R16+URZ+0x30828], R21 ;  /* 0x03082815100075a7 */ /* 0x0044e4000802017f */
[----:B---3--:R-:W-:Y:S05]  /*a770*/  @!P1 NANOSLEEP.SYNCS 0x989680 ;  /* 0x009896800000995d */ /* 0x008fea0003900000 */
[----:B------:R-:W3:Y:S02]  /*a780*/  @!P1 SYNCS.PHASECHK.TRANS64 P1, [R16+URZ+0x30828], R21 ;  /* 0x03082815100095a7 */ /* 0x000ee4000802007f */
[----:B---3--:R-:W-:Y:S05]  /*a790*/  @!P1 BRA `(.L_x_5000) ;  /* 0xfffffffc00f09947 */ /* 0x008fea000383ffff */
[----:B------:R-:W-:Y:S05]  /*a7a0*/  BRA `(.L_x_5033) ;  /* 0xffffffe800607947 */ /* 0x000fea000383ffff */
.L_x_5002:
[----:B---3--:R3:W4:Y:S02]  /*a7b0*/  SYNCS.PHASECHK.TRANS64.TRYWAIT P1, [R16+URZ+0x30848], R21 ;  /* 0x03084815100075a7 */ /* 0x008724000802017f */
[----:B----4-:R-:W-:Y:S05]  /*a7c0*/  @!P1 NANOSLEEP.SYNCS 0x989680 ;  /* 0x009896800000995d */ /* 0x010fea0003900000 */
[----:B------:R-:W4:Y:S02]  /*a7d0*/  @!P1 SYNCS.PHASECHK.TRANS64 P1, [R16+URZ+0x30848], R21 ;  /* 0x03084815100095a7 */ /* 0x000f24000802007f */
[----:B----4-:R-:W-:Y:S05]  /*a7e0*/  @!P1 BRA `(.L_x_5002) ;  /* 0xfffffffc00f09947 */ /* 0x010fea000383ffff */
[----:B------:R-:W-:Y:S05]  /*a7f0*/  BRA `(.L_x_5034) ;  /* 0xffffffe800f47947 */ /* 0x000fea000383ffff */
.L_x_5004:
[----:B------:R-:W-:-:S07]  /*a800*/  SHF.L.U32 R5, R11, 0x1f, RZ ;  /* 0x0000001f0b057819 */ /* 0x000fce00000006ff */
.L_x_5035:
[----:B------:R1:W1:Y:S02]  /*a810*/  SYNCS.PHASECHK.TRANS64.TRYWAIT P1, [R16+URZ+0x30820], R5 ;  /* 0x03082005100075a7 */ /* 0x000264000802017f */
[----:B-1----:R-:W-:Y:S05]  /*a820*/  @!P1 NANOSLEEP.SYNCS 0x989680 ;  /* 0x009896800000995d */ /* 0x002fea0003900000 */
[----:B------:R-:W1:Y:S02]  /*a830*/  @!P1 SYNCS.PHASECHK.TRANS64 P1, [R16+URZ+0x30820], R5 ;  /* 0x03082005100095a7 */ /* 0x000e64000802007f */
[----:B-1----:R-:W-:Y:S05]  /*a840*/  @!P1 BRA `(.L_x_5035) ;  /* 0xfffffffc00f09947 */ /* 0x002fea000383ffff */
[----:B------:R-:W-:Y:S05]  /*a850*/  BRA `(.L_x_5036) ;  /* 0xffffffec00707947 */ /* 0x000fea000383ffff */
.L_x_5007:
[----:B-1----:R1:W3:Y:S02]  /*a860*/  SYNCS.PHASECHK.TRANS64.TRYWAIT P1, [R16+URZ+0x30840], R13 ;  /* 0x0308400d100075a7 */ /* 0x0022e4000802017f */
[----:B---3--:R-:W-:Y:S05]  /*a870*/  @!P1 NANOSLEEP.SYNCS 0x989680 ;  /* 0x009896800000995d */ /* 0x008fea0003900000 */
[----:B------:R-:W3:Y:S02]  /*a880*/  @!P1 SYNCS.PHASECHK.TRANS64 P1, [R16+URZ+0x30840], R13 ;  /* 0x0308400d100095a7 */ /* 0x000ee4000802007f */
[----:B---3--:R-:W-:Y:S05]  /*a890*/  @!P1 BRA `(.L_x_5007) ;  /* 0xfffffffc00f09947 */ /* 0x008fea000383ffff */
[----:B------:R-:W-:Y:S05]  /*a8a0*/  BRA `(.L_x_5037) ;  /* 0xfffffff000247947 */ /* 0x000fea000383ffff */
.L_x_5009:
[----:B--2---:R2:W3:Y:S02]  /*a8b0*/  SYNCS.PHASECHK.TRANS64.TRYWAIT P1, [R16+URZ+0x30828], R13 ;  /* 0x0308280d100075a7 */ /* 0x0044e4000802017f */
[----:B---3--:R-:W-:Y:S05]  /*a8c0*/  @!P1 NANOSLEEP.SYNCS 0x989680 ;  /* 0x009896800000995d */ /* 0x008fea0003900000 */
[----:B------:R-:W3:Y:S02]  /*a8d0*/  @!P1 SYNCS.PHASECHK.TRANS64 P1, [R16+URZ+0x30828], R13 ;  /* 0x0308280d100095a7 */ /* 0x000ee4000802007f */
[----:B---3--:R-:W-:Y:S05]  /*a8e0*/  @!P1 BRA `(.L_x_5009) ;  /* 0xfffffffc00f09947 */ /* 0x008fea000383ffff */
[----:B------:R-:W-:Y:S05]  /*a8f0*/  BRA `(.L_x_5038) ;  /* 0xfffffff000ac7947 */ /* 0x000fea000383ffff */
.L_x_5011:
[----:B---3--:R3:W1:Y:S02]  /*a900*/  SYNCS.PHASECHK.TRANS64.TRYWAIT P0, [R3+URZ+0x30840], R0 ;  /* 0x03084000030075a7 */ /* 0x008664000800017f */
[----:B-1----:R-:W-:Y:S05]  /*a910*/  @!P0 NANOSLEEP.SYNCS 0x989680 ;  /* 0x009896800000895d */ /* 0x002fea0003900000 */
[----:B------:R-:W1:Y:S02]  /*a920*/  @!P0 SYNCS.PHASECHK.TRANS64 P0, [R3+URZ+0x30840], R0 ;  /* 0x03084000030085a7 */ /* 0x000e64000800007f */
[----:B-1----:R-:W-:Y:S05]  /*a930*/  @!P0 BRA `(.L_x_5011) ;  /* 0xfffffffc00f08947 */ /* 0x002fea000383ffff */
[----:B------:R-:W-:Y:S05]  /*a940*/  BRA `(.L_x_5039) ;  /* 0xfffffff400547947 */ /* 0x000fea000383ffff */
.L_x_5013:
[----:B------:R-:W-:Y:S01]  /*a950*/  BSSY B0, `(.L_x_5040) ;  /* 0x0000006000007945 */ /* 0x000fe20003800000 */
[----:B------:R-:W-:-:S07]  /*a960*/  IMAD.MOV.U32 R15, RZ, RZ, -0x1 ;  /* 0xffffffffff0f7424 */ /* 0x000fce00078e00ff */
[----:B------:R-:W-:Y:S05]  /*a970*/  WARPSYNC.COLLECTIVE R15, `(.L_x_5041) ;  /* 0x000000000f0c7348 */ /* 0x000fea0003c00000 */
[----:B------:R-:W-:Y:S02]  /*a980*/  ELECT P6, UR62, PT ;  /* 0x00000000003e782f */ /* 0x000fe400038c0000 */
[----:B------:R-:W-:Y:S01]  /*a990*/  MOV R14, UR62 ;  /* 0x0000003e000e7c02 */ /* 0x000fe20008000f00 */
[----:B------:R-:W-:Y:S10]  /*a9a0*/  ENDCOLLECTIVE ;  /* 0x000000000000791b */ /* 0x000ff40003800000 */
.L_x_5041:
[----:B------:R-:W-:Y:S05]  /*a9b0*/  BSYNC B0 ;  /* 0x0000000000007941 */ /* 0x000fea0003800000 */
.L_x_5040:
[----:B------:R-:W-:Y:S05]  /*a9c0*/  BRA `(.L_x_5042) ;  /* 0xfffffff800007947 */ /* 0x000fea000383ffff */
.L_x_5015:
[----:B-1----:R1:W2:Y:S02]  /*a9d0*/  SYNCS.PHASECHK.TRANS64.TRYWAIT P0, [R6+URZ], R5 ;  /* 0x00000005060075a7 */ /* 0x0022a4000800017f */
[----:B--2---:R-:W-:Y:S05]  /*a9e0*/  @!P0 NANOSLEEP.SYNCS 0x989680 ;  /* 0x009896800000895d */ /* 0x004fea0003900000 */
[----:B------:R-:W2:Y:S02]  /*a9f0*/  @!P0 SYNCS.PHASECHK.TRANS64 P0, [R6+URZ], R5 ;  /* 0x00000005060085a7 */ /* 0x000ea4000800007f */
[----:B--2---:R-:W-:Y:S05]  /*aa00*/  @!P0 BRA `(.L_x_5015) ;  /* 0xfffffffc00f08947 */ /* 0x004fea000383ffff */
[----:B------:R-:W-:Y:S05]  /*aa10*/  BRA `(.L_x_5043) ;  /* 0xfffffff800407947 */ /* 0x000fea000383ffff */
.L_x_5016:
[----:B--2---:R2:W3:Y:S02]  /*aa20*/  SYNCS.PHASECHK.TRANS64.TRYWAIT P0, [R3+URZ], R2 ;  /* 0x00000002030075a7 */ /* 0x0044e4000800017f */
[----:B---3--:R-:W-:Y:S05]  /*aa30*/  @!P0 NANOSLEEP.SYNCS 0x989680 ;  /* 0x009896800000895d */ /* 0x008fea0003900000 */
[----:B------:R-:W3:Y:S02]  /*aa40*/  @!P0 SYNCS.PHASECHK.TRANS64 P0, [R3+URZ], R2 ;  /* 0x00000002030085a7 */ /* 0x000ee4000800007f */
[----:B---3--:R-:W-:Y:S05]  /*aa50*/  @!P0 BRA `(.L_x_5016) ;  /* 0xfffffffc00f08947 */ /* 0x008fea000383ffff */
[----:B------:R-:W-:Y:S05]  /*aa60*/  BRA `(.L_x_5044) ;  /* 0xfffffff800347947 */ /* 0x000fea000383ffff */
.L_x_5018:
[----:B--2---:R2:W3:Y:S02]  /*aa70*/  SYNCS.PHASECHK.TRANS64.TRYWAIT P0, [R0+URZ], R5 ;  /* 0x00000005000075a7 */ /* 0x0044e4000800017f */
[----:B---3--:R-:W-:Y:S05]  /*aa80*/  @!P0 NANOSLEEP.SYNCS 0x989680 ;  /* 0x009896800000895d */ /* 0x008fea0003900000 */
[----:B------:R-:W3:Y:S02]  /*aa90*/  @!P0 SYNCS.PHASECHK.TRANS64 P0, [R0+URZ], R5 ;  /* 0x00000005000085a7 */ /* 0x000ee4000800007f */
[----:B---3--:R-:W-:Y:S05]  /*aaa0*/  @!P0 BRA `(.L_x_5018) ;  /* 0xfffffffc00f08947 */ /* 0x008fea000383ffff */
[----:B------:R-:W-:Y:S05]  /*aab0*/  BRA `(.L_x_5045) ;  /* 0xfffffff800387947 */ /* 0x000fea000383ffff */
.L_x_5046:
        /* <DEDUP_REMOVED lines=12> */
.L_x_7326:


//--------------------- .text._ZN7cutlass13device_kernelIN5flash11enable_sm90INS1_16FlashAttnBwdSm90INS1_25CollectiveMainloopBwdSm90ILi2ELi2ELi2EN4cute5tupleIJNS5_1CILi1EEES8_S8_EEENS6_IJNS7_ILi64EEENS7_ILi128EEESB_EEENS_6half_tEfNS_4arch4Sm90ELb0ELb1ELb0ELb0ELb0ELb1ELb0ELb0ELi2ELi1ELi2ELi1ELb0EEENS1_24CollectiveEpilogueBwdGQAISC_fSF_Li256ELb0ELb0EEENS1_19SingleTileSchedulerILb0ELb0ELb0ELi128EEEEEEEEEvNT_6ParamsE --------------------------
	.section	.text._ZN7cutlass13device_kernelIN5flash11enable_sm90INS1_16FlashAttnBwdSm90INS1_25CollectiveMainloopBwdSm90ILi2ELi2ELi2EN4cute5tupleIJNS5_1CILi1EEES8_S8_EEENS6_IJNS7_ILi64EEENS7_ILi128EEESB_EEENS_6half_tEfNS_4arch4Sm90ELb0ELb1ELb0ELb0ELb0ELb1ELb0ELb0ELi2ELi1ELi2ELi1ELb0EEENS1_24CollectiveEpilogueBwdGQAISC_fSF_Li256ELb0ELb0EEENS1_19SingleTileSchedulerILb0ELb0ELb0ELi128EEEEEEEEEvNT_6ParamsE,"ax",@progbits
	.align	128
.text._ZN7cutlass13device_kernelIN5flash11enable_sm90INS1_16FlashAttnBwdSm90INS1_25CollectiveMainloopBwdSm90ILi2ELi2ELi2EN4cute5tupleIJNS5_1CILi1EEES8_S8_EEENS6_IJNS7_ILi64EEENS7_ILi128EEESB_EEENS_6half_tEfNS_4arch4Sm90ELb0ELb1ELb0ELb0ELb0ELb1ELb0ELb0ELi2ELi1ELi2ELi1ELb0EEENS1_24CollectiveEpilogueBwdGQAISC_fSF_Li256ELb0ELb0EEENS1_19SingleTileSchedulerILb0ELb0ELb0ELi128EEEEEEEEEvNT_6ParamsE:
        .type           _ZN7cutlass13device_kernelIN5flash11enable_sm90INS1_16FlashAttnBwdSm90INS1_25CollectiveMainloopBwdSm90ILi2ELi2ELi2EN4cute5tupleIJNS5_1CILi1EEES8_S8_EEENS6_IJNS7_ILi64EEENS7_ILi128EEESB_EEENS_6half_tEfNS_4arch4Sm90ELb0ELb1ELb0ELb0ELb0ELb1ELb0ELb0ELi2ELi1ELi2ELi1ELb0EEENS1_24CollectiveEpilogueBwdGQAISC_fSF_Li256ELb0ELb0EEENS1_19SingleTileSchedulerILb0ELb0ELb0ELi128EEEEEEEEEvNT_6ParamsE,@function
        .size           _ZN7cutlass13device_kernelIN5flash11enable_sm90INS1_16FlashAttnBwdSm90INS1_25CollectiveMainloopBwdSm90ILi2ELi2ELi2EN4cute5tupleIJNS5_1CILi1EEES8_S8_EEENS6_IJNS7_ILi64EEENS7_ILi128EEESB_EEENS_6half_tEfNS_4arch4Sm90ELb0ELb1ELb0ELb0ELb0ELb1ELb0ELb0ELi2ELi1ELi2ELi1ELb0EEENS1_24CollectiveEpilogueBwdGQAISC_fSF_Li256ELb0ELb0EEENS1_19SingleTileSchedulerILb0ELb0ELb0ELi128EEEEEEEEEvNT_6ParamsE,(.L_x_7327 - _ZN7cutlass13device_kernelIN5flash11enable_sm90INS1_16FlashAttnBwdSm90INS1_25CollectiveMainloopBwdSm90ILi2ELi2ELi2EN4cute5tupleIJNS5_1CILi1EEES8_S8_EEENS6_IJNS7_ILi64EEENS7_ILi128EEESB_EEENS_6half_tEfNS_4arch4Sm90ELb0ELb1ELb0ELb0ELb0ELb1ELb0ELb0ELi2ELi1ELi2ELi1ELb0EEENS1_24CollectiveEpilogueBwdGQAISC_fSF_Li256ELb0ELb0EEENS1_19SingleTileSchedulerILb0ELb0ELb0ELi128EEEEEEEEEvNT_6ParamsE)
        .other          _ZN7cutlass13device_kernelIN5flash11enable_sm90INS1_16FlashAttnBwdSm90INS1_25CollectiveMainloopBwdSm90ILi2ELi2ELi2EN4cute5tupleIJNS5_1CILi1EEES8_S8_EEENS6_IJNS7_ILi64EEENS7_ILi128EEESB_EEENS_6half_tEfNS_4arch4Sm90ELb0ELb1ELb0ELb0ELb0ELb1ELb0ELb0ELi2ELi1ELi2ELi1ELb0EEENS1_24CollectiveEpilogueBwdGQAISC_fSF_Li256ELb0ELb0EEENS1_19SingleTileSchedulerILb0ELb0ELb0ELi128EEEEEEEEEvNT_6ParamsE,@"STO_CUDA_ENTRY STV_DEFAULT"
_ZN7cutlass13device_kernelIN5flash11enable_sm90INS1_16FlashAttnBwdSm90INS1_25CollectiveMainloopBwdSm90ILi2ELi2ELi2EN4cute5tupleIJNS5_1CILi1EEES8_S8_EEENS6_IJNS7_ILi64EEENS7_ILi128EEESB_EEENS_6half_tEfNS_4arch4Sm90ELb0ELb1ELb0ELb0ELb0ELb1ELb0ELb0ELi2ELi1ELi2ELi1ELb0EEENS1_24CollectiveEpilogueBwdGQAISC_fSF_Li256ELb0ELb0EEENS1_19SingleTileSchedulerILb0ELb0ELb0ELi128EEEEEEEEEvNT_6ParamsE:
        /* <DEDUP_REMOVED lines=24> */
.L_x_5048:
[----:B------:R-:W-:Y:S05]  /*0180*/  BSYNC B0 ;  /* 0x0000000000007941 */ /* 0x000fea0003800000 */
.L_x_5047:
        /* <DEDUP_REMOVED lines=37> */
.L_x_5049:
        /* <DEDUP_REMOVED lines=22> */
.L_x_5050:
[----:B------:R-:W-:Y:S01]  /*0540*/  PLOP3.LUT P0, PT, PT, PT, UP0, 0x80, 0x0 ;  /* 0x000000000000781c */ /* 0x000fe20003f0f008 */
[----:B------:R-:W-:Y:S01]  /*0550*/  NOP ;  /* 0x0000000000007918 */ /* 0x000fe20000000000 */
[----:B------:R-:W-:Y:S01]  /*0560*/  BSSY B6, `(.L_x_5051) ;  /* 0x0000747000067945 */ /* 0x000fe20003800000 */
[----:B-12-4-:R-:W-:Y:S10]  /*0570*/  BAR.SYNC.DEFER_BLOCKING 0x0 ;  /* 0x0000000000007b1d */ /* 0x016ff40000010000 */
[----:B------:R-:W-:Y:S05]  /*0580*/  @!P0 BRA `(.L_x_5052) ;  /* 0x00000044007c8947 */ /* 0x000fea0003800000 */
.L_x_5053:
        /* <DEDUP_REMOVED lines=101> */
.L_x_5055:
        /* <DEDUP_REMOVED lines=30> */
.L_x_5058:
        /* <DEDUP_REMOVED lines=15> */
.L_x_5057:
        /* <DEDUP_REMOVED lines=22> */
.L_x_5060:
        /* <DEDUP_REMOVED lines=15> */
.L_x_5059:
        /* <DEDUP_REMOVED lines=8> */
.L_x_5132:
        /* <DEDUP_REMOVED lines=23> */
.L_x_5062:
        /* <DEDUP_REMOVED lines=97> */
.L_x_5074:
[----:B------:R-:W-:-:S13]  /*1900*/  ISETP.NE.AND P6, PT, R233, 0x3, PT ;  /* 0x00000003e900780c */ /* 0x000fda0003fc5270 */
[----:B-1----:R-:W-:Y:S05]  /*1910*/  @!P6 BRA `(.L_x_5064) ;  /* 0x000000000004e947 */ /* 0x002fea0003800000 */
[----:B------:R-:W-:Y:S01]  /*1920*/  BPT.TRAP 0x1 ;  /* 0x000000040000795c */ /* 0x000fe20000300000 */
.L_x_5064:
[----:B------:R-:W-:Y:S01]  /*1930*/  IMAD R0, R4, 0x8, R229 ;  /* 0x0000000804007824 */ /* 0x000fe200078e02e5 */
[----:B------:R-:W-:-:S04]  /*1940*/  SHF.L.U32 R9, R223, 0x1f, RZ ;  /* 0x0000001fdf097819 */ /* 0x000fc800000006ff */
[----:B------:R2:W3:Y:S01]  /*1950*/  SYNCS.PHASECHK.TRANS64.TRYWAIT P0, [R0+URZ+0x30810], R9 ;  /* 0x03081009000075a7 */ /* 0x0004e2000800017f */
[----:B------:R-:W-:Y:S05]  /*1960*/  @!P6 BRA `(.L_x_5065) ;  /* 0x000000000004e947 */ /* 0x000fea0003800000 */
[----:B------:R-:W-:Y:S01]  /*1970*/  BPT.TRAP 0x1 ;  /* 0x000000040000795c */ /* 0x000fe20000300000 */
.L_x_5065:
[----:B---3--:R-:W-:Y:S05]  /*1980*/  @P0 BRA `(.L_x_5066) ;  /* 0x0000000000080947 */ /* 0x008fea0003800000 */
[----:B------:R-:W3:Y:S02]  /*1990*/  SYNCS.PHASECHK.TRANS64.TRYWAIT P0, [R0+URZ+0x30810], R9 ;  /* 0x03081009000075a7 */ /* 0x000ee4000800017f */
[----:B---3--:R-:W-:Y:S05]  /*19a0*/  @!P0 BRA `(.L_x_5067) ;  /* 0x0000006000408947 */ /* 0x008fea0003800000 */
.L_x_5066:
        /* <DEDUP_REMOVED lines=81> */
.L_x_5068:
[----:B------:R1:W1:Y:S01]  /*1ec0*/  SYNCS.PHASECHK.TRANS64.TRYWAIT P0, [R0+URZ+0x30830], R9 ;  /* 0x03083009000075a7 */ /* 0x000262000800017f */
[----:B------:R-:W-:Y:S05]  /*1ed0*/  @!P6 BRA `(.L_x_5069) ;  /* 0x000000000004e947 */ /* 0x000fea0003800000 */
[----:B------:R-:W-:Y:S01]  /*1ee0*/  BPT.TRAP 0x1 ;  /* 0x000000040000795c */ /* 0x000fe20000300000 */
.L_x_5069:
[----:B------:R-:W-:-:S05]  /*1ef0*/  VIADD R5, R229, 0x20000 ;  /* 0x00020000e5057836 */ /* 0x000fca0000000000 */
[----:B------:R-:W-:-:S04]  /*1f00*/  SHF.R.U32.HI R5, RZ, 0x4, R5 ;  /* 0x00000004ff057819 */ /* 0x000fc80000011605 */
[----:B------:R-:W-:-:S04]  /*1f10*/  LOP3.LUT R230, R5, 0x3fff, RZ, 0xc0, !PT ;  /* 0x00003fff05e67812 */ /* 0x000fc800078ec0ff */
[----:B------:R-:W-:Y:S01]  /*1f20*/  LOP3.LUT R5, R230, 0x10000, RZ, 0xfc, !PT ;  /* 0x00010000e6057812 */ /* 0x000fe200078efcff */
[----:B-1----:R-:W-:Y:S06]  /*1f30*/  @P0 BRA `(.L_x_5070) ;  /* 0x0000000000080947 */ /* 0x002fec0003800000 */
[----:B------:R-:W1:Y:S02]  /*1f40*/  SYNCS.PHASECHK.TRANS64.TRYWAIT P0, [R0+URZ+0x30830], R9 ;  /* 0x03083009000075a7 */ /* 0x000e64000800017f */
[----:B-1----:R-:W-:Y:S05]  /*1f50*/  @!P0 BRA `(.L_x_5071) ;  /* 0x0000005800e88947 */ /* 0x002fea0003800000 */
.L_x_5070:
        /* <DEDUP_REMOVED lines=446> */
.L_x_5072:
        /* <DEDUP_REMOVED lines=49> */
.L_x_5073:
        /* <DEDUP_REMOVED lines=78> */
.L_x_5056:
[----:B------:R-:W-:Y:S05]  /*4330*/  @P0 BRA `(.L_x_5054) ;  /* 0x0000003400a40947 */ /* 0x000fea0003800000 */
[----:B------:R-:W1:Y:S01]  /*4340*/  S2R R4, SR_TID.X ;  /* 0x0000000000047919 */ /* 0x000e620000002100 */
[----:B------:R-:W2:Y:S01]  /*4350*/  S2UR UR6, SR_CgaCtaId ;  /* 0x00000000000679c3 */ /* 0x000ea20000008800 */
[----:B------:R-:W-:Y:S01]  /*4360*/  ULDC UR7, c[0x0][0x850] ;  /* 0x0002140000077ab9 */ /* 0x000fe20000000800 */
[----:B------:R-:W-:Y:S01]  /*4370*/  UMOV UR4, 0x400 ;  /* 0x0000040000047882 */ /* 0x000fe20000000000 */
[----:B------:R-:W-:Y:S01]  /*4380*/  UISETP.NE.AND UP0, UPT, UR7, 0x1, UPT ;  /* 0x000000010700788c */ /* 0x000fe2000bf05270 */
[----:B------:R-:W-:Y:S01]  /*4390*/  BSSY B0, `(.L_x_5075) ;  /* 0x0000056000007945 */ /* 0x000fe20003800000 */
[----:B------:R-:W-:Y:S01]  /*43a0*/  ULDC.64 UR12, c[0x0][0x818] ;  /* 0x00020600000c7ab9 */ /* 0x000fe20000000a00 */
[----:B------:R-:W-:Y:S01]  /*43b0*/  ULDC.64 UR14, c[0x0][0x820] ;  /* 0x00020800000e7ab9 */ /* 0x000fe20000000a00 */
[----:B------:R-:W-:Y:S01]  /*43c0*/  ULDC.64 UR16, c[0x0][0x848] ;  /* 0x0002120000107ab9 */ /* 0x000fe20000000a00 */
[----:B------:R-:W3:Y:S06]  /*43d0*/  S2UR UR5, SR_CTAID.Y ;  /* 0x00000000000579c3 */ /* 0x000eec0000002600 */
[----:B------:R-:W-:-:S02]  /*43e0*/  @UP0 ULDC UR9, c[0x0][0x858] ;  /* 0x0002160000090ab9 */ /* 0x000fc40000000800 */
[----:B------:R-:W4:Y:S01]  /*43f0*/  S2UR UR8, SR_CTAID.X ;  /* 0x00000000000879c3 */ /* 0x000f220000002500 */
[----:B--2---:R-:W-:-:S07]  /*4400*/  ULEA UR4, UR6, UR4, 0x18 ;  /* 0x0000000406047291 */ /* 0x004fce000f8ec03f */
[----:B------:R-:W2:Y:S01]  /*4410*/  S2UR UR18, SR_CTAID.Z ;  /* 0x00000000001279c3 */ /* 0x000ea20000002700 */
[----:B------:R-:W-:Y:S01]  /*4420*/  @UP0 ULDC UR6, c[0x0][0x854] ;  /* 0x0002150000060ab9 */ /* 0x000fe20000000800 */
[----:B-1----:R-:W-:Y:S01]  /*4430*/  VIADD R5, R4, 0xffffff80 ;  /* 0xffffff8004057836 */ /* 0x002fe20000000000 */
[----:B---3--:R-:W-:-:S04]  /*4440*/  UIMAD.WIDE.U32 UR6, UR5, UR6, URZ ;  /* 0x00000006050672a5 */ /* 0x008fc8000f8e003f */
[----:B------:R-:W-:Y:S01]  /*4450*/  SHF.R.S32.HI R0, RZ, 0x1f, R5 ;  /* 0x0000001fff007819 */ /* 0x000fe20000011405 */
[----:B------:R-:W-:Y:S01]  /*4460*/  @UP0 USHF.R.U32.HI UR5, URZ, UR9, UR7 ;  /* 0x000000093f050299 */ /* 0x000fe20008011607 */
[----:B------:R-:W-:Y:S01]  /*4470*/  BAR.SYNC.DEFER_BLOCKING 0x1, 0x100 ;  /* 0x0044000000007b1d */ /* 0x000fe20000010000 */
[----:B------:R-:W-:Y:S01]  /*4480*/  ISETP.NE.AND P0, PT, R5, RZ, PT ;  /* 0x000000ff0500720c */ /* 0x000fe20003f05270 */
[----:B----4-:R-:W-:Y:S01]  /*4490*/  USHF.L.U32 UR8, UR8, 0xe, URZ ;  /* 0x0000000e08087899 */ /* 0x010fe2000800063f */
        /* <DEDUP_REMOVED lines=8> */
[----:B------:R-:W-:Y:S01]  /*4520*/  LOP3.LUT R3, R2, 0x3fffe000, RZ, 0xc0, !PT ;  /* 0x3fffe00002037812 */ /* 0x000fe200078ec0ff */
[----:B------:R-:W-:-:S03]  /*4530*/  UIMAD UR11, UR5, UR13, UR11 ;  /* 0x0000000d050b72a4 */ /* 0x000fc6000f8e020b */
[----:B------:R-:W-:Y:S01]  /*4540*/  ULDC.64 UR12, c[0x0][0x840] ;  /* 0x00021000000c7ab9 */ /* 0x000fe20000000a00 */
[----:B------:R-:W-:Y:S01]  /*4550*/  IMAD R0, R0, 0x4, R3 ;  /* 0x0000000400007824 */ /* 0x000fe200078e0203 */
[----:B------:R-:W-:Y:S02]  /*4560*/  UIMAD UR10, UR10, UR12, URZ ;  /* 0x0000000c0a0a72a4 */ /* 0x000fe4000f8e023f */
[----:B------:R-:W-:Y:S02]  /*4570*/  UIMAD.WIDE.U32 UR8, UR5, UR12, UR8 ;  /* 0x0000000c050872a5 */ /* 0x000fe4000f8e0008 */
[----:B------:R-:W-:Y:S01]  /*4580*/  LEA R0, R0, UR4, 0x2 ;  /* 0x0000000400007c11 */ /* 0x000fe2000f8e10ff */
[----:B------:R-:W-:Y:S02]  /*4590*/  UIMAD UR12, UR5, UR13, UR10 ;  /* 0x0000000d050c72a4 */ /* 0x000fe4000f8e020a */
[----:B--2---:R-:W-:Y:S02]  /*45a0*/  USHF.R.S32.HI UR5, URZ, 0x1f, UR18 ;  /* 0x0000001f3f057899 */ /* 0x004fe40008011412 */
        /* <DEDUP_REMOVED lines=45> */
.L_x_5077:
[----:B------:R-:W-:Y:S01]  /*4880*/  @P0 ELECT P1, URZ, PT ;  /* 0x00000000003f082f */ /* 0x000fe20003820000 */
[----:B------:R2:W-:-:S12]  /*4890*/  UBLKRED.G.S.ADD.F32.RN [UR6], [UR4], UR5, desc[UR8] ;  /* 0x00000806040073bb */ /* 0x0005d800080a1405 */
[----:B------:R-:W-:Y:S02]  /*48a0*/  @P1 PLOP3.LUT P0, PT, P1, PT, PT, 0x8, 0x0 ;  /* 0x000000000000181c */ /* 0x000fe40000f0e170 */
[----:B------:R-:W-:-:S11]  /*48b0*/  PLOP3.LUT P1, PT, PT, PT, PT, 0x8, 0x0 ;  /* 0x000000000000781c */ /* 0x000fd60003f2e170 */
[----:B--2---:R-:W-:Y:S05]  /*48c0*/  @P0 BRA.U.ANY `(.L_x_5077) ;  /* 0xfffffffd00ec0947 */ /* 0x004fea000393ffff */
[----:B------:R0:W-:Y:S01]  /*48d0*/  UTMACMDFLUSH ;  /* 0x00000000000079b7 */ /* 0x0001e20000000000 */
[----:B------:R-:W-:-:S04]  /*48e0*/  DEPBAR.LE SB0, 0x0 ;  /* 0x000080000000791a */ /* 0x000fc80000000000 */
.L_x_5076:
[----:B------:R-:W-:Y:S05]  /*48f0*/  BSYNC B0 ;  /* 0x0000000000007941 */ /* 0x000fea0003800000 */
.L_x_5075:
        /* <DEDUP_REMOVED lines=32> */
.L_x_5078:
        /* <DEDUP_REMOVED lines=8> */
.L_x_5052:
        /* <DEDUP_REMOVED lines=40> */
.L_x_5080:
        /* <DEDUP_REMOVED lines=39> */
.L_x_5083:
[----:B------:R-:W-:Y:S05]  /*5070*/  BSYNC B0 ;  /* 0x0000000000007941 */ /* 0x000fea0003800000 */
.L_x_5082:
        /* <DEDUP_REMOVED lines=19> */
.L_x_5085:
[----:B------:R-:W-:Y:S05]  /*51b0*/  BSYNC B0 ;  /* 0x0000000000007941 */ /* 0x000fea0003800000 */
.L_x_5084:
[----:B------:R-:W-:Y:S06]  /*51c0*/  BAR.ARV 0xa, 0xa0 ;  /* 0x0282800000007b1d */ /* 0x000fec0000002000 */
[----:B------:R-:W-:Y:S04]  /*51d0*/  BSSY B0, `(.L_x_5086) ;  /* 0x0000003000007945 */ /* 0x000fe80003800000 */
[----:B------:R-:W-:Y:S05]  /*51e0*/  @!P0 BRA `(.L_x_5087) ;  /* 0x0000000000048947 */ /* 0x000fea0003800000 */
[----:B------:R-:W-:-:S04]  /*51f0*/  DEPBAR.LE SB0, 0x0 ;  /* 0x000080000000791a */ /* 0x000fc80000000000 */
.L_x_5087:
[----:B------:R-:W-:Y:S05]  /*5200*/  BSYNC B0 ;  /* 0x0000000000007941 */ /* 0x000fea0003800000 */
.L_x_5086:
[----:B------:R-:W-:Y:S06]  /*5210*/  BAR.ARV 0xb, 0xa0 ;  /* 0x02c2800000007b1d */ /* 0x000fec0000002000 */
[----:B------:R-:W-:Y:S01]  /*5220*/  UIADD3 UR12, UR5, 0x1, URZ ;  /* 0x00000001050c7890 */ /* 0x000fe2000fffe03f */
[----:B------:R-:W-:Y:S11]  /*5230*/  BRA `(.L_x_5088) ;  /* 0x0000000000047947 */ /* 0x000ff60003800000 */
.L_x_5081:
[----:B------:R-:W-:-:S05]  /*5240*/  UMOV UR12, UR5 ;  /* 0x00000005000c7c82 */ /* 0x000fca0008000000 */
.L_x_5088:
        /* <DEDUP_REMOVED lines=17> */
.L_x_5101:
        /* <DEDUP_REMOVED lines=20> */
.L_x_5090:
[----:B------:R-:W-:Y:S05]  /*54a0*/  BSYNC B0 ;  /* 0x0000000000007941 */ /* 0x000fea0003800000 */
.L_x_5089:
        /* <DEDUP_REMOVED lines=13> */
.L_x_5092:
[----:B------:R-:W-:Y:S05]  /*5580*/  BSYNC B0 ;  /* 0x0000000000007941 */ /* 0x000fea0003800000 */
.L_x_5091:
[----:B------:R-:W-:Y:S06]  /*5590*/  BAR.ARV 0xa, 0xa0 ;  /* 0x0282800000007b1d */ /* 0x000fec0000002000 */
[----:B------:R-:W-:Y:S04]  /*55a0*/  BSSY B0, `(.L_x_5093) ;  /* 0x0000003000007945 */ /* 0x000fe80003800000 */
[----:B------:R-:W-:Y:S05]  /*55b0*/  @!P0 BRA `(.L_x_5094) ;  /* 0x0000000000048947 */ /* 0x000fea0003800000 */
[----:B------:R-:W-:-:S04]  /*55c0*/  DEPBAR.LE SB0, 0x0 ;  /* 0x000080000000791a */ /* 0x000fc80000000000 */
.L_x_5094:
[----:B------:R-:W-:Y:S05]  /*55d0*/  BSYNC B0 ;  /* 0x0000000000007941 */ /* 0x000fea0003800000 */
.L_x_5093:
        /* <DEDUP_REMOVED lines=13> */
.L_x_5096:
[----:B------:R-:W-:Y:S05]  /*56b0*/  BSYNC B0 ;  /* 0x0000000000007941 */ /* 0x000fea0003800000 */
.L_x_5095:
        /* <DEDUP_REMOVED lines=13> */
.L_x_5098:
[----:B------:R-:W-:Y:S05]  /*5790*/  BSYNC B0 ;  /* 0x0000000000007941 */ /* 0x000fea0003800000 */
.L_x_5097:
[----:B------:R-:W-:Y:S01]  /*57a0*/  UIADD3 UR12, UR12, 0x2, URZ ;  /* 0x000000020c0c7890 */ /* 0x000fe2000fffe03f */
[----:B------:R-:W-:Y:S06]  /*57b0*/  BAR.ARV 0xa, 0xa0 ;  /* 0x0282800000007b1d */ /* 0x000fec0000002000 */
[----:B------:R-:W-:Y:S01]  /*57c0*/  UISETP.GE.AND UP0, UPT, UR12, UR8, UPT ;  /* 0x000000080c00728c */ /* 0x000fe2000bf06270 */
[----:B------:R-:W-:Y:S04]  /*57d0*/  BSSY B0, `(.L_x_5099) ;  /* 0x0000003000007945 */ /* 0x000fe80003800000 */
[----:B------:R-:W-:Y:S06]  /*57e0*/  @!P0 BRA `(.L_x_5100) ;  /* 0x0000000000048947 */ /* 0x000fec0003800000 */
[----:B------:R-:W-:-:S04]  /*57f0*/  DEPBAR.LE SB0, 0x0 ;  /* 0x000080000000791a */ /* 0x000fc80000000000 */
.L_x_5100:
[----:B------:R-:W-:Y:S05]  /*5800*/  BSYNC B0 ;  /* 0x0000000000007941 */ /* 0x000fea0003800000 */
.L_x_5099:
[----:B------:R-:W-:Y:S06]  /*5810*/  BAR.ARV 0xb, 0xa0 ;  /* 0x02c2800000007b1d */ /* 0x000fec0000002000 */
[----:B------:R-:W-:Y:S01]  /*5820*/  PLOP3.LUT P1, PT, PT, PT, UP0, 0x80, 0x0 ;  /* 0x000000000000781c */ /* 0x000fe20003f2f008 */
[----:B------:R-:W-:Y:S02]  /*5830*/  UIADD3 UR20, UR20, 0x4000, URZ ;  /* 0x0000400014147890 */ /* 0x000fe4000fffe03f */
[----:B------:R-:W-:-:S10]  /*5840*/  UIADD3 UR4, UR4, 0x4000, URZ ;  /* 0x0000400004047890 */ /* 0x000fd4000fffe03f */
[----:B------:R-:W-:Y:S05]  /*5850*/  @!P1 BRA `(.L_x_5101) ;  /* 0xfffffff800c09947 */ /* 0x000fea000383ffff */
[----:B------:R-:W-:Y:S05]  /*5860*/  BRA `(.L_x_5054) ;  /* 0x0000002000587947 */ /* 0x000fea0003800000 */
.L_x_5079:
        /* <DEDUP_REMOVED lines=33> */
.L_x_5103:
        /* <DEDUP_REMOVED lines=43> */
.L_x_5133:
        /* <DEDUP_REMOVED lines=15> */
.L_x_5106:
        /* <DEDUP_REMOVED lines=98> */
.L_x_5117:
[----:B--234-:R-:W-:-:S04]  /*6440*/  SHF.L.U32 R21, R11, 0x1f, RZ ;  /* 0x0000001f0b157819 */ /* 0x01cfc800000006ff */
[----:B------:R-:W1:Y:S02]  /*6450*/  SYNCS.PHASECHK.TRANS64.TRYWAIT P1, [R16+URZ+0x30840], R21 ;  /* 0x03084015100075a7 */ /* 0x000e64000802017f */
[----:B-1----:R-:W-:Y:S05]  /*6460*/  @!P1 BRA `(.L_x_5109) ;  /* 0x0000001400cc9947 */ /* 0x002fea0003800000 */
.L_x_5134:
[----:B------:R-:W-:Y:S05]  /*6470*/  @P0 BRA `(.L_x_5110) ;  /* 0x0000000000140947 */ /* 0x000fea0003800000 */
[----:B------:R-:W-:Y:S01]  /*6480*/  ISETP.NE.AND P1, PT, R6, RZ, PT ;  /* 0x000000ff0600720c */ /* 0x000fe20003f25270 */
[----:B------:R-:W-:-:S04]  /*6490*/  IMAD.MOV.U32 R3, RZ, RZ, 0x4100 ;  /* 0x00004100ff037424 */ /* 0x000fc800078e00ff */
[----:B------:R3:W-:Y:S08]  /*64a0*/  SYNCS.ARRIVE.TRANS64 RZ, [R16+URZ+0x30830], R3 ;  /* 0x0308300310ff79a7 */ /* 0x0007f0000800003f */
[----:B------:R-:W-:Y:S05]  /*64b0*/  @!P1 BRA `(.L_x_5110) ;  /* 0x0000000000049947 */ /* 0x000fea0003800000 */
[----:B------:R-:W-:Y:S01]  /*64c0*/  BPT.TRAP 0x1 ;  /* 0x000000040000795c */ /* 0x000fe20000300000 */
.L_x_5110:
        /* <DEDUP_REMOVED lines=36> */
.L_x_5135:
[----:B------:R-:W-:Y:S05]  /*6710*/  @P0 BRA `(.L_x_5112) ;  /* 0x0000000000140947 */ /* 0x000fea0003800000 */
[----:B------:R-:W-:Y:S01]  /*6720*/  ISETP.NE.AND P1, PT, R6, RZ, PT ;  /* 0x000000ff0600720c */ /* 0x000fe20003f25270 */
[----:B------:R-:W-:-:S04]  /*6730*/  IMAD.MOV.U32 R2, RZ, RZ, 0x4100 ;  /* 0x00004100ff027424 */ /* 0x000fc800078e00ff */
[----:B------:R3:W-:Y:S08]  /*6740*/  SYNCS.ARRIVE.TRANS64 RZ, [R16+URZ+0x30818], R2 ;  /* 0x0308180210ff79a7 */ /* 0x0007f0000800003f */
[----:B------:R-:W-:Y:S05]  /*6750*/  @!P1 BRA `(.L_x_5112) ;  /* 0x0000000000049947 */ /* 0x000fea0003800000 */
[----:B------:R-:W-:Y:S01]  /*6760*/  BPT.TRAP 0x1 ;  /* 0x000000040000795c */ /* 0x000fe20000300000 */
.L_x_5112:
        /* <DEDUP_REMOVED lines=36> */
.L_x_5136:
[----:B------:R-:W-:Y:S05]  /*69b0*/  @P0 BRA `(.L_x_5114) ;  /* 0x0000000000140947 */ /* 0x000fea0003800000 */
[----:B------:R-:W-:Y:S01]  /*69c0*/  ISETP.NE.AND P1, PT, R6, RZ, PT ;  /* 0x000000ff0600720c */ /* 0x000fe20003f25270 */
[----:B-123--:R-:W-:-:S04]  /*69d0*/  IMAD.MOV.U32 R21, RZ, RZ, 0x4100 ;  /* 0x00004100ff157424 */ /* 0x00efc800078e00ff */
[----:B------:R4:W-:Y:S08]  /*69e0*/  SYNCS.ARRIVE.TRANS64 RZ, [R16+URZ+0x30838], R21 ;  /* 0x0308381510ff79a7 */ /* 0x0009f0000800003f */
[----:B------:R-:W-:Y:S05]  /*69f0*/  @!P1 BRA `(.L_x_5114) ;  /* 0x0000000000049947 */ /* 0x000fea0003800000 */
[----:B------:R-:W-:Y:S01]  /*6a00*/  BPT.TRAP 0x1 ;  /* 0x000000040000795c */ /* 0x000fe20000300000 */
.L_x_5114:
        /* <DEDUP_REMOVED lines=31> */
.L_x_5138:
[----:B------:R-:W-:Y:S05]  /*6c00*/  @P0 BRA `(.L_x_5116) ;  /* 0x0000000000140947 */ /* 0x000fea0003800000 */
[----:B------:R-:W-:Y:S01]  /*6c10*/  ISETP.NE.AND P1, PT, R6, RZ, PT ;  /* 0x000000ff0600720c */ /* 0x000fe20003f25270 */
[----:B------:R-:W-:-:S04]  /*6c20*/  IMAD.MOV.U32 R5, RZ, RZ, 0x4100 ;  /* 0x00004100ff057424 */ /* 0x000fc800078e00ff */
[----:B------:R1:W-:Y:S08]  /*6c30*/  SYNCS.ARRIVE.TRANS64 RZ, [R16+URZ+0x30810], R5 ;  /* 0x0308100510ff79a7 */ /* 0x0003f0000800003f */
[----:B------:R-:W-:Y:S05]  /*6c40*/  @!P1 BRA `(.L_x_5116) ;  /* 0x0000000000049947 */ /* 0x000fea0003800000 */
[----:B------:R-:W-:Y:S01]  /*6c50*/  BPT.TRAP 0x1 ;  /* 0x000000040000795c */ /* 0x000fe20000300000 */
.L_x_5116:
        /* <DEDUP_REMOVED lines=37> */
.L_x_5108:
[----:B------:R-:W3:Y:S02]  /*6eb0*/  LDL.LU R4, [R1+0x4] ;  /* 0x0000040001047983 */ /* 0x000ee40000300800 */
[----:B---3--:R-:W-:Y:S02]  /*6ec0*/  ISETP.NE.AND P1, PT, R4, RZ, PT ;  /* 0x000000ff0400720c */ /* 0x008fe40003f25270 */
[----:B------:R1:W5:Y:S11]  /*6ed0*/  LDL R4, [R1] ;  /* 0x0000000001047983 */ /* 0x0003760000100800 */
[----:B-1----:R-:W-:Y:S05]  /*6ee0*/  @!P1 BRA `(.L_x_5107) ;  /* 0x0000000400489947 */ /* 0x002fea0003800000 */
[----:B------:R-:W-:-:S04]  /*6ef0*/  SHF.L.U32 R13, R11, 0x1f, RZ ;  /* 0x0000001f0b0d7819 */ /* 0x000fc800000006ff */
[----:B------:R-:W1:Y:S02]  /*6f00*/  SYNCS.PHASECHK.TRANS64.TRYWAIT P1, [R16+URZ+0x30840], R13 ;  /* 0x0308400d100075a7 */ /* 0x000e64000802017f */
[----:B-1----:R-:W-:Y:S05]  /*6f10*/  @!P1 BRA `(.L_x_5118) ;  /* 0x0000000c00749947 */ /* 0x002fea0003800000 */
.L_x_5139:
[----:B------:R-:W-:Y:S05]  /*6f20*/  @P0 BRA `(.L_x_5119) ;  /* 0x0000000000140947 */ /* 0x000fea0003800000 */
[----:B------:R-:W-:Y:S01]  /*6f30*/  ISETP.NE.AND P1, PT, R6, RZ, PT ;  /* 0x000000ff0600720c */ /* 0x000fe20003f25270 */
[----:B--2---:R-:W-:-:S04]  /*6f40*/  IMAD.MOV.U32 R5, RZ, RZ, 0x4100 ;  /* 0x00004100ff057424 */ /* 0x004fc800078e00ff */
[----:B------:R3:W-:Y:S08]  /*6f50*/  SYNCS.ARRIVE.TRANS64 RZ, [R16+URZ+0x30830], R5 ;  /* 0x0308300510ff79a7 */ /* 0x0007f0000800003f */
[----:B------:R-:W-:Y:S05]  /*6f60*/  @!P1 BRA `(.L_x_5119) ;  /* 0x0000000000049947 */ /* 0x000fea0003800000 */
[----:B------:R-:W-:Y:S01]  /*6f70*/  BPT.TRAP 0x1 ;  /* 0x000000040000795c */ /* 0x000fe20000300000 */
.L_x_5119:
        /* <DEDUP_REMOVED lines=33> */
.L_x_5140:
[----:B------:R-:W-:Y:S05]  /*7190*/  @P0 BRA `(.L_x_5121) ;  /* 0x0000000000140947 */ /* 0x000fea0003800000 */
[----:B------:R-:W-:Y:S01]  /*71a0*/  ISETP.NE.AND P0, PT, R6, RZ, PT ;  /* 0x000000ff0600720c */ /* 0x000fe20003f05270 */
[----:B------:R-:W-:-:S04]  /*71b0*/  IMAD.MOV.U32 R5, RZ, RZ, 0x4100 ;  /* 0x00004100ff057424 */ /* 0x000fc800078e00ff */
[----:B------:R3:W-:Y:S08]  /*71c0*/  SYNCS.ARRIVE.TRANS64 RZ, [R16+URZ+0x30818], R5 ;  /* 0x0308180510ff79a7 */ /* 0x0007f0000800003f */
[----:B------:R-:W-:Y:S05]  /*71d0*/  @!P0 BRA `(.L_x_5121) ;  /* 0x0000000000048947 */ /* 0x000fea0003800000 */
[----:B------:R-:W-:Y:S01]  /*71e0*/  BPT.TRAP 0x1 ;  /* 0x000000040000795c */ /* 0x000fe20000300000 */
.L_x_5121:
        /* <DEDUP_REMOVED lines=34> */
.L_x_5107:
[----:B------:R-:W3:Y:S01]  /*7410*/  S2R R0, SR_TID.X ;  /* 0x0000000000007919 */ /* 0x000ee20000002100 */
[----:B------:R-:W-:Y:S01]  /*7420*/  IMAD R3, R19, 0x8, R16 ;  /* 0x0000000813037824 */ /* 0x000fe200078e0210 */
[----:B---3--:R-:W-:Y:S02]  /*7430*/  LOP3.LUT R2, R0, 0x7f, RZ, 0xc0, !PT ;  /* 0x0000007f00027812 */ /* 0x008fe400078ec0ff */
[----:B------:R-:W-:Y:S02]  /*7440*/  SHF.L.U32 R0, R11, 0x1f, RZ ;  /* 0x0000001f0b007819 */ /* 0x000fe400000006ff */
[----:B------:R-:W-:Y:S02]  /*7450*/  ISETP.NE.AND P1, PT, R2, RZ, PT ;  /* 0x000000ff0200720c */ /* 0x000fe40003f25270 */
[----:B------:R-:W3:Y:S02]  /*7460*/  SYNCS.PHASECHK.TRANS64.TRYWAIT P0, [R3+URZ+0x30840], R0 ;  /* 0x03084000030075a7 */ /* 0x000ee4000800017f */
[----:B---3--:R-:W-:Y:S09]  /*7470*/  @!P0 BRA `(.L_x_5122) ;  /* 0x0000000800448947 */ /* 0x008ff20003800000 */
.L_x_5141:
[----:B------:R-:W-:Y:S05]  /*7480*/  @P1 BRA `(.L_x_5123) ;  /* 0x0000000000181947 */ /* 0x000fea0003800000 */
[----:B------:R-:W1:Y:S01]  /*7490*/  S2R R2, SR_TID.X ;  /* 0x0000000000027919 */ /* 0x000e620000002100 */
[----:B---3--:R-:W-:-:S04]  /*74a0*/  IMAD.MOV.U32 R0, RZ, RZ, 0x4100 ;  /* 0x00004100ff007424 */ /* 0x008fc800078e00ff */
[----:B------:R3:W-:Y:S01]  /*74b0*/  SYNCS.ARRIVE.TRANS64 RZ, [R3+URZ+0x30830], R0 ;  /* 0x0308300003ff79a7 */ /* 0x0007e2000800003f */
[----:B-1----:R-:W-:-:S13]  /*74c0*/  LOP3.LUT P0, RZ, R2, 0x1f, RZ, 0xc0, !PT ;  /* 0x0000001f02ff7812 */ /* 0x002fda000780c0ff */
[----:B---3--:R-:W-:Y:S05]  /*74d0*/  @!P0 BRA `(.L_x_5123) ;  /* 0x0000000000048947 */ /* 0x008fea0003800000 */
[----:B------:R-:W-:Y:S01]  /*74e0*/  BPT.TRAP 0x1 ;  /* 0x000000040000795c */ /* 0x000fe20000300000 */
.L_x_5123:
        /* <DEDUP_REMOVED lines=40> */
.L_x_5104:
[----:B------:R-:W-:Y:S05]  /*7770*/  BSYNC B0 ;  /* 0x0000000000007941 */ /* 0x000fea0003800000 */
.L_x_5102:
[----:B------:R-:W-:-:S03]  /*7780*/  UMOV UR7, 0xffffffff ;  /* 0xffffffff00077882 */ /* 0x000fc60000000000 */
[----:B------:R-:W-:Y:S05]  /*7790*/  BRA.DIV UR7, `(.L_x_5124) ;  /* 0x0000000607907947 */ /* 0x000fea000b800000 */
[----:B------:R-:W-:-:S13]  /*77a0*/  ELECT P6, URZ, PT ;  /* 0x00000000003f782f */ /* 0x000fda00038c0000 */
.L_x_5144:
[----:B------:R-:W-:Y:S05]  /*77b0*/  @!P6 BRA `(.L_x_5054) ;  /* 0x000000000084e947 */ /* 0x000fea0003800000 */
[----:B------:R-:W-:-:S06]  /*77c0*/  ULOP3.LUT UR7, UR38, 0x2, URZ, 0xfc, !UPT ;  /* 0x0000000226077892 */ /* 0x000fcc000f8efc3f */
[----:B------:R-:W-:-:S05]  /*77d0*/  IMAD.U32 R2, RZ, RZ, UR7 ;  /* 0x00000007ff027e24 */ /* 0x000fca000f8e00ff */
[----:B------:R-:W-:-:S13]  /*77e0*/  ISETP.NE.AND P2, PT, R2, 0x3, PT ;  /* 0x000000030200780c */ /* 0x000fda0003f45270 */
[----:B------:R-:W-:Y:S05]  /*77f0*/  @!P2 BRA `(.L_x_5125) ;  /* 0x000000000004a947 */ /* 0x000fea0003800000 */
[----:B------:R-:W-:Y:S01]  /*7800*/  BPT.TRAP 0x1 ;  /* 0x000000040000795c */ /* 0x000fe20000300000 */
.L_x_5125:
        /* <DEDUP_REMOVED lines=15> */
.L_x_5145:
[----:B------:R-:W2:Y:S02]  /*7900*/  SYNCS.PHASECHK.TRANS64.TRYWAIT P0, [R3+URZ], R2 ;  /* 0x00000002030075a7 */ /* 0x000ea4000800017f */
[----:B--2---:R-:W-:Y:S05]  /*7910*/  @!P0 BRA `(.L_x_5127) ;  /* 0x0000000400648947 */ /* 0x004fea0003800000 */
.L_x_5146:
[----:B------:R-:W-:Y:S05]  /*7920*/  @!P2 BRA `(.L_x_5128) ;  /* 0x000000000004a947 */ /* 0x000fea0003800000 */
[----:B------:R-:W-:Y:S01]  /*7930*/  BPT.TRAP 0x1 ;  /* 0x000000040000795c */ /* 0x000fe20000300000 */
.L_x_5128:
[----:B--2---:R-:W-:-:S04]  /*7940*/  VIADD R3, R7, 0x30840 ;  /* 0x0003084007037836 */ /* 0x004fc80000000000 */
[----:B------:R-:W-:-:S04]  /*7950*/  IMAD R0, R0, 0x8, R3 ;  /* 0x0000000800007824 */ /* 0x000fc800078e0203 */
[----:B------:R-:W2:Y:S02]  /*7960*/  SYNCS.PHASECHK.TRANS64.TRYWAIT P0, [R0+URZ], R5 ;  /* 0x00000005000075a7 */ /* 0x000ea4000800017f */
[----:B--2---:R-:W-:Y:S05]  /*7970*/  @!P0 BRA `(.L_x_5129) ;  /* 0x0000000400608947 */ /* 0x004fea0003800000 */
.L_x_5147:
[----:B------:R-:W-:-:S07]  /*7980*/  IMAD R3, R4, 0x8, R3 ;  /* 0x0000000804037824 */ /* 0x000fce00078e0203 */
.L_x_5130:
[----:B---3--:R3:W4:Y:S02]  /*7990*/  SYNCS.PHASECHK.TRANS64.TRYWAIT P0, [R3+URZ], R2 ;  /* 0x00000002030075a7 */ /* 0x008724000800017f */
[----:B----4-:R-:W-:Y:S05]  /*79a0*/  @!P0 NANOSLEEP.SYNCS 0x989680 ;  /* 0x009896800000895d */ /* 0x010fea0003900000 */
[----:B------:R-:W4:Y:S02]  /*79b0*/  @!P0 SYNCS.PHASECHK.TRANS64 P0, [R3+URZ], R2 ;  /* 0x00000002030085a7 */ /* 0x000f24000800007f */
[----:B----4-:R-:W-:Y:S05]  /*79c0*/  @!P0 BRA `(.L_x_5130) ;  /* 0xfffffffc00f08947 */ /* 0x010fea000383ffff */
.L_x_5054:
[----:B------:R-:W-:Y:S05]  /*79d0*/  BSYNC B6 ;  /* 0x0000000000067941 */ /* 0x000fea0003800000 */
.L_x_5051:
[----:B------:R-:W-:Y:S05]  /*79e0*/  EXIT ;  /* 0x000000000000794d */ /* 0x000fea0003800000 */
.L_x_5061:
[----:B------:R-:W-:Y:S02]  /*79f0*/  IMAD.MOV.U32 R12, RZ, RZ, RZ ;  /* 0x000000ffff0c7224 */ /* 0x000fe400078e00ff */
[----:B------:R-:W-:Y:S02]  /*7a00*/  IMAD.MOV.U32 R11, RZ, RZ, 0x1f ;  /* 0x0000001fff0b7424 */ /* 0x000fe400078e00ff */
[----:B------:R-:W-:-:S07]  /*7a10*/  IMAD.MOV.U32 R15, RZ, RZ, -0x1 ;  /* 0xffffffffff0f7424 */ /* 0x000fce00078e00ff */
[----:B------:R-:W-:Y:S05]  /*7a20*/  WARPSYNC.COLLECTIVE R15, `(.L_x_5131) ;  /* 0x000000000f087348 */ /* 0x000fea0003c00000 */
[----:B------:R1:W2:Y:S02]  /*7a30*/  SHFL.IDX P6, R14, R13, R12, R11 ;  /* 0x0000000c0d0e7389 */ /* 0x0002a400000c000b */
[----:B-12---:R-:W-:Y:S01]  /*7a40*/  ENDCOLLECTIVE ;  /* 0x000000000000791b */ /* 0x006fe20003800000 */
.L_x_5131:
[----:B------:R-:W-:Y:S05]  /*7a50*/  BRA `(.L_x_5132) ;  /* 0xffffff9400c87947 */ /* 0x000fea000383ffff */
.L_x_5063:
[----:B--2---:R2:W3:Y:S02]  /*7a60*/  SYNCS.PHASECHK.TRANS64.TRYWAIT P0, [R229+URZ+0x30800], R8 ;  /* 0x03080008e50075a7 */ /* 0x0044e4000800017f */
[----:B---3--:R-:W-:Y:S05]  /*7a70*/  @!P0 NANOSLEEP.SYNCS 0x989680 ;  /* 0x009896800000895d */ /* 0x008fea0003900000 */
[----:B------:R-:W3:Y:S02]  /*7a80*/  @!P0 SYNCS.PHASECHK.TRANS64 P0, [R229+URZ+0x30800], R8 ;  /* 0x03080008e50085a7 */ /* 0x000ee4000800007f */
[----:B---3--:R-:W-:Y:S05]  /*7a90*/  @!P0 BRA `(.L_x_5063) ;  /* 0xfffffffc00f08947 */ /* 0x008fea000383ffff */
[----:B------:R-:W-:Y:S05]  /*7aa0*/  BRA `(.L_x_5062) ;  /* 0xffffff9800107947 */ /* 0x000fea000383ffff */
.L_x_5067:
[----:B---3--:R3:W4:Y:S02]  /*7ab0*/  SYNCS.PHASECHK.TRANS64.TRYWAIT P0, [R0+URZ+0x30810], R9 ;  /* 0x03081009000075a7 */ /* 0x008724000800017f */
[----:B----4-:R-:W-:Y:S05]  /*7ac0*/  @!P0 NANOSLEEP.SYNCS 0x989680 ;  /* 0x009896800000895d */ /* 0x010fea0003900000 */
[----:B------:R-:W4:Y:S02]  /*7ad0*/  @!P0 SYNCS.PHASECHK.TRANS64 P0, [R0+URZ+0x30810], R9 ;  /* 0x03081009000085a7 */ /* 0x000f24000800007f */
[----:B----4-:R-:W-:Y:S05]  /*7ae0*/  @!P0 BRA `(.L_x_5067) ;  /* 0xfffffffc00f08947 */ /* 0x010fea000383ffff */
[----:B------:R-:W-:Y:S05]  /*7af0*/  BRA `(.L_x_5066) ;  /* 0xffffff9c00ac7947 */ /* 0x000fea000383ffff */
.L_x_5071:
[----:B------:R1:W1:Y:S02]  /*7b00*/  SYNCS.PHASECHK.TRANS64.TRYWAIT P0, [R0+URZ+0x30830], R9 ;  /* 0x03083009000075a7 */ /* 0x000264000800017f */
[----:B-1----:R-:W-:Y:S05]  /*7b10*/  @!P0 NANOSLEEP.SYNCS 0x989680 ;  /* 0x009896800000895d */ /* 0x002fea0003900000 */
[----:B------:R-:W1:Y:S02]  /*7b20*/  @!P0 SYNCS.PHASECHK.TRANS64 P0, [R0+URZ+0x30830], R9 ;  /* 0x03083009000085a7 */ /* 0x000e64000800007f */
[----:B-1----:R-:W-:Y:S05]  /*7b30*/  @!P0 BRA `(.L_x_5071) ;  /* 0xfffffffc00f08947 */ /* 0x002fea000383ffff */
[----:B------:R-:W-:Y:S05]  /*7b40*/  BRA `(.L_x_5070) ;  /* 0xffffffa400047947 */ /* 0x000fea000383ffff */
.L_x_5105:
[----:B-1----:R1:W2:Y:S02]  /*7b50*/  SYNCS.PHASECHK.TRANS64.TRYWAIT P0, [R16+URZ+0x30820], R3 ;  /* 0x03082003100075a7 */ /* 0x0022a4000800017f */
[----:B--2---:R-:W-:Y:S05]  /*7b60*/  @!P0 NANOSLEEP.SYNCS 0x989680 ;  /* 0x009896800000895d */ /* 0x004fea0003900000 */
[----:B------:R-:W2:Y:S02]  /*7b70*/  @!P0 SYNCS.PHASECHK.TRANS64 P0, [R16+URZ+0x30820], R3 ;  /* 0x03082003100085a7 */ /* 0x000ea4000800007f */
[----:B--2---:R-:W-:Y:S05]  /*7b80*/  @!P0 BRA `(.L_x_5105) ;  /* 0xfffffffc00f08947 */ /* 0x004fea000383ffff */
[----:B------:R-:W-:Y:S05]  /*7b90*/  BRA `(.L_x_5133) ;  /* 0xffffffe000647947 */ /* 0x000fea000383ffff */
.L_x_5109:
[----:B-1----:R1:W3:Y:S02]  /*7ba0*/  SYNCS.PHASECHK.TRANS64.TRYWAIT P1, [R16+URZ+0x30840], R21 ;  /* 0x03084015100075a7 */ /* 0x0022e4000802017f */
[----:B---3--:R-:W-:Y:S05]  /*7bb0*/  @!P1 NANOSLEEP.SYNCS 0x989680 ;  /* 0x009896800000995d */ /* 0x008fea0003900000 */
[----:B------:R-:W3:Y:S02]  /*7bc0*/  @!P1 SYNCS.PHASECHK.TRANS64 P1, [R16+URZ+0x30840], R21 ;  /* 0x03084015100095a7 */ /* 0x000ee4000802007f */
[----:B---3--:R-:W-:Y:S05]  /*7bd0*/  @!P1 BRA `(.L_x_5109) ;  /* 0xfffffffc00f09947 */ /* 0x008fea000383ffff */
[----:B------:R-:W-:Y:S05]  /*7be0*/  BRA `(.L_x_5134) ;  /* 0xffffffe800207947 */ /* 0x000fea000383ffff */
.L_x_5111:
[----:B--2---:R2:W3:Y:S02]  /*7bf0*/  SYNCS.PHASECHK.TRANS64.TRYWAIT P1, [R16+URZ+0x30828], R21 ;  /* 0x03082815100075a7 */ /* 0x0044e4000802017f */
[----:B---3--:R-:W-:Y:S05]  /*7c00*/  @!P1 NANOSLEEP.SYNCS 0x989680 ;  /* 0x009896800000995d */ /* 0x008fea0003900000 */
[----:B------:R-:W3:Y:S02]  /*7c10*/  @!P1 SYNCS.PHASECHK.TRANS64 P1, [R16+URZ+0x30828], R21 ;  /* 0x03082815100095a7 */ /* 0x000ee4000802007f */
[----:B---3--:R-:W-:Y:S05]  /*7c20*/  @!P1 BRA `(.L_x_5111) ;  /* 0xfffffffc00f09947 */ /* 0x008fea000383ffff */
[----:B------:R-:W-:Y:S05]  /*7c30*/  BRA `(.L_x_5135) ;  /* 0xffffffe800b47947 */ /* 0x000fea000383ffff */
.L_x_5113:
[----:B---3--:R3:W4:Y:S02]  /*7c40*/  SYNCS.PHASECHK.TRANS64.TRYWAIT P1, [R16+URZ+0x30848], R21 ;  /* 0x03084815100075a7 */ /* 0x008724000802017f */
[----:B----4-:R-:W-:Y:S05]  /*7c50*/  @!P1 NANOSLEEP.SYNCS 0x989680 ;  /* 0x009896800000995d */ /* 0x010fea0003900000 */
[----:B------:R-:W4:Y:S02]  /*7c60*/  @!P1 SYNCS.PHASECHK.TRANS64 P1, [R16+URZ+0x30848], R21 ;  /* 0x03084815100095a7 */ /* 0x000f24000802007f */
[----:B----4-:R-:W-:Y:S05]  /*7c70*/  @!P1 BRA `(.L_x_5113) ;  /* 0xfffffffc00f09947 */ /* 0x010fea000383ffff */
[----:B------:R-:W-:Y:S05]  /*7c80*/  BRA `(.L_x_5136) ;  /* 0xffffffec00487947 */ /* 0x000fea000383ffff */
.L_x_5115:
[----:B------:R-:W-:-:S07]  /*7c90*/  SHF.L.U32 R5, R11, 0x1f, RZ ;  /* 0x0000001f0b057819 */ /* 0x000fce00000006ff */
.L_x_5137:
[----:B------:R1:W1:Y:S02]  /*7ca0*/  SYNCS.PHASECHK.TRANS64.TRYWAIT P1, [R16+URZ+0x30820], R5 ;  /* 0x03082005100075a7 */ /* 0x000264000802017f */
[----:B-1----:R-:W-:Y:S05]  /*7cb0*/  @!P1 NANOSLEEP.SYNCS 0x989680 ;  /* 0x009896800000995d */ /* 0x002fea0003900000 */
[----:B------:R-:W1:Y:S02]  /*7cc0*/  @!P1 SYNCS.PHASECHK.TRANS64 P1, [R16+URZ+0x30820], R5 ;  /* 0x03082005100095a7 */ /* 0x000e64000802007f */
[----:B-1----:R-:W-:Y:S05]  /*7cd0*/  @!P1 BRA `(.L_x_5137) ;  /* 0xfffffffc00f09947 */ /* 0x002fea000383ffff */
[----:B------:R-:W-:Y:S05]  /*7ce0*/  BRA `(.L_x_5138) ;  /* 0xffffffec00c47947 */ /* 0x000fea000383ffff */
.L_x_5118:
[----:B-1----:R1:W3:Y:S02]  /*7cf0*/  SYNCS.PHASECHK.TRANS64.TRYWAIT P1, [R16+URZ+0x30840], R13 ;  /* 0x0308400d100075a7 */ /* 0x0022e4000802017f */
[----:B---3--:R-:W-:Y:S05]  /*7d00*/  @!P1 NANOSLEEP.SYNCS 0x989680 ;  /* 0x009896800000995d */ /* 0x008fea0003900000 */
[----:B------:R-:W3:Y:S02]  /*7d10*/  @!P1 SYNCS.PHASECHK.TRANS64 P1, [R16+URZ+0x30840], R13 ;  /* 0x0308400d100095a7 */ /* 0x000ee4000802007f */
[----:B---3--:R-:W-:Y:S05]  /*7d20*/  @!P1 BRA `(.L_x_5118) ;  /* 0xfffffffc00f09947 */ /* 0x008fea000383ffff */
[----:B------:R-:W-:Y:S05]  /*7d30*/  BRA `(.L_x_5139) ;  /* 0xfffffff000787947 */ /* 0x000fea000383ffff */
.L_x_5120:
[----:B--2---:R2:W3:Y:S02]  /*7d40*/  SYNCS.PHASECHK.TRANS64.TRYWAIT P1, [R16+URZ+0x30828], R13 ;  /* 0x0308280d100075a7 */ /* 0x0044e4000802017f */
[----:B---3--:R-:W-:Y:S05]  /*7d50*/  @!P1 NANOSLEEP.SYNCS 0x989680 ;  /* 0x009896800000995d */ /* 0x008fea0003900000 */
[----:B------:R-:W3:Y:S02]  /*7d60*/  @!P1 SYNCS.PHASECHK.TRANS64 P1, [R16+URZ+0x30828], R13 ;  /* 0x0308280d100095a7 */ /* 0x000ee4000802007f */
[----:B---3--:R-:W-:Y:S05]  /*7d70*/  @!P1 BRA `(.L_x_5120) ;  /* 0xfffffffc00f09947 */ /* 0x008fea000383ffff */
[----:B------:R-:W-:Y:S05]  /*7d80*/  BRA `(.L_x_5140) ;  /* 0xfffffff400007947 */ /* 0x000fea000383ffff */
.L_x_5122:
[----:B---3--:R3:W1:Y:S02]  /*7d90*/  SYNCS.PHASECHK.TRANS64.TRYWAIT P0, [R3+URZ+0x30840], R0 ;  /* 0x03084000030075a7 */ /* 0x008664000800017f */
[----:B-1----:R-:W-:Y:S05]  /*7da0*/  @!P0 NANOSLEEP.SYNCS 0x989680 ;  /* 0x009896800000895d */ /* 0x002fea0003900000 */
[----:B------:R-:W1:Y:S02]  /*7db0*/  @!P0 SYNCS.PHASECHK.TRANS64 P0, [R3+URZ+0x30840], R0 ;  /* 0x03084000030085a7 */ /* 0x000e64000800007f */
[----:B-1----:R-:W-:Y:S05]  /*7dc0*/  @!P0 BRA `(.L_x_5122) ;  /* 0xfffffffc00f08947 */ /* 0x002fea000383ffff */
[----:B------:R-:W-:Y:S05]  /*7dd0*/  BRA `(.L_x_5141) ;  /* 0xfffffff400a87947 */ /* 0x000fea000383ffff */
.L_x_5124:
[----:B------:R-:W-:Y:S01]  /*7de0*/  BSSY B0, `(.L_x_5142) ;  /* 0x0000006000007945 */ /* 0x000fe20003800000 */
[----:B------:R-:W-:-:S07]  /*7df0*/  IMAD.MOV.U32 R15, RZ, RZ, -0x1 ;  /* 0xffffffffff0f7424 */ /* 0x000fce00078e00ff */
[----:B------:R-:W-:Y:S05]  /*7e00*/  WARPSYNC.COLLECTIVE R15, `(.L_x_5143) ;  /* 0x000000000f0c7348 */ /* 0x000fea0003c00000 */
[----:B------:R-:W-:Y:S02]  /*7e10*/  ELECT P6, UR62, PT ;  /* 0x00000000003e782f */ /* 0x000fe400038c0000 */
[----:B------:R-:W-:Y:S01]  /*7e20*/  MOV R14, UR62 ;  /* 0x0000003e000e7c02 */ /* 0x000fe20008000f00 */
[----:B------:R-:W-:Y:S10]  /*7e30*/  ENDCOLLECTIVE ;  /* 0x000000000000791b */ /* 0x000ff40003800000 */
.L_x_5143:
[----:B------:R-:W-:Y:S05]  /*7e40*/  BSYNC B0 ;  /* 0x0000000000007941 */ /* 0x000fea0003800000 */
.L_x_5142:
[----:B------:R-:W-:Y:S05]  /*7e50*/  BRA `(.L_x_5144) ;  /* 0xfffffff800547947 */ /* 0x000fea000383ffff */
.L_x_5126:
[----:B-1----:R1:W2:Y:S02]  /*7e60*/  SYNCS.PHASECHK.TRANS64.TRYWAIT P0, [R6+URZ], R5 ;  /* 0x00000005060075a7 */ /* 0x0022a4000800017f */
[----:B--2---:R-:W-:Y:S05]  /*7e70*/  @!P0 NANOSLEEP.SYNCS 0x989680 ;  /* 0x009896800000895d */ /* 0x004fea0003900000 */
[----:B------:R-:W2:Y:S02]  /*7e80*/  @!P0 SYNCS.PHASECHK.TRANS64 P0, [R6+URZ], R5 ;  /* 0x00000005060085a7 */ /* 0x000ea4000800007f */
[----:B--2---:R-:W-:Y:S05]  /*7e90*/  @!P0 BRA `(.L_x_5126) ;  /* 0xfffffffc00f08947 */ /* 0x004fea000383ffff */
[----:B------:R-:W-:Y:S05]  /*7ea0*/  BRA `(.L_x_5145) ;  /* 0xfffffff800947947 */ /* 0x000fea000383ffff */
.L_x_5127:
[----:B--2---:R2:W3:Y:S02]  /*7eb0*/  SYNCS.PHASECHK.TRANS64.TRYWAIT P0, [R3+URZ], R2 ;  /* 0x00000002030075a7 */ /* 0x0044e4000800017f */
[----:B---3--:R-:W-:Y:S05]  /*7ec0*/  @!P0 NANOSLEEP.SYNCS 0x989680 ;  /* 0x009896800000895d */ /* 0x008fea0003900000 */
[----:B------:R-:W3:Y:S02]  /*7ed0*/  @!P0 SYNCS.PHASECHK.TRANS64 P0, [R3+URZ], R2 ;  /* 0x00000002030085a7 */ /* 0x000ee4000800007f */
[----:B---3--:R-:W-:Y:S05]  /*7ee0*/  @!P0 BRA `(.L_x_5127) ;  /* 0xfffffffc00f08947 */ /* 0x008fea000383ffff */
[----:B------:R-:W-:Y:S05]  /*7ef0*/  BRA `(.L_x_5146) ;  /* 0xfffffff800887947 */ /* 0x000fea000383ffff */
.L_x_5129:
[----:B--2---:R2:W3:Y:S02]  /*7f00*/  SYNCS.PHASECHK.TRANS64.TRYWAIT P0, [R0+URZ], R5 ;  /* 0x00000005000075a7 */ /* 0x0044e4000800017f */
[----:B---3--:R-:W-:Y:S05]  /*7f10*/  @!P0 NANOSLEEP.SYNCS 0x989680 ;  /* 0x009896800000895d */ /* 0x008fea0003900000 */
[----:B------:R-:W3:Y:S02]  /*7f20*/  @!P0 SYNCS.PHASECHK.TRANS64 P0, [R0+URZ], R5 ;  /* 0x00000005000085a7 */ /* 0x000ee4000800007f */
[----:B---3--:R-:W-:Y:S05]  /*7f30*/  @!P0 BRA `(.L_x_5129) ;  /* 0xfffffffc00f08947 */ /* 0x008fea000383ffff */
[----:B------:R-:W-:Y:S05]  /*7f40*/  BRA `(.L_x_5147) ;  /* 0xfffffff8008c7947 */ /* 0x000fea000383ffff */
.L_x_5148:
        /* <DEDUP_REMOVED lines=11> */
.L_x_7327:


//--------------------- .text._ZN7cutlass13device_kernelIN5flash11enable_sm90INS1_16FlashAttnBwdSm90INS1_25CollectiveMainloopBwdSm90ILi2ELi2ELi2EN4cute5tupleIJNS5_1CILi1EEES8_S8_EEENS6_IJNS7_ILi64EEENS7_ILi128EEESB_EEENS_6half_tEfNS_4arch4Sm90ELb0ELb1ELb0ELb0ELb1ELb1ELb0ELb0ELi2ELi1ELi2ELi1ELb0EEENS1_24CollectiveEpilogueBwdGQAISC_fSF_Li256ELb0ELb1EEENS1_19SingleTileSchedulerILb0ELb0ELb0ELi128EEEEEEEEEvNT_6ParamsE --------------------------
	.section	.text._ZN7cutlass13device_kernelIN5flash11enable_sm90INS1_16FlashAttnBwdSm90INS1_25CollectiveMainloopBwdSm90ILi2ELi2ELi2EN4cute5tupleIJNS5_1CILi1EEES8_S8_EEENS6_IJNS7_ILi64EEENS7_ILi128EEESB_EEENS_6half_tEfNS_4arch4Sm90ELb0ELb1ELb0ELb0ELb1ELb1ELb0ELb0ELi2ELi1ELi2ELi1ELb0EEENS1_24CollectiveEpilogueBwdGQAISC_fSF_Li256ELb0ELb1EEENS1_19SingleTileSchedulerILb0ELb0ELb0ELi128EEEEEEEEEvNT_6ParamsE,"ax",@progbits
	.align	128
.text._ZN7cutlass13device_kernelIN5flash11enable_sm90INS1_16FlashAttnBwdSm90INS1_25CollectiveMainloopBwdSm90ILi2ELi2ELi2EN4cute5tupleIJNS5_1CILi1EEES8_S8_EEENS6_IJNS7_ILi64EEENS7_ILi128EEESB_EEENS_6half_tEfNS_4arch4Sm90ELb0ELb1ELb0ELb0ELb1ELb1ELb0ELb0ELi2ELi1ELi2ELi1ELb0EEENS1_24CollectiveEpilogueBwdGQAISC_fSF_Li256ELb0ELb1EEENS1_19SingleTileSchedulerILb0ELb0ELb0ELi128EEEEEEEEEvNT_6ParamsE:
        .type           _ZN7cutlass13device_kernelIN5flash11enable_sm90INS1_16FlashAttnBwdSm90INS1_25CollectiveMainloopBwdSm90ILi2ELi2ELi2EN4cute5tupleIJNS5_1CILi1EEES8_S8_EEENS6_IJNS7_ILi64EEENS7_ILi128EEESB_EEENS_6half_tEfNS_4arch4Sm90ELb0ELb1ELb0ELb0ELb1ELb1ELb0ELb0ELi2ELi1ELi2ELi1ELb0EEENS1_24CollectiveEpilogueBwdGQAISC_fSF_Li256ELb0ELb1EEENS1_19SingleTileSchedulerILb0ELb0ELb0ELi128EEEEEEEEEvNT_6ParamsE,@function
        .size           _ZN7cutlass13device_kernelIN5flash11enable_sm90INS1_16FlashAttnBwdSm90INS1_25CollectiveMainloopBwdSm90ILi2ELi2ELi2EN4cute5tupleIJNS5_1CILi1EEES8_S8_EEENS6_IJNS7_ILi64EEENS7_ILi128EEESB_EEENS_6half_tEfNS_4arch4Sm90ELb0ELb1ELb0ELb0ELb1ELb1ELb0ELb0ELi2ELi1ELi2ELi1ELb0EEENS1_24CollectiveEpilogueBwdGQAISC_fSF_Li256ELb0ELb1EEENS1_19SingleTileSchedulerILb0ELb0ELb0ELi128EEEEEEEEEvNT_6ParamsE,(.L_x_7328 - _ZN7cutlass13device_kernelIN5flash11enable_sm90INS1_16FlashAttnBwdSm90INS1_25CollectiveMainloopBwdSm90ILi2ELi2ELi2EN4cute5tupleIJNS5_1CILi1EEES8_S8_EEENS6_IJNS7_ILi64EEENS7_ILi128EEESB_EEENS_6half_tEfNS_4arch4Sm90ELb0ELb1ELb0ELb0ELb1ELb1ELb0ELb0ELi2ELi1ELi2ELi1ELb0EEENS1_24CollectiveEpilogueBwdGQAISC_fSF_Li256ELb0ELb1EEENS1_19SingleTileSchedulerILb0ELb0ELb0ELi128EEEEEEEEEvNT_6ParamsE)
        .other          _ZN7cutlass13device_kernelIN5flash11enable_sm90INS1_16FlashAttnBwdSm90INS1_25CollectiveMainloopBwdSm90ILi2ELi2ELi2EN4cute5tupleIJNS5_1CILi1EEES8_S8_EEENS6_IJNS7_ILi64EEENS7_ILi128EEESB_EEENS_6half_tEfNS_4arch4Sm90ELb0ELb1ELb0ELb0ELb1ELb1ELb0ELb0ELi2ELi1ELi2ELi1ELb0EEENS1_24CollectiveEpilogueBwdGQAISC_fSF_Li256ELb0ELb1EEENS1_19SingleTileSchedulerILb0ELb0ELb0ELi128EEEEEEEEEvNT_6ParamsE,@"STO_CUDA_ENTRY STV_DEFAULT"
_ZN7cutlass13device_kernelIN5flash11enable_sm90INS1_16FlashAttnBwdSm90INS1_25CollectiveMainloopBwdSm90ILi2ELi2ELi2EN4cute5tupleIJNS5_1CILi1EEES8_S8_EEENS6_IJNS7_ILi64EEENS7_ILi128EEESB_EEENS_6half_tEfNS_4arch4Sm90ELb0ELb1ELb0ELb0ELb1ELb1ELb0ELb0ELi2ELi1ELi2ELi1ELb0EEENS1_24CollectiveEpilogueBwdGQAISC_fSF_Li256ELb0ELb1EEENS1_19SingleTileSchedulerILb0ELb0ELb0ELi128EEEEEEEEEvNT_6ParamsE:
        /* <DEDUP_REMOVED lines=24> */
.L_x_5150:
[----:B------:R-:W-:Y:S05]  /*0180*/  BSYNC B0 ;  /* 0x0000000000007941 */ /* 0x000fea0003800000 */
.L_x_5149:
        /* <DEDUP_REMOVED lines=37> */
.L_x_5151:
        /* <DEDUP_REMOVED lines=22> */
.L_x_5152:
[----:B------:R-:W-:Y:S01]  /*0540*/  PLOP3.LUT P0, PT, PT, PT, UP0, 0x80, 0x0 ;  /* 0x000000000000781c */ /* 0x000fe20003f0f008 */
[----:B------:R-:W-:Y:S01]  /*0550*/  NOP ;  /* 0x0000000000007918 */ /* 0x000fe20000000000 */
[----:B------:R-:W-:Y:S01]  /*0560*/  ULDC.64 UR46, c[0x0][0x208] ;  /* 0x00008200002e7ab9 */ /* 0x000fe20000000a00 */
[----:B------:R-:W-:Y:S01]  /*0570*/  BSSY B6, `(.L_x_5153) ;  /* 0x0000885000067945 */ /* 0x000fe20003800000 */
[----:B-12-4-:R-:W-:Y:S09]  /*0580*/  BAR.SYNC.DEFER_BLOCKING 0x0 ;  /* 0x0000000000007b1d */ /* 0x016ff20000010000 */
[----:B------:R-:W-:Y:S05]  /*0590*/  @!P0 BRA `(.L_x_5154) ;  /* 0x0000004800b48947 */ /* 0x000fea0003800000 */
.L_x_5155:
        /* <DEDUP_REMOVED lines=101> */
.L_x_5157:
        /* <DEDUP_REMOVED lines=30> */
.L_x_5160:
        /* <DEDUP_REMOVED lines=15> */
.L_x_5159:
        /* <DEDUP_REMOVED lines=22> */
.L_x_5162:
        /* <DEDUP_REMOVED lines=15> */
.L_x_5161:
        /* <DEDUP_REMOVED lines=8> */
.L_x_5275:
        /* <DEDUP_REMOVED lines=23> */
.L_x_5164:
        /* <DEDUP_REMOVED lines=97> */
.L_x_5176:
[----:B------:R-:W-:-:S13]  /*1910*/  ISETP.NE.AND P6, PT, R235, 0x3, PT ;  /* 0x00000003eb00780c */ /* 0x000fda0003fc5270 */
[----:B------:R-:W-:Y:S05]  /*1920*/  @!P6 BRA `(.L_x_5166) ;  /* 0x000000000004e947 */ /* 0x000fea0003800000 */
[----:B------:R-:W-:Y:S01]  /*1930*/  BPT.TRAP 0x1 ;  /* 0x000000040000795c */ /* 0x000fe20000300000 */
.L_x_5166:
[----:B------:R-:W-:Y:S01]  /*1940*/  IMAD R0, R4, 0x8, R231 ;  /* 0x0000000804007824 */ /* 0x000fe200078e02e7 */
[----:B------:R-:W-:-:S04]  /*1950*/  SHF.L.U32 R7, R226, 0x1f, RZ ;  /* 0x0000001fe2077819 */ /* 0x000fc800000006ff */
[----:B------:R2:W3:Y:S01]  /*1960*/  SYNCS.PHASECHK.TRANS64.TRYWAIT P0, [R0+URZ+0x30810], R7 ;  /* 0x03081007000075a7 */ /* 0x0004e2000800017f */
[----:B------:R-:W-:Y:S05]  /*1970*/  @!P6 BRA `(.L_x_5167) ;  /* 0x000000000004e947 */ /* 0x000fea0003800000 */
[----:B------:R-:W-:Y:S01]  /*1980*/  BPT.TRAP 0x1 ;  /* 0x000000040000795c */ /* 0x000fe20000300000 */
.L_x_5167:
[----:B---3--:R-:W-:Y:S05]  /*1990*/  @P0 BRA `(.L_x_5168) ;  /* 0x0000000000080947 */ /* 0x008fea0003800000 */
[----:B------:R-:W3:Y:S02]  /*19a0*/  SYNCS.PHASECHK.TRANS64.TRYWAIT P0, [R0+URZ+0x30810], R7 ;  /* 0x03081007000075a7 */ /* 0x000ee4000800017f */
[----:B---3--:R-:W-:Y:S05]  /*19b0*/  @!P0 BRA `(.L_x_5169) ;  /* 0x0000007400388947 */ /* 0x008fea0003800000 */
.L_x_5168:
        /* <DEDUP_REMOVED lines=81> */
.L_x_5170:
[----:B------:R1:W1:Y:S01]  /*1ed0*/  SYNCS.PHASECHK.TRANS64.TRYWAIT P0, [R0+URZ+0x30830], R7 ;  /* 0x03083007000075a7 */ /* 0x000262000800017f */
[----:B------:R-:W-:Y:S05]  /*1ee0*/  @!P6 BRA `(.L_x_5171) ;  /* 0x000000000004e947 */ /* 0x000fea0003800000 */
[----:B------:R-:W-:Y:S01]  /*1ef0*/  BPT.TRAP 0x1 ;  /* 0x000000040000795c */ /* 0x000fe20000300000 */
.L_x_5171:
[----:B------:R-:W-:-:S05]  /*1f00*/  VIADD R5, R231, 0x20000 ;  /* 0x00020000e7057836 */ /* 0x000fca0000000000 */
[----:B------:R-:W-:-:S04]  /*1f10*/  SHF.R.U32.HI R5, RZ, 0x4, R5 ;  /* 0x00000004ff057819 */ /* 0x000fc80000011605 */
[----:B------:R-:W-:-:S04]  /*1f20*/  LOP3.LUT R234, R5, 0x3fff, RZ, 0xc0, !PT ;  /* 0x00003fff05ea7812 */ /* 0x000fc800078ec0ff */
[----:B------:R-:W-:Y:S01]  /*1f30*/  LOP3.LUT R5, R234, 0x10000, RZ, 0xfc, !PT ;  /* 0x00010000ea057812 */ /* 0x000fe200078efcff */
[----:B-1----:R-:W-:Y:S06]  /*1f40*/  @P0 BRA `(.L_x_5172) ;  /* 0x0000000000080947 */ /* 0x002fec0003800000 */
[----:B------:R-:W1:Y:S02]  /*1f50*/  SYNCS.PHASECHK.TRANS64.TRYWAIT P0, [R0+URZ+0x30830], R7 ;  /* 0x03083007000075a7 */ /* 0x000e64000800017f */
[----:B-1----:R-:W-:Y:S05]  /*1f60*/  @!P0 BRA `(.L_x_5173) ;  /* 0x0000006c00e08947 */ /* 0x002fea0003800000 */
.L_x_5172:
        /* <DEDUP_REMOVED lines=446> */
.L_x_5174:
        /* <DEDUP_REMOVED lines=49> */
.L_x_5175:
        /* <DEDUP_REMOVED lines=78> */
.L_x_5158:
[----:B------:R-:W-:Y:S05]  /*4340*/  @P0 BRA `(.L_x_5156) ;  /* 0x00000048009c0947 */ /* 0x000fea0003800000 */
[----:B------:R-:W1:Y:S01]  /*4350*/  S2R R4, SR_TID.X ;  /* 0x0000000000047919 */ /* 0x000e620000002100 */
[----:B------:R-:W2:Y:S01]  /*4360*/  S2UR UR8, SR_CTAID.Y ;  /* 0x00000000000879c3 */ /* 0x000ea20000002600 */
[----:B------:R-:W-:Y:S01]  /*4370*/  ULDC UR9, c[0x0][0x850] ;  /* 0x0002140000097ab9 */ /* 0x000fe20000000800 */
[----:B------:R-:W-:Y:S01]  /*4380*/  ULDC.64 UR12, c[0x0][0x818] ;  /* 0x00020600000c7ab9 */ /* 0x000fe20000000a00 */
[----:B------:R-:W-:Y:S01]  /*4390*/  UISETP.NE.AND UP0, UPT, UR9, 0x1, UPT ;  /* 0x000000010900788c */ /* 0x000fe2000bf05270 */
[----:B------:R-:W-:Y:S01]  /*43a0*/  BSSY B0, `(.L_x_5177) ;  /* 0x000005c000007945 */ /* 0x000fe20003800000 */
[----:B------:R-:W-:Y:S01]  /*43b0*/  ULDC UR18, c[0x0][0x870] ;  /* 0x00021c0000127ab9 */ /* 0x000fe20000000800 */
[----:B------:R-:W-:Y:S01]  /*43c0*/  ULDC UR20, c[0x0][0x80c] ;  /* 0x0002030000147ab9 */ /* 0x000fe20000000800 */
[----:B------:R-:W-:Y:S01]  /*43d0*/  ULDC.64 UR16, c[0x0][0x840] ;  /* 0x0002100000107ab9 */ /* 0x000fe20000000a00 */
[----:B------:R-:W3:Y:S01]  /*43e0*/  S2UR UR15, SR_CTAID.X ;  /* 0x00000000000f79c3 */ /* 0x000ee20000002500 */
[----:B------:R-:W-:-:S05]  /*43f0*/  ULDC.64 UR24, c[0x0][0x848] ;  /* 0x0002120000187ab9 */ /* 0x000fca0000000a00 */
[----:B------:R-:W-:Y:S01]  /*4400*/  @UP0 ULDC UR4, c[0x0][0x854] ;  /* 0x0002150000040ab9 */ /* 0x000fe20000000800 */
[----:B------:R-:W-:Y:S01]  /*4410*/  @UP0 ULDC UR7, c[0x0][0x858] ;  /* 0x0002160000070ab9 */ /* 0x000fe20000000800 */
[----:B------:R-:W4:Y:S08]  /*4420*/  S2UR UR14, SR_CTAID.Z ;  /* 0x00000000000e79c3 */ /* 0x000f300000002700 */
[----:B------:R-:W5:Y:S01]  /*4430*/  S2UR UR21, SR_CgaCtaId ;  /* 0x00000000001579c3 */ /* 0x000f620000008800 */
[----:B--2---:R-:W-:-:S02]  /*4440*/  UIMAD.WIDE.U32 UR4, UR8, UR4, URZ ;  /* 0x00000004080472a5 */ /* 0x004fc4000f8e003f */
[----:B------:R-:W-:Y:S02]  /*4450*/  UMOV UR11, UR8 ;  /* 0x00000008000b7c82 */ /* 0x000fe40008000000 */
[----:B------:R-:W-:Y:S01]  /*4460*/  @UP0 USHF.R.U32.HI UR11, URZ, UR7, UR5 ;  /* 0x000000073f0b0299 */ /* 0x000fe20008011605 */
[C---:B-1----:R-:W-:Y:S01]  /*4470*/  VIADD R5, R4.reuse, 0xffffff80 ;  /* 0xffffff8004057836 */ /* 0x042fe20000000000 */
[----:B---3--:R-:W-:Y:S01]  /*4480*/  UIMAD UR18, UR15, UR18, URZ ;  /* 0x000000120f1272a4 */ /* 0x008fe2000f8e023f */
        /* <DEDUP_REMOVED lines=10> */
[----:B----4-:R-:W-:Y:S01]  /*4530*/  UIMAD UR15, UR14, UR20, URZ ;  /* 0x000000140e0f72a4 */ /* 0x010fe2000f8e023f */
[C---:B------:R-:W-:Y:S01]  /*4540*/  LOP3.LUT R0, R2.reuse, 0xfffff80, RZ, 0xc0, !PT ;  /* 0x0fffff8002007812 */ /* 0x040fe200078ec0ff */
[----:B------:R-:W-:Y:S01]  /*4550*/  IMAD.SHL.U32 R2, R2, 0x40, RZ ;  /* 0x0000004002027824 */ /* 0x000fe200078e00ff */
[----:B------:R-:W-:Y:S01]  /*4560*/  UMOV UR10, 0x400 ;  /* 0x00000400000a7882 */ /* 0x000fe20000000000 */
[----:B------:R-:W-:Y:S02]  /*4570*/  USHF.R.S32.HI UR7, URZ, 0x1f, UR6 ;  /* 0x0000001f3f077899 */ /* 0x000fe40008011406 */
[----:B------:R-:W-:Y:S01]  /*4580*/  IMAD.IADD R0, R5, 0x1, -R0 ;  /* 0x0000000105007824 */ /* 0x000fe200078e0a00 */
[----:B------:R-:W-:Y:S01]  /*4590*/  LOP3.LUT R3, R2, 0x3fffe000, RZ, 0xc0, !PT ;  /* 0x3fffe00002037812 */ /* 0x000fe200078ec0ff */
[----:B-----5:R-:W-:Y:S02]  /*45a0*/  ULEA UR10, UR21, UR10, 0x18 ;  /* 0x0000000a150a7291 */ /* 0x020fe4000f8ec03f */
        /* <DEDUP_REMOVED lines=54> */
.L_x_5179:
[----:B------:R-:W2:Y:S04]  /*4910*/  LDG.E.STRONG.GPU R4, desc[UR46][R2.64] ;  /* 0x0000002e02047981 */ /* 0x000ea8000c1ef900 */
[----:B--2---:R-:W-:Y:S01]  /*4920*/  CCTL.IVALL ;  /* 0x00000000ff00798f */ /* 0x004fe20002000000 */
[----:B------:R-:W-:Y:S05]  /*4930*/  YIELD ;  /* 0x0000000000007946 */ /* 0x000fea0003800000 */
[----:B------:R-:W-:-:S13]  /*4940*/  ISETP.NE.AND P0, PT, R4, UR14, PT ;  /* 0x0000000e04007c0c */ /* 0x000fda000bf05270 */
[----:B------:R-:W-:Y:S05]  /*4950*/  @P0 BRA `(.L_x_5179) ;  /* 0xfffffffc00ec0947 */ /* 0x000fea000383ffff */
.L_x_5178:
[----:B------:R-:W-:Y:S05]  /*4960*/  BSYNC B0 ;  /* 0x0000000000007941 */ /* 0x000fea0003800000 */
.L_x_5177:
[----:B------:R-:W-:-:S03]  /*4970*/  UMOV UR4, 0xffffffff ;  /* 0xffffffff00047882 */ /* 0x000fc60000000000 */
[----:B------:R-:W-:Y:S05]  /*4980*/  BRA.DIV UR4, `(.L_x_5180) ;  /* 0x00000046046c7947 */ /* 0x000fea000b800000 */
[----:B------:R-:W-:Y:S01]  /*4990*/  NOP ;  /* 0x0000000000007918 */ /* 0x000fe20000000000 */
.L_x_5278:
        /* <DEDUP_REMOVED lines=15> */
.L_x_5183:
[----:B------:R-:W-:Y:S01]  /*4a90*/  @P0 ELECT P2, URZ, PT ;  /* 0x00000000003f082f */ /* 0x000fe20003840000 */
[----:B------:R2:W-:-:S12]  /*4aa0*/  UBLKRED.G.S.ADD.F32.RN [UR4], [UR10], UR6, desc[UR8] ;  /* 0x000008040a0073bb */ /* 0x0005d800080a1406 */
[----:B------:R-:W-:Y:S02]  /*4ab0*/  @P2 PLOP3.LUT P0, PT, P2, PT, PT, 0x8, 0x0 ;  /* 0x000000000000281c */ /* 0x000fe4000170e170 */
[----:B------:R-:W-:-:S11]  /*4ac0*/  PLOP3.LUT P2, PT, PT, PT, PT, 0x8, 0x0 ;  /* 0x000000000000781c */ /* 0x000fd60003f4e170 */
[----:B--2---:R-:W-:Y:S05]  /*4ad0*/  @P0 BRA.U.ANY `(.L_x_5183) ;  /* 0xfffffffd00ec0947 */ /* 0x004fea000393ffff */
[----:B------:R0:W-:Y:S01]  /*4ae0*/  UTMACMDFLUSH ;  /* 0x00000000000079b7 */ /* 0x0001e20000000000 */
[----:B------:R-:W-:-:S04]  /*4af0*/  DEPBAR.LE SB0, 0x0 ;  /* 0x000080000000791a */ /* 0x000fc80000000000 */
.L_x_5182:
[----:B------:R-:W-:Y:S05]  /*4b00*/  BSYNC B0 ;  /* 0x0000000000007941 */ /* 0x000fea0003800000 */
.L_x_5181:
        /* <DEDUP_REMOVED lines=14> */
.L_x_5185:
[----:B------:R-:W-:Y:S05]  /*4bf0*/  BSYNC B0 ;  /* 0x0000000000007941 */ /* 0x000fea0003800000 */
.L_x_5184:
        /* <DEDUP_REMOVED lines=24> */
.L_x_5188:
[----:B-12---:R-:W2:Y:S04]  /*4d80*/  LDG.E.STRONG.GPU R0, desc[UR46][R2.64] ;  /* 0x0000002e02007981 */ /* 0x006ea8000c1ef900 */
[----:B--2---:R-:W-:Y:S01]  /*4d90*/  CCTL.IVALL ;  /* 0x00000000ff00798f */ /* 0x004fe20002000000 */
[----:B------:R-:W-:Y:S05]  /*4da0*/  YIELD ;  /* 0x0000000000007946 */ /* 0x000fea0003800000 */
[----:B------:R-:W-:-:S13]  /*4db0*/  ISETP.NE.AND P0, PT, R0, UR14, PT ;  /* 0x0000000e00007c0c */ /* 0x000fda000bf05270 */
[----:B------:R-:W-:Y:S05]  /*4dc0*/  @P0 BRA `(.L_x_5188) ;  /* 0xfffffffc00ec0947 */ /* 0x000fea000383ffff */
.L_x_5187:
[----:B------:R-:W-:Y:S05]  /*4dd0*/  BSYNC B0 ;  /* 0x0000000000007941 */ /* 0x000fea0003800000 */
.L_x_5186:
[----:B------:R-:W-:-:S03]  /*4de0*/  UMOV UR4, 0xffffffff ;  /* 0xffffffff00047882 */ /* 0x000fc60000000000 */
[----:B------:R-:W-:Y:S05]  /*4df0*/  BRA.DIV UR4, `(.L_x_5189) ;  /* 0x00000042046c7947 */ /* 0x000fea000b800000 */
[----:B------:R-:W-:Y:S01]  /*4e00*/  NOP ;  /* 0x0000000000007918 */ /* 0x000fe20000000000 */
.L_x_5281:
        /* <DEDUP_REMOVED lines=16> */
.L_x_5192:
[----:B------:R-:W-:Y:S01]  /*4f10*/  @P0 ELECT P2, URZ, PT ;  /* 0x00000000003f082f */ /* 0x000fe20003840000 */
[----:B------:R3:W-:-:S12]  /*4f20*/  UBLKRED.G.S.ADD.F32.RN [UR4], [UR10], UR6, desc[UR8] ;  /* 0x000008040a0073bb */ /* 0x0007d800080a1406 */
[----:B------:R-:W-:Y:S02]  /*4f30*/  @P2 PLOP3.LUT P0, PT, P2, PT, PT, 0x8, 0x0 ;  /* 0x000000000000281c */ /* 0x000fe4000170e170 */
[----:B------:R-:W-:-:S11]  /*4f40*/  PLOP3.LUT P2, PT, PT, PT, PT, 0x8, 0x0 ;  /* 0x000000000000781c */ /* 0x000fd60003f4e170 */
[----:B---3--:R-:W-:Y:S05]  /*4f50*/  @P0 BRA.U.ANY `(.L_x_5192) ;  /* 0xfffffffd00ec0947 */ /* 0x008fea000393ffff */
[----:B------:R0:W-:Y:S01]  /*4f60*/  UTMACMDFLUSH ;  /* 0x00000000000079b7 */ /* 0x0001e20000000000 */
[----:B------:R-:W-:-:S04]  /*4f70*/  DEPBAR.LE SB0, 0x0 ;  /* 0x000080000000791a */ /* 0x000fc80000000000 */
.L_x_5191:
[----:B------:R-:W-:Y:S05]  /*4f80*/  BSYNC B0 ;  /* 0x0000000000007941 */ /* 0x000fea0003800000 */
.L_x_5190:
        /* <DEDUP_REMOVED lines=14> */
.L_x_5154:
        /* <DEDUP_REMOVED lines=33> */
.L_x_5194:
[----:B------:R-:W-:-:S05]  /*5280*/  UMOV UR11, UR5 ;  /* 0x00000005000b7c82 */ /* 0x000fca0008000000 */
.L_x_5195:
        /* <DEDUP_REMOVED lines=48> */
.L_x_5200:
[----:B------:R-:W2:Y:S04]  /*5590*/  LDG.E.STRONG.GPU R0, desc[UR46][R2.64] ;  /* 0x0000002e02007981 */ /* 0x000ea8000c1ef900 */
[----:B--2---:R-:W-:Y:S01]  /*55a0*/  CCTL.IVALL ;  /* 0x00000000ff00798f */ /* 0x004fe20002000000 */
[----:B------:R-:W-:Y:S05]  /*55b0*/  YIELD ;  /* 0x0000000000007946 */ /* 0x000fea0003800000 */
[----:B------:R-:W-:-:S13]  /*55c0*/  ISETP.NE.AND P1, PT, R0, UR23, PT ;  /* 0x0000001700007c0c */ /* 0x000fda000bf25270 */
[----:B------:R-:W-:Y:S05]  /*55d0*/  @P1 BRA `(.L_x_5200) ;  /* 0xfffffffc00ec1947 */ /* 0x000fea000383ffff */
.L_x_5199:
[----:B------:R-:W-:Y:S05]  /*55e0*/  BSYNC B0 ;  /* 0x0000000000007941 */ /* 0x000fea0003800000 */
.L_x_5198:
[----:B------:R-:W-:-:S03]  /*55f0*/  UMOV UR4, 0xffffffff ;  /* 0xffffffff00047882 */ /* 0x000fc60000000000 */
[----:B------:R-:W-:Y:S05]  /*5600*/  BRA.DIV UR4, `(.L_x_5201) ;  /* 0x0000003a04847947 */ /* 0x000fea000b800000 */
[----:B------:R-:W-:Y:S01]  /*5610*/  NOP ;  /* 0x0000000000007918 */ /* 0x000fe20000000000 */
.L_x_5284:
        /* <DEDUP_REMOVED lines=22> */
.L_x_5203:
[----:B------:R-:W-:Y:S05]  /*5780*/  BSYNC B0 ;  /* 0x0000000000007941 */ /* 0x000fea0003800000 */
.L_x_5202:
        /* <DEDUP_REMOVED lines=20> */
.L_x_5205:
[----:B------:R-:W-:Y:S05]  /*58d0*/  BSYNC B0 ;  /* 0x0000000000007941 */ /* 0x000fea0003800000 */
.L_x_5204:
[----:B------:R-:W-:Y:S06]  /*58e0*/  BAR.ARV 0xa, 0xa0 ;  /* 0x0282800000007b1d */ /* 0x000fec0000002000 */
[----:B------:R-:W-:Y:S04]  /*58f0*/  BSSY B0, `(.L_x_5206) ;  /* 0x0000003000007945 */ /* 0x000fe80003800000 */
[----:B------:R-:W-:Y:S05]  /*5900*/  @!P0 BRA `(.L_x_5207) ;  /* 0x0000000000048947 */ /* 0x000fea0003800000 */
[----:B------:R-:W-:-:S04]  /*5910*/  DEPBAR.LE SB0, 0x0 ;  /* 0x000080000000791a */ /* 0x000fc80000000000 */
.L_x_5207:
[----:B------:R-:W-:Y:S05]  /*5920*/  BSYNC B0 ;  /* 0x0000000000007941 */ /* 0x000fea0003800000 */
.L_x_5206:
        /* <DEDUP_REMOVED lines=19> */
.L_x_5209:
[----:B------:R-:W-:Y:S05]  /*5a60*/  BSYNC B0 ;  /* 0x0000000000007941 */ /* 0x000fea0003800000 */
.L_x_5208:
[----:B------:R-:W-:Y:S01]  /*5a70*/  UIADD3 UR18, UR6, 0x1, URZ ;  /* 0x0000000106127890 */ /* 0x000fe2000fffe03f */
[----:B------:R-:W-:Y:S11]  /*5a80*/  BRA `(.L_x_5210) ;  /* 0x0000000000047947 */ /* 0x000ff60003800000 */
.L_x_5197:
[----:B------:R-:W-:-:S05]  /*5a90*/  UMOV UR18, UR6 ;  /* 0x0000000600127c82 */ /* 0x000fca0008000000 */
.L_x_5210:
        /* <DEDUP_REMOVED lines=12> */
.L_x_5235:
        /* <DEDUP_REMOVED lines=11> */
.L_x_5213:
[----:B------:R-:W2:Y:S04]  /*5c10*/  LDG.E.STRONG.GPU R0, desc[UR46][R2.64] ;  /* 0x0000002e02007981 */ /* 0x000ea8000c1ef900 */
[----:B--2---:R-:W-:Y:S01]  /*5c20*/  CCTL.IVALL ;  /* 0x00000000ff00798f */ /* 0x004fe20002000000 */
[----:B------:R-:W-:Y:S05]  /*5c30*/  YIELD ;  /* 0x0000000000007946 */ /* 0x000fea0003800000 */
[----:B------:R-:W-:-:S13]  /*5c40*/  ISETP.NE.AND P1, PT, R0, UR23, PT ;  /* 0x0000001700007c0c */ /* 0x000fda000bf25270 */
[----:B------:R-:W-:Y:S05]  /*5c50*/  @P1 BRA `(.L_x_5213) ;  /* 0xfffffffc00ec1947 */ /* 0x000fea000383ffff */
.L_x_5212:
[----:B------:R-:W-:Y:S05]  /*5c60*/  BSYNC B0 ;  /* 0x0000000000007941 */ /* 0x000fea0003800000 */
.L_x_5211:
[----:B------:R-:W-:-:S03]  /*5c70*/  UMOV UR16, 0xffffffff ;  /* 0xffffffff00107882 */ /* 0x000fc60000000000 */
[----:B------:R-:W-:Y:S05]  /*5c80*/  BRA.DIV UR16, `(.L_x_5214) ;  /* 0x0000003610007947 */ /* 0x000fea000b800000 */
[----:B------:R-:W-:Y:S01]  /*5c90*/  NOP ;  /* 0x0000000000007918 */ /* 0x000fe20000000000 */
.L_x_5287:
        /* <DEDUP_REMOVED lines=19> */
.L_x_5216:
[----:B------:R-:W-:Y:S05]  /*5dd0*/  BSYNC B0 ;  /* 0x0000000000007941 */ /* 0x000fea0003800000 */
.L_x_5215:
        /* <DEDUP_REMOVED lines=15> */
.L_x_5218:
[----:B------:R-:W-:Y:S05]  /*5ed0*/  BSYNC B0 ;  /* 0x0000000000007941 */ /* 0x000fea0003800000 */
.L_x_5217:
[----:B------:R-:W-:Y:S06]  /*5ee0*/  BAR.ARV 0xa, 0xa0 ;  /* 0x0282800000007b1d */ /* 0x000fec0000002000 */
[----:B------:R-:W-:Y:S04]  /*5ef0*/  BSSY B0, `(.L_x_5219) ;  /* 0x0000003000007945 */ /* 0x000fe80003800000 */
[----:B------:R-:W-:Y:S05]  /*5f00*/  @!P0 BRA `(.L_x_5220) ;  /* 0x0000000000048947 */ /* 0x000fea0003800000 */
[----:B------:R-:W-:-:S04]  /*5f10*/  DEPBAR.LE SB0, 0x0 ;  /* 0x000080000000791a */ /* 0x000fc80000000000 */
.L_x_5220:
[----:B------:R-:W-:Y:S05]  /*5f20*/  BSYNC B0 ;  /* 0x0000000000007941 */ /* 0x000fea0003800000 */
.L_x_5219:
        /* <DEDUP_REMOVED lines=19> */
.L_x_5222:
[----:B------:R-:W-:Y:S05]  /*6060*/  BSYNC B0 ;  /* 0x0000000000007941 */ /* 0x000fea0003800000 */
.L_x_5221:
        /* <DEDUP_REMOVED lines=9> */
.L_x_5225:
[----:B------:R-:W2:Y:S04]  /*6100*/  LDG.E.STRONG.GPU R0, desc[UR46][R2.64] ;  /* 0x0000002e02007981 */ /* 0x000ea8000c1ef900 */
[----:B--2---:R-:W-:Y:S01]  /*6110*/  CCTL.IVALL ;  /* 0x00000000ff00798f */ /* 0x004fe20002000000 */
[----:B------:R-:W-:Y:S05]  /*6120*/  YIELD ;  /* 0x0000000000007946 */ /* 0x000fea0003800000 */
[----:B------:R-:W-:-:S13]  /*6130*/  ISETP.NE.AND P1, PT, R0, UR23, PT ;  /* 0x0000001700007c0c */ /* 0x000fda000bf25270 */
[----:B------:R-:W-:Y:S05]  /*6140*/  @P1 BRA `(.L_x_5225) ;  /* 0xfffffffc00ec1947 */ /* 0x000fea000383ffff */
.L_x_5224:
[----:B------:R-:W-:Y:S05]  /*6150*/  BSYNC B0 ;  /* 0x0000000000007941 */ /* 0x000fea0003800000 */
.L_x_5223:
[----:B------:R-:W-:-:S03]  /*6160*/  UMOV UR12, 0xffffffff ;  /* 0xffffffff000c7882 */ /* 0x000fc60000000000 */
[----:B------:R-:W-:Y:S05]  /*6170*/  BRA.DIV UR12, `(.L_x_5226) ;  /* 0x0000002e0ce07947 */ /* 0x000fea000b800000 */
[----:B------:R-:W-:Y:S01]  /*6180*/  NOP ;  /* 0x0000000000007918 */ /* 0x000fe20000000000 */
.L_x_5290:
        /* <DEDUP_REMOVED lines=15> */
.L_x_5228:
[----:B------:R-:W-:Y:S05]  /*6280*/  BSYNC B0 ;  /* 0x0000000000007941 */ /* 0x000fea0003800000 */
.L_x_5227:
        /* <DEDUP_REMOVED lines=15> */
.L_x_5230:
[----:B------:R-:W-:Y:S05]  /*6380*/  BSYNC B0 ;  /* 0x0000000000007941 */ /* 0x000fea0003800000 */
.L_x_5229:
[----:B------:R-:W-:Y:S06]  /*6390*/  BAR.ARV 0xa, 0xa0 ;  /* 0x0282800000007b1d */ /* 0x000fec0000002000 */
[----:B------:R-:W-:Y:S04]  /*63a0*/  BSSY B0, `(.L_x_5231) ;  /* 0x0000003000007945 */ /* 0x000fe80003800000 */
[----:B------:R-:W-:Y:S05]  /*63b0*/  @!P0 BRA `(.L_x_5232) ;  /* 0x0000000000048947 */ /* 0x000fea0003800000 */
[----:B------:R-:W-:-:S04]  /*63c0*/  DEPBAR.LE SB0, 0x0 ;  /* 0x000080000000791a */ /* 0x000fc80000000000 */
.L_x_5232:
[----:B------:R-:W-:Y:S05]  /*63d0*/  BSYNC B0 ;  /* 0x0000000000007941 */ /* 0x000fea0003800000 */
.L_x_5231:
        /* <DEDUP_REMOVED lines=19> */
.L_x_5234:
[----:B------:R-:W-:Y:S05]  /*6510*/  BSYNC B0 ;  /* 0x0000000000007941 */ /* 0x000fea0003800000 */
.L_x_5233:
[----:B------:R-:W-:Y:S02]  /*6520*/  UIADD3 UR6, UR6, 0x2, URZ ;  /* 0x0000000206067890 */ /* 0x000fe4000fffe03f */
[----:B------:R-:W-:Y:S02]  /*6530*/  UIADD3 UR4, UR4, 0x4000, URZ ;  /* 0x0000400004047890 */ /* 0x000fe4000fffe03f */
[----:B------:R-:W-:-:S06]  /*6540*/  UISETP.GE.AND UP0, UPT, UR6, UR11, UPT ;  /* 0x0000000b0600728c */ /* 0x000fcc000bf06270 */
[----:B------:R-:W-:-:S13]  /*6550*/  PLOP3.LUT P1, PT, PT, PT, UP0, 0x80, 0x0 ;  /* 0x000000000000781c */ /* 0x000fda0003f2f008 */
[----:B------:R-:W-:Y:S05]  /*6560*/  @!P1 BRA `(.L_x_5235) ;  /* 0xfffffff4007c9947 */ /* 0x000fea000383ffff */
.L_x_5196:
        /* <DEDUP_REMOVED lines=41> */
.L_x_5238:
[----:B------:R-:W-:Y:S05]  /*6800*/  BSYNC B0 ;  /* 0x0000000000007941 */ /* 0x000fea0003800000 */
.L_x_5237:
[----:B------:R-:W-:Y:S05]  /*6810*/  BRA `(.L_x_5239) ;  /* 0x0000000000047947 */ /* 0x000fea0003800000 */
.L_x_5236:
[----:B------:R-:W-:-:S05]  /*6820*/  UMOV UR4, UR6 ;  /* 0x0000000600047c82 */ /* 0x000fca0008000000 */
.L_x_5239:
        /* <DEDUP_REMOVED lines=11> */
.L_x_5244:
        /* <DEDUP_REMOVED lines=24> */
.L_x_5241:
[----:B------:R-:W-:Y:S05]  /*6a60*/  BSYNC B0 ;  /* 0x0000000000007941 */ /* 0x000fea0003800000 */
.L_x_5240:
        /* <DEDUP_REMOVED lines=24> */
.L_x_5243:
[----:B------:R-:W-:Y:S05]  /*6bf0*/  BSYNC B0 ;  /* 0x0000000000007941 */ /* 0x000fea0003800000 */
.L_x_5242:
[----:B------:R-:W-:Y:S02]  /*6c00*/  UIADD3 UR11, UR11, 0x2, URZ ;  /* 0x000000020b0b7890 */ /* 0x000fe4000fffe03f */
[----:B------:R-:W-:Y:S02]  /*6c10*/  ULEA UR8, UR18, UR8, 0x1 ;  /* 0x0000000812087291 */ /* 0x000fe4000f8e083f */
[----:B------:R-:W-:Y:S02]  /*6c20*/  ULEA UR9, UR18, UR9, 0x1 ;  /* 0x0000000912097291 */ /* 0x000fe4000f8e083f */
[----:B------:R-:W-:-:S13]  /*6c30*/  ISETP.NE.AND P0, PT, RZ, UR11, PT ;  /* 0x0000000bff007c0c */ /* 0x000fda000bf05270 */
[----:B------:R-:W-:Y:S05]  /*6c40*/  @!P0 BRA `(.L_x_5156) ;  /* 0x00000020005c8947 */ /* 0x000fea0003800000 */
[----:B------:R-:W-:Y:S05]  /*6c50*/  BRA `(.L_x_5244) ;  /* 0xfffffffc00207947 */ /* 0x000fea000383ffff */
.L_x_5193:
        /* <DEDUP_REMOVED lines=33> */
.L_x_5246:
        /* <DEDUP_REMOVED lines=43> */
.L_x_5291:
        /* <DEDUP_REMOVED lines=15> */
.L_x_5249:
        /* <DEDUP_REMOVED lines=98> */
.L_x_5260:
[----:B--234-:R-:W-:-:S04]  /*7830*/  SHF.L.U32 R21, R11, 0x1f, RZ ;  /* 0x0000001f0b157819 */ /* 0x01cfc800000006ff */
[----:B------:R-:W1:Y:S02]  /*7840*/  SYNCS.PHASECHK.TRANS64.TRYWAIT P1, [R16+URZ+0x30840], R21 ;  /* 0x03084015100075a7 */ /* 0x000e64000802017f */
[----:B-1----:R-:W-:Y:S05]  /*7850*/  @!P1 BRA `(.L_x_5252) ;  /* 0x0000001800589947 */ /* 0x002fea0003800000 */
.L_x_5292:
[----:B------:R-:W-:Y:S05]  /*7860*/  @P0 BRA `(.L_x_5253) ;  /* 0x0000000000140947 */ /* 0x000fea0003800000 */
[----:B------:R-:W-:Y:S01]  /*7870*/  ISETP.NE.AND P1, PT, R6, RZ, PT ;  /* 0x000000ff0600720c */ /* 0x000fe20003f25270 */
[----:B------:R-:W-:-:S04]  /*7880*/  IMAD.MOV.U32 R3, RZ, RZ, 0x4100 ;  /* 0x00004100ff037424 */ /* 0x000fc800078e00ff */
[----:B------:R3:W-:Y:S08]  /*7890*/  SYNCS.ARRIVE.TRANS64 RZ, [R16+URZ+0x30830], R3 ;  /* 0x0308300310ff79a7 */ /* 0x0007f0000800003f */
[----:B------:R-:W-:Y:S05]  /*78a0*/  @!P1 BRA `(.L_x_5253) ;  /* 0x0000000000049947 */ /* 0x000fea0003800000 */
[----:B------:R-:W-:Y:S01]  /*78b0*/  BPT.TRAP 0x1 ;  /* 0x000000040000795c */ /* 0x000fe20000300000 */
.L_x_5253:
        /* <DEDUP_REMOVED lines=36> */
.L_x_5293:
[----:B------:R-:W-:Y:S05]  /*7b00*/  @P0 BRA `(.L_x_5255) ;  /* 0x0000000000140947 */ /* 0x000fea0003800000 */
[----:B------:R-:W-:Y:S01]  /*7b10*/  ISETP.NE.AND P1, PT, R6, RZ, PT ;  /* 0x000000ff0600720c */ /* 0x000fe20003f25270 */
[----:B------:R-:W-:-:S04]  /*7b20*/  IMAD.MOV.U32 R2, RZ, RZ, 0x4100 ;  /* 0x00004100ff027424 */ /* 0x000fc800078e00ff */
[----:B------:R3:W-:Y:S08]  /*7b30*/  SYNCS.ARRIVE.TRANS64 RZ, [R16+URZ+0x30818], R2 ;  /* 0x0308180210ff79a7 */ /* 0x0007f0000800003f */
[----:B------:R-:W-:Y:S05]  /*7b40*/  @!P1 BRA `(.L_x_5255) ;  /* 0x0000000000049947 */ /* 0x000fea0003800000 */
[----:B------:R-:W-:Y:S01]  /*7b50*/  BPT.TRAP 0x1 ;  /* 0x000000040000795c */ /* 0x000fe20000300000 */
.L_x_5255:
        /* <DEDUP_REMOVED lines=36> */
.L_x_5294:
[----:B------:R-:W-:Y:S05]  /*7da0*/  @P0 BRA `(.L_x_5257) ;  /* 0x0000000000140947 */ /* 0x000fea0003800000 */
[----:B------:R-:W-:Y:S01]  /*7db0*/  ISETP.NE.AND P1, PT, R6, RZ, PT ;  /* 0x000000ff0600720c */ /* 0x000fe20003f25270 */
[----:B-123--:R-:W-:-:S04]  /*7dc0*/  IMAD.MOV.U32 R21, RZ, RZ, 0x4100 ;  /* 0x00004100ff157424 */ /* 0x00efc800078e00ff */
[----:B------:R4:W-:Y:S08]  /*7dd0*/  SYNCS.ARRIVE.TRANS64 RZ, [R16+URZ+0x30838], R21 ;  /* 0x0308381510ff79a7 */ /* 0x0009f0000800003f */
[----:B------:R-:W-:Y:S05]  /*7de0*/  @!P1 BRA `(.L_x_5257) ;  /* 0x0000000000049947 */ /* 0x000fea0003800000 */
[----:B------:R-:W-:Y:S01]  /*7df0*/  BPT.TRAP 0x1 ;  /* 0x000000040000795c */ /* 0x000fe20000300000 */
.L_x_5257:
        /* <DEDUP_REMOVED lines=31> */
.L_x_5296:
[----:B------:R-:W-:Y:S05]  /*7ff0*/  @P0 BRA `(.L_x_5259) ;  /* 0x0000000000140947 */ /* 0x000fea0003800000 */
[----:B------:R-:W-:Y:S01]  /*8000*/  ISETP.NE.AND P1, PT, R6, RZ, PT ;  /* 0x000000ff0600720c */ /* 0x000fe20003f25270 */
[----:B------:R-:W-:-:S04]  /*8010*/  IMAD.MOV.U32 R5, RZ, RZ, 0x4100 ;  /* 0x00004100ff057424 */ /* 0x000fc800078e00ff */
[----:B------:R1:W-:Y:S08]  /*8020*/  SYNCS.ARRIVE.TRANS64 RZ, [R16+URZ+0x30810], R5 ;  /* 0x0308100510ff79a7 */ /* 0x0003f0000800003f */
[----:B------:R-:W-:Y:S05]  /*8030*/  @!P1 BRA `(.L_x_5259) ;  /* 0x0000000000049947 */ /* 0x000fea0003800000 */
[----:B------:R-:W-:Y:S01]  /*8040*/  BPT.TRAP 0x1 ;  /* 0x000000040000795c */ /* 0x000fe20000300000 */
.L_x_5259:
        /* <DEDUP_REMOVED lines=37> */
.L_x_5251:
[----:B------:R-:W3:Y:S02]  /*82a0*/  LDL.LU R4, [R1+0x4] ;  /* 0x0000040001047983 */ /* 0x000ee40000300800 */
[----:B---3--:R-:W-:Y:S02]  /*82b0*/  ISETP.NE.AND P1, PT, R4, RZ, PT ;  /* 0x000000ff0400720c */ /* 0x008fe40003f25270 */
[----:B------:R1:W5:Y:S11]  /*82c0*/  LDL R4, [R1] ;  /* 0x0000000001047983 */ /* 0x0003760000100800 */
[----:B-1----:R-:W-:Y:S05]  /*82d0*/  @!P1 BRA `(.L_x_5250) ;  /* 0x0000000400489947 */ /* 0x002fea0003800000 */
[----:B------:R-:W-:-:S04]  /*82e0*/  SHF.L.U32 R13, R11, 0x1f, RZ ;  /* 0x0000001f0b0d7819 */ /* 0x000fc800000006ff */
[----:B------:R-:W1:Y:S02]  /*82f0*/  SYNCS.PHASECHK.TRANS64.TRYWAIT P1, [R16+URZ+0x30840], R13 ;  /* 0x0308400d100075a7 */ /* 0x000e64000802017f */
[----:B-1----:R-:W-:Y:S05]  /*8300*/  @!P1 BRA `(.L_x_5261) ;  /* 0x0000001000009947 */ /* 0x002fea0003800000 */
.L_x_5297:
[----:B------:R-:W-:Y:S05]  /*8310*/  @P0 BRA `(.L_x_5262) ;  /* 0x0000000000140947 */ /* 0x000fea0003800000 */
[----:B------:R-:W-:Y:S01]  /*8320*/  ISETP.NE.AND P1, PT, R6, RZ, PT ;  /* 0x000000ff0600720c */ /* 0x000fe20003f25270 */
[----:B--2---:R-:W-:-:S04]  /*8330*/  IMAD.MOV.U32 R5, RZ, RZ, 0x4100 ;  /* 0x00004100ff057424 */ /* 0x004fc800078e00ff */
[----:B------:R3:W-:Y:S08]  /*8340*/  SYNCS.ARRIVE.TRANS64 RZ, [R16+URZ+0x30830], R5 ;  /* 0x0308300510ff79a7 */ /* 0x0007f0000800003f */
[----:B------:R-:W-:Y:S05]  /*8350*/  @!P1 BRA `(.L_x_5262) ;  /* 0x0000000000049947 */ /* 0x000fea0003800000 */
[----:B------:R-:W-:Y:S01]  /*8360*/  BPT.TRAP 0x1 ;  /* 0x000000040000795c */ /* 0x000fe20000300000 */
.L_x_5262:
        /* <DEDUP_REMOVED lines=33> */
.L_x_5298:
[----:B------:R-:W-:Y:S05]  /*8580*/  @P0 BRA `(.L_x_5264) ;  /* 0x0000000000140947 */ /* 0x000fea0003800000 */
[----:B------:R-:W-:Y:S01]  /*8590*/  ISETP.NE.AND P0, PT, R6, RZ, PT ;  /* 0x000000ff0600720c */ /* 0x000fe20003f05270 */
[----:B------:R-:W-:-:S04]  /*85a0*/  IMAD.MOV.U32 R5, RZ, RZ, 0x4100 ;  /* 0x00004100ff057424 */ /* 0x000fc800078e00ff */
[----:B------:R3:W-:Y:S08]  /*85b0*/  SYNCS.ARRIVE.TRANS64 RZ, [R16+URZ+0x30818], R5 ;  /* 0x0308180510ff79a7 */ /* 0x0007f0000800003f */
[----:B------:R-:W-:Y:S05]  /*85c0*/  @!P0 BRA `(.L_x_5264) ;  /* 0x0000000000048947 */ /* 0x000fea0003800000 */
[----:B------:R-:W-:Y:S01]  /*85d0*/  BPT.TRAP 0x1 ;  /* 0x000000040000795c */ /* 0x000fe20000300000 */
.L_x_5264:
        /* <DEDUP_REMOVED lines=34> */
.L_x_5250:
[----:B------:R-:W3:Y:S01]  /*8800*/  S2R R0, SR_TID.X ;  /* 0x0000000000007919 */ /* 0x000ee20000002100 */
[----:B------:R-:W-:Y:S01]  /*8810*/  IMAD R3, R19, 0x8, R16 ;  /* 0x0000000813037824 */ /* 0x000fe200078e0210 */
[----:B---3--:R-:W-:Y:S02]  /*8820*/  LOP3.LUT R2, R0, 0x7f, RZ, 0xc0, !PT ;  /* 0x0000007f00027812 */ /* 0x008fe400078ec0ff */
[----:B------:R-:W-:Y:S02]  /*8830*/  SHF.L.U32 R0, R11, 0x1f, RZ ;  /* 0x0000001f0b007819 */ /* 0x000fe400000006ff */
[----:B------:R-:W-:Y:S02]  /*8840*/  ISETP.NE.AND P1, PT, R2, RZ, PT ;  /* 0x000000ff0200720c */ /* 0x000fe40003f25270 */
[----:B------:R-:W3:Y:S02]  /*8850*/  SYNCS.PHASECHK.TRANS64.TRYWAIT P0, [R3+URZ+0x30840], R0 ;  /* 0x03084000030075a7 */ /* 0x000ee4000800017f */
[----:B---3--:R-:W-:Y:S09]  /*8860*/  @!P0 BRA `(.L_x_5265) ;  /* 0x0000000800d08947 */ /* 0x008ff20003800000 */
.L_x_5299:
[----:B------:R-:W-:Y:S05]  /*8870*/  @P1 BRA `(.L_x_5266) ;  /* 0x0000000000181947 */ /* 0x000fea0003800000 */
[----:B------:R-:W1:Y:S01]  /*8880*/  S2R R2, SR_TID.X ;  /* 0x0000000000027919 */ /* 0x000e620000002100 */
[----:B---3--:R-:W-:-:S04]  /*8890*/  IMAD.MOV.U32 R0, RZ, RZ, 0x4100 ;  /* 0x00004100ff007424 */ /* 0x008fc800078e00ff */
[----:B------:R3:W-:Y:S01]  /*88a0*/  SYNCS.ARRIVE.TRANS64 RZ, [R3+URZ+0x30830], R0 ;  /* 0x0308300003ff79a7 */ /* 0x0007e2000800003f */
[----:B-1----:R-:W-:-:S13]  /*88b0*/  LOP3.LUT P0, RZ, R2, 0x1f, RZ, 0xc0, !PT ;  /* 0x0000001f02ff7812 */ /* 0x002fda000780c0ff */
[----:B---3--:R-:W-:Y:S05]  /*88c0*/  @!P0 BRA `(.L_x_5266) ;  /* 0x0000000000048947 */ /* 0x008fea0003800000 */
[----:B------:R-:W-:Y:S01]  /*88d0*/  BPT.TRAP 0x1 ;  /* 0x000000040000795c */ /* 0x000fe20000300000 */
.L_x_5266:
        /* <DEDUP_REMOVED lines=40> */
.L_x_5247:
[----:B------:R-:W-:Y:S05]  /*8b60*/  BSYNC B0 ;  /* 0x0000000000007941 */ /* 0x000fea0003800000 */
.L_x_5245:
[----:B------:R-:W-:-:S03]  /*8b70*/  UMOV UR7, 0xffffffff ;  /* 0xffffffff00077882 */ /* 0x000fc60000000000 */
[----:B------:R-:W-:Y:S05]  /*8b80*/  BRA.DIV UR7, `(.L_x_5267) ;  /* 0x0000000a071c7947 */ /* 0x000fea000b800000 */
[----:B------:R-:W-:-:S13]  /*8b90*/  ELECT P6, URZ, PT ;  /* 0x00000000003f782f */ /* 0x000fda00038c0000 */
.L_x_5302:
[----:B------:R-:W-:Y:S05]  /*8ba0*/  @!P6 BRA `(.L_x_5156) ;  /* 0x000000000084e947 */ /* 0x000fea0003800000 */
[----:B------:R-:W-:-:S06]  /*8bb0*/  ULOP3.LUT UR7, UR38, 0x2, URZ, 0xfc, !UPT ;  /* 0x0000000226077892 */ /* 0x000fcc000f8efc3f */
[----:B------:R-:W-:-:S05]  /*8bc0*/  IMAD.U32 R2, RZ, RZ, UR7 ;  /* 0x00000007ff027e24 */ /* 0x000fca000f8e00ff */
[----:B------:R-:W-:-:S13]  /*8bd0*/  ISETP.NE.AND P2, PT, R2, 0x3, PT ;  /* 0x000000030200780c */ /* 0x000fda0003f45270 */
[----:B------:R-:W-:Y:S05]  /*8be0*/  @!P2 BRA `(.L_x_5268) ;  /* 0x000000000004a947 */ /* 0x000fea0003800000 */
[----:B------:R-:W-:Y:S01]  /*8bf0*/  BPT.TRAP 0x1 ;  /* 0x000000040000795c */ /* 0x000fe20000300000 */
.L_x_5268:
        /* <DEDUP_REMOVED lines=15> */
.L_x_5303:
[----:B------:R-:W2:Y:S02]  /*8cf0*/  SYNCS.PHASECHK.TRANS64.TRYWAIT P0, [R3+URZ], R2 ;  /* 0x00000002030075a7 */ /* 0x000ea4000800017f */
[----:B--2---:R-:W-:Y:S05]  /*8d00*/  @!P0 BRA `(.L_x_5270) ;  /* 0x0000000400f08947 */ /* 0x004fea0003800000 */
.L_x_5304:
[----:B------:R-:W-:Y:S05]  /*8d10*/  @!P2 BRA `(.L_x_5271) ;  /* 0x000000000004a947 */ /* 0x000fea0003800000 */
[----:B------:R-:W-:Y:S01]  /*8d20*/  BPT.TRAP 0x1 ;  /* 0x000000040000795c */ /* 0x000fe20000300000 */
.L_x_5271:
[----:B--2---:R-:W-:-:S04]  /*8d30*/  VIADD R3, R7, 0x30840 ;  /* 0x0003084007037836 */ /* 0x004fc80000000000 */
[----:B------:R-:W-:-:S04]  /*8d40*/  IMAD R0, R0, 0x8, R3 ;  /* 0x0000000800007824 */ /* 0x000fc800078e0203 */
[----:B------:R-:W2:Y:S02]  /*8d50*/  SYNCS.PHASECHK.TRANS64.TRYWAIT P0, [R0+URZ], R5 ;  /* 0x00000005000075a7 */ /* 0x000ea4000800017f */
[----:B--2---:R-:W-:Y:S05]  /*8d60*/  @!P0 BRA `(.L_x_5272) ;  /* 0x0000000400ec8947 */ /* 0x004fea0003800000 */
.L_x_5305:
[----:B------:R-:W-:-:S07]  /*8d70*/  IMAD R3, R4, 0x8, R3 ;  /* 0x0000000804037824 */ /* 0x000fce00078e0203 */
.L_x_5273:
[----:B---3--:R3:W4:Y:S02]  /*8d80*/  SYNCS.PHASECHK.TRANS64.TRYWAIT P0, [R3+URZ], R2 ;  /* 0x00000002030075a7 */ /* 0x008724000800017f */
[----:B----4-:R-:W-:Y:S05]  /*8d90*/  @!P0 NANOSLEEP.SYNCS 0x989680 ;  /* 0x009896800000895d */ /* 0x010fea0003900000 */
[----:B------:R-:W4:Y:S02]  /*8da0*/  @!P0 SYNCS.PHASECHK.TRANS64 P0, [R3+URZ], R2 ;  /* 0x00000002030085a7 */ /* 0x000f24000800007f */
[----:B----4-:R-:W-:Y:S05]  /*8db0*/  @!P0 BRA `(.L_x_5273) ;  /* 0xfffffffc00f08947 */ /* 0x010fea000383ffff */
.L_x_5156:
[----:B------:R-:W-:Y:S05]  /*8dc0*/  BSYNC B6 ;  /* 0x0000000000067941 */ /* 0x000fea0003800000 */
.L_x_5153:
[----:B------:R-:W-:Y:S05]  /*8dd0*/  EXIT ;  /* 0x000000000000794d */ /* 0x000fea0003800000 */
.L_x_5163:
[----:B------:R-:W-:Y:S02]  /*8de0*/  IMAD.MOV.U32 R12, RZ, RZ, RZ ;  /* 0x000000ffff0c7224 */ /* 0x000fe400078e00ff */
[----:B------:R-:W-:Y:S02]  /*8df0*/  IMAD.MOV.U32 R11, RZ, RZ, 0x1f ;  /* 0x0000001fff0b7424 */ /* 0x000fe400078e00ff */
[----:B------:R-:W-:-:S07]  /*8e00*/  IMAD.MOV.U32 R15, RZ, RZ, -0x1 ;  /* 0xffffffffff0f7424 */ /* 0x000fce00078e00ff */
[----:B------:R-:W-:Y:S05]  /*8e10*/  WARPSYNC.COLLECTIVE R15, `(.L_x_5274) ;  /* 0x000000000f087348 */ /* 0x000fea0003c00000 */
[----:B------:R1:W2:Y:S02]  /*8e20*/  SHFL.IDX P6, R14, R13, R12, R11 ;  /* 0x0000000c0d0e7389 */ /* 0x0002a400000c000b */
[----:B-12---:R-:W-:Y:S01]  /*8e30*/  ENDCOLLECTIVE ;  /* 0x000000000000791b */ /* 0x006fe20003800000 */
.L_x_5274:
[----:B------:R-:W-:Y:S05]  /*8e40*/  BRA `(.L_x_5275) ;  /* 0xffffff8000d07947 */ /* 0x000fea000383ffff */
.L_x_5165:
[----:B--2---:R2:W3:Y:S02]  /*8e50*/  SYNCS.PHASECHK.TRANS64.TRYWAIT P0, [R231+URZ+0x30800], R8 ;  /* 0x03080008e70075a7 */ /* 0x0044e4000800017f */
[----:B---3--:R-:W-:Y:S05]  /*8e60*/  @!P0 NANOSLEEP.SYNCS 0x989680 ;  /* 0x009896800000895d */ /* 0x008fea0003900000 */
[----:B------:R-:W3:Y:S02]  /*8e70*/  @!P0 SYNCS.PHASECHK.TRANS64 P0, [R231+URZ+0x30800], R8 ;  /* 0x03080008e70085a7 */ /* 0x000ee4000800007f */
[----:B---3--:R-:W-:Y:S05]  /*8e80*/  @!P0 BRA `(.L_x_5165) ;  /* 0xfffffffc00f08947 */ /* 0x008fea000383ffff */
[----:B------:R-:W-:Y:S05]  /*8e90*/  BRA `(.L_x_5164) ;  /* 0xffffff8400187947 */ /* 0x000fea000383ffff */
.L_x_5169:
[----:B---3--:R3:W4:Y:S02]  /*8ea0*/  SYNCS.PHASECHK.TRANS64.TRYWAIT P0, [R0+URZ+0x30810], R7 ;  /* 0x03081007000075a7 */ /* 0x008724000800017f */
[----:B----4-:R-:W-:Y:S05]  /*8eb0*/  @!P0 NANOSLEEP.SYNCS 0x989680 ;  /* 0x009896800000895d */ /* 0x010fea0003900000 */
[----:B------:R-:W4:Y:S02]  /*8ec0*/  @!P0 SYNCS.PHASECHK.TRANS64 P0, [R0+URZ+0x30810], R7 ;  /* 0x03081007000085a7 */ /* 0x000f24000800007f */
[----:B----4-:R-:W-:Y:S05]  /*8ed0*/  @!P0 BRA `(.L_x_5169) ;  /* 0xfffffffc00f08947 */ /* 0x010fea000383ffff */
[----:B------:R-:W-:Y:S05]  /*8ee0*/  BRA `(.L_x_5168) ;  /* 0xffffff8800b47947 */ /* 0x000fea000383ffff */
.L_x_5173:
[----:B------:R1:W1:Y:S02]  /*8ef0*/  SYNCS.PHASECHK.TRANS64.TRYWAIT P0, [R0+URZ+0x30830], R7 ;  /* 0x03083007000075a7 */ /* 0x000264000800017f */
[----:B-1----:R-:W-:Y:S05]  /*8f00*/  @!P0 NANOSLEEP.SYNCS 0x989680 ;  /* 0x009896800000895d */ /* 0x002fea0003900000 */
[----:B------:R-:W1:Y:S02]  /*8f10*/  @!P0 SYNCS.PHASECHK.TRANS64 P0, [R0+URZ+0x30830], R7 ;  /* 0x03083007000085a7 */ /* 0x000e64000800007f */
[----:B-1----:R-:W-:Y:S05]  /*8f20*/  @!P0 BRA `(.L_x_5173) ;  /* 0xfffffffc00f08947 */ /* 0x002fea000383ffff */
[----:B------:R-:W-:Y:S05]  /*8f30*/  BRA `(.L_x_5172) ;  /* 0xffffff90000c7947 */ /* 0x000fea000383ffff */
.L_x_5180:
[----:B------:R-:W-:Y:S01]  /*8f40*/  BSSY B0, `(.L_x_5276) ;  /* 0x0000005000007945 */ /* 0x000fe20003800000 */
[----:B------:R-:W-:-:S07]  /*8f50*/  IMAD.MOV.U32 R15, RZ, RZ, -0x1 ;  /* 0xffffffffff0f7424 */ /* 0x000fce00078e00ff */
[----:B-1----:R-:W-:Y:S05]  /*8f60*/  WARPSYNC.COLLECTIVE R15, `(.L_x_5277) ;  /* 0x000000000f087348 */ /* 0x002fea0003c00000 */
[----:B------:R-:W-:Y:S01]  /*8f70*/  NOP ;  /* 0x0000000000007918 */ /* 0x000fe20000000000 */
[----:B-1----:R-:W-:Y:S01]  /*8f80*/  ENDCOLLECTIVE ;  /* 0x000000000000791b */ /* 0x002fe20003800000 */
.L_x_5277:
[----:B------:R-:W-:Y:S05]  /*8f90*/  BSYNC B0 ;  /* 0x0000000000007941 */ /* 0x000fea0003800000 */
.L_x_5276:
[----:B------:R-:W-:Y:S05]  /*8fa0*/  BRA `(.L_x_5278) ;  /* 0xffffffb8007c7947 */ /* 0x000fea000383ffff */
.L_x_5189:
[----:B------:R-:W-:Y:S01]  /*8fb0*/  BSSY B0, `(.L_x_5279) ;  /* 0x0000005000007945 */ /* 0x000fe20003800000 */
[----:B------:R-:W-:-:S07]  /*8fc0*/  IMAD.MOV.U32 R15, RZ, RZ, -0x1 ;  /* 0xffffffffff0f7424 */ /* 0x000fce00078e00ff */
[----:B-12---:R-:W-:Y:S05]  /*8fd0*/  WARPSYNC.COLLECTIVE R15, `(.L_x_5280) ;  /* 0x000000000f087348 */ /* 0x006fea0003c00000 */
[----:B------:R-:W-:Y:S01]  /*8fe0*/  NOP ;  /* 0x0000000000007918 */ /* 0x000fe20000000000 */
[----:B-12---:R-:W-:Y:S01]  /*8ff0*/  ENDCOLLECTIVE ;  /* 0x000000000000791b */ /* 0x006fe20003800000 */
.L_x_5280:
[----:B------:R-:W-:Y:S05]  /*9000*/  BSYNC B0 ;  /* 0x0000000000007941 */ /* 0x000fea0003800000 */
.L_x_5279:
[----:B------:R-:W-:Y:S05]  /*9010*/  BRA `(.L_x_5281) ;  /* 0xffffffbc007c7947 */ /* 0x000fea000383ffff */
.L_x_5201:
[----:B------:R-:W-:Y:S01]  /*9020*/  BSSY B0, `(.L_x_5282) ;  /* 0x0000005000007945 */ /* 0x000fe20003800000 */
[----:B------:R-:W-:-:S07]  /*9030*/  IMAD.MOV.U32 R15, RZ, RZ, -0x1 ;  /* 0xffffffffff0f7424 */ /* 0x000fce00078e00ff */
[----:B------:R-:W-:Y:S05]  /*9040*/  WARPSYNC.COLLECTIVE R15, `(.L_x_5283) ;  /* 0x000000000f087348 */ /* 0x000fea0003c00000 */
[----:B------:R-:W-:Y:S01]  /*9050*/  NOP ;  /* 0x0000000000007918 */ /* 0x000fe20000000000 */
[----:B------:R-:W-:Y:S01]  /*9060*/  ENDCOLLECTIVE ;  /* 0x000000000000791b */ /* 0x000fe20003800000 */
.L_x_5283:
[----:B------:R-:W-:Y:S05]  /*9070*/  BSYNC B0 ;  /* 0x0000000000007941 */ /* 0x000fea0003800000 */
.L_x_5282:
[----:B------:R-:W-:Y:S05]  /*9080*/  BRA `(.L_x_5284) ;  /* 0xffffffc400647947 */ /* 0x000fea000383ffff */
.L_x_5214:
[----:B------:R-:W-:Y:S01]  /*9090*/  BSSY B0, `(.L_x_5285) ;  /* 0x0000005000007945 */ /* 0x000fe20003800000 */
[----:B------:R-:W-:-:S07]  /*90a0*/  IMAD.MOV.U32 R15, RZ, RZ, -0x1 ;  /* 0xffffffffff0f7424 */ /* 0x000fce00078e00ff */
[----:B------:R-:W-:Y:S05]  /*90b0*/  WARPSYNC.COLLECTIVE R15, `(.L_x_5286) ;  /* 0x000000000f087348 */ /* 0x000fea0003c00000 */
[----:B------:R-:W-:Y:S01]  /*90c0*/  NOP ;  /* 0x0000000000007918 */ /* 0x000fe20000000000 */
[----:B------:R-:W-:Y:S01]  /*90d0*/  ENDCOLLECTIVE ;  /* 0x000000000000791b */ /* 0x000fe20003800000 */
.L_x_5286:
[----:B------:R-:W-:Y:S05]  /*90e0*/  BSYNC B0 ;  /* 0x0000000000007941 */ /* 0x000fea0003800000 */
.L_x_5285:
[----:B------:R-:W-:Y:S05]  /*90f0*/  BRA `(.L_x_5287) ;  /* 0xffffffc800e87947 */ /* 0x000fea000383ffff */
.L_x_5226:
[----:B------:R-:W-:Y:S01]  /*9100*/  BSSY B0, `(.L_x_5288) ;  /* 0x0000005000007945 */ /* 0x000fe20003800000 */
[----:B------:R-:W-:-:S07]  /*9110*/  IMAD.MOV.U32 R15, RZ, RZ, -0x1 ;  /* 0xffffffffff0f7424 */ /* 0x000fce00078e00ff */
[----:B------:R-:W-:Y:S05]  /*9120*/  WARPSYNC.COLLECTIVE R15, `(.L_x_5289) ;  /* 0x000000000f087348 */ /* 0x000fea0003c00000 */
[----:B------:R-:W-:Y:S01]  /*9130*/  NOP ;  /* 0x0000000000007918 */ /* 0x000fe20000000000 */
[----:B------:R-:W-:Y:S01]  /*9140*/  ENDCOLLECTIVE ;  /* 0x000000000000791b */ /* 0x000fe20003800000 */
.L_x_5289:
[----:B------:R-:W-:Y:S05]  /*9150*/  BSYNC B0 ;  /* 0x0000000000007941 */ /* 0x000fea0003800000 */
.L_x_5288:
[----:B------:R-:W-:Y:S05]  /*9160*/  BRA `(.L_x_5290) ;  /* 0xffffffd000087947 */ /* 0x000fea000383ffff */
.L_x_5248:
[----:B-1----:R1:W2:Y:S02]  /*9170*/  SYNCS.PHASECHK.TRANS64.TRYWAIT P0, [R16+URZ+0x30820], R3 ;  /* 0x03082003100075a7 */ /* 0x0022a4000800017f */
[----:B--2---:R-:W-:Y:S05]  /*9180*/  @!P0 NANOSLEEP.SYNCS 0x989680 ;  /* 0x009896800000895d */ /* 0x004fea0003900000 */
[----:B------:R-:W2:Y:S02]  /*9190*/  @!P0 SYNCS.PHASECHK.TRANS64 P0, [R16+URZ+0x30820], R3 ;  /* 0x03082003100085a7 */ /* 0x000ea4000800007f */
[----:B--2---:R-:W-:Y:S05]  /*91a0*/  @!P0 BRA `(.L_x_5248) ;  /* 0xfffffffc00f08947 */ /* 0x004fea000383ffff */
[----:B------:R-:W-:Y:S05]  /*91b0*/  BRA `(.L_x_5291) ;  /* 0xffffffdc00d87947 */ /* 0x000fea000383ffff */
.L_x_5252:
[----:B-1----:R1:W3:Y:S02]  /*91c0*/  SYNCS.PHASECHK.TRANS64.TRYWAIT P1, [R16+URZ+0x30840], R21 ;  /* 0x03084015100075a7 */ /* 0x0022e4000802017f */
[----:B---3--:R-:W-:Y:S05]  /*91d0*/  @!P1 NANOSLEEP.SYNCS 0x989680 ;  /* 0x009896800000995d */ /* 0x008fea0003900000 */
[----:B------:R-:W3:Y:S02]  /*91e0*/  @!P1 SYNCS.PHASECHK.TRANS64 P1, [R16+URZ+0x30840], R21 ;  /* 0x03084015100095a7 */ /* 0x000ee4000802007f */
[----:B---3--:R-:W-:Y:S05]  /*91f0*/  @!P1 BRA `(.L_x_5252) ;  /* 0xfffffffc00f09947 */ /* 0x008fea000383ffff */
[----:B------:R-:W-:Y:S05]  /*9200*/  BRA `(.L_x_5292) ;  /* 0xffffffe400947947 */ /* 0x000fea000383ffff */
.L_x_5254:
[----:B--2---:R2:W3:Y:S02]  /*9210*/  SYNCS.PHASECHK.TRANS64.TRYWAIT P1, [R16+URZ+0x30828], R21 ;  /* 0x03082815100075a7 */ /* 0x0044e4000802017f */
[----:B---3--:R-:W-:Y:S05]  /*9220*/  @!P1 NANOSLEEP.SYNCS 0x989680 ;  /* 0x009896800000995d */ /* 0x008fea0003900000 */
[----:B------:R-:W3:Y:S02]  /*9230*/  @!P1 SYNCS.PHASECHK.TRANS64 P1, [R16+URZ+0x30828], R21 ;  /* 0x03082815100095a7 */ /* 0x000ee4000802007f */
[----:B---3--:R-:W-:Y:S05]  /*9240*/  @!P1 BRA `(.L_x_5254) ;  /* 0xfffffffc00f09947 */ /* 0x008fea000383ffff */
[----:B------:R-:W-:Y:S05]  /*9250*/  BRA `(.L_x_5293) ;  /* 0xffffffe800287947 */ /* 0x000fea000383ffff */
.L_x_5256:
[----:B---3--:R3:W4:Y:S02]  /*9260*/  SYNCS.PHASECHK.TRANS64.TRYWAIT P1, [R16+URZ+0x30848], R21 ;  /* 0x03084815100075a7 */ /* 0x008724000802017f */
[----:B----4-:R-:W-:Y:S05]  /*9270*/  @!P1 NANOSLEEP.SYNCS 0x989680 ;  /* 0x009896800000995d */ /* 0x010fea0003900000 */
[----:B------:R-:W4:Y:S02]  /*9280*/  @!P1 SYNCS.PHASECHK.TRANS64 P1, [R16+URZ+0x30848], R21 ;  /* 0x03084815100095a7 */ /* 0x000f24000802007f */
[----:B----4-:R-:W-:Y:S05]  /*9290*/  @!P1 BRA `(.L_x_5256) ;  /* 0xfffffffc00f09947 */ /* 0x010fea000383ffff */
[----:B------:R-:W-:Y:S05]  /*92a0*/  BRA `(.L_x_5294) ;  /* 0xffffffe800bc7947 */ /* 0x000fea000383ffff */
.L_x_5258:
[----:B------:R-:W-:-:S07]  /*92b0*/  SHF.L.U32 R5, R11, 0x1f, RZ ;  /* 0x0000001f0b057819 */ /* 0x000fce00000006ff */
.L_x_5295:
[----:B------:R1:W1:Y:S02]  /*92c0*/  SYNCS.PHASECHK.TRANS64.TRYWAIT P1, [R16+URZ+0x30820], R5 ;  /* 0x03082005100075a7 */ /* 0x000264000802017f */
[----:B-1----:R-:W-:Y:S05]  /*92d0*/  @!P1 NANOSLEEP.SYNCS 0x989680 ;  /* 0x009896800000995d */ /* 0x002fea0003900000 */
[----:B------:R-:W1:Y:S02]  /*92e0*/  @!P1 SYNCS.PHASECHK.TRANS64 P1, [R16+URZ+0x30820], R5 ;  /* 0x03082005100095a7 */ /* 0x000e64000802007f */
[----:B-1----:R-:W-:Y:S05]  /*92f0*/  @!P1 BRA `(.L_x_5295) ;  /* 0xfffffffc00f09947 */ /* 0x002fea000383ffff */
[----:B------:R-:W-:Y:S05]  /*9300*/  BRA `(.L_x_5296) ;  /* 0xffffffec00387947 */ /* 0x000fea000383ffff */
.L_x_5261:
[----:B-1----:R1:W3:Y:S02]  /*9310*/  SYNCS.PHASECHK.TRANS64.TRYWAIT P1, [R16+URZ+0x30840], R13 ;  /* 0x0308400d100075a7 */ /* 0x0022e4000802017f */
[----:B---3--:R-:W-:Y:S05]  /*9320*/  @!P1 NANOSLEEP.SYNCS 0x989680 ;  /* 0x009896800000995d */ /* 0x008fea0003900000 */
[----:B------:R-:W3:Y:S02]  /*9330*/  @!P1 SYNCS.PHASECHK.TRANS64 P1, [R16+URZ+0x30840], R13 ;  /* 0x0308400d100095a7 */ /* 0x000ee4000802007f */
[----:B---3--:R-:W-:Y:S05]  /*9340*/  @!P1 BRA `(.L_x_5261) ;  /* 0xfffffffc00f09947 */ /* 0x008fea000383ffff */
[----:B------:R-:W-:Y:S05]  /*9350*/  BRA `(.L_x_5297) ;  /* 0xffffffec00ec7947 */ /* 0x000fea000383ffff */
.L_x_5263:
[----:B--2---:R2:W3:Y:S02]  /*9360*/  SYNCS.PHASECHK.TRANS64.TRYWAIT P1, [R16+URZ+0x30828], R13 ;  /* 0x0308280d100075a7 */ /* 0x0044e4000802017f */
[----:B---3--:R-:W-:Y:S05]  /*9370*/  @!P1 NANOSLEEP.SYNCS 0x989680 ;  /* 0x009896800000995d */ /* 0x008fea0003900000 */
[----:B------:R-:W3:Y:S02]  /*9380*/  @!P1 SYNCS.PHASECHK.TRANS64 P1, [R16+URZ+0x30828], R13 ;  /* 0x0308280d100095a7 */ /* 0x000ee4000802007f */
[----:B---3--:R-:W-:Y:S05]  /*9390*/  @!P1 BRA `(.L_x_5263) ;  /* 0xfffffffc00f09947 */ /* 0x008fea000383ffff */
[----:B------:R-:W-:Y:S05]  /*93a0*/  BRA `(.L_x_5298) ;  /* 0xfffffff000747947 */ /* 0x000fea000383ffff */
.L_x_5265:
[----:B---3--:R3:W1:Y:S02]  /*93b0*/  SYNCS.PHASECHK.TRANS64.TRYWAIT P0, [R3+URZ+0x30840], R0 ;  /* 0x03084000030075a7 */ /* 0x008664000800017f */
[----:B-1----:R-:W-:Y:S05]  /*93c0*/  @!P0 NANOSLEEP.SYNCS 0x989680 ;  /* 0x009896800000895d */ /* 0x002fea0003900000 */
[----:B------:R-:W1:Y:S02]  /*93d0*/  @!P0 SYNCS.PHASECHK.TRANS64 P0, [R3+URZ+0x30840], R0 ;  /* 0x03084000030085a7 */ /* 0x000e64000800007f */
[----:B-1----:R-:W-:Y:S05]  /*93e0*/  @!P0 BRA `(.L_x_5265) ;  /* 0xfffffffc00f08947 */ /* 0x002fea000383ffff */
[----:B------:R-:W-:Y:S05]  /*93f0*/  BRA `(.L_x_5299) ;  /* 0xfffffff4001c7947 */ /* 0x000fea000383ffff */
.L_x_5267:
[----:B------:R-:W-:Y:S01]  /*9400*/  BSSY B0, `(.L_x_5300) ;  /* 0x0000006000007945 */ /* 0x000fe20003800000 */
[----:B------:R-:W-:-:S07]  /*9410*/  IMAD.MOV.U32 R15, RZ, RZ, -0x1 ;  /* 0xffffffffff0f7424 */ /* 0x000fce00078e00ff */
[----:B------:R-:W-:Y:S05]  /*9420*/  WARPSYNC.COLLECTIVE R15, `(.L_x_5301) ;  /* 0x000000000f0c7348 */ /* 0x000fea0003c00000 */
[----:B------:R-:W-:Y:S02]  /*9430*/  ELECT P6, UR62, PT ;  /* 0x00000000003e782f */ /* 0x000fe400038c0000 */
[----:B------:R-:W-:Y:S01]  /*9440*/  MOV R14, UR62 ;  /* 0x0000003e000e7c02 */ /* 0x000fe20008000f00 */
[----:B------:R-:W-:Y:S10]  /*9450*/  ENDCOLLECTIVE ;  /* 0x000000000000791b */ /* 0x000ff40003800000 */
.L_x_5301:
[----:B------:R-:W-:Y:S05]  /*9460*/  BSYNC B0 ;  /* 0x0000000000007941 */ /* 0x000fea0003800000 */
.L_x_5300:
[----:B------:R-:W-:Y:S05]  /*9470*/  BRA `(.L_x_5302) ;  /* 0xfffffff400c87947 */ /* 0x000fea000383ffff */
.L_x_5269:
[----:B-1----:R1:W2:Y:S02]  /*9480*/  SYNCS.PHASECHK.TRANS64.TRYWAIT P0, [R6+URZ], R5 ;  /* 0x00000005060075a7 */ /* 0x0022a4000800017f */
[----:B--2---:R-:W-:Y:S05]  /*9490*/  @!P0 NANOSLEEP.SYNCS 0x989680 ;  /* 0x009896800000895d */ /* 0x004fea0003900000 */
[----:B------:R-:W2:Y:S02]  /*94a0*/  @!P0 SYNCS.PHASECHK.TRANS64 P0, [R6+URZ], R5 ;  /* 0x00000005060085a7 */ /* 0x000ea4000800007f */
[----:B--2---:R-:W-:Y:S05]  /*94b0*/  @!P0 BRA `(.L_x_5269) ;  /* 0xfffffffc00f08947 */ /* 0x004fea000383ffff */
[----:B------:R-:W-:Y:S05]  /*94c0*/  BRA `(.L_x_5303) ;  /* 0xfffffff800087947 */ /* 0x000fea000383ffff */
.L_x_5270:
[----:B--2---:R2:W3:Y:S02]  /*94d0*/  SYNCS.PHASECHK.TRANS64.TRYWAIT P0, [R3+URZ], R2 ;  /* 0x00000002030075a7 */ /* 0x0044e4000800017f */
[----:B---3--:R-:W-:Y:S05]  /*94e0*/  @!P0 NANOSLEEP.SYNCS 0x989680 ;  /* 0x009896800000895d */ /* 0x008fea0003900000 */
[----:B------:R-:W3:Y:S02]  /*94f0*/  @!P0 SYNCS.PHASECHK.TRANS64 P0, [R3+URZ], R2 ;  /* 0x00000002030085a7 */ /* 0x000ee4000800007f */
[----:B---3--:R-:W-:Y:S05]  /*9500*/  @!P0 BRA `(.L_x_5270) ;  /* 0xfffffffc00f08947 */ /* 0x008fea000383ffff */
[----:B------:R-:W-:Y:S05]  /*9510*/  BRA `(.L_x_5304) ;  /* 0xfffffff400fc7947 */ /* 0x000fea000383ffff */
.L_x_5272:
[----:B--2---:R2:W3:Y:S02]  /*9520*/  SYNCS.PHASECHK.TRANS64.TRYWAIT P0, [R0+URZ], R5 ;  /* 0x00000005000075a7 */ /* 0x0044e4000800017f */
[----:B---3--:R-:W-:Y:S05]  /*9530*/  @!P0 NANOSLEEP.SYNCS 0x989680 ;  /* 0x009896800000895d */ /* 0x008fea0003900000 */
[----:B------:R-:W3:Y:S02]  /*9540*/  @!P0 SYNCS.PHASECHK.TRANS64 P0, [R0+URZ], R5 ;  /* 0x00000005000085a7 */ /* 0x000ee4000800007f */
[----:B---3--:R-:W-:Y:S05]  /*9550*/  @!P0 BRA `(.L_x_5272) ;  /* 0xfffffffc00f08947 */ /* 0x008fea000383ffff */
[----:B------:R-:W-:Y:S05]  /*9560*/  BRA `(.L_x_5305) ;  /* 0xfffffff800007947 */ /* 0x000fea000383ffff */
.L_x_5306:
        /* <DEDUP_REMOVED lines=9> */
.L_x_7328:


//--------------------- .text._ZN7cutlass13device_kernelIN5flash11enable_sm90INS1_16FlashAttnBwdSm90INS1_25CollectiveMainloopBwdSm90ILi2ELi2ELi2EN4cute5tupleIJNS5_1CILi1EEES8_S8_EEENS6_IJNS7_ILi64EEENS7_ILi128EEESB_EEENS_6half_tEfNS_4arch4Sm90ELb0ELb1ELb0ELb1ELb0ELb1ELb0ELb0ELi2ELi1ELi2ELi1ELb0EEENS1_21CollectiveEpilogueBwdISC_SD_SF_Li256ELb1ELb0ELi1EEENS1_19SingleTileSchedulerILb1ELb0ELb0ELi128EEEEEEEEEvNT_6ParamsE --------------------------
	.section	.text._ZN7cutlass13device_kernelIN5flash11enable_sm90INS1_16FlashAttnBwdSm90INS1_25CollectiveMainloopBwdSm90ILi2ELi2ELi2EN4cute5tupleIJNS5_1CILi1EEES8_S8_EEENS6_IJNS7_ILi64EEENS7_ILi128EEESB_EEENS_6half_tEfNS_4arch4Sm90ELb0ELb1ELb0ELb1ELb0ELb1ELb0ELb0ELi2ELi1ELi2ELi1ELb0EEENS1_21CollectiveEpilogueBwdISC_SD_SF_Li256ELb1ELb0ELi1EEENS1_19SingleTileSchedulerILb1ELb0ELb0ELi128EEEEEEEEEvNT_6ParamsE,"ax",@progbits
	.align	128
.text._ZN7cutlass13device_kernelIN5flash11enable_sm90INS1_16FlashAttnBwdSm90INS1_25CollectiveMainloopBwdSm90ILi2ELi2ELi2EN4cute5tupleIJNS5_1CILi1EEES8_S8_EEENS6_IJNS7_ILi64EEENS7_ILi128EEESB_EEENS_6half_tEfNS_4arch4Sm90ELb0ELb1ELb0ELb1ELb0ELb1ELb0ELb0ELi2ELi1ELi2ELi1ELb0EEENS1_21CollectiveEpilogueBwdISC_SD_SF_Li256ELb1ELb0ELi1EEENS1_19SingleTileSchedulerILb1ELb0ELb0ELi128EEEEEEEEEvNT_6ParamsE:
        .type           _ZN7cutlass13device_kernelIN5flash11enable_sm90INS1_16FlashAttnBwdSm90INS1_25CollectiveMainloopBwdSm90ILi2ELi2ELi2EN4cute5tupleIJNS5_1CILi1EEES8_S8_EEENS6_IJNS7_ILi64EEENS7_ILi128EEESB_EEENS_6half_tEfNS_4arch4Sm90ELb0ELb1ELb0ELb1ELb0ELb1ELb0ELb0ELi2ELi1ELi2ELi1ELb0EEENS1_21CollectiveEpilogueBwdISC_SD_SF_Li256ELb1ELb0ELi1EEENS1_19SingleTileSchedulerILb1ELb0ELb0ELi128EEEEEEEEEvNT_6ParamsE,@function
        .size           _ZN7cutlass13device_kernelIN5flash11enable_sm90INS1_16FlashAttnBwdSm90INS1_25CollectiveMainloopBwdSm90ILi2ELi2ELi2EN4cute5tupleIJNS5_1CILi1EEES8_S8_EEENS6_IJNS7_ILi64EEENS7_ILi128EEESB_EEENS_6half_tEfNS_4arch4Sm90ELb0ELb1ELb0ELb1ELb0ELb1ELb0ELb0ELi2ELi1ELi2ELi1ELb0EEENS1_21CollectiveEpilogueBwdISC_SD_SF_Li256ELb1ELb0ELi1EEENS1_19SingleTileSchedulerILb1ELb0ELb0ELi128EEEEEEEEEvNT_6ParamsE,(.L_x_7329 - _ZN7cutlass13device_kernelIN5flash11enable_sm90INS1_16FlashAttnBwdSm90INS1_25CollectiveMainloopBwdSm90ILi2ELi2ELi2EN4cute5tupleIJNS5_1CILi1EEES8_S8_EEENS6_IJNS7_ILi64EEENS7_ILi128EEESB_EEENS_6half_tEfNS_4arch4Sm90ELb0ELb1ELb0ELb1ELb0ELb1ELb0ELb0ELi2ELi1ELi2ELi1ELb0EEENS1_21CollectiveEpilogueBwdISC_SD_SF_Li256ELb1ELb0ELi1EEENS1_19SingleTileSchedulerILb1ELb0ELb0ELi128EEEEEEEEEvNT_6ParamsE)
        .other          _ZN7cutlass13device_kernelIN5flash11enable_sm90INS1_16FlashAttnBwdSm90INS1_25CollectiveMainloopBwdSm90ILi2ELi2ELi2EN4cute5tupleIJNS5_1CILi1EEES8_S8_EEENS6_IJNS7_ILi64EEENS7_ILi128EEESB_EEENS_6half_tEfNS_4arch4Sm90ELb0ELb1ELb0ELb1ELb0ELb1ELb0ELb0ELi2ELi1ELi2ELi1ELb0EEENS1_21CollectiveEpilogueBwdISC_SD_SF_Li256ELb1ELb0ELi1EEENS1_19SingleTileSchedulerILb1ELb0ELb0ELi128EEEEEEEEEvNT_6ParamsE,@"STO_CUDA_ENTRY STV_DEFAULT"
_ZN7cutlass13device_kernelIN5flash11enable_sm90INS1_16FlashAttnBwdSm90INS1_25CollectiveMainloopBwdSm90ILi2ELi2ELi2EN4cute5tupleIJNS5_1CILi1EEES8_S8_EEENS6_IJNS7_ILi64EEENS7_ILi128EEESB_EEENS_6half_tEfNS_4arch4Sm90ELb0ELb1ELb0ELb1ELb0ELb1ELb0ELb0ELi2ELi1ELi2ELi1ELb0EEENS1_21CollectiveEpilogueBwdISC_SD_SF_Li256ELb1ELb0ELi1EEENS1_19SingleTileSchedulerILb1ELb0ELb0ELi128EEEEEEEEEvNT_6ParamsE:
        /* <DEDUP_REMOVED lines=24> */
.L_x_5308:
[----:B------:R-:W-:Y:S05]  /*0180*/  BSYNC B0 ;  /* 0x0000000000007941 */ /* 0x000fea0003800000 */
.L_x_5307:
        /* <DEDUP_REMOVED lines=37> */
.L_x_5309:
        /* <DEDUP_REMOVED lines=22> */
.L_x_5310:
[----:B------:R-:W-:Y:S01]  /*0540*/  PLOP3.LUT P0, PT, PT, PT, UP0, 0x80, 0x0 ;  /* 0x000000000000781c */ /* 0x000fe20003f0f008 */
[----:B------:R-:W-:Y:S01]  /*0550*/  NOP ;  /* 0x0000000000007918 */ /* 0x000fe20000000000 */
[----:B------:R-:W-:Y:S01]  /*0560*/  ULDC.64 UR46, c[0x0][0x208] ;  /* 0x00008200002e7ab9 */ /* 0x000fe20000000a00 */
[----:B------:R-:W-:Y:S01]  /*0570*/  BSSY B6, `(.L_x_5311) ;  /* 0x0000b3f000067945 */ /* 0x000fe20003800000 */
[----:B-12-4-:R-:W-:Y:S09]  /*0580*/  BAR.SYNC.DEFER_BLOCKING 0x0 ;  /* 0x0000000000007b1d */ /* 0x016ff20000010000 */
[----:B------:R-:W-:Y:S05]  /*0590*/  @!P0 BRA `(.L_x_5312) ;  /* 0x0000007800188947 */ /* 0x000fea0003800000 */
.L_x_5313:
        /* <DEDUP_REMOVED lines=24> */
.L_x_5314:
        /* <DEDUP_REMOVED lines=14> */
.L_x_5316:
[----:B------:R-:W-:-:S05]  /*0800*/  ULDC UR4, c[0x0][0x8bc] ;  /* 0x00022f0000047ab9 */ /* 0x000fca0000000800 */
.L_x_5315:
        /* <DEDUP_REMOVED lines=17> */
.L_x_5318:
        /* <DEDUP_REMOVED lines=14> */
.L_x_5319:
        /* <DEDUP_REMOVED lines=11> */
.L_x_5320:
        /* <DEDUP_REMOVED lines=13> */
.L_x_5321:
        /* <DEDUP_REMOVED lines=84> */
.L_x_5322:
        /* <DEDUP_REMOVED lines=10> */
[----:B------:R-:W-:-:S03]  /*1160*/  ULDC UR43, c[0x0][0x744] ;  /* 0x0001d100002b7ab9 */ /* 0x000fc60000000800 */
        /* <DEDUP_REMOVED lines=18> */
.L_x_5325:
        /* <DEDUP_REMOVED lines=15> */
.L_x_5324:
        /* <DEDUP_REMOVED lines=22> */
.L_x_5327:
        /* <DEDUP_REMOVED lines=15> */
.L_x_5326:
        /* <DEDUP_REMOVED lines=8> */
.L_x_5470:
        /* <DEDUP_REMOVED lines=23> */
.L_x_5329:
[----:B------:R-:W-:Y:S01]  /*17c0*/  LEA.HI R7, R7, R4, RZ, 0x3 ;  /* 0x0000000407077211 */ /* 0x000fe200078f18ff */
[----:B------:R-:W-:Y:S01]  /*17d0*/  IMAD.U32 R235, RZ, RZ, UR38 ;  /* 0x00000026ffeb7e24 */ /* 0x000fe2000f8e00ff */
[----:B--2---:R-:W-:Y:S01]  /*17e0*/  LOP3.LUT R8, R3, 0x30, R6, 0xf8, !PT ;  /* 0x0000003003087812 */ /* 0x004fe200078ef806 */
[----:B------:R-:W-:Y:S01]  /*17f0*/  IMAD.MOV.U32 R226, RZ, RZ, RZ ;  /* 0x000000ffffe27224 */ /* 0x000fe200078e00ff */
[----:B------:R-:W-:Y:S02]  /*1800*/  LOP3.LUT R7, R7, 0xfffffff8, RZ, 0xc0, !PT ;  /* 0xfffffff807077812 */ /* 0x000fe400078ec0ff */
[----:B------:R-:W-:Y:S02]  /*1810*/  CS2R R86, SRZ ;  /* 0x0000000000567805 */ /* 0x000fe4000001ff00 */
[----:B------:R-:W-:Y:S02]  /*1820*/  LEA.HI R6, R13, R13, RZ, 0x1 ;  /* 0x0000000d0d067211 */ /* 0x000fe400078f08ff */
[----:B------:R-:W-:-:S02]  /*1830*/  CS2R R84, SRZ ;  /* 0x0000000000547805 */ /* 0x000fc4000001ff00 */
[----:B------:R-:W-:Y:S01]  /*1840*/  LOP3.LUT R11, R11, 0x7ffffe, RZ, 0xc0, !PT ;  /* 0x007ffffe0b0b7812 */ /* 0x000fe200078ec0ff */
[----:B------:R-:W-:Y:S01]  /*1850*/  IMAD.IADD R7, R4, 0x1, -R7 ;  /* 0x0000000104077824 */ /* 0x000fe200078e0a07 */
[----:B------:R-:W-:Y:S01]  /*1860*/  LEA.HI R4, R2, R5, RZ, 0x5 ;  /* 0x0000000502047211 */ /* 0x000fe200078f28ff */
[----:B------:R-:W-:Y:S01]  /*1870*/  IMAD.SHL.U32 R2, R13, 0x1000, RZ ;  /* 0x000010000d027824 */ /* 0x000fe200078e00ff */
[----:B------:R-:W-:Y:S01]  /*1880*/  LOP3.LUT R6, R6, 0x3fffffe, RZ, 0xc0, !PT ;  /* 0x03fffffe06067812 */ /* 0x000fe200078ec0ff */
[----:B------:R-:W-:Y:S01]  /*1890*/  IMAD.IADD R11, R10, 0x1, -R11 ;  /* 0x000000010a0b7824 */ /* 0x000fe200078e0a0b */
[----:B------:R-:W-:Y:S02]  /*18a0*/  SHF.R.S32.HI R4, RZ, 0x5, R4 ;  /* 0x00000005ff047819 */ /* 0x000fe40000011404 */
[----:B------:R-:W-:Y:S02]  /*18b0*/  CS2R R82, SRZ ;  /* 0x0000000000527805 */ /* 0x000fe4000001ff00 */
[----:B------:R-:W-:Y:S01]  /*18c0*/  LOP3.LUT R9, R8, 0x8, R9, 0xf8, !PT ;  /* 0x0000000808097812 */ /* 0x000fe200078ef809 */
[----:B------:R-:W-:Y:S01]  /*18d0*/  IMAD R11, R11, 0x200, R2 ;  /* 0x000002000b0b7824 */ /* 0x000fe200078e0202 */
[----:B------:R-:W-:Y:S01]  /*18e0*/  LOP3.LUT R0, R0, 0x7ffffffc, RZ, 0xc0, !PT ;  /* 0x7ffffffc00007812 */ /* 0x000fe200078ec0ff */
[----:B------:R-:W-:Y:S01]  /*18f0*/  IMAD R4, R4, 0x10, R7 ;  /* 0x0000001004047824 */ /* 0x000fe200078e0207 */
[----:B------:R-:W-:Y:S01]  /*1900*/  SHF.R.U32.HI R8, RZ, 0x3, R3 ;  /* 0x00000003ff087819 */ /* 0x000fe20000011603 */
[----:B------:R-:W-:Y:S01]  /*1910*/  IMAD.IADD R3, R13, 0x1, -R6 ;  /* 0x000000010d037824 */ /* 0x000fe200078e0a06 */
[----:B------:R-:W-:Y:S01]  /*1920*/  CS2R R80, SRZ ;  /* 0x0000000000507805 */ /* 0x000fe2000001ff00 */
[----:B------:R-:W-:Y:S01]  /*1930*/  IMAD R2, R5, 0x4, R2 ;  /* 0x0000000405027824 */ /* 0x000fe200078e0202 */
[----:B------:R-:W-:Y:S01]  /*1940*/  LOP3.LUT R8, R9, R8, RZ, 0x3c, !PT ;  /* 0x0000000809087212 */ /* 0x000fe200078e3cff */
[----:B------:R-:W-:Y:S01]  /*1950*/  IMAD.IADD R0, R5, 0x1, -R0 ;  /* 0x0000000105007824 */ /* 0x000fe200078e0a00 */
[----:B------:R-:W-:Y:S01]  /*1960*/  CS2R R78, SRZ ;  /* 0x00000000004e7805 */ /* 0x000fe2000001ff00 */
[----:B------:R-:W-:Y:S01]  /*1970*/  IMAD R228, R3, 0x40, R4 ;  /* 0x0000004003e47824 */ /* 0x000fe200078e0204 */
[----:B------:R-:W-:Y:S01]  /*1980*/  CS2R R76, SRZ ;  /* 0x00000000004c7805 */ /* 0x000fe2000001ff00 */
[----:B------:R-:W-:Y:S01]  /*1990*/  IMAD.U32 R5, RZ, RZ, UR42 ;  /* 0x0000002aff057e24 */ /* 0x000fe2000f8e00ff */
[----:B------:R-:W-:Y:S01]  /*19a0*/  CS2R R74, SRZ ;  /* 0x00000000004a7805 */ /* 0x000fe2000001ff00 */
[----:B------:R-:W-:Y:S01]  /*19b0*/  IMAD R3, R2, 0x4, R231 ;  /* 0x0000000402037824 */ /* 0x000fe200078e02e7 */
[----:B------:R-:W-:Y:S01]  /*19c0*/  CS2R R72, SRZ ;  /* 0x0000000000487805 */ /* 0x000fe2000001ff00 */
[----:B------:R-:W-:Y:S01]  /*19d0*/  IMAD.IADD R232, R8, 0x1, R11 ;  /* 0x0000000108e87824 */ /* 0x000fe200078e020b */
[----:B------:R-:W-:Y:S01]  /*19e0*/  IADD3 R2, -R228, UR37, -R5 ;  /* 0x00000025e4027c10 */ /* 0x000fe2000fffe905 */
        /* <DEDUP_REMOVED lines=57> */
[----:B------:R-:W-:Y:S01]  /*1d80*/  LOP3.LUT R235, R235, 0x1, RZ, 0xfc, !PT ;  /* 0x00000001ebeb7812 */ /* 0x000fe200078efcff */
[----:B------:R-:W-:Y:S01]  /*1d90*/  IMAD.SHL.U32 R229, R0, 0x2, RZ ;  /* 0x0000000200e57824 */ /* 0x000fe200078e00ff */
[----:B------:R-:W-:-:S07]  /*1da0*/  IADD3 R228, RZ, -UR42, -R228 ;  /* 0x8000002affe47c10 */ /* 0x000fce000fffe8e4 */
.L_x_5341:
[----:B------:R-:W-:-:S13]  /*1db0*/  ISETP.NE.AND P6, PT, R235, 0x3, PT ;  /* 0x00000003eb00780c */ /* 0x000fda0003fc5270 */
[----:B------:R-:W-:Y:S05]  /*1dc0*/  @!P6 BRA `(.L_x_5331) ;  /* 0x000000000004e947 */ /* 0x000fea0003800000 */
[----:B------:R-:W-:Y:S01]  /*1dd0*/  BPT.TRAP 0x1 ;  /* 0x000000040000795c */ /* 0x000fe20000300000 */
.L_x_5331:
[----:B------:R-:W-:Y:S01]  /*1de0*/  IMAD R0, R4, 0x8, R231 ;  /* 0x0000000804007824 */ /* 0x000fe200078e02e7 */
[----:B------:R-:W-:-:S04]  /*1df0*/  SHF.L.U32 R7, R226, 0x1f, RZ ;  /* 0x0000001fe2077819 */ /* 0x000fc800000006ff */
[----:B------:R2:W3:Y:S01]  /*1e00*/  SYNCS.PHASECHK.TRANS64.TRYWAIT P0, [R0+URZ+0x30810], R7 ;  /* 0x03081007000075a7 */ /* 0x0004e2000800017f */
[----:B------:R-:W-:Y:S05]  /*1e10*/  @!P6 BRA `(.L_x_5332) ;  /* 0x000000000004e947 */ /* 0x000fea0003800000 */
[----:B------:R-:W-:Y:S01]  /*1e20*/  BPT.TRAP 0x1 ;  /* 0x000000040000795c */ /* 0x000fe20000300000 */
.L_x_5332:
[----:B---3--:R-:W-:Y:S05]  /*1e30*/  @P0 BRA `(.L_x_5333) ;  /* 0x0000000000080947 */ /* 0x008fea0003800000 */
[----:B------:R-:W3:Y:S02]  /*1e40*/  SYNCS.PHASECHK.TRANS64.TRYWAIT P0, [R0+URZ+0x30810], R7 ;  /* 0x03081007000075a7 */ /* 0x000ee4000800017f */
[----:B---3--:R-:W-:Y:S05]  /*1e50*/  @!P0 BRA `(.L_x_5334) ;  /* 0x0000009800f88947 */ /* 0x008fea0003800000 */
.L_x_5333:
        /* <DEDUP_REMOVED lines=81> */
.L_x_5335:
[----:B------:R1:W1:Y:S01]  /*2370*/  SYNCS.PHASECHK.TRANS64.TRYWAIT P0, [R0+URZ+0x30830], R7 ;  /* 0x03083007000075a7 */ /* 0x000262000800017f */
[----:B------:R-:W-:Y:S05]  /*2380*/  @!P6 BRA `(.L_x_5336) ;  /* 0x000000000004e947 */ /* 0x000fea0003800000 */
[----:B------:R-:W-:Y:S01]  /*2390*/  BPT.TRAP 0x1 ;  /* 0x000000040000795c */ /* 0x000fe20000300000 */
.L_x_5336:
[----:B------:R-:W-:-:S05]  /*23a0*/  VIADD R5, R231, 0x20000 ;  /* 0x00020000e7057836 */ /* 0x000fca0000000000 */
[----:B------:R-:W-:-:S04]  /*23b0*/  SHF.R.U32.HI R5, RZ, 0x4, R5 ;  /* 0x00000004ff057819 */ /* 0x000fc80000011605 */
[----:B------:R-:W-:-:S04]  /*23c0*/  LOP3.LUT R234, R5, 0x3fff, RZ, 0xc0, !PT ;  /* 0x00003fff05ea7812 */ /* 0x000fc800078ec0ff */
[----:B------:R-:W-:Y:S01]  /*23d0*/  LOP3.LUT R5, R234, 0x10000, RZ, 0xfc, !PT ;  /* 0x00010000ea057812 */ /* 0x000fe200078efcff */
[----:B-1----:R-:W-:Y:S06]  /*23e0*/  @P0 BRA `(.L_x_5337) ;  /* 0x0000000000080947 */ /* 0x002fec0003800000 */
[----:B------:R-:W1:Y:S02]  /*23f0*/  SYNCS.PHASECHK.TRANS64.TRYWAIT P0, [R0+URZ+0x30830], R7 ;  /* 0x03083007000075a7 */ /* 0x000e64000800017f */
[----:B-1----:R-:W-:Y:S05]  /*2400*/  @!P0 BRA `(.L_x_5338) ;  /* 0x0000009400a08947 */ /* 0x002fea0003800000 */
.L_x_5337:
        /* <DEDUP_REMOVED lines=9> */
[----:B------:R-:W-:Y:S01]  /*24a0*/  ISETP.GT.AND P1, PT, R228, RZ, PT ;  /* 0x000000ffe400720c */ /* 0x000fe20003f24270 */
[----:B------:R-:W-:Y:S01]  /*24b0*/  ULEA UR7, UR41, -UR39, 0x6 ;  /* 0x8000002729077291 */ /* 0x000fe2000f8e303f */
[C---:B------:R-:W-:Y:S01]  /*24c0*/  ISETP.GT.AND P0, PT, R2.reuse, RZ, PT ;  /* 0x000000ff0200720c */ /* 0x040fe20003f04270 */
[----:B------:R-:W-:Y:S01]  /*24d0*/  ULOP3.LUT UR6, UR6, 0x10000, URZ, 0xfc, !UPT ;  /* 0x0001000006067892 */ /* 0x000fe2000f8efc3f */
[----:B------:R-:W-:-:S03]  /*24e0*/  ISETP.GT.AND P3, PT, R2, 0x8, PT ;  /* 0x000000080200780c */ /* 0x000fc60003f64270 */
[----:B------:R-:W-:Y:S01]  /*24f0*/  IADD3 R13, R2, UR7, R229 ;  /* 0x00000007020d7c10 */ /* 0x000fe2000fffe0e5 */
[----:B------:R-:W-:Y:S02]  /*2500*/  UMOV UR7, 0x40000040 ;  /* 0x4000004000077882 */ /* 0x000fe40000000000 */
[----:B------:R-:W-:Y:S01]  /*2510*/  UMOV UR8, UR6 ;  /* 0x0000000600087c82 */ /* 0x000fe20008000000 */
[----:B------:R-:W-:Y:S02]  /*2520*/  UMOV UR10, UR5 ;  /* 0x00000005000a7c82 */ /* 0x000fe40008000000 */
[----:B------:R-:W-:Y:S01]  /*2530*/  HGMMA.64x64x16.F32 R152, gdesc[UR8], RZ, !UPT, gsb0 ;  /* 0x00e00000089879f0 */ /* 0x000fe2000c0008ff */
[----:B------:R-:W-:Y:S02]  /*2540*/  UIADD3 UR10, UR5, 0x2, URZ ;  /* 0x00000002050a7890 */ /* 0x000fe4000fffe03f */
[----:B------:R-:W-:Y:S01]  /*2550*/  UIADD3 UR8, UR6, 0x2, URZ ;  /* 0x0000000206087890 */ /* 0x000fe2000fffe03f */
[----:B------:R-:W-:Y:S01]  /*2560*/  UMOV UR11, 0x40000040 ;  /* 0x40000040000b7882 */ /* 0x000fe20000000000 */
[----:B------:R-:W-:Y:S01]  /*2570*/  UMOV UR9, 0x40000040 ;  /* 0x4000004000097882 */ /* 0x000fe20000000000 */
[----:B-1----:R-:W-:Y:S01]  /*2580*/  IMAD.IADD R230, R6, 0x1, -R13 ;  /* 0x0000000106e67824 */ /* 0x002fe200078e0a0d */
[----:B------:R-:W-:-:S02]  /*2590*/  IADD3 R225, RZ, -R13, -R7 ;  /* 0x8000000dffe17210 */ /* 0x000fc40007ffe807 */
[----:B------:R-:W-:Y:S02]  /*25a0*/  IADD3 R14, -R13, 0x8, -R7 ;  /* 0x000000080d0e7810 */ /* 0x000fe40007ffe907 */
[----:B------:R-:W-:Y:S02]  /*25b0*/  SEL R230, R230, 0x40, !P1 ;  /* 0x00000040e6e67807 */ /* 0x000fe40004800000 */
[----:B------:R-:W-:Y:S02]  /*25c0*/  SEL R225, R225, 0x40, P0 ;  /* 0x00000040e1e17807 */ /* 0x000fe40000000000 */
[C---:B------:R-:W-:Y:S02]  /*25d0*/  ISETP.GE.AND P0, PT, R230.reuse, RZ, PT ;  /* 0x000000ffe600720c */ /* 0x040fe40003f06270 */
[----:B------:R-:W-:Y:S02]  /*25e0*/  ISETP.GE.AND P1, PT, R230, 0x1, PT ;  /* 0x00000001e600780c */ /* 0x000fe40003f26270 */
[----:B------:R-:W-:-:S02]  /*25f0*/  ISETP.GT.OR P0, PT, R225, RZ, !P0 ;  /* 0x000000ffe100720c */ /* 0x000fc40004704670 */
[----:B------:R-:W-:Y:S02]  /*2600*/  IADD3 R13, R6, 0x8, -R13 ;  /* 0x00000008060d7810 */ /* 0x000fe40007ffe80d */
[----:B------:R-:W-:Y:S02]  /*2610*/  FSEL R5, R184, -INF , !P0 ;  /* 0xff800000b8057808 */ /* 0x000fe40004000000 */
[----:B------:R-:W-:Y:S02]  /*2620*/  ISETP.GT.OR P0, PT, R225, 0x1, !P1 ;  /* 0x00000001e100780c */ /* 0x000fe40004f04670 */
[----:B------:R-:W-:Y:S01]  /*2630*/  ISETP.GE.AND P1, PT, R230, 0x8, PT ;  /* 0x00000008e600780c */ /* 0x000fe20003f26270 */
[----:B------:R-:W-:Y:S01]  /*2640*/  FFMA.FTZ R5, R5, UR43, -R222 ;  /* 0x0000002b05057c23 */ /* 0x000fe200080108de */
[----:B------:R-:W-:Y:S02]  /*2650*/  FSEL R6, R185, -INF , !P0 ;  /* 0xff800000b9067808 */ /* 0x000fe40004000000 */
[----:B------:R-:W-:-:S02]  /*2660*/  ISETP.GT.OR P0, PT, R225, 0x8, !P1 ;  /* 0x00000008e100780c */ /* 0x000fc40004f04670 */
[----:B------:R-:W-:Y:S01]  /*2670*/  ISETP.GE.AND P1, PT, R230, 0x9, PT ;  /* 0x00000009e600780c */ /* 0x000fe20003f26270 */
[----:B------:R-:W-:Y:S01]  /*2680*/  FFMA.FTZ R6, R6, UR43, -R223 ;  /* 0x0000002b06067c23 */ /* 0x000fe200080108df */
[----:B------:R-:W-:Y:S01]  /*2690*/  FSEL R7, R188, -INF , !P0 ;  /* 0xff800000bc077808 */ /* 0x000fe20004000000 */
[----:B------:R-:W-:Y:S01]  /*26a0*/  MUFU.EX2 R5, R5 ;  /* 0x0000000500057308 */ /* 0x000fe20000000800 */
[----:B------:R-:W-:Y:S02]  /*26b0*/  ISETP.GT.OR P0, PT, R225, 0x9, !P1 ;  /* 0x00000009e100780c */ /* 0x000fe40004f04670 */
[C---:B------:R-:W-:Y:S01]  /*26c0*/  ISETP.GE.AND P1, PT, R230.reuse, 0x10, PT ;  /* 0x00000010e600780c */ /* 0x040fe20003f26270 */
[----:B------:R-:W-:Y:S01]  /*26d0*/  FFMA.FTZ R7, R7, UR43, -R220 ;  /* 0x0000002b07077c23 */ /* 0x000fe200080108dc */
[----:B------:R-:W-:Y:S02]  /*26e0*/  FSEL R8, R189, -INF , !P0 ;  /* 0xff800000bd087808 */ /* 0x000fe40004000000 */
[----:B------:R-:W-:Y:S01]  /*26f0*/  ISETP.GT.OR P0, PT, R225, 0x10, !P1 ;  /* 0x00000010e100780c */ /* 0x000fe20004f04670 */
[----:B------:R-:W-:Y:S01]  /*2700*/  MUFU.EX2 R6, R6 ;  /* 0x0000000600067308 */ /* 0x000fe20000000800 */
[----:B------:R-:W-:Y:S01]  /*2710*/  ISETP.GE.AND P1, PT, R230, 0x11, PT ;  /* 0x00000011e600780c */ /* 0x000fe20003f26270 */
[----:B------:R-:W-:Y:S01]  /*2720*/  FFMA.FTZ R8, R8, UR43, -R221 ;  /* 0x0000002b08087c23 */ /* 0x000fe200080108dd */
[----:B------:R-:W-:-:S02]  /*2730*/  FSEL R9, R192, -INF , !P0 ;  /* 0xff800000c0097808 */ /* 0x000fc40004000000 */
[----:B------:R-:W-:Y:S02]  /*2740*/  ISETP.GT.OR P0, PT, R225, 0x11, !P1 ;  /* 0x00000011e100780c */ /* 0x000fe40004f04670 */
[C---:B------:R-:W-:Y:S01]  /*2750*/  ISETP.GE.AND P1, PT, R230.reuse, 0x18, PT ;  /* 0x00000018e600780c */ /* 0x040fe20003f26270 */
        /* <DEDUP_REMOVED lines=9> */
[C---:B------:R-:W-:Y:S01]  /*27f0*/  ISETP.GE.AND P2, PT, R230.reuse, 0x20, PT ;  /* 0x00000020e600780c */ /* 0x040fe20003f46270 */
[----:B------:R-:W-:Y:S01]  /*2800*/  FFMA.FTZ R11, R11, UR43, -R20 ;  /* 0x0000002b0b0b7c23 */ /* 0x000fe20008010814 */
[----:B------:R-:W-:Y:S02]  /*2810*/  FSEL R12, R197, -INF , !P0 ;  /* 0xff800000c50c7808 */ /* 0x000fe40004000000 */
[----:B------:R-:W-:Y:S02]  /*2820*/  ISETP.GT.OR P0, PT, R225, 0x20, !P2 ;  /* 0x00000020e100780c */ /* 0x000fe40005704670 */
[----:B------:R-:W-:Y:S01]  /*2830*/  ISETP.GE.AND P1, PT, R230, 0x21, PT ;  /* 0x00000021e600780c */ /* 0x000fe20003f26270 */
[----:B------:R-:W-:Y:S01]  /*2840*/  FFMA.FTZ R12, R12, UR43, -R21 ;  /* 0x0000002b0c0c7c23 */ /* 0x000fe20008010815 */
[----:B------:R-:W-:Y:S01]  /*2850*/  ISETP.GT.AND P2, PT, R228, 0x8, PT ;  /* 0x00000008e400780c */ /* 0x000fe20003f44270 */
[----:B------:R-:W-:Y:S01]  /*2860*/  MUFU.EX2 R9, R9 ;  /* 0x0000000900097308 */ /* 0x000fe20000000800 */
[----:B------:R-:W-:Y:S01]  /*2870*/  FSEL R15, R200, -INF , !P0 ;  /* 0xff800000c80f7808 */ /* 0x000fe20004000000 */
[----:B------:R-:W-:-:S02]  /*2880*/  WARPGROUP.DEPBAR.LE gsb0, 0x0 ;  /* 0x00008000000079c5 */ /* 0x000fc40000010000 */
[----:B------:R-:W-:Y:S01]  /*2890*/  WARPGROUP.ARRIVE ;  /* 0x00000000000079c5 */ /* 0x000fe20000000000 */
[----:B------:R-:W-:Y:S01]  /*28a0*/  ISETP.GT.OR P0, PT, R225, 0x21, !P1 ;  /* 0x00000021e100780c */ /* 0x000fe20004f04670 */
[----:B------:R-:W-:Y:S01]  /*28b0*/  FFMA.FTZ R189, R15, UR43, -R216 ;  /* 0x0000002b0fbd7c23 */ /* 0x000fe200080108d8 */
[----:B------:R-:W-:Y:S01]  /*28c0*/  SEL R184, R13, 0x40, !P2 ;  /* 0x000000400db87807 */ /* 0x000fe20005000000 */
[----:B------:R-:W-:Y:S01]  /*28d0*/  MUFU.EX2 R10, R10 ;  /* 0x0000000a000a7308 */ /* 0x000fe20000000800 */
[----:B------:R-:W-:Y:S01]  /*28e0*/  ISETP.GE.AND P1, PT, R230, 0x28, PT ;  /* 0x00000028e600780c */ /* 0x000fe20003f26270 */
[----:B------:R-:W-:Y:S01]  /*28f0*/  HGMMA.64x64x16.F32 R152, gdesc[UR8], R152, gsb0 ;  /* 0x00e00000089879f0 */ /* 0x000fe20008000898 */
[----:B------:R-:W-:Y:S01]  /*2900*/  UIADD3 UR10, UR5, 0x4, URZ ;  /* 0x00000004050a7890 */ /* 0x000fe2000fffe03f */
[----:B------:R-:W-:Y:S01]  /*2910*/  FSEL R188, R201, -INF , !P0 ;  /* 0xff800000c9bc7808 */ /* 0x000fe20004000000 */
[----:B------:R-:W-:Y:S01]  /*2920*/  UIADD3 UR8, UR6, 0x4, URZ ;  /* 0x0000000406087890 */ /* 0x000fe2000fffe03f */
[----:B------:R-:W-:Y:S01]  /*2930*/  SEL R192, R14, 0x40, P3 ;  /* 0x000000400ec07807 */ /* 0x000fe20001800000 */
[----:B------:R-:W-:Y:S01]  /*2940*/  UMOV UR11, 0x40000040 ;  /* 0x40000040000b7882 */ /* 0x000fe20000000000 */
[----:B------:R-:W-:Y:S01]  /*2950*/  UMOV UR9, 0x40000040 ;  /* 0x4000004000097882 */ /* 0x000fe20000000000 */
[----:B------:R-:W-:Y:S01]  /*2960*/  ISETP.GE.AND P3, PT, R184, RZ, PT ;  /* 0x000000ffb800720c */ /* 0x000fe20003f66270 */
[----:B------:R-:W-:Y:S01]  /*2970*/  FFMA.FTZ R14, R188, UR43, -R217 ;  /* 0x0000002bbc0e7c23 */ /* 0x000fe200080108d9 */
[----:B------:R-:W-:Y:S01]  /*2980*/  ISETP.GT.OR P0, PT, R225, 0x28, !P1 ;  /* 0x00000028e100780c */ /* 0x000fe20004f04670 */
[----:B------:R-:W-:Y:S01]  /*2990*/  MUFU.EX2 R13, R189 ;  /* 0x000000bd000d7308 */ /* 0x000fe20000000800 */
[----:B------:R-:W-:-:S02]  /*29a0*/  ISETP.GE.AND P2, PT, R230, 0x29, PT ;  /* 0x00000029e600780c */ /* 0x000fc40003f46270 */
[----:B------:R-:W-:Y:S02]  /*29b0*/  ISETP.GT.OR P1, PT, R192, RZ, !P3 ;  /* 0x000000ffc000720c */ /* 0x000fe40005f24670 */
[----:B------:R-:W-:Y:S02]  /*29c0*/  FSEL R15, R204, -INF , !P0 ;  /* 0xff800000cc0f7808 */ /* 0x000fe40004000000 */
[----:B------:R-:W-:Y:S01]  /*29d0*/  ISETP.GT.OR P0, PT, R225, 0x29, !P2 ;  /* 0x00000029e100780c */ /* 0x000fe20005704670 */
[----:B------:R-:W-:Y:S01]  /*29e0*/  MUFU.EX2 R11, R11 ;  /* 0x0000000b000b7308 */ /* 0x000fe20000000800 */
[----:B------:R-:W-:Y:S01]  /*29f0*/  FSEL R185, R186, -INF , !P1 ;  /* 0xff800000bab97808 */ /* 0x000fe20004800000 */
[----:B------:R-:W-:Y:S01]  /*2a00*/  FFMA.FTZ R15, R15, UR43, -R22 ;  /* 0x0000002b0f0f7c23 */ /* 0x000fe20008010816 */
[----:B------:R-:W-:Y:S02]  /*2a10*/  FSEL R186, R205, -INF , !P0 ;  /* 0xff800000cdba7808 */ /* 0x000fe40004000000 */
[C---:B------:R-:W-:Y:S01]  /*2a20*/  ISETP.GE.AND P0, PT, R184.reuse, 0x1, PT ;  /* 0x00000001b800780c */ /* 0x040fe20003f06270 */
[----:B------:R-:W-:Y:S01]  /*2a30*/  FFMA.FTZ R201, R185, UR43, -R222 ;  /* 0x0000002bb9c97c23 */ /* 0x000fe200080108de */
[----:B------:R-:W-:Y:S01]  /*2a40*/  ISETP.GE.AND P1, PT, R184, 0x8, PT ;  /* 0x00000008b800780c */ /* 0x000fe20003f26270 */
[----:B------:R-:W-:Y:S01]  /*2a50*/  FFMA.FTZ R200, R186, UR43, -R23 ;  /* 0x0000002bbac87c23 */ /* 0x000fe20008010817 */
[----:B------:R-:W-:Y:S01]  /*2a60*/  ISETP.GT.OR P0, PT, R192, 0x1, !P0 ;  /* 0x00000001c000780c */ /* 0x000fe20004704670 */
[----:B------:R-:W-:Y:S01]  /*2a70*/  MUFU.EX2 R12, R12 ;  /* 0x0000000c000c7308 */ /* 0x000fe20000000800 */
[----:B------:R-:W-:-:S02]  /*2a80*/  LOP3.LUT R185, R234, 0x2000000, RZ, 0xfc, !PT ;  /* 0x02000000eab97812 */ /* 0x000fc400078efcff */
[----:B------:R-:W-:Y:S02]  /*2a90*/  ISETP.GT.OR P1, PT, R192, 0x8, !P1 ;  /* 0x00000008c000780c */ /* 0x000fe40004f24670 */
[----:B------:R-:W-:Y:S01]  /*2aa0*/  FSEL R186, R187, -INF , !P0 ;  /* 0xff800000bbba7808 */ /* 0x000fe20004000000 */
[----:B------:R-:W-:Y:S01]  /*2ab0*/  IMAD R188, R4, 0x400, R185 ;  /* 0x0000040004bc7824 */ /* 0x000fe200078e02b9 */
[----:B------:R-:W-:Y:S01]  /*2ac0*/  ISETP.GE.AND P0, PT, R184, 0x9, PT ;  /* 0x00000009b800780c */ /* 0x000fe20003f06270 */
[----:B------:R-:W2:Y:S01]  /*2ad0*/  MUFU.EX2 R201, R201 ;  /* 0x000000c900c97308 */ /* 0x000ea20000000800 */
[----:B------:R-:W-:Y:S01]  /*2ae0*/  FSEL R185, R190, -INF , !P1 ;  /* 0xff800000beb97808 */ /* 0x000fe20004800000 */
[----:B------:R-:W-:Y:S01]  /*2af0*/  FFMA.FTZ R205, R186, UR43, -R223 ;  /* 0x0000002bbacd7c23 */ /* 0x000fe200080108df */
[----:B------:R-:W-:Y:S02]  /*2b00*/  ISETP.GE.AND P1, PT, R184, 0x10, PT ;  /* 0x00000010b800780c */ /* 0x000fe40003f26270 */
[C---:B------:R-:W-:Y:S01]  /*2b10*/  ISETP.GT.OR P0, PT, R192.reuse, 0x9, !P0 ;  /* 0x00000009c000780c */ /* 0x040fe20004704670 */
[----:B------:R-:W-:Y:S01]  /*2b20*/  FFMA.FTZ R204, R185, UR43, -R220 ;  /* 0x0000002bb9cc7c23 */ /* 0x000fe200080108dc */
[----:B------:R-:W-:Y:S01]  /*2b30*/  ISETP.GT.OR P1, PT, R192, 0x10, !P1 ;  /* 0x00000010c000780c */ /* 0x000fe20004f24670 */
[----:B------:R-:W3:Y:S01]  /*2b40*/  MUFU.EX2 R205, R205 ;  /* 0x000000cd00cd7308 */ /* 0x000ee20000000800 */
[----:B------:R-:W-:-:S02]  /*2b50*/  FSEL R186, R191, -INF , !P0 ;  /* 0xff800000bfba7808 */ /* 0x000fc40004000000 */
[----:B------:R-:W-:Y:S02]  /*2b60*/  ISETP.GE.AND P0, PT, R184, 0x18, PT ;  /* 0x00000018b800780c */ /* 0x000fe40003f06270 */
[----:B------:R-:W-:Y:S01]  /*2b70*/  FSEL R185, R194, -INF , !P1 ;  /* 0xff800000c2b97808 */ /* 0x000fe20004800000 */
[----:B------:R-:W-:Y:S01]  /*2b80*/  FFMA.FTZ R186, R186, UR43, -R221 ;  /* 0x0000002bbaba7c23 */ /* 0x000fe200080108dd */
[----:B------:R-:W-:Y:S01]  /*2b90*/  ISETP.GE.AND P3, PT, R184, 0x19, PT ;  /* 0x00000019b800780c */ /* 0x000fe20003f66270 */
[----:B------:R-:W-:Y:S01]  /*2ba0*/  MUFU.EX2 R204, R204 ;  /* 0x000000cc00cc7308 */ /* 0x000fe20000000800 */
[----:B------:R-:W-:Y:S01]  /*2bb0*/  ISETP.GT.OR P0, PT, R192, 0x18, !P0 ;  /* 0x00000018c000780c */ /* 0x000fe20004704670 */
[----:B------:R-:W-:Y:S01]  /*2bc0*/  FFMA.FTZ R218, R185, UR43, -R218 ;  /* 0x0000002bb9da7c23 */ /* 0x000fe200080108da */
[----:B------:R-:W-:Y:S02]  /*2bd0*/  ISETP.GE.AND P1, PT, R184, 0x20, PT ;  /* 0x00000020b800780c */ /* 0x000fe40003f26270 */
[----:B------:R-:W-:-:S02]  /*2be0*/  ISETP.GT.OR P3, PT, R192, 0x19, !P3 ;  /* 0x00000019c000780c */ /* 0x000fc40005f64670 */
[----:B------:R-:W-:Y:S01]  /*2bf0*/  FSEL R185, R198, -INF , !P0 ;  /* 0xff800000c6b97808 */ /* 0x000fe20004000000 */
[----:B------:R5:W-:Y:S01]  /*2c00*/  MUFU.EX2 R220, R186 ;  /* 0x000000ba00dc7308 */ /* 0x000be20000000800 */
[----:B------:R-:W-:Y:S02]  /*2c10*/  ISETP.GE.AND P5, PT, R184, 0x21, PT ;  /* 0x00000021b800780c */ /* 0x000fe40003fa6270 */
[C---:B------:R-:W-:Y:S01]  /*2c20*/  ISETP.GT.OR P1, PT, R192.reuse, 0x20, !P1 ;  /* 0x00000020c000780c */ /* 0x040fe20004f24670 */
[----:B------:R-:W-:Y:S01]  /*2c30*/  FFMA.FTZ R20, R185, UR43, -R20 ;  /* 0x0000002bb9147c23 */ /* 0x000fe20008010814 */
[----:B------:R-:W-:Y:S02]  /*2c40*/  ISETP.GT.OR P5, PT, R192, 0x21, !P5 ;  /* 0x00000021c000780c */ /* 0x000fe40006fa4670 */
[----:B------:R-:W-:Y:S01]  /*2c50*/  ISETP.GE.AND P4, PT, R230, 0x30, PT ;  /* 0x00000030e600780c */ /* 0x000fe20003f86270 */
[----:B------:R-:W3:Y:S01]  /*2c60*/  MUFU.EX2 R218, R218 ;  /* 0x000000da00da7308 */ /* 0x000ee20000000800 */
[----:B-----5:R-:W-:-:S02]  /*2c70*/  FSEL R186, R199, -INF , !P3 ;  /* 0xff800000c7ba7808 */ /* 0x020fc40005800000 */
[----:B------:R-:W-:Y:S02]  /*2c80*/  FSEL R185, R202, -INF , !P1 ;  /* 0xff800000cab97808 */ /* 0x000fe40004800000 */
[----:B------:R-:W-:Y:S01]  /*2c90*/  ISETP.GE.AND P2, PT, R184, 0x11, PT ;  /* 0x00000011b800780c */ /* 0x000fe20003f46270 */
[----:B------:R-:W-:Y:S01]  /*2ca0*/  FFMA.FTZ R21, R186, UR43, -R21 ;  /* 0x0000002bba157c23 */ /* 0x000fe20008010815 */
[C---:B------:R-:W-:Y:S01]  /*2cb0*/  ISETP.GE.AND P1, PT, R184.reuse, 0x28, PT ;  /* 0x00000028b800780c */ /* 0x040fe20003f26270 */
[----:B------:R-:W-:Y:S02]  /*2cc0*/  WARPGROUP.DEPBAR.LE gsb0, 0x0 ;  /* 0x00008000000079c5 */ /* 0x000fe40000010000 */
[----:B------:R-:W-:Y:S01]  /*2cd0*/  WARPGROUP.ARRIVE ;  /* 0x00000000000079c5 */ /* 0x000fe20000000000 */
[----:B------:R-:W-:Y:S01]  /*2ce0*/  FSEL R186, R203, -INF , !P5 ;  /* 0xff800000cbba7808 */ /* 0x000fe20006800000 */
[----:B------:R-:W-:Y:S01]  /*2cf0*/  FFMA.FTZ R202, R185, UR43, -R216 ;  /* 0x0000002bb9ca7c23 */ /* 0x000fe200080108d8 */
[----:B------:R-:W-:Y:S01]  /*2d00*/  ISETP.GT.OR P4, PT, R225, 0x30, !P4 ;  /* 0x00000030e100780c */ /* 0x000fe20006784670 */
[----:B------:R-:W-:Y:S01]  /*2d10*/  MUFU.EX2 R20, R20 ;  /* 0x0000001400147308 */ /* 0x000fe20000000800 */
[----:B------:R-:W-:Y:S01]  /*2d20*/  ISETP.GE.AND P5, PT, R184, 0x30, PT ;  /* 0x00000030b800780c */ /* 0x000fe20003fa6270 */
[----:B------:R-:W-:Y:S01]  /*2d30*/  HGMMA.64x64x16.F32 R152, gdesc[UR8], R152, gsb0 ;  /* 0x00e00000089879f0 */ /* 0x000fe20008000898 */
[----:B------:R-:W-:Y:S01]  /*2d40*/  UIADD3 UR10, UR5, 0x6, URZ ;  /* 0x00000006050a7890 */ /* 0x000fe2000fffe03f */
[C---:B------:R-:W-:Y:S01]  /*2d50*/  ISETP.GT.OR P2, PT, R192.reuse, 0x11, !P2 ;  /* 0x00000011c000780c */ /* 0x040fe20005744670 */
[----:B------:R-:W-:Y:S01]  /*2d60*/  UIADD3 UR8, UR6, 0x6, URZ ;  /* 0x0000000606087890 */ /* 0x000fe2000fffe03f */
[----:B------:R-:W-:Y:S01]  /*2d70*/  ISETP.GT.OR P1, PT, R192, 0x28, !P1 ;  /* 0x00000028c000780c */ /* 0x000fe20004f24670 */
[----:B------:R-:W-:Y:S01]  /*2d80*/  UMOV UR11, 0x40000040 ;  /* 0x40000040000b7882 */ /* 0x000fe20000000000 */
[----:B------:R-:W-:Y:S01]  /*2d90*/  UMOV UR9, 0x40000040 ;  /* 0x4000004000097882 */ /* 0x000fe20000000000 */
[----:B------:R-:W-:Y:S01]  /*2da0*/  R2UR UR12, R188 ;  /* 0x00000000bc0c72ca */ /* 0x000fe200000e0000 */
[----:B------:R-:W-:Y:S01]  /*2db0*/  FFMA.FTZ R203, R186, UR43, -R217 ;  /* 0x0000002bbacb7c23 */ /* 0x000fe200080108d9 */
[----:B------:R-:W-:Y:S01]  /*2dc0*/  FSEL R191, R208, -INF , !P4 ;  /* 0xff800000d0bf7808 */ /* 0x000fe20006000000 */
[----:B------:R-:W-:Y:S01]  /*2dd0*/  MUFU.EX2 R21, R21 ;  /* 0x0000001500157308 */ /* 0x000fe20000000800 */
[----:B------:R-:W-:-:S02]  /*2de0*/  ISETP.GT.OR P5, PT, R192, 0x30, !P5 ;  /* 0x00000030c000780c */ /* 0x000fc40006fa4670 */
[----:B------:R-:W-:Y:S01]  /*2df0*/  FSEL R188, R195, -INF , !P2 ;  /* 0xff800000c3bc7808 */ /* 0x000fe20005000000 */
[----:B------:R-:W-:Y:S01]  /*2e00*/  FFMA.FTZ R216, R191, UR43, -R18 ;  /* 0x0000002bbfd87c23 */ /* 0x000fe20008010812 */
[----:B------:R-:W-:Y:S02]  /*2e10*/  ISETP.GE.AND P4, PT, R184, 0x29, PT ;  /* 0x00000029b800780c */ /* 0x000fe40003f86270 */
[----:B------:R-:W-:Y:S01]  /*2e20*/  FSEL R187, R206, -INF , !P1 ;  /* 0xff800000cebb7808 */ /* 0x000fe20004800000 */
[----:B------:R-:W-:Y:S01]  /*2e30*/  FFMA.FTZ R219, R188, UR43, -R219 ;  /* 0x0000002bbcdb7c23 */ /* 0x000fe200080108db */
[----:B------:R-:W-:Y:S01]  /*2e40*/  ISETP.GE.AND P2, PT, R230, 0x31, PT ;  /* 0x00000031e600780c */ /* 0x000fe20003f46270 */
[----:B------:R-:W-:Y:S01]  /*2e50*/  MUFU.EX2 R14, R14 ;  /* 0x0000000e000e7308 */ /* 0x000fe20000000800 */
[----:B------:R-:W-:Y:S01]  /*2e60*/  ISETP.GE.AND P1, PT, R184, 0x31, PT ;  /* 0x00000031b800780c */ /* 0x000fe20003f26270 */
[----:B------:R-:W-:Y:S01]  /*2e70*/  FFMA.FTZ R206, R187, UR43, -R22 ;  /* 0x0000002bbbce7c23 */ /* 0x000fe20008010816 */
[----:B------:R-:W-:-:S02]  /*2e80*/  FSEL R193, R210, -INF , !P5 ;  /* 0xff800000d2c17808 */ /* 0x000fc40006800000 */
[C---:B------:R-:W-:Y:S02]  /*2e90*/  ISETP.GT.OR P4, PT, R192.reuse, 0x29, !P4 ;  /* 0x00000029c000780c */ /* 0x040fe40006784670 */
[----:B------:R-:W-:Y:S01]  /*2ea0*/  ISETP.GT.OR P2, PT, R225, 0x31, !P2 ;  /* 0x00000031e100780c */ /* 0x000fe20005744670 */
[----:B------:R-:W-:Y:S01]  /*2eb0*/  FFMA.FTZ R208, R193, UR43, -R18 ;  /* 0x0000002bc1d07c23 */ /* 0x000fe20008010812 */
[----:B------:R-:W-:Y:S01]  /*2ec0*/  ISETP.GT.OR P1, PT, R192, 0x31, !P1 ;  /* 0x00000031c000780c */ /* 0x000fe20004f24670 */
[----:B------:R-:W5:Y:S01]  /*2ed0*/  MUFU.EX2 R219, R219 ;  /* 0x000000db00db7308 */ /* 0x000f620000000800 */
[----:B------:R-:W-:Y:S02]  /*2ee0*/  FSEL R190, R207, -INF , !P4 ;  /* 0xff800000cfbe7808 */ /* 0x000fe40006000000 */
[C---:B------:R-:W-:Y:S02]  /*2ef0*/  ISETP.GE.AND P4, PT, R184.reuse, 0x38, PT ;  /* 0x00000038b800780c */ /* 0x040fe40003f86270 */
[----:B------:R-:W-:Y:S01]  /*2f00*/  ISETP.GE.AND P5, PT, R184, 0x39, PT ;  /* 0x00000039b800780c */ /* 0x000fe20003fa6270 */
[----:B------:R-:W-:Y:S01]  /*2f10*/  FFMA.FTZ R207, R190, UR43, -R23 ;  /* 0x0000002bbecf7c23 */ /* 0x000fe20008010817 */
[----:B------:R-:W-:Y:S01]  /*2f20*/  FSEL R18, R209, -INF , !P2 ;  /* 0xff800000d1127808 */ /* 0x000fe20005000000 */
[----:B------:R-:W-:Y:S01]  /*2f30*/  MUFU.EX2 R15, R15 ;  /* 0x0000000f000f7308 */ /* 0x000fe20000000800 */
[----:B------:R-:W-:-:S02]  /*2f40*/  FSEL R196, R211, -INF , !P1 ;  /* 0xff800000d3c47808 */ /* 0x000fc40004800000 */
[----:B------:R-:W-:Y:S01]  /*2f50*/  ISETP.GE.AND P0, PT, R230, 0x38, PT ;  /* 0x00000038e600780c */ /* 0x000fe20003f06270 */
[--C-:B------:R-:W-:Y:S01]  /*2f60*/  FFMA.FTZ R197, R18, UR43, -R19.reuse ;  /* 0x0000002b12c57c23 */ /* 0x100fe20008010813 */
[----:B------:R-:W-:Y:S01]  /*2f70*/  ISETP.GE.AND P3, PT, R230, 0x39, PT ;  /* 0x00000039e600780c */ /* 0x000fe20003f66270 */
[----:B------:R-:W-:Y:S01]  /*2f80*/  FFMA.FTZ R196, R196, UR43, -R19 ;  /* 0x0000002bc4c47c23 */ /* 0x000fe20008010813 */
[----:B------:R-:W-:Y:S01]  /*2f90*/  ISETP.GT.OR P0, PT, R225, 0x38, !P0 ;  /* 0x00000038e100780c */ /* 0x000fe20004704670 */
[----:B------:R-:W-:Y:S01]  /*2fa0*/  MUFU.EX2 R200, R200 ;  /* 0x000000c800c87308 */ /* 0x000fe20000000800 */
[----:B------:R-:W-:Y:S02]  /*2fb0*/  ISETP.GT.OR P4, PT, R192, 0x38, !P4 ;  /* 0x00000038c000780c */ /* 0x000fe40006784670 */
[----:B------:R-:W-:Y:S02]  /*2fc0*/  FSEL R193, R212, -INF , !P0 ;  /* 0xff800000d4c17808 */ /* 0x000fe40004000000 */
[----:B------:R-:W-:-:S02]  /*2fd0*/  ISETP.GT.OR P5, PT, R192, 0x39, !P5 ;  /* 0x00000039c000780c */ /* 0x000fc40006fa4670 */
[----:B------:R-:W-:Y:S01]  /*2fe0*/  ISETP.GT.OR P3, PT, R225, 0x39, !P3 ;  /* 0x00000039e100780c */ /* 0x000fe20005f64670 */
[--C-:B------:R-:W-:Y:S01]  /*2ff0*/  FFMA.FTZ R194, R193, UR43, -R16.reuse ;  /* 0x0000002bc1c27c23 */ /* 0x100fe20008010810 */
[----:B------:R-:W-:Y:S01]  /*3000*/  FSEL R195, R214, -INF , !P4 ;  /* 0xff800000d6c37808 */ /* 0x000fe20006000000 */
[----:B------:R-:W5:Y:S01]  /*3010*/  MUFU.EX2 R202, R202 ;  /* 0x000000ca00ca7308 */ /* 0x000f620000000800 */
[----:B------:R-:W-:Y:S02]  /*3020*/  FSEL R210, R213, -INF , !P3 ;  /* 0xff800000d5d27808 */ /* 0x000fe40005800000 */
[----:B------:R-:W-:Y:S01]  /*3030*/  FSEL R212, R215, -INF , !P5 ;  /* 0xff800000d7d47808 */ /* 0x000fe20006800000 */
[----:B------:R-:W-:Y:S02]  /*3040*/  FFMA.FTZ R198, R195, UR43, -R16 ;  /* 0x0000002bc3c67c23 */ /* 0x000fe40008010810 */
[--C-:B------:R-:W-:Y:S02]  /*3050*/  FFMA.FTZ R199, R210, UR43, -R17.reuse ;  /* 0x0000002bd2c77c23 */ /* 0x100fe40008010811 */
        /* <DEDUP_REMOVED lines=8> */
[----:B------:R-:W-:Y:S01]  /*30e0*/  UIADD3 UR8, UR6, 0x400, URZ ;  /* 0x0000040006087890 */ /* 0x000fe2000fffe03f */
[----:B------:R-:W-:Y:S01]  /*30f0*/  UMOV UR11, 0x40000040 ;  /* 0x40000040000b7882 */ /* 0x000fe20000000000 */
[----:B------:R-:W-:Y:S02]  /*3100*/  UMOV UR9, 0x40000040 ;  /* 0x4000004000097882 */ /* 0x000fe40000000000 */
        /* <DEDUP_REMOVED lines=24> */
[----:B------:R-:W-:Y:S01]  /*3290*/  UMOV UR6, UR12 ;  /* 0x0000000c00067c82 */ /* 0x000fe20008000000 */
[----:B------:R-:W-:Y:S02]  /*32a0*/  WARPGROUP.DEPBAR.LE gsb0, 0x0 ;  /* 0x00008000000079c5 */ /* 0x000fe40000010000 */
[----:B------:R-:W-:-:S06]  /*32b0*/  WARPGROUP.ARRIVE ;  /* 0x00000000000079c5 */ /* 0x000fcc0000000000 */
[----:B------:R-:W-:Y:S01]  /*32c0*/  HGMMA.64x64x16.F32 R152, gdesc[UR8], R152, gsb0 ;  /* 0x00e00000089879f0 */ /* 0x000fe20008000898 */
[----:B------:R-:W-:Y:S01]  /*32d0*/  UMOV UR11, 0x40000040 ;  /* 0x40000040000b7882 */ /* 0x000fe20000000000 */
[----:B------:R-:W-:Y:S01]  /*32e0*/  UMOV UR9, 0x40000040 ;  /* 0x4000004000097882 */ /* 0x000fe20000000000 */
[----:B------:R-:W-:Y:S02]  /*32f0*/  WARPGROUP.DEPBAR.LE gsb0, 0x0 ;  /* 0x00008000000079c5 */ /* 0x000fe40000010000 */
[----:B------:R-:W1:Y:S04]  /*3300*/  LDS.64 R184, [R224+0x28200] ;  /* 0x02820000e0b87984 */ /* 0x000e680000000a00 */
[----:B------:R-:W2:Y:S04]  /*3310*/  LDS.64 R188, [R224+0x28220] ;  /* 0x02822000e0bc7984 */ /* 0x000ea80000000a00 */
[----:B------:R-:W3:Y:S04]  /*3320*/  LDS.64 R186, [R224+0x28240] ;  /* 0x02824000e0ba7984 */ /* 0x000ee80000000a00 */
[----:B------:R-:W5:Y:S04]  /*3330*/  LDS.64 R22, [R224+0x28260] ;  /* 0x02826000e0167984 */ /* 0x000f680000000a00 */
[----:B------:R-:W5:Y:S04]  /*3340*/  LDS.64 R18, [R224+0x282a0] ;  /* 0x0282a000e0127984 */ /* 0x000f680000000a00 */
[----:B------:R-:W5:Y:S04]  /*3350*/  LDS.64 R190, [R224+0x28280] ;  /* 0x02828000e0be7984 */ /* 0x000f680000000a00 */
[----:B------:R-:W5:Y:S04]  /*3360*/  LDS.64 R192, [R224+0x282c0] ;  /* 0x0282c000e0c07984 */ /* 0x000f680000000a00 */
[----:B----4-:R-:W4:Y:S01]  /*3370*/  LDS.64 R224, [R224+0x282e0] ;  /* 0x0282e000e0e07984 */ /* 0x010f220000000a00 */
[--C-:B-1----:R-:W-:Y:S01]  /*3380*/  FADD.FTZ R152, R152, -R184.reuse ;  /* 0x800000b898987221 */ /* 0x102fe20000010000 */
[----:B------:R-:W-:Y:S01]  /*3390*/  FADD.FTZ R154, R154, -R184 ;  /* 0x800000b89a9a7221 */ /* 0x000fe20000010000 */
[--C-:B------:R-:W-:Y:S01]  /*33a0*/  FADD.FTZ R153, R153, -R185.reuse ;  /* 0x800000b999997221 */ /* 0x100fe20000010000 */
[----:B------:R-:W-:Y:S01]  /*33b0*/  FADD.FTZ R184, R155, -R185 ;  /* 0x800000b99bb87221 */ /* 0x000fe20000010000 */
[--C-:B--2---:R-:W-:Y:S01]  /*33c0*/  FADD.FTZ R185, R157, -R189.reuse ;  /* 0x800000bd9db97221 */ /* 0x104fe20000010000 */
[----:B------:R-:W-:Y:S01]  /*33d0*/  FADD.FTZ R159, R159, -R189 ;  /* 0x800000bd9f9f7221 */ /* 0x000fe20000010000 */
[----:B------:R-:W-:Y:S01]  /*33e0*/  FADD.FTZ R156, R156, -R188 ;  /* 0x800000bc9c9c7221 */ /* 0x000fe20000010000 */
[----:B------:R1:W2:Y:S01]  /*33f0*/  MUFU.EX2 R157, R196 ;  /* 0x000000c4009d7308 */ /* 0x0002a20000000800 */
[----:B---3--:R-:W-:Y:S01]  /*3400*/  FADD.FTZ R189, R162, -R186 ;  /* 0x800000baa2bd7221 */ /* 0x008fe20000010000 */
[----:B------:R-:W-:Y:S01]  /*3410*/  FMUL.FTZ R185, R8, R185 ;  /* 0x000000b908b97220 */ /* 0x000fe20000410000 */
[----:B------:R-:W-:Y:S01]  /*3420*/  FMUL.FTZ R156, R7, R156 ;  /* 0x0000009c079c7220 */ /* 0x000fe20000410000 */
[----:B------:R-:W-:Y:S01]  /*3430*/  FADD.FTZ R155, R158, -R188 ;  /* 0x800000bc9e9b7221 */ /* 0x000fe20000010000 */
[----:B-----5:R-:W-:Y:S01]  /*3440*/  FADD.FTZ R162, R167, -R23 ;  /* 0x80000017a7a27221 */ /* 0x020fe20000010000 */
[----:B------:R-:W-:Y:S01]  /*3450*/  FADD.FTZ R158, R163, -R187 ;  /* 0x800000bba39e7221 */ /* 0x000fe20000010000 */
[--C-:B------:R-:W-:Y:S01]  /*3460*/  FADD.FTZ R164, R164, -R22.reuse ;  /* 0x80000016a4a47221 */ /* 0x100fe20000010000 */
[----:B------:R-:W-:Y:S01]  /*3470*/  FADD.FTZ R163, R166, -R22 ;  /* 0x80000016a6a37221 */ /* 0x000fe20000010000 */
[--C-:B------:R-:W-:Y:S01]  /*3480*/  FADD.FTZ R167, R174, -R18.reuse ;  /* 0x80000012aea77221 */ /* 0x100fe20000010000 */
[----:B------:R-:W-:Y:S01]  /*3490*/  FADD.FTZ R174, R175, -R19 ;  /* 0x80000013afae7221 */ /* 0x000fe20000010000 */
[----:B-1----:R-:W-:Y:S01]  /*34a0*/  FMUL.FTZ R196, R5, R152 ;  /* 0x0000009805c47220 */ /* 0x002fe20000410000 */
[----:B------:R-:W-:Y:S01]  /*34b0*/  FMUL.FTZ R175, R6, R153 ;  /* 0x0000009906af7220 */ /* 0x000fe20000410000 */
[----:B------:R-:W-:Y:S01]  /*34c0*/  FADD.FTZ R172, R172, -R18 ;  /* 0x80000012acac7221 */ /* 0x000fe20000010000 */
[----:B------:R-:W1:Y:S01]  /*34d0*/  MUFU.EX2 R22, R194 ;  /* 0x000000c200167308 */ /* 0x000e620000000800 */
[----:B------:R-:W-:Y:S01]  /*34e0*/  FMUL.FTZ R154, R201, R154 ;  /* 0x0000009ac99a7220 */ /* 0x000fe20000410000 */
[----:B------:R-:W-:Y:S01]  /*34f0*/  FMUL.FTZ R197, R205, R184 ;  /* 0x000000b8cdc57220 */ /* 0x000fe20000410000 */
[----:B------:R-:W-:Y:S01]  /*3500*/  F2FP.F16.F32.PACK_AB R196, R175, R196 ;  /* 0x000000c4afc4723e */ /* 0x000fe200000000ff */
[----:B------:R-:W-:Y:S01]  /*3510*/  FMUL.FTZ R189, R218, R189 ;  /* 0x000000bddabd7220 */ /* 0x000fe20000410000 */
[----:B------:R-:W-:Y:S01]  /*3520*/  FMUL.FTZ R158, R219, R158 ;  /* 0x0000009edb9e7220 */ /* 0x000fe20000410000 */
[----:B------:R-:W-:Y:S01]  /*3530*/  FADD.FTZ R165, R165, -R23 ;  /* 0x80000017a5a57221 */ /* 0x000fe20000010000 */
[----:B------:R-:W-:Y:S01]  /*3540*/  F2FP.F16.F32.PACK_AB R197, R197, R154 ;  /* 0x0000009ac5c5723e */ /* 0x000fe200000000ff */
[----:B------:R3:W5:Y:S01]  /*3550*/  MUFU.EX2 R18, R198 ;  /* 0x000000c600127308 */ /* 0x0007620000000800 */
[----:B------:R-:W-:Y:S01]  /*3560*/  FADD.FTZ R160, R160, -R186 ;  /* 0x800000baa0a07221 */ /* 0x000fe20000010000 */
[----:B------:R-:W-:Y:S01]  /*3570*/  FADD.FTZ R161, R161, -R187 ;  /* 0x800000bba1a17221 */ /* 0x000fe20000010000 */
[--C-:B------:R-:W-:Y:S01]  /*3580*/  FADD.FTZ R23, R170, -R190.reuse ;  /* 0x800000beaa177221 */ /* 0x100fe20000010000 */
[----:B------:R-:W-:Y:S01]  /*3590*/  FADD.FTZ R173, R173, -R19 ;  /* 0x80000013adad7221 */ /* 0x000fe20000010000 */
[----:B------:R-:W-:Y:S01]  /*35a0*/  FMUL.FTZ R155, R204, R155 ;  /* 0x0000009bcc9b7220 */ /* 0x000fe20000410000 */
[----:B------:R-:W-:Y:S01]  /*35b0*/  FMUL.FTZ R154, R220, R159 ;  /* 0x0000009fdc9a7220 */ /* 0x000fe20000410000 */
[----:B------:R-:W-:Y:S01]  /*35c0*/  FADD.FTZ R168, R168, -R190 ;  /* 0x800000bea8a87221 */ /* 0x000fe20000010000 */
[----:B------:R2:W5:Y:S01]  /*35d0*/  MUFU.EX2 R175, R199 ;  /* 0x000000c700af7308 */ /* 0x0005620000000800 */
[----:B---3--:R-:W-:Y:S01]  /*35e0*/  F2FP.F16.F32.PACK_AB R198, R185, R156 ;  /* 0x0000009cb9c6723e */ /* 0x008fe200000000ff */
[--C-:B------:R-:W-:Y:S01]  /*35f0*/  FADD.FTZ R169, R169, -R191.reuse ;  /* 0x800000bfa9a97221 */ /* 0x100fe20000010000 */
[----:B------:R-:W-:Y:S01]  /*3600*/  FADD.FTZ R166, R171, -R191 ;  /* 0x800000bfaba67221 */ /* 0x000fe20000010000 */
[--C-:B------:R-:W-:Y:S01]  /*3610*/  FADD.FTZ R19, R176, -R192.reuse ;  /* 0x800000c0b0137221 */ /* 0x100fe20000010000 */
[--C-:B------:R-:W-:Y:S01]  /*3620*/  FADD.FTZ R170, R177, -R193.reuse ;  /* 0x800000c1b1aa7221 */ /* 0x100fe20000010000 */
[----:B------:R-:W-:Y:S01]  /*3630*/  FADD.FTZ R171, R178, -R192 ;  /* 0x800000c0b2ab7221 */ /* 0x000fe20000010000 */
[----:B------:R-:W-:Y:S01]  /*3640*/  FADD.FTZ R176, R179, -R193 ;  /* 0x800000c1b3b07221 */ /* 0x000fe20000010000 */
[----:B------:R-:W3:Y:S01]  /*3650*/  MUFU.EX2 R156, R195 ;  /* 0x000000c3009c7308 */ /* 0x000ee20000000800 */
[--C-:B----4-:R-:W-:Y:S01]  /*3660*/  FADD.FTZ R177, R180, -R224.reuse ;  /* 0x800000e0b4b17221 */ /* 0x110fe20000010000 */
[----:B------:R-:W-:Y:S01]  /*3670*/  FADD.FTZ R153, R182, -R224 ;  /* 0x800000e0b6997221 */ /* 0x000fe20000010000 */
[--C-:B------:R-:W-:Y:S01]  /*3680*/  FADD.FTZ R152, R181, -R225.reuse ;  /* 0x800000e1b5987221 */ /* 0x100fe20000010000 */
[----:B------:R-:W-:Y:S01]  /*3690*/  FADD.FTZ R183, R183, -R225 ;  /* 0x800000e1b7b77221 */ /* 0x000fe20000010000 */
[----:B------:R-:W-:Y:S01]  /*36a0*/  F2FP.F16.F32.PACK_AB R193, R158, R189 ;  /* 0x000000bd9ec1723e */ /* 0x000fe200000000ff */
[----:B------:R-:W-:Y:S01]  /*36b0*/  FMUL.FTZ R160, R9, R160 ;  /* 0x000000a009a07220 */ /* 0x000fe20000410000 */
[----:B------:R-:W-:Y:S01]  /*36c0*/  FMUL.FTZ R161, R10, R161 ;  /* 0x000000a10aa17220 */ /* 0x000fe20000410000 */
[----:B------:R-:W-:Y:S01]  /*36d0*/  FMUL.FTZ R164, R11, R164 ;  /* 0x000000a40ba47220 */ /* 0x000fe20000410000 */
[----:B------:R-:W-:Y:S01]  /*36e0*/  FMUL.FTZ R165, R12, R165 ;  /* 0x000000a50ca57220 */ /* 0x000fe20000410000 */
[----:B------:R-:W-:Y:S01]  /*36f0*/  FMUL.FTZ R163, R20, R163 ;  /* 0x000000a314a37220 */ /* 0x000fe20000410000 */
[----:B------:R-:W-:Y:S01]  /*3700*/  FMUL.FTZ R162, R21, R162 ;  /* 0x000000a215a27220 */ /* 0x000fe20000410000 */
[----:B------:R-:W-:Y:S01]  /*3710*/  IMAD R158, R4, 0x2000, R232 ;  /* 0x00002000049e7824 */ /* 0x000fe200078e02e8 */
[----:B--2---:R-:W-:Y:S01]  /*3720*/  F2FP.F16.F32.PACK_AB R199, R154, R155 ;  /* 0x0000009b9ac7723e */ /* 0x004fe200000000ff */
        /* <DEDUP_REMOVED lines=13> */
[----:B-----5:R-:W-:Y:S01]  /*3800*/  FMUL.FTZ R153, R18, R153 ;  /* 0x0000009912997220 */ /* 0x020fe20000410000 */
[----:B------:R-:W-:Y:S01]  /*3810*/  FMUL.FTZ R152, R175, R152 ;  /* 0x00000098af987220 */ /* 0x000fe20000410000 */
[----:B---3--:R-:W-:Y:S01]  /*3820*/  FMUL.FTZ R154, R156, R183 ;  /* 0x000000b79c9a7220 */ /* 0x008fe20000410000 */
[----:B------:R-:W-:Y:S01]  /*3830*/  IMAD R158, R158, 0x2, R231 ;  /* 0x000000029e9e7824 */ /* 0x000fe200078e02e7 */
        /* <DEDUP_REMOVED lines=20> */
[----:B------:R-:W-:Y:S02]  /*3980*/  SHF.R.U32.HI R5, RZ, 0x4, R233 ;  /* 0x00000004ff057819 */ /* 0x000fe400000116e9 */
[----:B------:R-:W-:Y:S01]  /*3990*/  WARPGROUP.ARRIVE ;  /* 0x00000000000079c5 */ /* 0x000fe20000000000 */
[----:B------:R-:W-:Y:S02]  /*39a0*/  R2UR UR5, R6 ;  /* 0x00000000060572ca */ /* 0x000fe400000e0000 */
[----:B------:R-:W-:-:S11]  /*39b0*/  LOP3.LUT R5, R5, 0x3fff, RZ, 0xc0, !PT ;  /* 0x00003fff05057812 */ /* 0x000fd600078ec0ff */
[----:B------:R-:W-:Y:S01]  /*39c0*/  HGMMA.64x128x16.F32 R88, R152, gdesc[UR4].tnspB, R88, gsb0 ;  /* 0x41e0000498587df0 */ /* 0x000fe20008000858 */
[----:B------:R-:W-:Y:S01]  /*39d0*/  UIADD3 UR6, UR12, 0x80, URZ ;  /* 0x000000800c067890 */ /* 0x000fe2000fffe03f */
[----:B------:R-:W-:Y:S01]  /*39e0*/  LOP3.LUT R5, R5, 0x10000, RZ, 0xfc, !PT ;  /* 0x0001000005057812 */ /* 0x000fe200078efcff */
[----:B------:R-:W-:-:S04]  /*39f0*/  UMOV UR7, 0x40000040 ;  /* 0x4000004000077882 */ /* 0x000fc80000000000 */
[----:B------:R-:W-:Y:S01]  /*3a00*/  IMAD R5, R4, 0x400, R5 ;  /* 0x0000040004057824 */ /* 0x000fe200078e0205 */
[----:B------:R-:W-:-:S04]  /*3a10*/  USHF.R.U32.HI UR5, URZ, 0x4, UR5 ;  /* 0x000000043f057899 */ /* 0x000fc80008011605 */
        /* <DEDUP_REMOVED lines=8> */
[----:B------:R-:W-:Y:S01]  /*3aa0*/  UIADD3 UR6, UR12, 0x100, URZ ;  /* 0x000001000c067890 */ /* 0x000fe2000fffe03f */
[----:B------:R-:W-:Y:S01]  /*3ab0*/  UMOV UR7, 0x40000040 ;  /* 0x4000004000077882 */ /* 0x000fe20000000000 */
[----:B------:R-:W-:-:S07]  /*3ac0*/  UIADD3 UR12, UR12, 0x180, URZ ;  /* 0x000001800c0c7890 */ /* 0x000fce000fffe03f */
[----:B------:R-:W-:Y:S01]  /*3ad0*/  UMOV UR10, UR12 ;  /* 0x0000000c000a7c82 */ /* 0x000fe20008000000 */
[----:B------:R-:W-:Y:S02]  /*3ae0*/  WARPGROUP.DEPBAR.LE gsb0, 0x0 ;  /* 0x00008000000079c5 */ /* 0x000fe40000010000 */
[----:B------:R-:W-:Y:S02]  /*3af0*/  F2FP.F16.F32.PACK_AB R152, R14, R13 ;  /* 0x0000000d0e98723e */ /* 0x000fe400000000ff */
[----:B------:R-:W-:Y:S02]  /*3b00*/  F2FP.F16.F32.PACK_AB R153, R203, R202 ;  /* 0x000000cacb99723e */ /* 0x000fe400000000ff */
[----:B------:R-:W-:Y:S02]  /*3b10*/  F2FP.F16.F32.PACK_AB R154, R200, R15 ;  /* 0x0000000fc89a723e */ /* 0x000fe400000000ff */
[----:B------:R-:W-:-:S04]  /*3b20*/  F2FP.F16.F32.PACK_AB R155, R207, R206 ;  /* 0x000000cecf9b723e */ /* 0x000fc800000000ff */
[----:B------:R-:W-:-:S06]  /*3b30*/  WARPGROUP.ARRIVE ;  /* 0x00000000000079c5 */ /* 0x000fcc0000000000 */
[----:B------:R-:W-:Y:S01]  /*3b40*/  HGMMA.64x128x16.F32 R88, R152, gdesc[UR4].tnspB, R88, gsb0 ;  /* 0x41e0000498587df0 */ /* 0x000fe20008000858 */
[----:B------:R-:W-:-:S13]  /*3b50*/  R2UR UR6, R5 ;  /* 0x00000000050672ca */ /* 0x000fda00000e0000 */
        /* <DEDUP_REMOVED lines=72> */
.L_x_5339:
        /* <DEDUP_REMOVED lines=49> */
.L_x_5340:
        /* <DEDUP_REMOVED lines=78> */
.L_x_5323:
        /* <DEDUP_REMOVED lines=164> */
.L_x_5343:
        /* <DEDUP_REMOVED lines=57> */
.L_x_5345:
[----:B------:R-:W-:Y:S05]  /*55a0*/  BSYNC B0 ;  /* 0x0000000000007941 */ /* 0x000fea0003800000 */
.L_x_5344:
        /* <DEDUP_REMOVED lines=15> */
.L_x_5347:
[----:B------:R-:W-:Y:S05]  /*56a0*/  BSYNC B0 ;  /* 0x0000000000007941 */ /* 0x000fea0003800000 */
.L_x_5346:
        /* <DEDUP_REMOVED lines=18> */
.L_x_5349:
[----:B------:R-:W-:Y:S05]  /*57d0*/  BSYNC B0 ;  /* 0x0000000000007941 */ /* 0x000fea0003800000 */
.L_x_5348:
        /* <DEDUP_REMOVED lines=17> */
.L_x_5351:
[----:B------:R-:W-:Y:S05]  /*58f0*/  BSYNC B0 ;  /* 0x0000000000007941 */ /* 0x000fea0003800000 */
.L_x_5350:
        /* <DEDUP_REMOVED lines=18> */
.L_x_5353:
[----:B------:R-:W-:Y:S05]  /*5a20*/  BSYNC B0 ;  /* 0x0000000000007941 */ /* 0x000fea0003800000 */
.L_x_5352:
        /* <DEDUP_REMOVED lines=18> */
.L_x_5355:
[----:B------:R-:W-:Y:S05]  /*5b50*/  BSYNC B0 ;  /* 0x0000000000007941 */ /* 0x000fea0003800000 */
.L_x_5354:
        /* <DEDUP_REMOVED lines=19> */
.L_x_5357:
[----:B------:R-:W-:Y:S05]  /*5c90*/  BSYNC B0 ;  /* 0x0000000000007941 */ /* 0x000fea0003800000 */
.L_x_5356:
        /* <DEDUP_REMOVED lines=21> */
.L_x_5359:
[----:B------:R-:W-:Y:S05]  /*5df0*/  BSYNC B0 ;  /* 0x0000000000007941 */ /* 0x000fea0003800000 */
.L_x_5358:
        /* <DEDUP_REMOVED lines=34> */
.L_x_5361:
[----:B------:R-:W-:Y:S05]  /*6020*/  BSYNC B0 ;  /* 0x0000000000007941 */ /* 0x000fea0003800000 */
.L_x_5360:
        /* <DEDUP_REMOVED lines=17> */
.L_x_5363:
[----:B------:R-:W-:Y:S05]  /*6140*/  BSYNC B0 ;  /* 0x0000000000007941 */ /* 0x000fea0003800000 */
.L_x_5362:
        /* <DEDUP_REMOVED lines=15> */
.L_x_5365:
[----:B------:R-:W-:Y:S05]  /*6240*/  BSYNC B0 ;  /* 0x0000000000007941 */ /* 0x000fea0003800000 */
.L_x_5364:
        /* <DEDUP_REMOVED lines=15> */
.L_x_5367:
[----:B------:R-:W-:Y:S05]  /*6340*/  BSYNC B0 ;  /* 0x0000000000007941 */ /* 0x000fea0003800000 */
.L_x_5366:
        /* <DEDUP_REMOVED lines=15> */
.L_x_5369:
[----:B------:R-:W-:Y:S05]  /*6440*/  BSYNC B0 ;  /* 0x0000000000007941 */ /* 0x000fea0003800000 */
.L_x_5368:
        /* <DEDUP_REMOVED lines=15> */
.L_x_5371:
[----:B------:R-:W-:Y:S05]  /*6540*/  BSYNC B0 ;  /* 0x0000000000007941 */ /* 0x000fea0003800000 */
.L_x_5370:
        /* <DEDUP_REMOVED lines=15> */
.L_x_5373:
[----:B------:R-:W-:Y:S05]  /*6640*/  BSYNC B0 ;  /* 0x0000000000007941 */ /* 0x000fea0003800000 */
.L_x_5372:
        /* <DEDUP_REMOVED lines=15> */
.L_x_5342:
        /* <DEDUP_REMOVED lines=45> */
.L_x_5374:
        /* <DEDUP_REMOVED lines=43> */
.L_x_5376:
[----:B------:R-:W-:Y:S05]  /*6cc0*/  BSYNC B0 ;  /* 0x0000000000007941 */ /* 0x000fea0003800000 */
.L_x_5375:
        /* <DEDUP_REMOVED lines=16> */
.L_x_5378:
[----:B------:R-:W-:Y:S05]  /*6dd0*/  BSYNC B0 ;  /* 0x0000000000007941 */ /* 0x000fea0003800000 */
.L_x_5377:
        /* <DEDUP_REMOVED lines=16> */
.L_x_5380:
[----:B------:R-:W-:Y:S05]  /*6ee0*/  BSYNC B0 ;  /* 0x0000000000007941 */ /* 0x000fea0003800000 */
.L_x_5379:
        /* <DEDUP_REMOVED lines=17> */
.L_x_5382:
[----:B------:R-:W-:Y:S05]  /*7000*/  BSYNC B0 ;  /* 0x0000000000007941 */ /* 0x000fea0003800000 */
.L_x_5381:
        /* <DEDUP_REMOVED lines=16> */
.L_x_5384:
[----:B------:R-:W-:Y:S05]  /*7110*/  BSYNC B0 ;  /* 0x0000000000007941 */ /* 0x000fea0003800000 */
.L_x_5383:
        /* <DEDUP_REMOVED lines=20> */
.L_x_5386:
[----:B------:R-:W-:Y:S05]  /*7260*/  BSYNC B0 ;  /* 0x0000000000007941 */ /* 0x000fea0003800000 */
.L_x_5385:
        /* <DEDUP_REMOVED lines=22> */
.L_x_5388:
[----:B------:R-:W-:Y:S05]  /*73d0*/  BSYNC B0 ;  /* 0x0000000000007941 */ /* 0x000fea0003800000 */
.L_x_5387:
        /* <DEDUP_REMOVED lines=17> */
.L_x_5390:
[----:B------:R-:W-:Y:S05]  /*74f0*/  BSYNC B0 ;  /* 0x0000000000007941 */ /* 0x000fea0003800000 */
.L_x_5389:
        /* <DEDUP_REMOVED lines=31> */
.L_x_5392:
[----:B------:R-:W-:Y:S05]  /*76f0*/  BSYNC B0 ;  /* 0x0000000000007941 */ /* 0x000fea0003800000 */
.L_x_5391:
        /* <DEDUP_REMOVED lines=16> */
.L_x_5394:
[----:B------:R-:W-:Y:S05]  /*7800*/  BSYNC B0 ;  /* 0x0000000000007941 */ /* 0x000fea0003800000 */
.L_x_5393:
        /* <DEDUP_REMOVED lines=15> */
.L_x_5396:
[----:B------:R-:W-:Y:S05]  /*7900*/  BSYNC B0 ;  /* 0x0000000000007941 */ /* 0x000fea0003800000 */
.L_x_5395:
        /* <DEDUP_REMOVED lines=15> */
.L_x_5398:
[----:B------:R-:W-:Y:S05]  /*7a00*/  BSYNC B0 ;  /* 0x0000000000007941 */ /* 0x000fea0003800000 */
.L_x_5397:
        /* <DEDUP_REMOVED lines=15> */
.L_x_5400:
[----:B------:R-:W-:Y:S05]  /*7b00*/  BSYNC B0 ;  /* 0x0000000000007941 */ /* 0x000fea0003800000 */
.L_x_5399:
        /* <DEDUP_REMOVED lines=15> */
.L_x_5402:
[----:B------:R-:W-:Y:S05]  /*7c00*/  BSYNC B0 ;  /* 0x0000000000007941 */ /* 0x000fea0003800000 */
.L_x_5401:
        /* <DEDUP_REMOVED lines=15> */
.L_x_5404:
[----:B------:R-:W-:Y:S05]  /*7d00*/  BSYNC B0 ;  /* 0x0000000000007941 */ /* 0x000fea0003800000 */
.L_x_5403:
        /* <DEDUP_REMOVED lines=15> */
.L_x_5312:
        /* <DEDUP_REMOVED lines=21> */
.L_x_5406:
        /* <DEDUP_REMOVED lines=13> */
.L_x_5408:
[----:B------:R-:W-:-:S05]  /*8020*/  ULDC UR4, c[0x0][0x8bc] ;  /* 0x00022f0000047ab9 */ /* 0x000fca0000000800 */
.L_x_5407:
        /* <DEDUP_REMOVED lines=44> */
.L_x_5409:
        /* <DEDUP_REMOVED lines=13> */
.L_x_5410:
        /* <DEDUP_REMOVED lines=12> */
.L_x_5411:
        /* <DEDUP_REMOVED lines=22> */
.L_x_5412:
        /* <DEDUP_REMOVED lines=40> */
.L_x_5415:
[----:B------:R-:W-:Y:S05]  /*8860*/  BSYNC B0 ;  /* 0x0000000000007941 */ /* 0x000fea0003800000 */
.L_x_5414:
        /* <DEDUP_REMOVED lines=19> */
.L_x_5417:
[----:B------:R-:W-:Y:S05]  /*89a0*/  BSYNC B0 ;  /* 0x0000000000007941 */ /* 0x000fea0003800000 */
.L_x_5416:
[----:B------:R-:W-:Y:S06]  /*89b0*/  BAR.ARV 0xa, 0xa0 ;  /* 0x0282800000007b1d */ /* 0x000fec0000002000 */
[----:B------:R-:W-:Y:S04]  /*89c0*/  BSSY B0, `(.L_x_5418) ;  /* 0x0000003000007945 */ /* 0x000fe80003800000 */
[----:B------:R-:W-:Y:S05]  /*89d0*/  @!P0 BRA `(.L_x_5419) ;  /* 0x0000000000048947 */ /* 0x000fea0003800000 */
[----:B------:R-:W-:-:S04]  /*89e0*/  DEPBAR.LE SB0, 0x0 ;  /* 0x000080000000791a */ /* 0x000fc80000000000 */
.L_x_5419:
[----:B------:R-:W-:Y:S05]  /*89f0*/  BSYNC B0 ;  /* 0x0000000000007941 */ /* 0x000fea0003800000 */
.L_x_5418:
[----:B------:R-:W-:Y:S06]  /*8a00*/  BAR.ARV 0xb, 0xa0 ;  /* 0x02c2800000007b1d */ /* 0x000fec0000002000 */
[----:B------:R-:W-:Y:S01]  /*8a10*/  UIADD3 UR15, UR7, 0x1, URZ ;  /* 0x00000001070f7890 */ /* 0x000fe2000fffe03f */
[----:B------:R-:W-:Y:S11]  /*8a20*/  BRA `(.L_x_5420) ;  /* 0x0000000000047947 */ /* 0x000ff60003800000 */
.L_x_5413:
[----:B------:R-:W-:-:S05]  /*8a30*/  UMOV UR15, UR7 ;  /* 0x00000007000f7c82 */ /* 0x000fca0008000000 */
.L_x_5420:
        /* <DEDUP_REMOVED lines=21> */
.L_x_5433:
        /* <DEDUP_REMOVED lines=20> */
.L_x_5422:
[----:B------:R-:W-:Y:S05]  /*8cd0*/  BSYNC B0 ;  /* 0x0000000000007941 */ /* 0x000fea0003800000 */
.L_x_5421:
        /* <DEDUP_REMOVED lines=13> */
.L_x_5424:
[----:B------:R-:W-:Y:S05]  /*8db0*/  BSYNC B0 ;  /* 0x0000000000007941 */ /* 0x000fea0003800000 */
.L_x_5423:
[----:B------:R-:W-:Y:S06]  /*8dc0*/  BAR.ARV 0xa, 0xa0 ;  /* 0x0282800000007b1d */ /* 0x000fec0000002000 */
[----:B------:R-:W-:Y:S04]  /*8dd0*/  BSSY B0, `(.L_x_5425) ;  /* 0x0000003000007945 */ /* 0x000fe80003800000 */
[----:B------:R-:W-:Y:S05]  /*8de0*/  @!P0 BRA `(.L_x_5426) ;  /* 0x0000000000048947 */ /* 0x000fea0003800000 */
[----:B------:R-:W-:-:S04]  /*8df0*/  DEPBAR.LE SB0, 0x0 ;  /* 0x000080000000791a */ /* 0x000fc80000000000 */
.L_x_5426:
[----:B------:R-:W-:Y:S05]  /*8e00*/  BSYNC B0 ;  /* 0x0000000000007941 */ /* 0x000fea0003800000 */
.L_x_5425:
        /* <DEDUP_REMOVED lines=13> */
.L_x_5428:
[----:B------:R-:W-:Y:S05]  /*8ee0*/  BSYNC B0 ;  /* 0x0000000000007941 */ /* 0x000fea0003800000 */
.L_x_5427:
        /* <DEDUP_REMOVED lines=13> */
.L_x_5430:
[----:B------:R-:W-:Y:S05]  /*8fc0*/  BSYNC B0 ;  /* 0x0000000000007941 */ /* 0x000fea0003800000 */
.L_x_5429:
[----:B------:R-:W-:Y:S01]  /*8fd0*/  UIADD3 UR15, UR15, 0x2, URZ ;  /* 0x000000020f0f7890 */ /* 0x000fe2000fffe03f */
[----:B------:R-:W-:Y:S06]  /*8fe0*/  BAR.ARV 0xa, 0xa0 ;  /* 0x0282800000007b1d */ /* 0x000fec0000002000 */
[----:B------:R-:W-:Y:S01]  /*8ff0*/  BSSY B0, `(.L_x_5431) ;  /* 0x0000004000007945 */ /* 0x000fe20003800000 */
[----:B------:R-:W-:-:S03]  /*9000*/  ISETP.LE.AND P1, PT, R2, UR15, PT ;  /* 0x0000000f02007c0c */ /* 0x000fc6000bf23270 */
[----:B------:R-:W-:Y:S10]  /*9010*/  @!P0 BRA `(.L_x_5432) ;  /* 0x0000000000048947 */ /* 0x000ff40003800000 */
[----:B------:R-:W-:-:S04]  /*9020*/  DEPBAR.LE SB0, 0x0 ;  /* 0x000080000000791a */ /* 0x000fc80000000000 */
.L_x_5432:
[----:B------:R-:W-:Y:S05]  /*9030*/  BSYNC B0 ;  /* 0x0000000000007941 */ /* 0x000fea0003800000 */
.L_x_5431:
[----:B------:R-:W-:Y:S06]  /*9040*/  BAR.ARV 0xb, 0xa0 ;  /* 0x02c2800000007b1d */ /* 0x000fec0000002000 */
[----:B------:R-:W-:Y:S02]  /*9050*/  UIADD3 UR19, UR19, 0x4000, URZ ;  /* 0x0000400013137890 */ /* 0x000fe4000fffe03f */
[----:B------:R-:W-:Y:S01]  /*9060*/  UIADD3 UR6, UR6, 0x4000, URZ ;  /* 0x0000400006067890 */ /* 0x000fe2000fffe03f */
[----:B------:R-:W-:Y:S11]  /*9070*/  @!P1 BRA `(.L_x_5433) ;  /* 0xfffffff800c49947 */ /* 0x000ff6000383ffff */
[----:B------:R-:W-:Y:S05]  /*9080*/  BRA `(.L_x_5317) ;  /* 0x0000002800347947 */ /* 0x000fea0003800000 */
.L_x_5405:
        /* <DEDUP_REMOVED lines=14> */
.L_x_5434:
        /* <DEDUP_REMOVED lines=14> */
.L_x_5436:
[----:B------:R-:W-:-:S05]  /*9250*/  ULDC UR4, c[0x0][0x8bc] ;  /* 0x00022f0000047ab9 */ /* 0x000fca0000000800 */
.L_x_5435:
        /* <DEDUP_REMOVED lines=59> */
.L_x_5438:
        /* <DEDUP_REMOVED lines=13> */
.L_x_5439:
        /* <DEDUP_REMOVED lines=8> */
.L_x_5440:
        /* <DEDUP_REMOVED lines=21> */
.L_x_5441:
        /* <DEDUP_REMOVED lines=50> */
.L_x_5471:
        /* <DEDUP_REMOVED lines=15> */
.L_x_5444:
        /* <DEDUP_REMOVED lines=97> */
.L_x_5455:
[----:B-123--:R-:W-:-:S04]  /*a2d0*/  SHF.L.U32 R18, R10, 0x1f, RZ ;  /* 0x0000001f0a127819 */ /* 0x00efc800000006ff */
[----:B------:R-:W2:Y:S02]  /*a2e0*/  SYNCS.PHASECHK.TRANS64.TRYWAIT P1, [R15+URZ+0x30840], R18 ;  /* 0x030840120f0075a7 */ /* 0x000ea4000802017f */
[----:B--2---:R-:W-:Y:S05]  /*a2f0*/  @!P1 BRA `(.L_x_5447) ;  /* 0x00000018000c9947 */ /* 0x004fea0003800000 */
.L_x_5472:
        /* <DEDUP_REMOVED lines=8> */
.L_x_5448:
        /* <DEDUP_REMOVED lines=37> */
.L_x_5473:
        /* <DEDUP_REMOVED lines=8> */
.L_x_5450:
        /* <DEDUP_REMOVED lines=37> */
.L_x_5474:
        /* <DEDUP_REMOVED lines=8> */
.L_x_5452:
        /* <DEDUP_REMOVED lines=31> */
.L_x_5476:
        /* <DEDUP_REMOVED lines=8> */
.L_x_5454:
        /* <DEDUP_REMOVED lines=37> */
.L_x_5446:
[----:B------:R-:W4:Y:S02]  /*ade0*/  LDL.LU R4, [R1+0x4] ;  /* 0x0000040001047983 */ /* 0x000f240000300800 */
[----:B----4-:R-:W-:Y:S02]  /*adf0*/  ISETP.NE.AND P1, PT, R4, RZ, PT ;  /* 0x000000ff0400720c */ /* 0x010fe40003f25270 */
[----:B------:R4:W5:Y:S11]  /*ae00*/  LDL R4, [R1] ;  /* 0x0000000001047983 */ /* 0x0009760000100800 */
[----:B----4-:R-:W-:Y:S05]  /*ae10*/  @!P1 BRA `(.L_x_5445) ;  /* 0x00000004005c9947 */ /* 0x010fea0003800000 */
[----:B------:R-:W-:-:S04]  /*ae20*/  SHF.L.U32 R12, R10, 0x1f, RZ ;  /* 0x0000001f0a0c7819 */ /* 0x000fc800000006ff */
[----:B------:R-:W4:Y:S02]  /*ae30*/  SYNCS.PHASECHK.TRANS64.TRYWAIT P1, [R15+URZ+0x30840], R12 ;  /* 0x0308400c0f0075a7 */ /* 0x000f24000802017f */
[----:B----4-:R-:W-:Y:S05]  /*ae40*/  @!P1 BRA `(.L_x_5456) ;  /* 0x0000000c008c9947 */ /* 0x010fea0003800000 */
.L_x_5477:
        /* <DEDUP_REMOVED lines=8> */
.L_x_5457:
        /* <DEDUP_REMOVED lines=34> */
.L_x_5478:
        /* <DEDUP_REMOVED lines=8> */
.L_x_5459:
        /* <DEDUP_REMOVED lines=34> */
.L_x_5445:
[----:B------:R-:W1:Y:S01]  /*b390*/  S2R R0, SR_TID.X ;  /* 0x0000000000007919 */ /* 0x000e620000002100 */
[----:B------:R-:W-:Y:S01]  /*b3a0*/  IMAD R3, R16, 0x8, R15 ;  /* 0x0000000810037824 */ /* 0x000fe200078e020f */
[----:B-1----:R-:W-:Y:S02]  /*b3b0*/  LOP3.LUT R2, R0, 0x7f, RZ, 0xc0, !PT ;  /* 0x0000007f00027812 */ /* 0x002fe400078ec0ff */
[----:B------:R-:W-:Y:S02]  /*b3c0*/  SHF.L.U32 R0, R10, 0x1f, RZ ;  /* 0x0000001f0a007819 */ /* 0x000fe400000006ff */
[----:B------:R-:W-:Y:S02]  /*b3d0*/  ISETP.NE.AND P1, PT, R2, RZ, PT ;  /* 0x000000ff0200720c */ /* 0x000fe40003f25270 */
[----:B------:R-:W1:Y:S02]  /*b3e0*/  SYNCS.PHASECHK.TRANS64.TRYWAIT P0, [R3+URZ+0x30840], R0 ;  /* 0x03084000030075a7 */ /* 0x000e64000800017f */
[----:B-1----:R-:W-:Y:S09]  /*b3f0*/  @!P0 BRA `(.L_x_5460) ;  /* 0x0000000800488947 */ /* 0x002ff20003800000 */
.L_x_5479:
[----:B------:R-:W-:Y:S05]  /*b400*/  @P1 BRA `(.L_x_5461) ;  /* 0x0000000000181947 */ /* 0x000fea0003800000 */
[----:B------:R-:W1:Y:S01]  /*b410*/  S2R R2, SR_TID.X ;  /* 0x0000000000027919 */ /* 0x000e620000002100 */
[----:B------:R-:W-:-:S04]  /*b420*/  IMAD.MOV.U32 R0, RZ, RZ, 0x4100 ;  /* 0x00004100ff007424 */ /* 0x000fc800078e00ff */
[----:B------:R1:W-:Y:S02]  /*b430*/  SYNCS.ARRIVE.TRANS64 RZ, [R3+URZ+0x30830], R0 ;  /* 0x0308300003ff79a7 */ /* 0x0003e4000800003f */
[----:B-1----:R-:W-:-:S13]  /*b440*/  LOP3.LUT P0, RZ, R2, 0x1f, RZ, 0xc0, !PT ;  /* 0x0000001f02ff7812 */ /* 0x002fda000780c0ff */
[----:B------:R-:W-:Y:S05]  /*b450*/  @!P0 BRA `(.L_x_5461) ;  /* 0x0000000000048947 */ /* 0x000fea0003800000 */
[----:B------:R-:W-:Y:S01]  /*b460*/  BPT.TRAP 0x1 ;  /* 0x000000040000795c */ /* 0x000fe20000300000 */
.L_x_5461:
        /* <DEDUP_REMOVED lines=41> */
.L_x_5442:
[----:B------:R-:W-:Y:S05]  /*b700*/  BSYNC B0 ;  /* 0x0000000000007941 */ /* 0x000fea0003800000 */
.L_x_5437:
[----:B------:R-:W-:-:S03]  /*b710*/  UMOV UR8, 0xffffffff ;  /* 0xffffffff00087882 */ /* 0x000fc60000000000 */
[----:B------:R-:W-:Y:S05]  /*b720*/  BRA.DIV UR8, `(.L_x_5462) ;  /* 0x0000000608907947 */ /* 0x000fea000b800000 */
[----:B------:R-:W-:-:S13]  /*b730*/  ELECT P6, URZ, PT ;  /* 0x00000000003f782f */ /* 0x000fda00038c0000 */
.L_x_5482:
[----:B------:R-:W-:Y:S05]  /*b740*/  @!P6 BRA `(.L_x_5317) ;  /* 0x000000000084e947 */ /* 0x000fea0003800000 */
[----:B------:R-:W-:-:S06]  /*b750*/  ULOP3.LUT UR8, UR38, 0x2, URZ, 0xfc, !UPT ;  /* 0x0000000226087892 */ /* 0x000fcc000f8efc3f */
[----:B------:R-:W-:-:S05]  /*b760*/  IMAD.U32 R2, RZ, RZ, UR8 ;  /* 0x00000008ff027e24 */ /* 0x000fca000f8e00ff */
[----:B------:R-:W-:-:S13]  /*b770*/  ISETP.NE.AND P2, PT, R2, 0x3, PT ;  /* 0x000000030200780c */ /* 0x000fda0003f45270 */
[----:B------:R-:W-:Y:S05]  /*b780*/  @!P2 BRA `(.L_x_5463) ;  /* 0x000000000004a947 */ /* 0x000fea0003800000 */
[----:B---3--:R-:W-:Y:S01]  /*b790*/  BPT.TRAP 0x1 ;  /* 0x000000040000795c */ /* 0x008fe20000300000 */
.L_x_5463:
        /* <DEDUP_REMOVED lines=15> */
.L_x_5483:
[----:B------:R-:W2:Y:S02]  /*b890*/  SYNCS.PHASECHK.TRANS64.TRYWAIT P0, [R3+URZ], R2 ;  /* 0x00000002030075a7 */ /* 0x000ea4000800017f */
[----:B--2---:R-:W-:Y:S05]  /*b8a0*/  @!P0 BRA `(.L_x_5465) ;  /* 0x0000000400648947 */ /* 0x004fea0003800000 */
.L_x_5484:
[----:B------:R-:W-:Y:S05]  /*b8b0*/  @!P2 BRA `(.L_x_5466) ;  /* 0x000000000004a947 */ /* 0x000fea0003800000 */
[----:B---3--:R-:W-:Y:S01]  /*b8c0*/  BPT.TRAP 0x1 ;  /* 0x000000040000795c */ /* 0x008fe20000300000 */
.L_x_5466:
[----:B--2---:R-:W-:-:S04]  /*b8d0*/  VIADD R3, R8, 0x30840 ;  /* 0x0003084008037836 */ /* 0x004fc80000000000 */
[----:B------:R-:W-:-:S04]  /*b8e0*/  IMAD R5, R0, 0x8, R3 ;  /* 0x0000000800057824 */ /* 0x000fc800078e0203 */
[----:B------:R-:W2:Y:S02]  /*b8f0*/  SYNCS.PHASECHK.TRANS64.TRYWAIT P0, [R5+URZ], R4 ;  /* 0x00000004050075a7 */ /* 0x000ea4000800017f */
[----:B--2---:R-:W-:Y:S05]  /*b900*/  @!P0 BRA `(.L_x_5467) ;  /* 0x0000000400608947 */ /* 0x004fea0003800000 */
.L_x_5485:
[----:B------:R-:W-:-:S07]  /*b910*/  IMAD R3, R6, 0x8, R3 ;  /* 0x0000000806037824 */ /* 0x000fce00078e0203 */
.L_x_5468:
[----:B----4-:R4:W1:Y:S02]  /*b920*/  SYNCS.PHASECHK.TRANS64.TRYWAIT P0, [R3+URZ], R2 ;  /* 0x00000002030075a7 */ /* 0x010864000800017f */
[----:B-1----:R-:W-:Y:S05]  /*b930*/  @!P0 NANOSLEEP.SYNCS 0x989680 ;  /* 0x009896800000895d */ /* 0x002fea0003900000 */
[----:B------:R-:W1:Y:S02]  /*b940*/  @!P0 SYNCS.PHASECHK.TRANS64 P0, [R3+URZ], R2 ;  /* 0x00000002030085a7 */ /* 0x000e64000800007f */
[----:B-1----:R-:W-:Y:S05]  /*b950*/  @!P0 BRA `(.L_x_5468) ;  /* 0xfffffffc00f08947 */ /* 0x002fea000383ffff */
.L_x_5317:
[----:B---3--:R-:W-:Y:S05]  /*b960*/  BSYNC B6 ;  /* 0x0000000000067941 */ /* 0x008fea0003800000 */
.L_x_5311:
[----:B------:R-:W-:Y:S05]  /*b970*/  EXIT ;  /* 0x000000000000794d */ /* 0x000fea0003800000 */
.L_x_5328:
[----:B------:R-:W-:Y:S02]  /*b980*/  IMAD.MOV.U32 R12, RZ, RZ, RZ ;  /* 0x000000ffff0c7224 */ /* 0x000fe400078e00ff */
[----:B------:R-:W-:Y:S02]  /*b990*/  IMAD.MOV.U32 R11, RZ, RZ, 0x1f ;  /* 0x0000001fff0b7424 */ /* 0x000fe400078e00ff */
[----:B------:R-:W-:-:S07]  /*b9a0*/  IMAD.MOV.U32 R15, RZ, RZ, -0x1 ;  /* 0xffffffffff0f7424 */ /* 0x000fce00078e00ff */
[----:B------:R-:W-:Y:S05]  /*b9b0*/  WARPSYNC.COLLECTIVE R15, `(.L_x_5469) ;  /* 0x000000000f087348 */ /* 0x000fea0003c00000 */
[----:B------:R1:W2:Y:S02]  /*b9c0*/  SHFL.IDX P6, R14, R13, R12, R11 ;  /* 0x0000000c0d0e7389 */ /* 0x0002a400000c000b */
[----:B-12---:R-:W-:Y:S01]  /*b9d0*/  ENDCOLLECTIVE ;  /* 0x000000000000791b */ /* 0x006fe20003800000 */
.L_x_5469:
[----:B------:R-:W-:Y:S05]  /*b9e0*/  BRA `(.L_x_5470) ;  /* 0xffffff5c00187947 */ /* 0x000fea000383ffff */
.L_x_5330:
[----:B--2---:R2:W3:Y:S02]  /*b9f0*/  SYNCS.PHASECHK.TRANS64.TRYWAIT P0, [R231+URZ+0x30800], R8 ;  /* 0x03080008e70075a7 */ /* 0x0044e4000800017f */
[----:B---3--:R-:W-:Y:S05]  /*ba00*/  @!P0 NANOSLEEP.SYNCS 0x989680 ;  /* 0x009896800000895d */ /* 0x008fea0003900000 */
[----:B------:R-:W3:Y:S02]  /*ba10*/  @!P0 SYNCS.PHASECHK.TRANS64 P0, [R231+URZ+0x30800], R8 ;  /* 0x03080008e70085a7 */ /* 0x000ee4000800007f */
[----:B---3--:R-:W-:Y:S05]  /*ba20*/  @!P0 BRA `(.L_x_5330) ;  /* 0xfffffffc00f08947 */ /* 0x008fea000383ffff */
[----:B------:R-:W-:Y:S05]  /*ba30*/  BRA `(.L_x_5329) ;  /* 0xffffff5c00607947 */ /* 0x000fea000383ffff */
.L_x_5334:
[----:B---3--:R3:W4:Y:S02]  /*ba40*/  SYNCS.PHASECHK.TRANS64.TRYWAIT P0, [R0+URZ+0x30810], R7 ;  /* 0x03081007000075a7 */ /* 0x008724000800017f */
[----:B----4-:R-:W-:Y:S05]  /*ba50*/  @!P0 NANOSLEEP.SYNCS 0x989680 ;  /* 0x009896800000895d */ /* 0x010fea0003900000 */
[----:B------:R-:W4:Y:S02]  /*ba60*/  @!P0 SYNCS.PHASECHK.TRANS64 P0, [R0+URZ+0x30810], R7 ;  /* 0x03081007000085a7 */ /* 0x000f24000800007f */
[----:B----4-:R-:W-:Y:S05]  /*ba70*/  @!P0 BRA `(.L_x_5334) ;  /* 0xfffffffc00f08947 */ /* 0x010fea000383ffff */
[----:B------:R-:W-:Y:S05]  /*ba80*/  BRA `(.L_x_5333) ;  /* 0xffffff6000f47947 */ /* 0x000fea000383ffff */
.L_x_5338:
[----:B------:R1:W1:Y:S02]  /*ba90*/  SYNCS.PHASECHK.TRANS64.TRYWAIT P0, [R0+URZ+0x30830], R7 ;  /* 0x03083007000075a7 */ /* 0x000264000800017f */
[----:B-1----:R-:W-:Y:S05]  /*baa0*/  @!P0 NANOSLEEP.SYNCS 0x989680 ;  /* 0x009896800000895d */ /* 0x002fea0003900000 */
[----:B------:R-:W1:Y:S02]  /*bab0*/  @!P0 SYNCS.PHASECHK.TRANS64 P0, [R0+URZ+0x30830], R7 ;  /* 0x03083007000085a7 */ /* 0x000e64000800007f */
[----:B-1----:R-:W-:Y:S05]  /*bac0*/  @!P0 BRA `(.L_x_5338) ;  /* 0xfffffffc00f08947 */ /* 0x002fea000383ffff */
[----:B------:R-:W-:Y:S05]  /*bad0*/  BRA `(.L_x_5337) ;  /* 0xffffff68004c7947 */ /* 0x000fea000383ffff */
.L_x_5443:
[----:B-1----:R1:W2:Y:S02]  /*bae0*/  SYNCS.PHASECHK.TRANS64.TRYWAIT P0, [R15+URZ+0x30820], R0 ;  /* 0x030820000f0075a7 */ /* 0x0022a4000800017f */
[----:B--2---:R-:W-:Y:S05]  /*baf0*/  @!P0 NANOSLEEP.SYNCS 0x989680 ;  /* 0x009896800000895d */ /* 0x004fea0003900000 */
[----:B------:R-:W2:Y:S02]  /*bb00*/  @!P0 SYNCS.PHASECHK.TRANS64 P0, [R15+URZ+0x30820], R0 ;  /* 0x030820000f0085a7 */ /* 0x000ea4000800007f */
[----:B--2---:R-:W-:Y:S05]  /*bb10*/  @!P0 BRA `(.L_x_5443) ;  /* 0xfffffffc00f08947 */ /* 0x004fea000383ffff */
[----:B------:R-:W-:Y:S05]  /*bb20*/  BRA `(.L_x_5471) ;  /* 0xffffffe000287947 */ /* 0x000fea000383ffff */
.L_x_5447:
[----:B--2---:R2:W3:Y:S02]  /*bb30*/  SYNCS.PHASECHK.TRANS64.TRYWAIT P1, [R15+URZ+0x30840], R18 ;  /* 0x030840120f0075a7 */ /* 0x0044e4000802017f */
[----:B---3--:R-:W-:Y:S05]  /*bb40*/  @!P1 NANOSLEEP.SYNCS 0x989680 ;  /* 0x009896800000995d */ /* 0x008fea0003900000 */
[----:B------:R-:W3:Y:S02]  /*bb50*/  @!P1 SYNCS.PHASECHK.TRANS64 P1, [R15+URZ+0x30840], R18 ;  /* 0x030840120f0095a7 */ /* 0x000ee4000802007f */
[----:B---3--:R-:W-:Y:S05]  /*bb60*/  @!P1 BRA `(.L_x_5447) ;  /* 0xfffffffc00f09947 */ /* 0x008fea000383ffff */
[----:B------:R-:W-:Y:S05]  /*bb70*/  BRA `(.L_x_5472) ;  /* 0xffffffe400e07947 */ /* 0x000fea000383ffff */
.L_x_5449:
[----:B-1----:R1:W3:Y:S02]  /*bb80*/  SYNCS.PHASECHK.TRANS64.TRYWAIT P1, [R15+URZ+0x30828], R18 ;  /* 0x030828120f0075a7 */ /* 0x0022e4000802017f */
[----:B---3--:R-:W-:Y:S05]  /*bb90*/  @!P1 NANOSLEEP.SYNCS 0x989680 ;  /* 0x009896800000995d */ /* 0x008fea0003900000 */
[----:B------:R-:W3:Y:S02]  /*bba0*/  @!P1 SYNCS.PHASECHK.TRANS64 P1, [R15+URZ+0x30828], R18 ;  /* 0x030828120f0095a7 */ /* 0x000ee4000802007f */
[----:B---3--:R-:W-:Y:S05]  /*bbb0*/  @!P1 BRA `(.L_x_5449) ;  /* 0xfffffffc00f09947 */ /* 0x008fea000383ffff */
[----:B------:R-:W-:Y:S05]  /*bbc0*/  BRA `(.L_x_5473) ;  /* 0xffffffe800807947 */ /* 0x000fea000383ffff */
.L_x_5451:
[----:B---3--:R3:W4:Y:S02]  /*bbd0*/  SYNCS.PHASECHK.TRANS64.TRYWAIT P1, [R15+URZ+0x30848], R18 ;  /* 0x030848120f0075a7 */ /* 0x008724000802017f */
[----:B----4-:R-:W-:Y:S05]  /*bbe0*/  @!P1 NANOSLEEP.SYNCS 0x989680 ;  /* 0x009896800000995d */ /* 0x010fea0003900000 */
[----:B------:R-:W4:Y:S02]  /*bbf0*/  @!P1 SYNCS.PHASECHK.TRANS64 P1, [R15+URZ+0x30848], R18 ;  /* 0x030848120f0095a7 */ /* 0x000f24000802007f */
[----:B----4-:R-:W-:Y:S05]  /*bc00*/  @!P1 BRA `(.L_x_5451) ;  /* 0xfffffffc00f09947 */ /* 0x010fea000383ffff */
[----:B------:R-:W-:Y:S05]  /*bc10*/  BRA `(.L_x_5474) ;  /* 0xffffffec00207947 */ /* 0x000fea000383ffff */
.L_x_5453:
[----:B------:R-:W-:-:S07]  /*bc20*/  SHF.L.U32 R4, R10, 0x1f, RZ ;  /* 0x0000001f0a047819 */ /* 0x000fce00000006ff */
.L_x_5475:
[----:B----4-:R4:W1:Y:S02]  /*bc30*/  SYNCS.PHASECHK.TRANS64.TRYWAIT P1, [R15+URZ+0x30820], R4 ;  /* 0x030820040f0075a7 */ /* 0x010864000802017f */
[----:B-1----:R-:W-:Y:S05]  /*bc40*/  @!P1 NANOSLEEP.SYNCS 0x989680 ;  /* 0x009896800000995d */ /* 0x002fea0003900000 */
[----:B------:R-:W1:Y:S02]  /*bc50*/  @!P1 SYNCS.PHASECHK.TRANS64 P1, [R15+URZ+0x30820], R4 ;  /* 0x030820040f0095a7 */ /* 0x000e64000802007f */
[----:B-1----:R-:W-:Y:S05]  /*bc60*/  @!P1 BRA `(.L_x_5475) ;  /* 0xfffffffc00f09947 */ /* 0x002fea000383ffff */
[----:B------:R-:W-:Y:S05]  /*bc70*/  BRA `(.L_x_5476) ;  /* 0xffffffec00a47947 */ /* 0x000fea000383ffff */
.L_x_5456:
[----:B----4-:R4:W1:Y:S02]  /*bc80*/  SYNCS.PHASECHK.TRANS64.TRYWAIT P1, [R15+URZ+0x30840], R12 ;  /* 0x0308400c0f0075a7 */ /* 0x010864000802017f */
[----:B-1----:R-:W-:Y:S05]  /*bc90*/  @!P1 NANOSLEEP.SYNCS 0x989680 ;  /* 0x009896800000995d */ /* 0x002fea0003900000 */
[----:B------:R-:W1:Y:S02]  /*bca0*/  @!P1 SYNCS.PHASECHK.TRANS64 P1, [R15+URZ+0x30840], R12 ;  /* 0x0308400c0f0095a7 */ /* 0x000e64000802007f */
[----:B-1----:R-:W-:Y:S05]  /*bcb0*/  @!P1 BRA `(.L_x_5456) ;  /* 0xfffffffc00f09947 */ /* 0x002fea000383ffff */
[----:B------:R-:W-:Y:S05]  /*bcc0*/  BRA `(.L_x_5477) ;  /* 0xfffffff000607947 */ /* 0x000fea000383ffff */
.L_x_5458:
[----:B-1----:R1:W2:Y:S02]  /*bcd0*/  SYNCS.PHASECHK.TRANS64.TRYWAIT P1, [R15+URZ+0x30828], R12 ;  /* 0x0308280c0f0075a7 */ /* 0x0022a4000802017f */
[----:B--2---:R-:W-:Y:S05]  /*bce0*/  @!P1 NANOSLEEP.SYNCS 0x989680 ;  /* 0x009896800000995d */ /* 0x004fea0003900000 */
[----:B------:R-:W2:Y:S02]  /*bcf0*/  @!P1 SYNCS.PHASECHK.TRANS64 P1, [R15+URZ+0x30828], R12 ;  /* 0x0308280c0f0095a7 */ /* 0x000ea4000802007f */
[----:B--2---:R-:W-:Y:S05]  /*bd00*/  @!P1 BRA `(.L_x_5458) ;  /* 0xfffffffc00f09947 */ /* 0x004fea000383ffff */
[----:B------:R-:W-:Y:S05]  /*bd10*/  BRA `(.L_x_5478) ;  /* 0xfffffff000f47947 */ /* 0x000fea000383ffff */
.L_x_5460:
[----:B------:R1:W1:Y:S02]  /*bd20*/  SYNCS.PHASECHK.TRANS64.TRYWAIT P0, [R3+URZ+0x30840], R0 ;  /* 0x03084000030075a7 */ /* 0x000264000800017f */
[----:B-1----:R-:W-:Y:S05]  /*bd30*/  @!P0 NANOSLEEP.SYNCS 0x989680 ;  /* 0x009896800000895d */ /* 0x002fea0003900000 */
[----:B------:R-:W1:Y:S02]  /*bd40*/  @!P0 SYNCS.PHASECHK.TRANS64 P0, [R3+URZ+0x30840], R0 ;  /* 0x03084000030085a7 */ /* 0x000e64000800007f */
[----:B-1----:R-:W-:Y:S05]  /*bd50*/  @!P0 BRA `(.L_x_5460) ;  /* 0xfffffffc00f08947 */ /* 0x002fea000383ffff */
[----:B------:R-:W-:Y:S05]  /*bd60*/  BRA `(.L_x_5479) ;  /* 0xfffffff400a47947 */ /* 0x000fea000383ffff */
.L_x_5462:
[----:B------:R-:W-:Y:S01]  /*bd70*/  BSSY B0, `(.L_x_5480) ;  /* 0x0000006000007945 */ /* 0x000fe20003800000 */
[----:B------:R-:W-:-:S07]  /*bd80*/  IMAD.MOV.U32 R15, RZ, RZ, -0x1 ;  /* 0xffffffffff0f7424 */ /* 0x000fce00078e00ff */
[----:B---3--:R-:W-:Y:S05]  /*bd90*/  WARPSYNC.COLLECTIVE R15, `(.L_x_5481) ;  /* 0x000000000f0c7348 */ /* 0x008fea0003c00000 */
[----:B------:R-:W-:Y:S02]  /*bda0*/  ELECT P6, UR62, PT ;  /* 0x00000000003e782f */ /* 0x000fe400038c0000 */
[----:B------:R-:W-:Y:S01]  /*bdb0*/  MOV R14, UR62 ;  /* 0x0000003e000e7c02 */ /* 0x000fe20008000f00 */
[----:B---3--:R-:W-:Y:S10]  /*bdc0*/  ENDCOLLECTIVE ;  /* 0x000000000000791b */ /* 0x008ff40003800000 */
.L_x_5481:
[----:B------:R-:W-:Y:S05]  /*bdd0*/  BSYNC B0 ;  /* 0x0000000000007941 */ /* 0x000fea0003800000 */
.L_x_5480:
[----:B------:R-:W-:Y:S05]  /*bde0*/  BRA `(.L_x_5482) ;  /* 0xfffffff800547947 */ /* 0x000fea000383ffff */
.L_x_5464:
[----:B-1----:R1:W2:Y:S02]  /*bdf0*/  SYNCS.PHASECHK.TRANS64.TRYWAIT P0, [R7+URZ], R4 ;  /* 0x00000004070075a7 */ /* 0x0022a4000800017f */
[----:B--2---:R-:W-:Y:S05]  /*be00*/  @!P0 NANOSLEEP.SYNCS 0x989680 ;  /* 0x009896800000895d */ /* 0x004fea0003900000 */
[----:B------:R-:W2:Y:S02]  /*be10*/  @!P0 SYNCS.PHASECHK.TRANS64 P0, [R7+URZ], R4 ;  /* 0x00000004070085a7 */ /* 0x000ea4000800007f */
[----:B--2---:R-:W-:Y:S05]  /*be20*/  @!P0 BRA `(.L_x_5464) ;  /* 0xfffffffc00f08947 */ /* 0x004fea000383ffff */
[----:B------:R-:W-:Y:S05]  /*be30*/  BRA `(.L_x_5483) ;  /* 0xfffffff800947947 */ /* 0x000fea000383ffff */
.L_x_5465:
[----:B--2---:R2:W4:Y:S02]  /*be40*/  SYNCS.PHASECHK.TRANS64.TRYWAIT P0, [R3+URZ], R2 ;  /* 0x00000002030075a7 */ /* 0x004524000800017f */
[----:B----4-:R-:W-:Y:S05]  /*be50*/  @!P0 NANOSLEEP.SYNCS 0x989680 ;  /* 0x009896800000895d */ /* 0x010fea0003900000 */
[----:B------:R-:W4:Y:S02]  /*be60*/  @!P0 SYNCS.PHASECHK.TRANS64 P0, [R3+URZ], R2 ;  /* 0x00000002030085a7 */ /* 0x000f24000800007f */
[----:B----4-:R-:W-:Y:S05]  /*be70*/  @!P0 BRA `(.L_x_5465) ;  /* 0xfffffffc00f08947 */ /* 0x010fea000383ffff */
[----:B------:R-:W-:Y:S05]  /*be80*/  BRA `(.L_x_5484) ;  /* 0xfffffff800887947 */ /* 0x000fea000383ffff */
.L_x_5467:
[----:B--2---:R2:W4:Y:S02]  /*be90*/  SYNCS.PHASECHK.TRANS64.TRYWAIT P0, [R5+URZ], R4 ;  /* 0x00000004050075a7 */ /* 0x004524000800017f */
[----:B----4-:R-:W-:Y:S05]  /*bea0*/  @!P0 NANOSLEEP.SYNCS 0x989680 ;  /* 0x009896800000895d */ /* 0x010fea0003900000 */
[----:B------:R-:W4:Y:S02]  /*beb0*/  @!P0 SYNCS.PHASECHK.TRANS64 P0, [R5+URZ], R4 ;  /* 0x00000004050085a7 */ /* 0x000f24000800007f */
[----:B----4-:R-:W-:Y:S05]  /*bec0*/  @!P0 BRA `(.L_x_5467) ;  /* 0xfffffffc00f08947 */ /* 0x010fea000383ffff */
[----:B------:R-:W-:Y:S05]  /*bed0*/  BRA `(.L_x_5485) ;  /* 0xfffffff8008c7947 */ /* 0x000fea000383ffff */
.L_x_5486:
        /* <DEDUP_REMOVED lines=10> */
.L_x_7329:


//--------------------- .text._ZN7cutlass13device_kernelIN5flash11enable_sm90INS1_16FlashAttnBwdSm90INS1_25CollectiveMainloopBwdSm90ILi2ELi2ELi2EN4cute5tupleIJNS5_1CILi1EEES8_S8_EEENS6_IJNS7_ILi64EEENS7_ILi128EEESB_EEENS_6half_tEfNS_4arch4Sm90ELb0ELb1ELb0ELb1ELb1ELb1ELb0ELb0ELi2ELi1ELi2ELi1ELb0EEENS1_21CollectiveEpilogueBwdISC_SD_SF_Li256ELb1ELb0ELi1EEENS1_19SingleTileSchedulerILb1ELb0ELb0ELi128EEEEEEEEEvNT_6ParamsE --------------------------
	.section	.text._ZN7cutlass13device_kernelIN5flash11enable_sm90INS1_16FlashAttnBwdSm90INS1_25CollectiveMainloopBwdSm90ILi2ELi2ELi2EN4cute5tupleIJNS5_1CILi1EEES8_S8_EEENS6_IJNS7_ILi64EEENS7_ILi128EEESB_EEENS_6half_tEfNS_4arch4Sm90ELb0ELb1ELb0ELb1ELb1ELb1ELb0ELb0ELi2ELi1ELi2ELi1ELb0EEENS1_21CollectiveEpilogueBwdISC_SD_SF_Li256ELb1ELb0ELi1EEENS1_19SingleTileSchedulerILb1ELb0ELb0ELi128EEEEEEEEEvNT_6ParamsE,"ax",@progbits
	.align	128
.text._ZN7cutlass13device_kernelIN5flash11enable_sm90INS1_16FlashAttnBwdSm90INS1_25CollectiveMainloopBwdSm90ILi2ELi2ELi2EN4cute5tupleIJNS5_1CILi1EEES8_S8_EEENS6_IJNS7_ILi64EEENS7_ILi128EEESB_EEENS_6half_tEfNS_4arch4Sm90ELb0ELb1ELb0ELb1ELb1ELb1ELb0ELb0ELi2ELi1ELi2ELi1ELb0EEENS1_21CollectiveEpilogueBwdISC_SD_SF_Li256ELb1ELb0ELi1EEENS1_19SingleTileSchedulerILb1ELb0ELb0ELi128EEEEEEEEEvNT_6ParamsE:
        .type           _ZN7cutlass13device_kernelIN5flash11enable_sm90INS1_16FlashAttnBwdSm90INS1_25CollectiveMainloopBwdSm90ILi2ELi2ELi2EN4cute5tupleIJNS5_1CILi1EEES8_S8_EEENS6_IJNS7_ILi64EEENS7_ILi128EEESB_EEENS_6half_tEfNS_4arch4Sm90ELb0ELb1ELb0ELb1ELb1ELb1ELb0ELb0ELi2ELi1ELi2ELi1ELb0EEENS1_21CollectiveEpilogueBwdISC_SD_SF_Li256ELb1ELb0ELi1EEENS1_19SingleTileSchedulerILb1ELb0ELb0ELi128EEEEEEEEEvNT_6ParamsE,@function
        .size           _ZN7cutlass13device_kernelIN5flash11enable_sm90INS1_16FlashAttnBwdSm90INS1_25CollectiveMainloopBwdSm90ILi2ELi2ELi2EN4cute5tupleIJNS5_1CILi1EEES8_S8_EEENS6_IJNS7_ILi64EEENS7_ILi128EEESB_EEENS_6half_tEfNS_4arch4Sm90ELb0ELb1ELb0ELb1ELb1ELb1ELb0ELb0ELi2ELi1ELi2ELi1ELb0EEENS1_21CollectiveEpilogueBwdISC_SD_SF_Li256ELb1ELb0ELi1EEENS1_19SingleTileSchedulerILb1ELb0ELb0ELi128EEEEEEEEEvNT_6ParamsE,(.L_x_7330 - _ZN7cutlass13device_kernelIN5flash11enable_sm90INS1_16FlashAttnBwdSm90INS1_25CollectiveMainloopBwdSm90ILi2ELi2ELi2EN4cute5tupleIJNS5_1CILi1EEES8_S8_EEENS6_IJNS7_ILi64EEENS7_ILi128EEESB_EEENS_6half_tEfNS_4arch4Sm90ELb0ELb1ELb0ELb1ELb1ELb1ELb0ELb0ELi2ELi1ELi2ELi1ELb0EEENS1_21CollectiveEpilogueBwdISC_SD_SF_Li256ELb1ELb0ELi1EEENS1_19SingleTileSchedulerILb1ELb0ELb0ELi128EEEEEEEEEvNT_6ParamsE)
        .other          _ZN7cutlass13device_kernelIN5flash11enable_sm90INS1_16FlashAttnBwdSm90INS1_25CollectiveMainloopBwdSm90ILi2ELi2ELi2EN4cute5tupleIJNS5_1CILi1EEES8_S8_EEENS6_IJNS7_ILi64EEENS7_ILi128EEESB_EEENS_6half_tEfNS_4arch4Sm90ELb0ELb1ELb0ELb1ELb1ELb1ELb0ELb0ELi2ELi1ELi2ELi1ELb0EEENS1_21CollectiveEpilogueBwdISC_SD_SF_Li256ELb1ELb0ELi1EEENS1_19SingleTileSchedulerILb1ELb0ELb0ELi128EEEEEEEEEvNT_6ParamsE,@"STO_CUDA_ENTRY STV_DEFAULT"
_ZN7cutlass13device_kernelIN5flash11enable_sm90INS1_16FlashAttnBwdSm90INS1_25CollectiveMainloopBwdSm90ILi2ELi2ELi2EN4cute5tupleIJNS5_1CILi1EEES8_S8_EEENS6_IJNS7_ILi64EEENS7_ILi128EEESB_EEENS_6half_tEfNS_4arch4Sm90ELb0ELb1ELb0ELb1ELb1ELb1ELb0ELb0ELi2ELi1ELi2ELi1ELb0EEENS1_21CollectiveEpilogueBwdISC_SD_SF_Li256ELb1ELb0ELi1EEENS1_19SingleTileSchedulerILb1ELb0ELb0ELi128EEEEEEEEEvNT_6ParamsE:
        /* <DEDUP_REMOVED lines=24> */
.L_x_5488:
[----:B------:R-:W-:Y:S05]  /*0180*/  BSYNC B0 ;  /* 0x0000000000007941 */ /* 0x000fea0003800000 */
.L_x_5487:
        /* <DEDUP_REMOVED lines=37> */
.L_x_5489:
        /* <DEDUP_REMOVED lines=22> */
.L_x_5490:
[----:B------:R-:W-:Y:S01]  /*0540*/  PLOP3.LUT P0, PT, PT, PT, UP0, 0x80, 0x0 ;  /* 0x000000000000781c */ /* 0x000fe20003f0f008 */
[----:B------:R-:W-:Y:S01]  /*0550*/  NOP ;  /* 0x0000000000007918 */ /* 0x000fe20000000000 */
[----:B------:R-:W-:Y:S01]  /*0560*/  ULDC.64 UR46, c[0x0][0x208] ;  /* 0x00008200002e7ab9 */ /* 0x000fe20000000a00 */
[----:B------:R-:W-:Y:S01]  /*0570*/  BSSY B6, `(.L_x_5491) ;  /* 0x0000c30000067945 */ /* 0x000fe20003800000 */
[----:B-12-4-:R-:W-:Y:S09]  /*0580*/  BAR.SYNC.DEFER_BLOCKING 0x0 ;  /* 0x0000000000007b1d */ /* 0x016ff20000010000 */
[----:B------:R-:W-:Y:S05]  /*0590*/  @!P0 BRA `(.L_x_5492) ;  /* 0x0000007800188947 */ /* 0x000fea0003800000 */
.L_x_5493:
        /* <DEDUP_REMOVED lines=24> */
.L_x_5494:
        /* <DEDUP_REMOVED lines=14> */
.L_x_5496:
[----:B------:R-:W-:-:S05]  /*0800*/  ULDC UR4, c[0x0][0x8bc] ;  /* 0x00022f0000047ab9 */ /* 0x000fca0000000800 */
.L_x_5495:
        /* <DEDUP_REMOVED lines=17> */
.L_x_5498:
        /* <DEDUP_REMOVED lines=14> */
.L_x_5499:
        /* <DEDUP_REMOVED lines=11> */
.L_x_5500:
        /* <DEDUP_REMOVED lines=13> */
.L_x_5501:
        /* <DEDUP_REMOVED lines=84> */
.L_x_5502:
        /* <DEDUP_REMOVED lines=29> */
.L_x_5505:
        /* <DEDUP_REMOVED lines=15> */
.L_x_5504:
        /* <DEDUP_REMOVED lines=22> */
.L_x_5507:
        /* <DEDUP_REMOVED lines=15> */
.L_x_5506:
        /* <DEDUP_REMOVED lines=8> */
.L_x_5678:
        /* <DEDUP_REMOVED lines=23> */
.L_x_5509:
        /* <DEDUP_REMOVED lines=95> */
.L_x_5521:
[----:B------:R-:W-:-:S13]  /*1db0*/  ISETP.NE.AND P6, PT, R235, 0x3, PT ;  /* 0x00000003eb00780c */ /* 0x000fda0003fc5270 */
[----:B------:R-:W-:Y:S05]  /*1dc0*/  @!P6 BRA `(.L_x_5511) ;  /* 0x000000000004e947 */ /* 0x000fea0003800000 */
[----:B------:R-:W-:Y:S01]  /*1dd0*/  BPT.TRAP 0x1 ;  /* 0x000000040000795c */ /* 0x000fe20000300000 */
.L_x_5511:
[----:B------:R-:W-:Y:S01]  /*1de0*/  IMAD R0, R4, 0x8, R231 ;  /* 0x0000000804007824 */ /* 0x000fe200078e02e7 */
[----:B------:R-:W-:-:S04]  /*1df0*/  SHF.L.U32 R7, R226, 0x1f, RZ ;  /* 0x0000001fe2077819 */ /* 0x000fc800000006ff */
[----:B------:R2:W3:Y:S01]  /*1e00*/  SYNCS.PHASECHK.TRANS64.TRYWAIT P0, [R0+URZ+0x30810], R7 ;  /* 0x03081007000075a7 */ /* 0x0004e2000800017f */
[----:B------:R-:W-:Y:S05]  /*1e10*/  @!P6 BRA `(.L_x_5512) ;  /* 0x000000000004e947 */ /* 0x000fea0003800000 */
[----:B------:R-:W-:Y:S01]  /*1e20*/  BPT.TRAP 0x1 ;  /* 0x000000040000795c */ /* 0x000fe20000300000 */
.L_x_5512:
[----:B---3--:R-:W-:Y:S05]  /*1e30*/  @P0 BRA `(.L_x_5513) ;  /* 0x0000000000080947 */ /* 0x008fea0003800000 */
[----:B------:R-:W3:Y:S02]  /*1e40*/  SYNCS.PHASECHK.TRANS64.TRYWAIT P0, [R0+URZ+0x30810], R7 ;  /* 0x03081007000075a7 */ /* 0x000ee4000800017f */
[----:B---3--:R-:W-:Y:S05]  /*1e50*/  @!P0 BRA `(.L_x_5514) ;  /* 0x000000a800bc8947 */ /* 0x008fea0003800000 */
.L_x_5513:
        /* <DEDUP_REMOVED lines=81> */
.L_x_5515:
[----:B------:R1:W1:Y:S01]  /*2370*/  SYNCS.PHASECHK.TRANS64.TRYWAIT P0, [R0+URZ+0x30830], R7 ;  /* 0x03083007000075a7 */ /* 0x000262000800017f */
[----:B------:R-:W-:Y:S05]  /*2380*/  @!P6 BRA `(.L_x_5516) ;  /* 0x000000000004e947 */ /* 0x000fea0003800000 */
[----:B------:R-:W-:Y:S01]  /*2390*/  BPT.TRAP 0x1 ;  /* 0x000000040000795c */ /* 0x000fe20000300000 */
.L_x_5516:
[----:B------:R-:W-:-:S05]  /*23a0*/  VIADD R5, R231, 0x20000 ;  /* 0x00020000e7057836 */ /* 0x000fca0000000000 */
[----:B------:R-:W-:-:S04]  /*23b0*/  SHF.R.U32.HI R5, RZ, 0x4, R5 ;  /* 0x00000004ff057819 */ /* 0x000fc80000011605 */
[----:B------:R-:W-:-:S04]  /*23c0*/  LOP3.LUT R234, R5, 0x3fff, RZ, 0xc0, !PT ;  /* 0x00003fff05ea7812 */ /* 0x000fc800078ec0ff */
[----:B------:R-:W-:Y:S01]  /*23d0*/  LOP3.LUT R5, R234, 0x10000, RZ, 0xfc, !PT ;  /* 0x00010000ea057812 */ /* 0x000fe200078efcff */
[----:B-1----:R-:W-:Y:S06]  /*23e0*/  @P0 BRA `(.L_x_5517) ;  /* 0x0000000000080947 */ /* 0x002fec0003800000 */
[----:B------:R-:W1:Y:S02]  /*23f0*/  SYNCS.PHASECHK.TRANS64.TRYWAIT P0, [R0+URZ+0x30830], R7 ;  /* 0x03083007000075a7 */ /* 0x000e64000800017f */
[----:B-1----:R-:W-:Y:S05]  /*2400*/  @!P0 BRA `(.L_x_5518) ;  /* 0x000000a400648947 */ /* 0x002fea0003800000 */
.L_x_5517:
        /* <DEDUP_REMOVED lines=445> */
.L_x_5519:
        /* <DEDUP_REMOVED lines=49> */
.L_x_5520:
        /* <DEDUP_REMOVED lines=78> */
.L_x_5503:
        /* <DEDUP_REMOVED lines=164> */
.L_x_5523:
        /* <DEDUP_REMOVED lines=57> */
.L_x_5525:
[----:B------:R-:W-:Y:S05]  /*55a0*/  BSYNC B0 ;  /* 0x0000000000007941 */ /* 0x000fea0003800000 */
.L_x_5524:
        /* <DEDUP_REMOVED lines=15> */
.L_x_5527:
[----:B------:R-:W-:Y:S05]  /*56a0*/  BSYNC B0 ;  /* 0x0000000000007941 */ /* 0x000fea0003800000 */
.L_x_5526:
        /* <DEDUP_REMOVED lines=18> */
.L_x_5529:
[----:B------:R-:W-:Y:S05]  /*57d0*/  BSYNC B0 ;  /* 0x0000000000007941 */ /* 0x000fea0003800000 */
.L_x_5528:
        /* <DEDUP_REMOVED lines=17> */
.L_x_5531:
[----:B------:R-:W-:Y:S05]  /*58f0*/  BSYNC B0 ;  /* 0x0000000000007941 */ /* 0x000fea0003800000 */
.L_x_5530:
        /* <DEDUP_REMOVED lines=18> */
.L_x_5533:
[----:B------:R-:W-:Y:S05]  /*5a20*/  BSYNC B0 ;  /* 0x0000000000007941 */ /* 0x000fea0003800000 */
.L_x_5532:
        /* <DEDUP_REMOVED lines=18> */
.L_x_5535:
[----:B------:R-:W-:Y:S05]  /*5b50*/  BSYNC B0 ;  /* 0x0000000000007941 */ /* 0x000fea0003800000 */
.L_x_5534:
        /* <DEDUP_REMOVED lines=19> */
.L_x_5537:
[----:B------:R-:W-:Y:S05]  /*5c90*/  BSYNC B0 ;  /* 0x0000000000007941 */ /* 0x000fea0003800000 */
.L_x_5536:
        /* <DEDUP_REMOVED lines=21> */
.L_x_5539:
[----:B------:R-:W-:Y:S05]  /*5df0*/  BSYNC B0 ;  /* 0x0000000000007941 */ /* 0x000fea0003800000 */
.L_x_5538:
        /* <DEDUP_REMOVED lines=34> */
.L_x_5541:
[----:B------:R-:W-:Y:S05]  /*6020*/  BSYNC B0 ;  /* 0x0000000000007941 */ /* 0x000fea0003800000 */
.L_x_5540:
        /* <DEDUP_REMOVED lines=17> */
.L_x_5543:
[----:B------:R-:W-:Y:S05]  /*6140*/  BSYNC B0 ;  /* 0x0000000000007941 */ /* 0x000fea0003800000 */
.L_x_5542:
        /* <DEDUP_REMOVED lines=15> */
.L_x_5545:
[----:B------:R-:W-:Y:S05]  /*6240*/  BSYNC B0 ;  /* 0x0000000000007941 */ /* 0x000fea0003800000 */
.L_x_5544:
        /* <DEDUP_REMOVED lines=15> */
.L_x_5547:
[----:B------:R-:W-:Y:S05]  /*6340*/  BSYNC B0 ;  /* 0x0000000000007941 */ /* 0x000fea0003800000 */
.L_x_5546:
        /* <DEDUP_REMOVED lines=15> */
.L_x_5549:
[----:B------:R-:W-:Y:S05]  /*6440*/  BSYNC B0 ;  /* 0x0000000000007941 */ /* 0x000fea0003800000 */
.L_x_5548:
        /* <DEDUP_REMOVED lines=15> */
.L_x_5551:
[----:B------:R-:W-:Y:S05]  /*6540*/  BSYNC B0 ;  /* 0x0000000000007941 */ /* 0x000fea0003800000 */
.L_x_5550:
        /* <DEDUP_REMOVED lines=15> */
.L_x_5553:
[----:B------:R-:W-:Y:S05]  /*6640*/  BSYNC B0 ;  /* 0x0000000000007941 */ /* 0x000fea0003800000 */
.L_x_5552:
        /* <DEDUP_REMOVED lines=15> */
.L_x_5522:
        /* <DEDUP_REMOVED lines=45> */
.L_x_5554:
        /* <DEDUP_REMOVED lines=43> */
.L_x_5556:
[----:B------:R-:W-:Y:S05]  /*6cc0*/  BSYNC B0 ;  /* 0x0000000000007941 */ /* 0x000fea0003800000 */
.L_x_5555:
        /* <DEDUP_REMOVED lines=16> */
.L_x_5558:
[----:B------:R-:W-:Y:S05]  /*6dd0*/  BSYNC B0 ;  /* 0x0000000000007941 */ /* 0x000fea0003800000 */
.L_x_5557:
        /* <DEDUP_REMOVED lines=16> */
.L_x_5560:
[----:B------:R-:W-:Y:S05]  /*6ee0*/  BSYNC B0 ;  /* 0x0000000000007941 */ /* 0x000fea0003800000 */
.L_x_5559:
        /* <DEDUP_REMOVED lines=17> */
.L_x_5562:
[----:B------:R-:W-:Y:S05]  /*7000*/  BSYNC B0 ;  /* 0x0000000000007941 */ /* 0x000fea0003800000 */
.L_x_5561:
        /* <DEDUP_REMOVED lines=16> */
.L_x_5564:
[----:B------:R-:W-:Y:S05]  /*7110*/  BSYNC B0 ;  /* 0x0000000000007941 */ /* 0x000fea0003800000 */
.L_x_5563:
        /* <DEDUP_REMOVED lines=20> */
.L_x_5566:
[----:B------:R-:W-:Y:S05]  /*7260*/  BSYNC B0 ;  /* 0x0000000000007941 */ /* 0x000fea0003800000 */
.L_x_5565:
        /* <DEDUP_REMOVED lines=22> */
.L_x_5568:
[----:B------:R-:W-:Y:S05]  /*73d0*/  BSYNC B0 ;  /* 0x0000000000007941 */ /* 0x000fea0003800000 */
.L_x_5567:
        /* <DEDUP_REMOVED lines=17> */
.L_x_5570:
[----:B------:R-:W-:Y:S05]  /*74f0*/  BSYNC B0 ;  /* 0x0000000000007941 */ /* 0x000fea0003800000 */
.L_x_5569:
        /* <DEDUP_REMOVED lines=31> */
.L_x_5572:
[----:B------:R-:W-:Y:S05]  /*76f0*/  BSYNC B0 ;  /* 0x0000000000007941 */ /* 0x000fea0003800000 */
.L_x_5571:
        /* <DEDUP_REMOVED lines=16> */
.L_x_5574:
[----:B------:R-:W-:Y:S05]  /*7800*/  BSYNC B0 ;  /* 0x0000000000007941 */ /* 0x000fea0003800000 */
.L_x_5573:
        /* <DEDUP_REMOVED lines=15> */
.L_x_5576:
[----:B------:R-:W-:Y:S05]  /*7900*/  BSYNC B0 ;  /* 0x0000000000007941 */ /* 0x000fea0003800000 */
.L_x_5575:
        /* <DEDUP_REMOVED lines=15> */
.L_x_5578:
[----:B------:R-:W-:Y:S05]  /*7a00*/  BSYNC B0 ;  /* 0x0000000000007941 */ /* 0x000fea0003800000 */
.L_x_5577:
        /* <DEDUP_REMOVED lines=15> */
.L_x_5580:
[----:B------:R-:W-:Y:S05]  /*7b00*/  BSYNC B0 ;  /* 0x0000000000007941 */ /* 0x000fea0003800000 */
.L_x_5579:
        /* <DEDUP_REMOVED lines=15> */
.L_x_5582:
[----:B------:R-:W-:Y:S05]  /*7c00*/  BSYNC B0 ;  /* 0x0000000000007941 */ /* 0x000fea0003800000 */
.L_x_5581:
        /* <DEDUP_REMOVED lines=15> */
.L_x_5584:
[----:B------:R-:W-:Y:S05]  /*7d00*/  BSYNC B0 ;  /* 0x0000000000007941 */ /* 0x000fea0003800000 */
.L_x_5583:
        /* <DEDUP_REMOVED lines=15> */
.L_x_5492:
        /* <DEDUP_REMOVED lines=21> */
.L_x_5586:
        /* <DEDUP_REMOVED lines=13> */
.L_x_5588:
[----:B------:R-:W-:-:S05]  /*8020*/  ULDC UR4, c[0x0][0x8bc] ;  /* 0x00022f0000047ab9 */ /* 0x000fca0000000800 */
.L_x_5587:
        /* <DEDUP_REMOVED lines=44> */
.L_x_5589:
        /* <DEDUP_REMOVED lines=13> */
.L_x_5590:
        /* <DEDUP_REMOVED lines=12> */
.L_x_5591:
        /* <DEDUP_REMOVED lines=30> */
.L_x_5592:
        /* <DEDUP_REMOVED lines=35> */
.L_x_5597:
[----:B------:R-:W2:Y:S04]  /*8890*/  LDG.E.STRONG.GPU R0, desc[UR46][R2.64] ;  /* 0x0000002e02007981 */ /* 0x000ea8000c1ef900 */
[----:B--2---:R-:W-:Y:S01]  /*88a0*/  CCTL.IVALL ;  /* 0x00000000ff00798f */ /* 0x004fe20002000000 */
[----:B------:R-:W-:Y:S05]  /*88b0*/  YIELD ;  /* 0x0000000000007946 */ /* 0x000fea0003800000 */
[----:B------:R-:W-:-:S13]  /*88c0*/  ISETP.NE.AND P1, PT, R0, UR22, PT ;  /* 0x0000001600007c0c */ /* 0x000fda000bf25270 */
[----:B------:R-:W-:Y:S05]  /*88d0*/  @P1 BRA `(.L_x_5597) ;  /* 0xfffffffc00ec1947 */ /* 0x000fea000383ffff */
.L_x_5596:
[----:B------:R-:W-:Y:S05]  /*88e0*/  BSYNC B0 ;  /* 0x0000000000007941 */ /* 0x000fea0003800000 */
.L_x_5595:
[----:B------:R-:W-:-:S03]  /*88f0*/  UMOV UR15, 0xffffffff ;  /* 0xffffffff000f7882 */ /* 0x000fc60000000000 */
[----:B------:R-:W-:Y:S05]  /*8900*/  BRA.DIV UR15, `(.L_x_5598) ;  /* 0x000000420f387947 */ /* 0x000fea000b800000 */
[----:B------:R-:W-:Y:S01]  /*8910*/  NOP ;  /* 0x0000000000007918 */ /* 0x000fe20000000000 */
.L_x_5681:
        /* <DEDUP_REMOVED lines=22> */
.L_x_5600:
[----:B------:R-:W-:Y:S05]  /*8a80*/  BSYNC B0 ;  /* 0x0000000000007941 */ /* 0x000fea0003800000 */
.L_x_5599:
        /* <DEDUP_REMOVED lines=20> */
.L_x_5602:
[----:B------:R-:W-:Y:S05]  /*8bd0*/  BSYNC B0 ;  /* 0x0000000000007941 */ /* 0x000fea0003800000 */
.L_x_5601:
[----:B------:R-:W-:Y:S06]  /*8be0*/  BAR.ARV 0xa, 0xa0 ;  /* 0x0282800000007b1d */ /* 0x000fec0000002000 */
[----:B------:R-:W-:Y:S04]  /*8bf0*/  BSSY B0, `(.L_x_5603) ;  /* 0x0000003000007945 */ /* 0x000fe80003800000 */
[----:B------:R-:W-:Y:S05]  /*8c00*/  @!P0 BRA `(.L_x_5604) ;  /* 0x0000000000048947 */ /* 0x000fea0003800000 */
[----:B------:R-:W-:-:S04]  /*8c10*/  DEPBAR.LE SB0, 0x0 ;  /* 0x000080000000791a */ /* 0x000fc80000000000 */
.L_x_5604:
[----:B------:R-:W-:Y:S05]  /*8c20*/  BSYNC B0 ;  /* 0x0000000000007941 */ /* 0x000fea0003800000 */
.L_x_5603:
        /* <DEDUP_REMOVED lines=19> */
.L_x_5606:
[----:B------:R-:W-:Y:S05]  /*8d60*/  BSYNC B0 ;  /* 0x0000000000007941 */ /* 0x000fea0003800000 */
.L_x_5605:
[----:B------:R-:W-:Y:S01]  /*8d70*/  UIADD3 UR15, UR9, 0x1, URZ ;  /* 0x00000001090f7890 */ /* 0x000fe2000fffe03f */
[----:B------:R-:W-:Y:S11]  /*8d80*/  BRA `(.L_x_5607) ;  /* 0x0000000000047947 */ /* 0x000ff60003800000 */
.L_x_5594:
[----:B------:R-:W-:-:S05]  /*8d90*/  UMOV UR15, UR9 ;  /* 0x00000009000f7c82 */ /* 0x000fca0008000000 */
.L_x_5607:
        /* <DEDUP_REMOVED lines=15> */
.L_x_5632:
        /* <DEDUP_REMOVED lines=11> */
.L_x_5610:
[----:B------:R-:W2:Y:S04]  /*8f40*/  LDG.E.STRONG.GPU R0, desc[UR46][R2.64] ;  /* 0x0000002e02007981 */ /* 0x000ea8000c1ef900 */
[----:B--2---:R-:W-:Y:S01]  /*8f50*/  CCTL.IVALL ;  /* 0x00000000ff00798f */ /* 0x004fe20002000000 */
[----:B------:R-:W-:Y:S05]  /*8f60*/  YIELD ;  /* 0x0000000000007946 */ /* 0x000fea0003800000 */
[----:B------:R-:W-:-:S13]  /*8f70*/  ISETP.NE.AND P1, PT, R0, UR22, PT ;  /* 0x0000001600007c0c */ /* 0x000fda000bf25270 */
[----:B------:R-:W-:Y:S05]  /*8f80*/  @P1 BRA `(.L_x_5610) ;  /* 0xfffffffc00ec1947 */ /* 0x000fea000383ffff */
.L_x_5609:
[----:B------:R-:W-:Y:S05]  /*8f90*/  BSYNC B0 ;  /* 0x0000000000007941 */ /* 0x000fea0003800000 */
.L_x_5608:
[----:B------:R-:W-:-:S03]  /*8fa0*/  UMOV UR16, 0xffffffff ;  /* 0xffffffff00107882 */ /* 0x000fc60000000000 */
[----:B------:R-:W-:Y:S05]  /*8fb0*/  BRA.DIV UR16, `(.L_x_5611) ;  /* 0x0000003a10a87947 */ /* 0x000fea000b800000 */
[----:B------:R-:W-:Y:S01]  /*8fc0*/  NOP ;  /* 0x0000000000007918 */ /* 0x000fe20000000000 */
.L_x_5684:
        /* <DEDUP_REMOVED lines=19> */
.L_x_5613:
[----:B------:R-:W-:Y:S05]  /*9100*/  BSYNC B0 ;  /* 0x0000000000007941 */ /* 0x000fea0003800000 */
.L_x_5612:
        /* <DEDUP_REMOVED lines=17> */
.L_x_5615:
[----:B------:R-:W-:Y:S05]  /*9220*/  BSYNC B0 ;  /* 0x0000000000007941 */ /* 0x000fea0003800000 */
.L_x_5614:
[----:B------:R-:W-:Y:S06]  /*9230*/  BAR.ARV 0xa, 0xa0 ;  /* 0x0282800000007b1d */ /* 0x000fec0000002000 */
[----:B------:R-:W-:Y:S04]  /*9240*/  BSSY B0, `(.L_x_5616) ;  /* 0x0000003000007945 */ /* 0x000fe80003800000 */
[----:B------:R-:W-:Y:S05]  /*9250*/  @!P0 BRA `(.L_x_5617) ;  /* 0x0000000000048947 */ /* 0x000fea0003800000 */
[----:B------:R-:W-:-:S04]  /*9260*/  DEPBAR.LE SB0, 0x0 ;  /* 0x000080000000791a */ /* 0x000fc80000000000 */
.L_x_5617:
[----:B------:R-:W-:Y:S05]  /*9270*/  BSYNC B0 ;  /* 0x0000000000007941 */ /* 0x000fea0003800000 */
.L_x_5616:
        /* <DEDUP_REMOVED lines=19> */
.L_x_5619:
[----:B------:R-:W-:Y:S05]  /*93b0*/  BSYNC B0 ;  /* 0x0000000000007941 */ /* 0x000fea0003800000 */
.L_x_5618:
        /* <DEDUP_REMOVED lines=9> */
.L_x_5622:
[----:B------:R-:W2:Y:S04]  /*9450*/  LDG.E.STRONG.GPU R0, desc[UR46][R2.64] ;  /* 0x0000002e02007981 */ /* 0x000ea8000c1ef900 */
[----:B--2---:R-:W-:Y:S01]  /*9460*/  CCTL.IVALL ;  /* 0x00000000ff00798f */ /* 0x004fe20002000000 */
[----:B------:R-:W-:Y:S05]  /*9470*/  YIELD ;  /* 0x0000000000007946 */ /* 0x000fea0003800000 */
[----:B------:R-:W-:-:S13]  /*9480*/  ISETP.NE.AND P1, PT, R0, UR22, PT ;  /* 0x0000001600007c0c */ /* 0x000fda000bf25270 */
[----:B------:R-:W-:Y:S05]  /*9490*/  @P1 BRA `(.L_x_5622) ;  /* 0xfffffffc00ec1947 */ /* 0x000fea000383ffff */
.L_x_5621:
[----:B------:R-:W-:Y:S05]  /*94a0*/  BSYNC B0 ;  /* 0x0000000000007941 */ /* 0x000fea0003800000 */
.L_x_5620:
[----:B------:R-:W-:-:S03]  /*94b0*/  UMOV UR12, 0xffffffff ;  /* 0xffffffff000c7882 */ /* 0x000fc60000000000 */
[----:B------:R-:W-:Y:S05]  /*94c0*/  BRA.DIV UR12, `(.L_x_5623) ;  /* 0x000000360c807947 */ /* 0x000fea000b800000 */
[----:B------:R-:W-:Y:S01]  /*94d0*/  NOP ;  /* 0x0000000000007918 */ /* 0x000fe20000000000 */
.L_x_5687:
        /* <DEDUP_REMOVED lines=15> */
.L_x_5625:
[----:B------:R-:W-:Y:S05]  /*95d0*/  BSYNC B0 ;  /* 0x0000000000007941 */ /* 0x000fea0003800000 */
.L_x_5624:
        /* <DEDUP_REMOVED lines=15> */
.L_x_5627:
[----:B------:R-:W-:Y:S05]  /*96d0*/  BSYNC B0 ;  /* 0x0000000000007941 */ /* 0x000fea0003800000 */
.L_x_5626:
[----:B------:R-:W-:Y:S06]  /*96e0*/  BAR.ARV 0xa, 0xa0 ;  /* 0x0282800000007b1d */ /* 0x000fec0000002000 */
[----:B------:R-:W-:Y:S04]  /*96f0*/  BSSY B0, `(.L_x_5628) ;  /* 0x0000003000007945 */ /* 0x000fe80003800000 */
[----:B------:R-:W-:Y:S05]  /*9700*/  @!P0 BRA `(.L_x_5629) ;  /* 0x0000000000048947 */ /* 0x000fea0003800000 */
[----:B------:R-:W-:-:S04]  /*9710*/  DEPBAR.LE SB0, 0x0 ;  /* 0x000080000000791a */ /* 0x000fc80000000000 */
.L_x_5629:
[----:B------:R-:W-:Y:S05]  /*9720*/  BSYNC B0 ;  /* 0x0000000000007941 */ /* 0x000fea0003800000 */
.L_x_5628:
        /* <DEDUP_REMOVED lines=19> */
.L_x_5631:
[----:B------:R-:W-:Y:S05]  /*9860*/  BSYNC B0 ;  /* 0x0000000000007941 */ /* 0x000fea0003800000 */
.L_x_5630:
[----:B------:R-:W-:Y:S02]  /*9870*/  UIADD3 UR9, UR9, 0x2, URZ ;  /* 0x0000000209097890 */ /* 0x000fe4000fffe03f */
[----:B------:R-:W-:-:S04]  /*9880*/  UIADD3 UR4, UR4, 0x4000, URZ ;  /* 0x0000400004047890 */ /* 0x000fc8000fffe03f */
[----:B------:R-:W-:-:S13]  /*9890*/  ISETP.LE.AND P1, PT, R9, UR9, PT ;  /* 0x0000000909007c0c */ /* 0x000fda000bf23270 */
[----:B------:R-:W-:Y:S05]  /*98a0*/  @!P1 BRA `(.L_x_5632) ;  /* 0xfffffff400789947 */ /* 0x000fea000383ffff */
.L_x_5593:
        /* <DEDUP_REMOVED lines=41> */
.L_x_5635:
[----:B------:R-:W-:Y:S05]  /*9b40*/  BSYNC B0 ;  /* 0x0000000000007941 */ /* 0x000fea0003800000 */
.L_x_5634:
[----:B------:R-:W-:Y:S05]  /*9b50*/  BRA `(.L_x_5636) ;  /* 0x0000000000047947 */ /* 0x000fea0003800000 */
.L_x_5633:
[----:B------:R-:W-:-:S05]  /*9b60*/  UMOV UR4, UR9 ;  /* 0x0000000900047c82 */ /* 0x000fca0008000000 */
.L_x_5636:
        /* <DEDUP_REMOVED lines=11> */
.L_x_5641:
        /* <DEDUP_REMOVED lines=24> */
.L_x_5638:
[----:B------:R-:W-:Y:S05]  /*9da0*/  BSYNC B0 ;  /* 0x0000000000007941 */ /* 0x000fea0003800000 */
.L_x_5637:
        /* <DEDUP_REMOVED lines=24> */
.L_x_5640:
[----:B------:R-:W-:Y:S05]  /*9f30*/  BSYNC B0 ;  /* 0x0000000000007941 */ /* 0x000fea0003800000 */
.L_x_5639:
[----:B------:R-:W-:Y:S02]  /*9f40*/  UIADD3 UR7, UR7, 0x2, URZ ;  /* 0x0000000207077890 */ /* 0x000fe4000fffe03f */
[----:B------:R-:W-:Y:S02]  /*9f50*/  ULEA UR5, UR19, UR5, 0x1 ;  /* 0x0000000513057291 */ /* 0x000fe4000f8e083f */
[----:B------:R-:W-:Y:S02]  /*9f60*/  ULEA UR6, UR19, UR6, 0x1 ;  /* 0x0000000613067291 */ /* 0x000fe4000f8e083f */
[----:B------:R-:W-:-:S13]  /*9f70*/  ISETP.NE.AND P0, PT, RZ, UR7, PT ;  /* 0x00000007ff007c0c */ /* 0x000fda000bf05270 */
[----:B------:R-:W-:Y:S05]  /*9f80*/  @!P0 BRA `(.L_x_5497) ;  /* 0x0000002800388947 */ /* 0x000fea0003800000 */
[----:B------:R-:W-:Y:S05]  /*9f90*/  BRA `(.L_x_5641) ;  /* 0xfffffffc00207947 */ /* 0x000fea000383ffff */
.L_x_5585:
        /* <DEDUP_REMOVED lines=14> */
.L_x_5642:
        /* <DEDUP_REMOVED lines=14> */
.L_x_5644:
[----:B------:R-:W-:-:S05]  /*a160*/  ULDC UR4, c[0x0][0x8bc] ;  /* 0x00022f0000047ab9 */ /* 0x000fca0000000800 */
.L_x_5643:
        /* <DEDUP_REMOVED lines=59> */
.L_x_5646:
        /* <DEDUP_REMOVED lines=13> */
.L_x_5647:
        /* <DEDUP_REMOVED lines=8> */
.L_x_5648:
        /* <DEDUP_REMOVED lines=21> */
.L_x_5649:
        /* <DEDUP_REMOVED lines=50> */
.L_x_5688:
        /* <DEDUP_REMOVED lines=15> */
.L_x_5652:
        /* <DEDUP_REMOVED lines=97> */
.L_x_5663:
[----:B-123--:R-:W-:-:S04]  /*b1e0*/  SHF.L.U32 R18, R10, 0x1f, RZ ;  /* 0x0000001f0a127819 */ /* 0x00efc800000006ff */
[----:B------:R-:W2:Y:S02]  /*b1f0*/  SYNCS.PHASECHK.TRANS64.TRYWAIT P1, [R15+URZ+0x30840], R18 ;  /* 0x030840120f0075a7 */ /* 0x000ea4000802017f */
[----:B--2---:R-:W-:Y:S05]  /*b200*/  @!P1 BRA `(.L_x_5655) ;  /* 0x0000001800609947 */ /* 0x004fea0003800000 */
.L_x_5689:
        /* <DEDUP_REMOVED lines=8> */
.L_x_5656:
        /* <DEDUP_REMOVED lines=37> */
.L_x_5690:
        /* <DEDUP_REMOVED lines=8> */
.L_x_5658:
        /* <DEDUP_REMOVED lines=37> */
.L_x_5691:
        /* <DEDUP_REMOVED lines=8> */
.L_x_5660:
        /* <DEDUP_REMOVED lines=31> */
.L_x_5693:
        /* <DEDUP_REMOVED lines=8> */
.L_x_5662:
        /* <DEDUP_REMOVED lines=37> */
.L_x_5654:
[----:B------:R-:W4:Y:S02]  /*bcf0*/  LDL.LU R4, [R1+0x4] ;  /* 0x0000040001047983 */ /* 0x000f240000300800 */
[----:B----4-:R-:W-:Y:S02]  /*bd00*/  ISETP.NE.AND P1, PT, R4, RZ, PT ;  /* 0x000000ff0400720c */ /* 0x010fe40003f25270 */
[----:B------:R4:W5:Y:S11]  /*bd10*/  LDL R4, [R1] ;  /* 0x0000000001047983 */ /* 0x0009760000100800 */
[----:B----4-:R-:W-:Y:S05]  /*bd20*/  @!P1 BRA `(.L_x_5653) ;  /* 0x00000004005c9947 */ /* 0x010fea0003800000 */
[----:B------:R-:W-:-:S04]  /*bd30*/  SHF.L.U32 R12, R10, 0x1f, RZ ;  /* 0x0000001f0a0c7819 */ /* 0x000fc800000006ff */
[----:B------:R-:W4:Y:S02]  /*bd40*/  SYNCS.PHASECHK.TRANS64.TRYWAIT P1, [R15+URZ+0x30840], R12 ;  /* 0x0308400c0f0075a7 */ /* 0x000f24000802017f */
[----:B----4-:R-:W-:Y:S05]  /*bd50*/  @!P1 BRA `(.L_x_5664) ;  /* 0x0000000c00e09947 */ /* 0x010fea0003800000 */
.L_x_5694:
        /* <DEDUP_REMOVED lines=8> */
.L_x_5665:
        /* <DEDUP_REMOVED lines=34> */
.L_x_5695:
        /* <DEDUP_REMOVED lines=8> */
.L_x_5667:
        /* <DEDUP_REMOVED lines=34> */
.L_x_5653:
[----:B------:R-:W1:Y:S01]  /*c2a0*/  S2R R0, SR_TID.X ;  /* 0x0000000000007919 */ /* 0x000e620000002100 */
[----:B------:R-:W-:Y:S01]  /*c2b0*/  IMAD R3, R16, 0x8, R15 ;  /* 0x0000000810037824 */ /* 0x000fe200078e020f */
[----:B-1----:R-:W-:Y:S02]  /*c2c0*/  LOP3.LUT R2, R0, 0x7f, RZ, 0xc0, !PT ;  /* 0x0000007f00027812 */ /* 0x002fe400078ec0ff */
[----:B------:R-:W-:Y:S02]  /*c2d0*/  SHF.L.U32 R0, R10, 0x1f, RZ ;  /* 0x0000001f0a007819 */ /* 0x000fe400000006ff */
[----:B------:R-:W-:Y:S02]  /*c2e0*/  ISETP.NE.AND P1, PT, R2, RZ, PT ;  /* 0x000000ff0200720c */ /* 0x000fe40003f25270 */
[----:B------:R-:W1:Y:S02]  /*c2f0*/  SYNCS.PHASECHK.TRANS64.TRYWAIT P0, [R3+URZ+0x30840], R0 ;  /* 0x03084000030075a7 */ /* 0x000e64000800017f */
[----:B-1----:R-:W-:Y:S09]  /*c300*/  @!P0 BRA `(.L_x_5668) ;  /* 0x00000008009c8947 */ /* 0x002ff20003800000 */
.L_x_5696:
[----:B------:R-:W-:Y:S05]  /*c310*/  @P1 BRA `(.L_x_5669) ;  /* 0x0000000000181947 */ /* 0x000fea0003800000 */
[----:B------:R-:W1:Y:S01]  /*c320*/  S2R R2, SR_TID.X ;  /* 0x0000000000027919 */ /* 0x000e620000002100 */
[----:B------:R-:W-:-:S04]  /*c330*/  IMAD.MOV.U32 R0, RZ, RZ, 0x4100 ;  /* 0x00004100ff007424 */ /* 0x000fc800078e00ff */
[----:B------:R1:W-:Y:S02]  /*c340*/  SYNCS.ARRIVE.TRANS64 RZ, [R3+URZ+0x30830], R0 ;  /* 0x0308300003ff79a7 */ /* 0x0003e4000800003f */
[----:B-1----:R-:W-:-:S13]  /*c350*/  LOP3.LUT P0, RZ, R2, 0x1f, RZ, 0xc0, !PT ;  /* 0x0000001f02ff7812 */ /* 0x002fda000780c0ff */
[----:B------:R-:W-:Y:S05]  /*c360*/  @!P0 BRA `(.L_x_5669) ;  /* 0x0000000000048947 */ /* 0x000fea0003800000 */
[----:B------:R-:W-:Y:S01]  /*c370*/  BPT.TRAP 0x1 ;  /* 0x000000040000795c */ /* 0x000fe20000300000 */
.L_x_5669:
        /* <DEDUP_REMOVED lines=41> */
.L_x_5650:
[----:B------:R-:W-:Y:S05]  /*c610*/  BSYNC B0 ;  /* 0x0000000000007941 */ /* 0x000fea0003800000 */
.L_x_5645:
[----:B------:R-:W-:-:S03]  /*c620*/  UMOV UR8, 0xffffffff ;  /* 0xffffffff00087882 */ /* 0x000fc60000000000 */
[----:B------:R-:W-:Y:S05]  /*c630*/  BRA.DIV UR8, `(.L_x_5670) ;  /* 0x0000000608e47947 */ /* 0x000fea000b800000 */
[----:B------:R-:W-:-:S13]  /*c640*/  ELECT P6, URZ, PT ;  /* 0x00000000003f782f */ /* 0x000fda00038c0000 */
.L_x_5699:
[----:B------:R-:W-:Y:S05]  /*c650*/  @!P6 BRA `(.L_x_5497) ;  /* 0x000000000084e947 */ /* 0x000fea0003800000 */
[----:B------:R-:W-:-:S06]  /*c660*/  ULOP3.LUT UR8, UR38, 0x2, URZ, 0xfc, !UPT ;  /* 0x0000000226087892 */ /* 0x000fcc000f8efc3f */
[----:B------:R-:W-:-:S05]  /*c670*/  IMAD.U32 R2, RZ, RZ, UR8 ;  /* 0x00000008ff027e24 */ /* 0x000fca000f8e00ff */
[----:B------:R-:W-:-:S13]  /*c680*/  ISETP.NE.AND P2, PT, R2, 0x3, PT ;  /* 0x000000030200780c */ /* 0x000fda0003f45270 */
[----:B------:R-:W-:Y:S05]  /*c690*/  @!P2 BRA `(.L_x_5671) ;  /* 0x000000000004a947 */ /* 0x000fea0003800000 */
[----:B---3--:R-:W-:Y:S01]  /*c6a0*/  BPT.TRAP 0x1 ;  /* 0x000000040000795c */ /* 0x008fe20000300000 */
.L_x_5671:
        /* <DEDUP_REMOVED lines=15> */
.L_x_5700:
[----:B------:R-:W2:Y:S02]  /*c7a0*/  SYNCS.PHASECHK.TRANS64.TRYWAIT P0, [R3+URZ], R2 ;  /* 0x00000002030075a7 */ /* 0x000ea4000800017f */
[----:B--2---:R-:W-:Y:S05]  /*c7b0*/  @!P0 BRA `(.L_x_5673) ;  /* 0x0000000400b88947 */ /* 0x004fea0003800000 */
.L_x_5701:
[----:B------:R-:W-:Y:S05]  /*c7c0*/  @!P2 BRA `(.L_x_5674) ;  /* 0x000000000004a947 */ /* 0x000fea0003800000 */
[----:B---3--:R-:W-:Y:S01]  /*c7d0*/  BPT.TRAP 0x1 ;  /* 0x000000040000795c */ /* 0x008fe20000300000 */
.L_x_5674:
[----:B--2---:R-:W-:-:S04]  /*c7e0*/  VIADD R3, R8, 0x30840 ;  /* 0x0003084008037836 */ /* 0x004fc80000000000 */
[----:B------:R-:W-:-:S04]  /*c7f0*/  IMAD R5, R0, 0x8, R3 ;  /* 0x0000000800057824 */ /* 0x000fc800078e0203 */
[----:B------:R-:W2:Y:S02]  /*c800*/  SYNCS.PHASECHK.TRANS64.TRYWAIT P0, [R5+URZ], R4 ;  /* 0x00000004050075a7 */ /* 0x000ea4000800017f */
[----:B--2---:R-:W-:Y:S05]  /*c810*/  @!P0 BRA `(.L_x_5675) ;  /* 0x0000000400b48947 */ /* 0x004fea0003800000 */
.L_x_5702:
[----:B------:R-:W-:-:S07]  /*c820*/  IMAD R3, R6, 0x8, R3 ;  /* 0x0000000806037824 */ /* 0x000fce00078e0203 */
.L_x_5676:
[----:B----4-:R4:W1:Y:S02]  /*c830*/  SYNCS.PHASECHK.TRANS64.TRYWAIT P0, [R3+URZ], R2 ;  /* 0x00000002030075a7 */ /* 0x010864000800017f */
[----:B-1----:R-:W-:Y:S05]  /*c840*/  @!P0 NANOSLEEP.SYNCS 0x989680 ;  /* 0x009896800000895d */ /* 0x002fea0003900000 */
[----:B------:R-:W1:Y:S02]  /*c850*/  @!P0 SYNCS.PHASECHK.TRANS64 P0, [R3+URZ], R2 ;  /* 0x00000002030085a7 */ /* 0x000e64000800007f */
[----:B-1----:R-:W-:Y:S05]  /*c860*/  @!P0 BRA `(.L_x_5676) ;  /* 0xfffffffc00f08947 */ /* 0x002fea000383ffff */
.L_x_5497:
[----:B---3--:R-:W-:Y:S05]  /*c870*/  BSYNC B6 ;  /* 0x0000000000067941 */ /* 0x008fea0003800000 */
.L_x_5491:
[----:B------:R-:W-:Y:S05]  /*c880*/  EXIT ;  /* 0x000000000000794d */ /* 0x000fea0003800000 */
.L_x_5508:
[----:B------:R-:W-:Y:S02]  /*c890*/  IMAD.MOV.U32 R12, RZ, RZ, RZ ;  /* 0x000000ffff0c7224 */ /* 0x000fe400078e00ff */
[----:B------:R-:W-:Y:S02]  /*c8a0*/  IMAD.MOV.U32 R11, RZ, RZ, 0x1f ;  /* 0x0000001fff0b7424 */ /* 0x000fe400078e00ff */
[----:B------:R-:W-:-:S07]  /*c8b0*/  IMAD.MOV.U32 R15, RZ, RZ, -0x1 ;  /* 0xffffffffff0f7424 */ /* 0x000fce00078e00ff */
[----:B------:R-:W-:Y:S05]  /*c8c0*/  WARPSYNC.COLLECTIVE R15, `(.L_x_5677) ;  /* 0x000000000f087348 */ /* 0x000fea0003c00000 */
[----:B------:R1:W2:Y:S02]  /*c8d0*/  SHFL.IDX P6, R14, R13, R12, R11 ;  /* 0x0000000c0d0e7389 */ /* 0x0002a400000c000b */
[----:B-12---:R-:W-:Y:S01]  /*c8e0*/  ENDCOLLECTIVE ;  /* 0x000000000000791b */ /* 0x006fe20003800000 */
.L_x_5677:
[----:B------:R-:W-:Y:S05]  /*c8f0*/  BRA `(.L_x_5678) ;  /* 0xffffff4c00547947 */ /* 0x000fea000383ffff */
.L_x_5510:
[----:B--2---:R2:W3:Y:S02]  /*c900*/  SYNCS.PHASECHK.TRANS64.TRYWAIT P0, [R231+URZ+0x30800], R8 ;  /* 0x03080008e70075a7 */ /* 0x0044e4000800017f */
[----:B---3--:R-:W-:Y:S05]  /*c910*/  @!P0 NANOSLEEP.SYNCS 0x989680 ;  /* 0x009896800000895d */ /* 0x008fea0003900000 */
[----:B------:R-:W3:Y:S02]  /*c920*/  @!P0 SYNCS.PHASECHK.TRANS64 P0, [R231+URZ+0x30800], R8 ;  /* 0x03080008e70085a7 */ /* 0x000ee4000800007f */
[----:B---3--:R-:W-:Y:S05]  /*c930*/  @!P0 BRA `(.L_x_5510) ;  /* 0xfffffffc00f08947 */ /* 0x008fea000383ffff */
[----:B------:R-:W-:Y:S05]  /*c940*/  BRA `(.L_x_5509) ;  /* 0xffffff4c009c7947 */ /* 0x000fea000383ffff */
.L_x_5514:
[----:B---3--:R3:W4:Y:S02]  /*c950*/  SYNCS.PHASECHK.TRANS64.TRYWAIT P0, [R0+URZ+0x30810], R7 ;  /* 0x03081007000075a7 */ /* 0x008724000800017f */
[----:B----4-:R-:W-:Y:S05]  /*c960*/  @!P0 NANOSLEEP.SYNCS 0x989680 ;  /* 0x009896800000895d */ /* 0x010fea0003900000 */
[----:B------:R-:W4:Y:S02]  /*c970*/  @!P0 SYNCS.PHASECHK.TRANS64 P0, [R0+URZ+0x30810], R7 ;  /* 0x03081007000085a7 */ /* 0x000f24000800007f */
[----:B----4-:R-:W-:Y:S05]  /*c980*/  @!P0 BRA `(.L_x_5514) ;  /* 0xfffffffc00f08947 */ /* 0x010fea000383ffff */
[----:B------:R-:W-:Y:S05]  /*c990*/  BRA `(.L_x_5513) ;  /* 0xffffff5400307947 */ /* 0x000fea000383ffff */
.L_x_5518:
[----:B------:R1:W1:Y:S02]  /*c9a0*/  SYNCS.PHASECHK.TRANS64.TRYWAIT P0, [R0+URZ+0x30830], R7 ;  /* 0x03083007000075a7 */ /* 0x000264000800017f */
[----:B-1----:R-:W-:Y:S05]  /*c9b0*/  @!P0 NANOSLEEP.SYNCS 0x989680 ;  /* 0x009896800000895d */ /* 0x002fea0003900000 */
[----:B------:R-:W1:Y:S02]  /*c9c0*/  @!P0 SYNCS.PHASECHK.TRANS64 P0, [R0+URZ+0x30830], R7 ;  /* 0x03083007000085a7 */ /* 0x000e64000800007f */
[----:B-1----:R-:W-:Y:S05]  /*c9d0*/  @!P0 BRA `(.L_x_5518) ;  /* 0xfffffffc00f08947 */ /* 0x002fea000383ffff */
[----:B------:R-:W-:Y:S05]  /*c9e0*/  BRA `(.L_x_5517) ;  /* 0xffffff5800887947 */ /* 0x000fea000383ffff */
.L_x_5598:
[----:B------:R-:W-:Y:S01]  /*c9f0*/  BSSY B0, `(.L_x_5679) ;  /* 0x0000005000007945 */ /* 0x000fe20003800000 */
[----:B------:R-:W-:-:S07]  /*ca00*/  IMAD.MOV.U32 R15, RZ, RZ, -0x1 ;  /* 0xffffffffff0f7424 */ /* 0x000fce00078e00ff */
[----:B------:R-:W-:Y:S05]  /*ca10*/  WARPSYNC.COLLECTIVE R15, `(.L_x_5680) ;  /* 0x000000000f087348 */ /* 0x000fea0003c00000 */
[----:B------:R-:W-:Y:S01]  /*ca20*/  NOP ;  /* 0x0000000000007918 */ /* 0x000fe20000000000 */
[----:B------:R-:W-:Y:S01]  /*ca30*/  ENDCOLLECTIVE ;  /* 0x000000000000791b */ /* 0x000fe20003800000 */
.L_x_5680:
[----:B------:R-:W-:Y:S05]  /*ca40*/  BSYNC B0 ;  /* 0x0000000000007941 */ /* 0x000fea0003800000 */
.L_x_5679:
[----:B------:R-:W-:Y:S05]  /*ca50*/  BRA `(.L_x_5681) ;  /* 0xffffffbc00b07947 */ /* 0x000fea000383ffff */
.L_x_5611:
[----:B------:R-:W-:Y:S01]  /*ca60*/  BSSY B0, `(.L_x_5682) ;  /* 0x0000005000007945 */ /* 0x000fe20003800000 */
[----:B------:R-:W-:-:S07]  /*ca70*/  IMAD.MOV.U32 R15, RZ, RZ, -0x1 ;  /* 0xffffffffff0f7424 */ /* 0x000fce00078e00ff */
[----:B------:R-:W-:Y:S05]  /*ca80*/  WARPSYNC.COLLECTIVE R15, `(.L_x_5683) ;  /* 0x000000000f087348 */ /* 0x000fea0003c00000 */
[----:B------:R-:W-:Y:S01]  /*ca90*/  NOP ;  /* 0x0000000000007918 */ /* 0x000fe20000000000 */
[----:B------:R-:W-:Y:S01]  /*caa0*/  ENDCOLLECTIVE ;  /* 0x000000000000791b */ /* 0x000fe20003800000 */
.L_x_5683:
[----:B------:R-:W-:Y:S05]  /*cab0*/  BSYNC B0 ;  /* 0x0000000000007941 */ /* 0x000fea0003800000 */
.L_x_5682:
[----:B------:R-:W-:Y:S05]  /*cac0*/  BRA `(.L_x_5684) ;  /* 0xffffffc400407947 */ /* 0x000fea000383ffff */
.L_x_5623:
[----:B------:R-:W-:Y:S01]  /*cad0*/  BSSY B0, `(.L_x_5685) ;  /* 0x0000005000007945 */ /* 0x000fe20003800000 */
[----:B------:R-:W-:-:S07]  /*cae0*/  IMAD.MOV.U32 R15, RZ, RZ, -0x1 ;  /* 0xffffffffff0f7424 */ /* 0x000fce00078e00ff */
[----:B------:R-:W-:Y:S05]  /*caf0*/  WARPSYNC.COLLECTIVE R15, `(.L_x_5686) ;  /* 0x000000000f087348 */ /* 0x000fea0003c00000 */
[----:B------:R-:W-:Y:S01]  /*cb00*/  NOP ;  /* 0x0000000000007918 */ /* 0x000fe20000000000 */
[----:B------:R-:W-:Y:S01]  /*cb10*/  ENDCOLLECTIVE ;  /* 0x000000000000791b */ /* 0x000fe20003800000 */
.L_x_5686:
[----:B------:R-:W-:Y:S05]  /*cb20*/  BSYNC B0 ;  /* 0x0000000000007941 */ /* 0x000fea0003800000 */
.L_x_5685:
[----:B------:R-:W-:Y:S05]  /*cb30*/  BRA `(.L_x_5687) ;  /* 0xffffffc800687947 */ /* 0x000fea000383ffff */
.L_x_5651:
[----:B-1----:R1:W2:Y:S02]  /*cb40*/  SYNCS.PHASECHK.TRANS64.TRYWAIT P0, [R15+URZ+0x30820], R0 ;  /* 0x030820000f0075a7 */ /* 0x0022a4000800017f */
[----:B--2---:R-:W-:Y:S05]  /*cb50*/  @!P0 NANOSLEEP.SYNCS 0x989680 ;  /* 0x009896800000895d */ /* 0x004fea0003900000 */
[----:B------:R-:W2:Y:S02]  /*cb60*/  @!P0 SYNCS.PHASECHK.TRANS64 P0, [R15+URZ+0x30820], R0 ;  /* 0x030820000f0085a7 */ /* 0x000ea4000800007f */
[----:B--2---:R-:W-:Y:S05]  /*cb70*/  @!P0 BRA `(.L_x_5651) ;  /* 0xfffffffc00f08947 */ /* 0x004fea000383ffff */
[----:B------:R-:W-:Y:S05]  /*cb80*/  BRA `(.L_x_5688) ;  /* 0xffffffdc00d47947 */ /* 0x000fea000383ffff */
.L_x_5655:
[----:B--2---:R2:W3:Y:S02]  /*cb90*/  SYNCS.PHASECHK.TRANS64.TRYWAIT P1, [R15+URZ+0x30840], R18 ;  /* 0x030840120f0075a7 */ /* 0x0044e4000802017f */
[----:B---3--:R-:W-:Y:S05]  /*cba0*/  @!P1 NANOSLEEP.SYNCS 0x989680 ;  /* 0x009896800000995d */ /* 0x008fea0003900000 */
[----:B------:R-:W3:Y:S02]  /*cbb0*/  @!P1 SYNCS.PHASECHK.TRANS64 P1, [R15+URZ+0x30840], R18 ;  /* 0x030840120f0095a7 */ /* 0x000ee4000802007f */
[----:B---3--:R-:W-:Y:S05]  /*cbc0*/  @!P1 BRA `(.L_x_5655) ;  /* 0xfffffffc00f09947 */ /* 0x008fea000383ffff */
[----:B------:R-:W-:Y:S05]  /*cbd0*/  BRA `(.L_x_5689) ;  /* 0xffffffe4008c7947 */ /* 0x000fea000383ffff */
.L_x_5657:
[----:B-1----:R1:W3:Y:S02]  /*cbe0*/  SYNCS.PHASECHK.TRANS64.TRYWAIT P1, [R15+URZ+0x30828], R18 ;  /* 0x030828120f0075a7 */ /* 0x0022e4000802017f */
[----:B---3--:R-:W-:Y:S05]  /*cbf0*/  @!P1 NANOSLEEP.SYNCS 0x989680 ;  /* 0x009896800000995d */ /* 0x008fea0003900000 */
[----:B------:R-:W3:Y:S02]  /*cc00*/  @!P1 SYNCS.PHASECHK.TRANS64 P1, [R15+URZ+0x30828], R18 ;  /* 0x030828120f0095a7 */ /* 0x000ee4000802007f */
[----:B---3--:R-:W-:Y:S05]  /*cc10*/  @!P1 BRA `(.L_x_5657) ;  /* 0xfffffffc00f09947 */ /* 0x008fea000383ffff */
[----:B------:R-:W-:Y:S05]  /*cc20*/  BRA `(.L_x_5690) ;  /* 0xffffffe8002c7947 */ /* 0x000fea000383ffff */
.L_x_5659:
[----:B---3--:R3:W4:Y:S02]  /*cc30*/  SYNCS.PHASECHK.TRANS64.TRYWAIT P1, [R15+URZ+0x30848], R18 ;  /* 0x030848120f0075a7 */ /* 0x008724000802017f */
[----:B----4-:R-:W-:Y:S05]  /*cc40*/  @!P1 NANOSLEEP.SYNCS 0x989680 ;  /* 0x009896800000995d */ /* 0x010fea0003900000 */
[----:B------:R-:W4:Y:S02]  /*cc50*/  @!P1 SYNCS.PHASECHK.TRANS64 P1, [R15+URZ+0x30848], R18 ;  /* 0x030848120f0095a7 */ /* 0x000f24000802007f */
[----:B----4-:R-:W-:Y:S05]  /*cc60*/  @!P1 BRA `(.L_x_5659) ;  /* 0xfffffffc00f09947 */ /* 0x010fea000383ffff */
[----:B------:R-:W-:Y:S05]  /*cc70*/  BRA `(.L_x_5691) ;  /* 0xffffffe800cc7947 */ /* 0x000fea000383ffff */
.L_x_5661:
[----:B------:R-:W-:-:S07]  /*cc80*/  SHF.L.U32 R4, R10, 0x1f, RZ ;  /* 0x0000001f0a047819 */ /* 0x000fce00000006ff */
.L_x_5692:
[----:B----4-:R4:W1:Y:S02]  /*cc90*/  SYNCS.PHASECHK.TRANS64.TRYWAIT P1, [R15+URZ+0x30820], R4 ;  /* 0x030820040f0075a7 */ /* 0x010864000802017f */
[----:B-1----:R-:W-:Y:S05]  /*cca0*/  @!P1 NANOSLEEP.SYNCS 0x989680 ;  /* 0x009896800000995d */ /* 0x002fea0003900000 */
[----:B------:R-:W1:Y:S02]  /*ccb0*/  @!P1 SYNCS.PHASECHK.TRANS64 P1, [R15+URZ+0x30820], R4 ;  /* 0x030820040f0095a7 */ /* 0x000e64000802007f */
[----:B-1----:R-:W-:Y:S05]  /*ccc0*/  @!P1 BRA `(.L_x_5692) ;  /* 0xfffffffc00f09947 */ /* 0x002fea000383ffff */
[----:B------:R-:W-:Y:S05]  /*ccd0*/  BRA `(.L_x_5693) ;  /* 0xffffffec00507947 */ /* 0x000fea000383ffff */
.L_x_5664:
[----:B----4-:R4:W1:Y:S02]  /*cce0*/  SYNCS.PHASECHK.TRANS64.TRYWAIT P1, [R15+URZ+0x30840], R12 ;  /* 0x0308400c0f0075a7 */ /* 0x010864000802017f */
[----:B-1----:R-:W-:Y:S05]  /*ccf0*/  @!P1 NANOSLEEP.SYNCS 0x989680 ;  /* 0x009896800000995d */ /* 0x002fea0003900000 */
[----:B------:R-:W1:Y:S02]  /*cd00*/  @!P1 SYNCS.PHASECHK.TRANS64 P1, [R15+URZ+0x30840], R12 ;  /* 0x0308400c0f0095a7 */ /* 0x000e64000802007f */
[----:B-1----:R-:W-:Y:S05]  /*cd10*/  @!P1 BRA `(.L_x_5664) ;  /* 0xfffffffc00f09947 */ /* 0x002fea000383ffff */
[----:B------:R-:W-:Y:S05]  /*cd20*/  BRA `(.L_x_5694) ;  /* 0xfffffff0000c7947 */ /* 0x000fea000383ffff */
.L_x_5666:
[----:B-1----:R1:W2:Y:S02]  /*cd30*/  SYNCS.PHASECHK.TRANS64.TRYWAIT P1, [R15+URZ+0x30828], R12 ;  /* 0x0308280c0f0075a7 */ /* 0x0022a4000802017f */
[----:B--2---:R-:W-:Y:S05]  /*cd40*/  @!P1 NANOSLEEP.SYNCS 0x989680 ;  /* 0x009896800000995d */ /* 0x004fea0003900000 */
[----:B------:R-:W2:Y:S02]  /*cd50*/  @!P1 SYNCS.PHASECHK.TRANS64 P1, [R15+URZ+0x30828], R12 ;  /* 0x0308280c0f0095a7 */ /* 0x000ea4000802007f */
[----:B--2---:R-:W-:Y:S05]  /*cd60*/  @!P1 BRA `(.L_x_5666) ;  /* 0xfffffffc00f09947 */ /* 0x004fea000383ffff */
[----:B------:R-:W-:Y:S05]  /*cd70*/  BRA `(.L_x_5695) ;  /* 0xfffffff000a07947 */ /* 0x000fea000383ffff */
.L_x_5668:
[----:B------:R1:W1:Y:S02]  /*cd80*/  SYNCS.PHASECHK.TRANS64.TRYWAIT P0, [R3+URZ+0x30840], R0 ;  /* 0x03084000030075a7 */ /* 0x000264000800017f */
[----:B-1----:R-:W-:Y:S05]  /*cd90*/  @!P0 NANOSLEEP.SYNCS 0x989680 ;  /* 0x009896800000895d */ /* 0x002fea0003900000 */
[----:B------:R-:W1:Y:S02]  /*cda0*/  @!P0 SYNCS.PHASECHK.TRANS64 P0, [R3+URZ+0x30840], R0 ;  /* 0x03084000030085a7 */ /* 0x000e64000800007f */
[----:B-1----:R-:W-:Y:S05]  /*cdb0*/  @!P0 BRA `(.L_x_5668) ;  /* 0xfffffffc00f08947 */ /* 0x002fea000383ffff */
[----:B------:R-:W-:Y:S05]  /*cdc0*/  BRA `(.L_x_5696) ;  /* 0xfffffff400507947 */ /* 0x000fea000383ffff */
.L_x_5670:
[----:B------:R-:W-:Y:S01]  /*cdd0*/  BSSY B0, `(.L_x_5697) ;  /* 0x0000006000007945 */ /* 0x000fe20003800000 */
[----:B------:R-:W-:-:S07]  /*cde0*/  IMAD.MOV.U32 R15, RZ, RZ, -0x1 ;  /* 0xffffffffff0f7424 */ /* 0x000fce00078e00ff */
[----:B---3--:R-:W-:Y:S05]  /*cdf0*/  WARPSYNC.COLLECTIVE R15, `(.L_x_5698) ;  /* 0x000000000f0c7348 */ /* 0x008fea0003c00000 */
[----:B------:R-:W-:Y:S02]  /*ce00*/  ELECT P6, UR62, PT ;  /* 0x00000000003e782f */ /* 0x000fe400038c0000 */
[----:B------:R-:W-:Y:S01]  /*ce10*/  MOV R14, UR62 ;  /* 0x0000003e000e7c02 */ /* 0x000fe20008000f00 */
[----:B---3--:R-:W-:Y:S10]  /*ce20*/  ENDCOLLECTIVE ;  /* 0x000000000000791b */ /* 0x008ff40003800000 */
.L_x_5698:
[----:B------:R-:W-:Y:S05]  /*ce30*/  BSYNC B0 ;  /* 0x0000000000007941 */ /* 0x000fea0003800000 */
.L_x_5697:
[----:B------:R-:W-:Y:S05]  /*ce40*/  BRA `(.L_x_5699) ;  /* 0xfffffff800007947 */ /* 0x000fea000383ffff */
.L_x_5672:
[----:B-1----:R1:W2:Y:S02]  /*ce50*/  SYNCS.PHASECHK.TRANS64.TRYWAIT P0, [R7+URZ], R4 ;  /* 0x00000004070075a7 */ /* 0x0022a4000800017f */
[----:B--2---:R-:W-:Y:S05]  /*ce60*/  @!P0 NANOSLEEP.SYNCS 0x989680 ;  /* 0x009896800000895d */ /* 0x004fea0003900000 */
[----:B------:R-:W2:Y:S02]  /*ce70*/  @!P0 SYNCS.PHASECHK.TRANS64 P0, [R7+URZ], R4 ;  /* 0x00000004070085a7 */ /* 0x000ea4000800007f */
[----:B--2---:R-:W-:Y:S05]  /*ce80*/  @!P0 BRA `(.L_x_5672) ;  /* 0xfffffffc00f08947 */ /* 0x004fea000383ffff */
[----:B------:R-:W-:Y:S05]  /*ce90*/  BRA `(.L_x_5700) ;  /* 0xfffffff800407947 */ /* 0x000fea000383ffff */
.L_x_5673:
[----:B--2---:R2:W4:Y:S02]  /*cea0*/  SYNCS.PHASECHK.TRANS64.TRYWAIT P0, [R3+URZ], R2 ;  /* 0x00000002030075a7 */ /* 0x004524000800017f */
[----:B----4-:R-:W-:Y:S05]  /*ceb0*/  @!P0 NANOSLEEP.SYNCS 0x989680 ;  /* 0x009896800000895d */ /* 0x010fea0003900000 */
[----:B------:R-:W4:Y:S02]  /*cec0*/  @!P0 SYNCS.PHASECHK.TRANS64 P0, [R3+URZ], R2 ;  /* 0x00000002030085a7 */ /* 0x000f24000800007f */
[----:B----4-:R-:W-:Y:S05]  /*ced0*/  @!P0 BRA `(.L_x_5673) ;  /* 0xfffffffc00f08947 */ /* 0x010fea000383ffff */
[----:B------:R-:W-:Y:S05]  /*cee0*/  BRA `(.L_x_5701) ;  /* 0xfffffff800347947 */ /* 0x000fea000383ffff */
.L_x_5675:
[----:B--2---:R2:W4:Y:S02]  /*cef0*/  SYNCS.PHASECHK.TRANS64.TRYWAIT P0, [R5+URZ], R4 ;  /* 0x00000004050075a7 */ /* 0x004524000800017f */
[----:B----4-:R-:W-:Y:S05]  /*cf00*/  @!P0 NANOSLEEP.SYNCS 0x989680 ;  /* 0x009896800000895d */ /* 0x010fea0003900000 */
[----:B------:R-:W4:Y:S02]  /*cf10*/  @!P0 SYNCS.PHASECHK.TRANS64 P0, [R5+URZ], R4 ;  /* 0x00000004050085a7 */ /* 0x000f24000800007f */
[----:B----4-:R-:W-:Y:S05]  /*cf20*/  @!P0 BRA `(.L_x_5675) ;  /* 0xfffffffc00f08947 */ /* 0x010fea000383ffff */
[----:B------:R-:W-:Y:S05]  /*cf30*/  BRA `(.L_x_5702) ;  /* 0xfffffff800387947 */ /* 0x000fea000383ffff */
.L_x_5703:
        /* <DEDUP_REMOVED lines=12> */
.L_x_7330:


//--------------------- .text._ZN7cutlass13device_kernelIN5flash11enable_sm90INS1_16FlashAttnBwdSm90INS1_25CollectiveMainloopBwdSm90ILi2ELi2ELi2EN4cute5tupleIJNS5_1CILi1EEES8_S8_EEENS6_IJNS7_ILi64EEENS7_ILi128EEESB_EEENS_6half_tEfNS_4arch4Sm90ELb0ELb1ELb0ELb1ELb0ELb1ELb0ELb0ELi2ELi1ELi2ELi1ELb0EEENS1_24CollectiveEpilogueBwdGQAISC_fSF_Li256ELb1ELb0EEENS1_19SingleTileSchedulerILb1ELb0ELb0ELi128EEEEEEEEEvNT_6ParamsE --------------------------
	.section	.text._ZN7cutlass13device_kernelIN5flash11enable_sm90INS1_16FlashAttnBwdSm90INS1_25CollectiveMainloopBwdSm90ILi2ELi2ELi2EN4cute5tupleIJNS5_1CILi1EEES8_S8_EEENS6_IJNS7_ILi64EEENS7_ILi128EEESB_EEENS_6half_tEfNS_4arch4Sm90ELb0ELb1ELb0ELb1ELb0ELb1ELb0ELb0ELi2ELi1ELi2ELi1ELb0EEENS1_24CollectiveEpilogueBwdGQAISC_fSF_Li256ELb1ELb0EEENS1_19SingleTileSchedulerILb1ELb0ELb0ELi128EEEEEEEEEvNT_6ParamsE,"ax",@progbits
	.align	128
.text._ZN7cutlass13device_kernelIN5flash11enable_sm90INS1_16FlashAttnBwdSm90INS1_25CollectiveMainloopBwdSm90ILi2ELi2ELi2EN4cute5tupleIJNS5_1CILi1EEES8_S8_EEENS6_IJNS7_ILi64EEENS7_ILi128EEESB_EEENS_6half_tEfNS_4arch4Sm90ELb0ELb1ELb0ELb1ELb0ELb1ELb0ELb0ELi2ELi1ELi2ELi1ELb0EEENS1_24CollectiveEpilogueBwdGQAISC_fSF_Li256ELb1ELb0EEENS1_19SingleTileSchedulerILb1ELb0ELb0ELi128EEEEEEEEEvNT_6ParamsE:
        .type           _ZN7cutlass13device_kernelIN5flash11enable_sm90INS1_16FlashAttnBwdSm90INS1_25CollectiveMainloopBwdSm90ILi2ELi2ELi2EN4cute5tupleIJNS5_1CILi1EEES8_S8_EEENS6_IJNS7_ILi64EEENS7_ILi128EEESB_EEENS_6half_tEfNS_4arch4Sm90ELb0ELb1ELb0ELb1ELb0ELb1ELb0ELb0ELi2ELi1ELi2ELi1ELb0EEENS1_24CollectiveEpilogueBwdGQAISC_fSF_Li256ELb1ELb0EEENS1_19SingleTileSchedulerILb1ELb0ELb0ELi128EEEEEEEEEvNT_6ParamsE,@function
        .size           _ZN7cutlass13device_kernelIN5flash11enable_sm90INS1_16FlashAttnBwdSm90INS1_25CollectiveMainloopBwdSm90ILi2ELi2ELi2EN4cute5tupleIJNS5_1CILi1EEES8_S8_EEENS6_IJNS7_ILi64EEENS7_ILi128EEESB_EEENS_6half_tEfNS_4arch4Sm90ELb0ELb1ELb0ELb1ELb0ELb1ELb0ELb0ELi2ELi1ELi2ELi1ELb0EEENS1_24CollectiveEpilogueBwdGQAISC_fSF_Li256ELb1ELb0EEENS1_19SingleTileSchedulerILb1ELb0ELb0ELi128EEEEEEEEEvNT_6ParamsE,(.L_x_7331 - _ZN7cutlass13device_kernelIN5flash11enable_sm90INS1_16FlashAttnBwdSm90INS1_25CollectiveMainloopBwdSm90ILi2ELi2ELi2EN4cute5tupleIJNS5_1CILi1EEES8_S8_EEENS6_IJNS7_ILi64EEENS7_ILi128EEESB_EEENS_6half_tEfNS_4arch4Sm90ELb0ELb1ELb0ELb1ELb0ELb1ELb0ELb0ELi2ELi1ELi2ELi1ELb0EEENS1_24CollectiveEpilogueBwdGQAISC_fSF_Li256ELb1ELb0EEENS1_19SingleTileSchedulerILb1ELb0ELb0ELi128EEEEEEEEEvNT_6ParamsE)
        .other          _ZN7cutlass13device_kernelIN5flash11enable_sm90INS1_16FlashAttnBwdSm90INS1_25CollectiveMainloopBwdSm90ILi2ELi2ELi2EN4cute5tupleIJNS5_1CILi1EEES8_S8_EEENS6_IJNS7_ILi64EEENS7_ILi128EEESB_EEENS_6half_tEfNS_4arch4Sm90ELb0ELb1ELb0ELb1ELb0ELb1ELb0ELb0ELi2ELi1ELi2ELi1ELb0EEENS1_24CollectiveEpilogueBwdGQAISC_fSF_Li256ELb1ELb0EEENS1_19SingleTileSchedulerILb1ELb0ELb0ELi128EEEEEEEEEvNT_6ParamsE,@"STO_CUDA_ENTRY STV_DEFAULT"
_ZN7cutlass13device_kernelIN5flash11enable_sm90INS1_16FlashAttnBwdSm90INS1_25CollectiveMainloopBwdSm90ILi2ELi2ELi2EN4cute5tupleIJNS5_1CILi1EEES8_S8_EEENS6_IJNS7_ILi64EEENS7_ILi128EEESB_EEENS_6half_tEfNS_4arch4Sm90ELb0ELb1ELb0ELb1ELb0ELb1ELb0ELb0ELi2ELi1ELi2ELi1ELb0EEENS1_24CollectiveEpilogueBwdGQAISC_fSF_Li256ELb1ELb0EEENS1_19SingleTileSchedulerILb1ELb0ELb0ELi128EEEEEEEEEvNT_6ParamsE:
        /* <DEDUP_REMOVED lines=24> */
.L_x_5705:
[----:B------:R-:W-:Y:S05]  /*0180*/  BSYNC B0 ;  /* 0x0000000000007941 */ /* 0x000fea0003800000 */
.L_x_5704:
        /* <DEDUP_REMOVED lines=37> */
.L_x_5706:
        /* <DEDUP_REMOVED lines=22> */
.L_x_5707:
[----:B------:R-:W-:Y:S01]  /*0540*/  PLOP3.LUT P0, PT, PT, PT, UP0, 0x80, 0x0 ;  /* 0x000000000000781c */ /* 0x000fe20003f0f008 */
[----:B------:R-:W-:Y:S01]  /*0550*/  NOP ;  /* 0x0000000000007918 */ /* 0x000fe20000000000 */
[----:B------:R-:W-:Y:S01]  /*0560*/  ULDC.64 UR46, c[0x0][0x208] ;  /* 0x00008200002e7ab9 */ /* 0x000fe20000000a00 */
[----:B------:R-:W-:Y:S01]  /*0570*/  BSSY B6, `(.L_x_5708) ;  /* 0x0000873000067945 */ /* 0x000fe20003800000 */
[----:B-12-4-:R-:W-:Y:S09]  /*0580*/  BAR.SYNC.DEFER_BLOCKING 0x0 ;  /* 0x0000000000007b1d */ /* 0x016ff20000010000 */
[----:B------:R-:W-:Y:S05]  /*0590*/  @!P0 BRA `(.L_x_5709) ;  /* 0x0000004800e88947 */ /* 0x000fea0003800000 */
.L_x_5710:
        /* <DEDUP_REMOVED lines=24> */
.L_x_5711:
        /* <DEDUP_REMOVED lines=14> */
.L_x_5713:
[----:B------:R-:W-:-:S05]  /*0800*/  ULDC UR4, c[0x0][0x8c4] ;  /* 0x0002310000047ab9 */ /* 0x000fca0000000800 */
.L_x_5712:
        /* <DEDUP_REMOVED lines=17> */
.L_x_5715:
        /* <DEDUP_REMOVED lines=14> */
.L_x_5716:
        /* <DEDUP_REMOVED lines=11> */
.L_x_5717:
        /* <DEDUP_REMOVED lines=13> */
.L_x_5718:
        /* <DEDUP_REMOVED lines=82> */
.L_x_5719:
        /* <DEDUP_REMOVED lines=29> */
.L_x_5722:
        /* <DEDUP_REMOVED lines=15> */
.L_x_5721:
        /* <DEDUP_REMOVED lines=22> */
.L_x_5724:
        /* <DEDUP_REMOVED lines=15> */
.L_x_5723:
        /* <DEDUP_REMOVED lines=8> */
.L_x_5808:
        /* <DEDUP_REMOVED lines=23> */
.L_x_5726:
        /* <DEDUP_REMOVED lines=95> */
.L_x_5738:
[----:B------:R-:W-:-:S13]  /*1d90*/  ISETP.NE.AND P6, PT, R235, 0x3, PT ;  /* 0x00000003eb00780c */ /* 0x000fda0003fc5270 */
[----:B------:R-:W-:Y:S05]  /*1da0*/  @!P6 BRA `(.L_x_5728) ;  /* 0x000000000004e947 */ /* 0x000fea0003800000 */
[----:B------:R-:W-:Y:S01]  /*1db0*/  BPT.TRAP 0x1 ;  /* 0x000000040000795c */ /* 0x000fe20000300000 */
.L_x_5728:
[----:B------:R-:W-:Y:S01]  /*1dc0*/  IMAD R0, R4, 0x8, R231 ;  /* 0x0000000804007824 */ /* 0x000fe200078e02e7 */
[----:B------:R-:W-:-:S04]  /*1dd0*/  SHF.L.U32 R7, R226, 0x1f, RZ ;  /* 0x0000001fe2077819 */ /* 0x000fc800000006ff */
[----:B------:R2:W3:Y:S01]  /*1de0*/  SYNCS.PHASECHK.TRANS64.TRYWAIT P0, [R0+URZ+0x30810], R7 ;  /* 0x03081007000075a7 */ /* 0x0004e2000800017f */
[----:B------:R-:W-:Y:S05]  /*1df0*/  @!P6 BRA `(.L_x_5729) ;  /* 0x000000000004e947 */ /* 0x000fea0003800000 */
[----:B------:R-:W-:Y:S01]  /*1e00*/  BPT.TRAP 0x1 ;  /* 0x000000040000795c */ /* 0x000fe20000300000 */
.L_x_5729:
[----:B---3--:R-:W-:Y:S05]  /*1e10*/  @P0 BRA `(.L_x_5730) ;  /* 0x0000000000080947 */ /* 0x008fea0003800000 */
[----:B------:R-:W3:Y:S02]  /*1e20*/  SYNCS.PHASECHK.TRANS64.TRYWAIT P0, [R0+URZ+0x30810], R7 ;  /* 0x03081007000075a7 */ /* 0x000ee4000800017f */
[----:B---3--:R-:W-:Y:S05]  /*1e30*/  @!P0 BRA `(.L_x_5731) ;  /* 0x0000006c00d08947 */ /* 0x008fea0003800000 */
.L_x_5730:
        /* <DEDUP_REMOVED lines=81> */
.L_x_5732:
[----:B------:R1:W1:Y:S01]  /*2350*/  SYNCS.PHASECHK.TRANS64.TRYWAIT P0, [R0+URZ+0x30830], R7 ;  /* 0x03083007000075a7 */ /* 0x000262000800017f */
[----:B------:R-:W-:Y:S05]  /*2360*/  @!P6 BRA `(.L_x_5733) ;  /* 0x000000000004e947 */ /* 0x000fea0003800000 */
[----:B------:R-:W-:Y:S01]  /*2370*/  BPT.TRAP 0x1 ;  /* 0x000000040000795c */ /* 0x000fe20000300000 */
.L_x_5733:
[----:B------:R-:W-:-:S05]  /*2380*/  VIADD R5, R231, 0x20000 ;  /* 0x00020000e7057836 */ /* 0x000fca0000000000 */
[----:B------:R-:W-:-:S04]  /*2390*/  SHF.R.U32.HI R5, RZ, 0x4, R5 ;  /* 0x00000004ff057819 */ /* 0x000fc80000011605 */
[----:B------:R-:W-:-:S04]  /*23a0*/  LOP3.LUT R234, R5, 0x3fff, RZ, 0xc0, !PT ;  /* 0x00003fff05ea7812 */ /* 0x000fc800078ec0ff */
[----:B------:R-:W-:Y:S01]  /*23b0*/  LOP3.LUT R5, R234, 0x10000, RZ, 0xfc, !PT ;  /* 0x00010000ea057812 */ /* 0x000fe200078efcff */
[----:B-1----:R-:W-:Y:S06]  /*23c0*/  @P0 BRA `(.L_x_5734) ;  /* 0x0000000000080947 */ /* 0x002fec0003800000 */
[----:B------:R-:W1:Y:S02]  /*23d0*/  SYNCS.PHASECHK.TRANS64.TRYWAIT P0, [R0+URZ+0x30830], R7 ;  /* 0x03083007000075a7 */ /* 0x000e64000800017f */
[----:B-1----:R-:W-:Y:S05]  /*23e0*/  @!P0 BRA `(.L_x_5735) ;  /* 0x0000006800788947 */ /* 0x002fea0003800000 */
.L_x_5734:
        /* <DEDUP_REMOVED lines=445> */
.L_x_5736:
        /* <DEDUP_REMOVED lines=49> */
.L_x_5737:
        /* <DEDUP_REMOVED lines=78> */
.L_x_5720:
[----:B------:R-:W-:Y:S05]  /*47b0*/  @P0 BRA `(.L_x_5714) ;  /* 0x0000004400380947 */ /* 0x000fea0003800000 */
[----:B------:R-:W-:Y:S01]  /*47c0*/  ULDC.64 UR4, c[0x0][0x878] ;  /* 0x00021e0000047ab9 */ /* 0x000fe20000000a00 */
[----:B------:R-:W1:Y:S01]  /*47d0*/  S2R R4, SR_TID.X ;  /* 0x0000000000047919 */ /* 0x000e620000002100 */
[----:B------:R-:W-:Y:S01]  /*47e0*/  UISETP.NE.U32.AND UP0, UPT, UR4, URZ, UPT ;  /* 0x0000003f0400728c */ /* 0x000fe2000bf05070 */
[----:B------:R-:W-:Y:S01]  /*47f0*/  S2UR UR8, SR_CgaCtaId ;  /* 0x00000000000879c3 */ /* 0x000fe20000008800 */
[----:B------:R-:W-:-:S07]  /*4800*/  ULDC UR6, c[0x0][0x850] ;  /* 0x0002140000067ab9 */ /* 0x000fce0000000800 */
[----:B------:R-:W2:Y:S01]  /*4810*/  S2UR UR10, SR_CTAID.X ;  /* 0x00000000000a79c3 */ /* 0x000ea20000002500 */
        /* <DEDUP_REMOVED lines=9> */
[----:B------:R-:W-:-:S05]  /*48b0*/  IMAD.U32 R3, RZ, RZ, UR5 ;  /* 0x00000005ff037e24 */ /* 0x000fca000f8e00ff */
[----:B------:R-:W3:Y:S01]  /*48c0*/  @P0 LDG.E R2, desc[UR46][R2.64] ;  /* 0x0000002e02020981 */ /* 0x000ee2000c1e1900 */
[----:B------:R-:W4:Y:S01]  /*48d0*/  S2UR UR5, SR_CTAID.Y ;  /* 0x00000000000579c3 */ /* 0x000f220000002600 */
[----:B-1----:R-:W-:Y:S01]  /*48e0*/  VIADD R5, R4, 0xffffff80 ;  /* 0xffffff8004057836 */ /* 0x002fe20000000000 */
[----:B------:R-:W-:Y:S01]  /*48f0*/  UISETP.NE.AND UP1, UPT, UR6, 0x1, UPT ;  /* 0x000000010600788c */ /* 0x000fe2000bf25270 */
[----:B------:R-:W-:Y:S01]  /*4900*/  BSSY B0, `(.L_x_5739) ;  /* 0x000005b000007945 */ /* 0x000fe20003800000 */
[----:B--2---:R-:W-:Y:S02]  /*4910*/  USHF.L.U32 UR10, UR10, 0xe, URZ ;  /* 0x0000000e0a0a7899 */ /* 0x004fe4000800063f */
[----:B------:R-:W-:-:S07]  /*4920*/  SHF.R.S32.HI R0, RZ, 0x1f, R5 ;  /* 0x0000001fff007819 */ /* 0x000fce0000011405 */
[----:B------:R-:W-:Y:S01]  /*4930*/  @UP1 ULDC UR11, c[0x0][0x858] ;  /* 0x00021600000b1ab9 */ /* 0x000fe20000000800 */
        /* <DEDUP_REMOVED lines=17> */
[----:B----4-:R-:W-:Y:S02]  /*4a50*/  UIMAD.WIDE.U32 UR8, UR5, UR8, URZ ;  /* 0x00000008050872a5 */ /* 0x010fe4000f8e003f */
        /* <DEDUP_REMOVED lines=62> */
.L_x_5741:
[----:B------:R-:W-:Y:S01]  /*4e40*/  @P0 ELECT P1, URZ, PT ;  /* 0x00000000003f082f */ /* 0x000fe20003820000 */
[----:B------:R2:W-:-:S12]  /*4e50*/  UBLKRED.G.S.ADD.F32.RN [UR6], [UR4], UR5, desc[UR8] ;  /* 0x00000806040073bb */ /* 0x0005d800080a1405 */
[----:B------:R-:W-:Y:S02]  /*4e60*/  @P1 PLOP3.LUT P0, PT, P1, PT, PT, 0x8, 0x0 ;  /* 0x000000000000181c */ /* 0x000fe40000f0e170 */
[----:B------:R-:W-:-:S11]  /*4e70*/  PLOP3.LUT P1, PT, PT, PT, PT, 0x8, 0x0 ;  /* 0x000000000000781c */ /* 0x000fd60003f2e170 */
[----:B--2---:R-:W-:Y:S05]  /*4e80*/  @P0 BRA.U.ANY `(.L_x_5741) ;  /* 0xfffffffd00ec0947 */ /* 0x004fea000393ffff */
[----:B------:R0:W-:Y:S01]  /*4e90*/  UTMACMDFLUSH ;  /* 0x00000000000079b7 */ /* 0x0001e20000000000 */
[----:B------:R-:W-:-:S04]  /*4ea0*/  DEPBAR.LE SB0, 0x0 ;  /* 0x000080000000791a */ /* 0x000fc80000000000 */
.L_x_5740:
[----:B------:R-:W-:Y:S05]  /*4eb0*/  BSYNC B0 ;  /* 0x0000000000007941 */ /* 0x000fea0003800000 */
.L_x_5739:
        /* <DEDUP_REMOVED lines=32> */
.L_x_5742:
        /* <DEDUP_REMOVED lines=8> */
.L_x_5709:
        /* <DEDUP_REMOVED lines=21> */
.L_x_5744:
        /* <DEDUP_REMOVED lines=13> */
.L_x_5746:
[----:B------:R-:W-:-:S05]  /*5360*/  ULDC UR4, c[0x0][0x8c4] ;  /* 0x0002310000047ab9 */ /* 0x000fca0000000800 */
.L_x_5745:
        /* <DEDUP_REMOVED lines=44> */
.L_x_5747:
        /* <DEDUP_REMOVED lines=13> */
.L_x_5748:
        /* <DEDUP_REMOVED lines=12> */
.L_x_5749:
        /* <DEDUP_REMOVED lines=22> */
.L_x_5750:
        /* <DEDUP_REMOVED lines=40> */
.L_x_5753:
[----:B------:R-:W-:Y:S05]  /*5ba0*/  BSYNC B0 ;  /* 0x0000000000007941 */ /* 0x000fea0003800000 */
.L_x_5752:
        /* <DEDUP_REMOVED lines=19> */
.L_x_5755:
[----:B------:R-:W-:Y:S05]  /*5ce0*/  BSYNC B0 ;  /* 0x0000000000007941 */ /* 0x000fea0003800000 */
.L_x_5754:
[----:B------:R-:W-:Y:S06]  /*5cf0*/  BAR.ARV 0xa, 0xa0 ;  /* 0x0282800000007b1d */ /* 0x000fec0000002000 */
[----:B------:R-:W-:Y:S04]  /*5d00*/  BSSY B0, `(.L_x_5756) ;  /* 0x0000003000007945 */ /* 0x000fe80003800000 */
[----:B------:R-:W-:Y:S05]  /*5d10*/  @!P0 BRA `(.L_x_5757) ;  /* 0x0000000000048947 */ /* 0x000fea0003800000 */
[----:B------:R-:W-:-:S04]  /*5d20*/  DEPBAR.LE SB0, 0x0 ;  /* 0x000080000000791a */ /* 0x000fc80000000000 */
.L_x_5757:
[----:B------:R-:W-:Y:S05]  /*5d30*/  BSYNC B0 ;  /* 0x0000000000007941 */ /* 0x000fea0003800000 */
.L_x_5756:
[----:B------:R-:W-:Y:S06]  /*5d40*/  BAR.ARV 0xb, 0xa0 ;  /* 0x02c2800000007b1d */ /* 0x000fec0000002000 */
[----:B------:R-:W-:Y:S01]  /*5d50*/  UIADD3 UR15, UR7, 0x1, URZ ;  /* 0x00000001070f7890 */ /* 0x000fe2000fffe03f */
[----:B------:R-:W-:Y:S11]  /*5d60*/  BRA `(.L_x_5758) ;  /* 0x0000000000047947 */ /* 0x000ff60003800000 */
.L_x_5751:
[----:B------:R-:W-:-:S05]  /*5d70*/  UMOV UR15, UR7 ;  /* 0x00000007000f7c82 */ /* 0x000fca0008000000 */
.L_x_5758:
        /* <DEDUP_REMOVED lines=21> */
.L_x_5771:
        /* <DEDUP_REMOVED lines=20> */
.L_x_5760:
[----:B------:R-:W-:Y:S05]  /*6010*/  BSYNC B0 ;  /* 0x0000000000007941 */ /* 0x000fea0003800000 */
.L_x_5759:
        /* <DEDUP_REMOVED lines=13> */
.L_x_5762:
[----:B------:R-:W-:Y:S05]  /*60f0*/  BSYNC B0 ;  /* 0x0000000000007941 */ /* 0x000fea0003800000 */
.L_x_5761:
[----:B------:R-:W-:Y:S06]  /*6100*/  BAR.ARV 0xa, 0xa0 ;  /* 0x0282800000007b1d */ /* 0x000fec0000002000 */
[----:B------:R-:W-:Y:S04]  /*6110*/  BSSY B0, `(.L_x_5763) ;  /* 0x0000003000007945 */ /* 0x000fe80003800000 */
[----:B------:R-:W-:Y:S05]  /*6120*/  @!P0 BRA `(.L_x_5764) ;  /* 0x0000000000048947 */ /* 0x000fea0003800000 */
[----:B------:R-:W-:-:S04]  /*6130*/  DEPBAR.LE SB0, 0x0 ;  /* 0x000080000000791a */ /* 0x000fc80000000000 */
.L_x_5764:
[----:B------:R-:W-:Y:S05]  /*6140*/  BSYNC B0 ;  /* 0x0000000000007941 */ /* 0x000fea0003800000 */
.L_x_5763:
        /* <DEDUP_REMOVED lines=13> */
.L_x_5766:
[----:B------:R-:W-:Y:S05]  /*6220*/  BSYNC B0 ;  /* 0x0000000000007941 */ /* 0x000fea0003800000 */
.L_x_5765:
        /* <DEDUP_REMOVED lines=13> */
.L_x_5768:
[----:B------:R-:W-:Y:S05]  /*6300*/  BSYNC B0 ;  /* 0x0000000000007941 */ /* 0x000fea0003800000 */
.L_x_5767:
[----:B------:R-:W-:Y:S01]  /*6310*/  UIADD3 UR15, UR15, 0x2, URZ ;  /* 0x000000020f0f7890 */ /* 0x000fe2000fffe03f */
[----:B------:R-:W-:Y:S06]  /*6320*/  BAR.ARV 0xa, 0xa0 ;  /* 0x0282800000007b1d */ /* 0x000fec0000002000 */
[----:B------:R-:W-:Y:S01]  /*6330*/  BSSY B0, `(.L_x_5769) ;  /* 0x0000004000007945 */ /* 0x000fe20003800000 */
[----:B------:R-:W-:-:S03]  /*6340*/  ISETP.LE.AND P1, PT, R2, UR15, PT ;  /* 0x0000000f02007c0c */ /* 0x000fc6000bf23270 */
[----:B------:R-:W-:Y:S10]  /*6350*/  @!P0 BRA `(.L_x_5770) ;  /* 0x0000000000048947 */ /* 0x000ff40003800000 */
[----:B------:R-:W-:-:S04]  /*6360*/  DEPBAR.LE SB0, 0x0 ;  /* 0x000080000000791a */ /* 0x000fc80000000000 */
.L_x_5770:
[----:B------:R-:W-:Y:S05]  /*6370*/  BSYNC B0 ;  /* 0x0000000000007941 */ /* 0x000fea0003800000 */
.L_x_5769:
[----:B------:R-:W-:Y:S06]  /*6380*/  BAR.ARV 0xb, 0xa0 ;  /* 0x02c2800000007b1d */ /* 0x000fec0000002000 */
[----:B------:R-:W-:Y:S02]  /*6390*/  UIADD3 UR19, UR19, 0x4000, URZ ;  /* 0x0000400013137890 */ /* 0x000fe4000fffe03f */
[----:B------:R-:W-:Y:S01]  /*63a0*/  UIADD3 UR6, UR6, 0x4000, URZ ;  /* 0x0000400006067890 */ /* 0x000fe2000fffe03f */
[----:B------:R-:W-:Y:S11]  /*63b0*/  @!P1 BRA `(.L_x_5771) ;  /* 0xfffffff800c49947 */ /* 0x000ff6000383ffff */
[----:B------:R-:W-:Y:S05]  /*63c0*/  BRA `(.L_x_5714) ;  /* 0x0000002800347947 */ /* 0x000fea0003800000 */
.L_x_5743:
        /* <DEDUP_REMOVED lines=14> */
.L_x_5772:
        /* <DEDUP_REMOVED lines=14> */
.L_x_5774:
[----:B------:R-:W-:-:S05]  /*6590*/  ULDC UR4, c[0x0][0x8c4] ;  /* 0x0002310000047ab9 */ /* 0x000fca0000000800 */
.L_x_5773:
        /* <DEDUP_REMOVED lines=59> */
.L_x_5776:
        /* <DEDUP_REMOVED lines=13> */
.L_x_5777:
        /* <DEDUP_REMOVED lines=8> */
.L_x_5778:
        /* <DEDUP_REMOVED lines=21> */
.L_x_5779:
        /* <DEDUP_REMOVED lines=50> */
.L_x_5809:
        /* <DEDUP_REMOVED lines=15> */
.L_x_5782:
        /* <DEDUP_REMOVED lines=97> */
.L_x_5793:
[----:B-123--:R-:W-:-:S04]  /*7610*/  SHF.L.U32 R18, R10, 0x1f, RZ ;  /* 0x0000001f0a127819 */ /* 0x00efc800000006ff */
[----:B------:R-:W2:Y:S02]  /*7620*/  SYNCS.PHASECHK.TRANS64.TRYWAIT P1, [R15+URZ+0x30840], R18 ;  /* 0x030840120f0075a7 */ /* 0x000ea4000802017f */
[----:B--2---:R-:W-:Y:S05]  /*7630*/  @!P1 BRA `(.L_x_5785) ;  /* 0x00000018000c9947 */ /* 0x004fea0003800000 */
.L_x_5810:
        /* <DEDUP_REMOVED lines=8> */
.L_x_5786:
        /* <DEDUP_REMOVED lines=37> */
.L_x_5811:
        /* <DEDUP_REMOVED lines=8> */
.L_x_5788:
        /* <DEDUP_REMOVED lines=37> */
.L_x_5812:
        /* <DEDUP_REMOVED lines=8> */
.L_x_5790:
        /* <DEDUP_REMOVED lines=31> */
.L_x_5814:
        /* <DEDUP_REMOVED lines=8> */
.L_x_5792:
        /* <DEDUP_REMOVED lines=37> */
.L_x_5784:
[----:B------:R-:W4:Y:S02]  /*8120*/  LDL.LU R4, [R1+0x4] ;  /* 0x0000040001047983 */ /* 0x000f240000300800 */
[----:B----4-:R-:W-:Y:S02]  /*8130*/  ISETP.NE.AND P1, PT, R4, RZ, PT ;  /* 0x000000ff0400720c */ /* 0x010fe40003f25270 */
[----:B------:R4:W5:Y:S11]  /*8140*/  LDL R4, [R1] ;  /* 0x0000000001047983 */ /* 0x0009760000100800 */
[----:B----4-:R-:W-:Y:S05]  /*8150*/  @!P1 BRA `(.L_x_5783) ;  /* 0x00000004005c9947 */ /* 0x010fea0003800000 */
[----:B------:R-:W-:-:S04]  /*8160*/  SHF.L.U32 R12, R10, 0x1f, RZ ;  /* 0x0000001f0a0c7819 */ /* 0x000fc800000006ff */
[----:B------:R-:W4:Y:S02]  /*8170*/  SYNCS.PHASECHK.TRANS64.TRYWAIT P1, [R15+URZ+0x30840], R12 ;  /* 0x0308400c0f0075a7 */ /* 0x000f24000802017f */
[----:B----4-:R-:W-:Y:S05]  /*8180*/  @!P1 BRA `(.L_x_5794) ;  /* 0x0000000c008c9947 */ /* 0x010fea0003800000 */
.L_x_5815:
        /* <DEDUP_REMOVED lines=8> */
.L_x_5795:
        /* <DEDUP_REMOVED lines=34> */
.L_x_5816:
        /* <DEDUP_REMOVED lines=8> */
.L_x_5797:
        /* <DEDUP_REMOVED lines=34> */
.L_x_5783:
[----:B------:R-:W1:Y:S01]  /*86d0*/  S2R R0, SR_TID.X ;  /* 0x0000000000007919 */ /* 0x000e620000002100 */
[----:B------:R-:W-:Y:S01]  /*86e0*/  IMAD R3, R16, 0x8, R15 ;  /* 0x0000000810037824 */ /* 0x000fe200078e020f */
[----:B-1----:R-:W-:Y:S02]  /*86f0*/  LOP3.LUT R2, R0, 0x7f, RZ, 0xc0, !PT ;  /* 0x0000007f00027812 */ /* 0x002fe400078ec0ff */
[----:B------:R-:W-:Y:S02]  /*8700*/  SHF.L.U32 R0, R10, 0x1f, RZ ;  /* 0x0000001f0a007819 */ /* 0x000fe400000006ff */
[----:B------:R-:W-:Y:S02]  /*8710*/  ISETP.NE.AND P1, PT, R2, RZ, PT ;  /* 0x000000ff0200720c */ /* 0x000fe40003f25270 */
[----:B------:R-:W1:Y:S02]  /*8720*/  SYNCS.PHASECHK.TRANS64.TRYWAIT P0, [R3+URZ+0x30840], R0 ;  /* 0x03084000030075a7 */ /* 0x000e64000800017f */
[----:B-1----:R-:W-:Y:S09]  /*8730*/  @!P0 BRA `(.L_x_5798) ;  /* 0x0000000800488947 */ /* 0x002ff20003800000 */
.L_x_5817:
[----:B------:R-:W-:Y:S05]  /*8740*/  @P1 BRA `(.L_x_5799) ;  /* 0x0000000000181947 */ /* 0x000fea0003800000 */
[----:B------:R-:W1:Y:S01]  /*8750*/  S2R R2, SR_TID.X ;  /* 0x0000000000027919 */ /* 0x000e620000002100 */
[----:B------:R-:W-:-:S04]  /*8760*/  IMAD.MOV.U32 R0, RZ, RZ, 0x4100 ;  /* 0x00004100ff007424 */ /* 0x000fc800078e00ff */
[----:B------:R1:W-:Y:S02]  /*8770*/  SYNCS.ARRIVE.TRANS64 RZ, [R3+URZ+0x30830], R0 ;  /* 0x0308300003ff79a7 */ /* 0x0003e4000800003f */
[----:B-1----:R-:W-:-:S13]  /*8780*/  LOP3.LUT P0, RZ, R2, 0x1f, RZ, 0xc0, !PT ;  /* 0x0000001f02ff7812 */ /* 0x002fda000780c0ff */
[----:B------:R-:W-:Y:S05]  /*8790*/  @!P0 BRA `(.L_x_5799) ;  /* 0x0000000000048947 */ /* 0x000fea0003800000 */
[----:B------:R-:W-:Y:S01]  /*87a0*/  BPT.TRAP 0x1 ;  /* 0x000000040000795c */ /* 0x000fe20000300000 */
.L_x_5799:
        /* <DEDUP_REMOVED lines=41> */
.L_x_5780:
[----:B------:R-:W-:Y:S05]  /*8a40*/  BSYNC B0 ;  /* 0x0000000000007941 */ /* 0x000fea0003800000 */
.L_x_5775:
[----:B------:R-:W-:-:S03]  /*8a50*/  UMOV UR8, 0xffffffff ;  /* 0xffffffff00087882 */ /* 0x000fc60000000000 */
[----:B------:R-:W-:Y:S05]  /*8a60*/  BRA.DIV UR8, `(.L_x_5800) ;  /* 0x0000000608907947 */ /* 0x000fea000b800000 */
[----:B------:R-:W-:-:S13]  /*8a70*/  ELECT P6, URZ, PT ;  /* 0x00000000003f782f */ /* 0x000fda00038c0000 */
.L_x_5820:
[----:B------:R-:W-:Y:S05]  /*8a80*/  @!P6 BRA `(.L_x_5714) ;  /* 0x000000000084e947 */ /* 0x000fea0003800000 */
[----:B------:R-:W-:-:S06]  /*8a90*/  ULOP3.LUT UR8, UR38, 0x2, URZ, 0xfc, !UPT ;  /* 0x0000000226087892 */ /* 0x000fcc000f8efc3f */
[----:B------:R-:W-:-:S05]  /*8aa0*/  IMAD.U32 R2, RZ, RZ, UR8 ;  /* 0x00000008ff027e24 */ /* 0x000fca000f8e00ff */
[----:B------:R-:W-:-:S13]  /*8ab0*/  ISETP.NE.AND P2, PT, R2, 0x3, PT ;  /* 0x000000030200780c */ /* 0x000fda0003f45270 */
[----:B------:R-:W-:Y:S05]  /*8ac0*/  @!P2 BRA `(.L_x_5801) ;  /* 0x000000000004a947 */ /* 0x000fea0003800000 */
[----:B---3--:R-:W-:Y:S01]  /*8ad0*/  BPT.TRAP 0x1 ;  /* 0x000000040000795c */ /* 0x008fe20000300000 */
.L_x_5801:
        /* <DEDUP_REMOVED lines=15> */
.L_x_5821:
[----:B------:R-:W2:Y:S02]  /*8bd0*/  SYNCS.PHASECHK.TRANS64.TRYWAIT P0, [R3+URZ], R2 ;  /* 0x00000002030075a7 */ /* 0x000ea4000800017f */
[----:B--2---:R-:W-:Y:S05]  /*8be0*/  @!P0 BRA `(.L_x_5803) ;  /* 0x0000000400648947 */ /* 0x004fea0003800000 */
.L_x_5822:
[----:B------:R-:W-:Y:S05]  /*8bf0*/  @!P2 BRA `(.L_x_5804) ;  /* 0x000000000004a947 */ /* 0x000fea0003800000 */
[----:B---3--:R-:W-:Y:S01]  /*8c00*/  BPT.TRAP 0x1 ;  /* 0x000000040000795c */ /* 0x008fe20000300000 */
.L_x_5804:
[----:B--2---:R-:W-:-:S04]  /*8c10*/  VIADD R3, R8, 0x30840 ;  /* 0x0003084008037836 */ /* 0x004fc80000000000 */
[----:B------:R-:W-:-:S04]  /*8c20*/  IMAD R5, R0, 0x8, R3 ;  /* 0x0000000800057824 */ /* 0x000fc800078e0203 */
[----:B------:R-:W2:Y:S02]  /*8c30*/  SYNCS.PHASECHK.TRANS64.TRYWAIT P0, [R5+URZ], R4 ;  /* 0x00000004050075a7 */ /* 0x000ea4000800017f */
[----:B--2---:R-:W-:Y:S05]  /*8c40*/  @!P0 BRA `(.L_x_5805) ;  /* 0x0000000400608947 */ /* 0x004fea0003800000 */
.L_x_5823:
[----:B------:R-:W-:-:S07]  /*8c50*/  IMAD R3, R6, 0x8, R3 ;  /* 0x0000000806037824 */ /* 0x000fce00078e0203 */
.L_x_5806:
[----:B----4-:R4:W1:Y:S02]  /*8c60*/  SYNCS.PHASECHK.TRANS64.TRYWAIT P0, [R3+URZ], R2 ;  /* 0x00000002030075a7 */ /* 0x010864000800017f */
[----:B-1----:R-:W-:Y:S05]  /*8c70*/  @!P0 NANOSLEEP.SYNCS 0x989680 ;  /* 0x009896800000895d */ /* 0x002fea0003900000 */
[----:B------:R-:W1:Y:S02]  /*8c80*/  @!P0 SYNCS.PHASECHK.TRANS64 P0, [R3+URZ], R2 ;  /* 0x00000002030085a7 */ /* 0x000e64000800007f */
[----:B-1----:R-:W-:Y:S05]  /*8c90*/  @!P0 BRA `(.L_x_5806) ;  /* 0xfffffffc00f08947 */ /* 0x002fea000383ffff */
.L_x_5714:
[----:B---3--:R-:W-:Y:S05]  /*8ca0*/  BSYNC B6 ;  /* 0x0000000000067941 */ /* 0x008fea0003800000 */
.L_x_5708:
[----:B------:R-:W-:Y:S05]  /*8cb0*/  EXIT ;  /* 0x000000000000794d */ /* 0x000fea0003800000 */
.L_x_5725:
[----:B------:R-:W-:Y:S02]  /*8cc0*/  IMAD.MOV.U32 R12, RZ, RZ, RZ ;  /* 0x000000ffff0c7224 */ /* 0x000fe400078e00ff */
[----:B------:R-:W-:Y:S02]  /*8cd0*/  IMAD.MOV.U32 R11, RZ, RZ, 0x1f ;  /* 0x0000001fff0b7424 */ /* 0x000fe400078e00ff */
[----:B------:R-:W-:-:S07]  /*8ce0*/  IMAD.MOV.U32 R15, RZ, RZ, -0x1 ;  /* 0xffffffffff0f7424 */ /* 0x000fce00078e00ff */
[----:B------:R-:W-:Y:S05]  /*8cf0*/  WARPSYNC.COLLECTIVE R15, `(.L_x_5807) ;  /* 0x000000000f087348 */ /* 0x000fea0003c00000 */
[----:B------:R1:W2:Y:S02]  /*8d00*/  SHFL.IDX P6, R14, R13, R12, R11 ;  /* 0x0000000c0d0e7389 */ /* 0x0002a400000c000b */
[----:B-12---:R-:W-:Y:S01]  /*8d10*/  ENDCOLLECTIVE ;  /* 0x000000000000791b */ /* 0x006fe20003800000 */
.L_x_5807:
[----:B------:R-:W-:Y:S05]  /*8d20*/  BRA `(.L_x_5808) ;  /* 0xffffff8800407947 */ /* 0x000fea000383ffff */
.L_x_5727:
[----:B--2---:R2:W3:Y:S02]  /*8d30*/  SYNCS.PHASECHK.TRANS64.TRYWAIT P0, [R231+URZ+0x30800], R8 ;  /* 0x03080008e70075a7 */ /* 0x0044e4000800017f */
[----:B---3--:R-:W-:Y:S05]  /*8d40*/  @!P0 NANOSLEEP.SYNCS 0x989680 ;  /* 0x009896800000895d */ /* 0x008fea0003900000 */
[----:B------:R-:W3:Y:S02]  /*8d50*/  @!P0 SYNCS.PHASECHK.TRANS64 P0, [R231+URZ+0x30800], R8 ;  /* 0x03080008e70085a7 */ /* 0x000ee4000800007f */
[----:B---3--:R-:W-:Y:S05]  /*8d60*/  @!P0 BRA `(.L_x_5727) ;  /* 0xfffffffc00f08947 */ /* 0x008fea000383ffff */
[----:B------:R-:W-:Y:S05]  /*8d70*/  BRA `(.L_x_5726) ;  /* 0xffffff8800887947 */ /* 0x000fea000383ffff */
.L_x_5731:
[----:B---3--:R3:W4:Y:S02]  /*8d80*/  SYNCS.PHASECHK.TRANS64.TRYWAIT P0, [R0+URZ+0x30810], R7 ;  /* 0x03081007000075a7 */ /* 0x008724000800017f */
[----:B----4-:R-:W-:Y:S05]  /*8d90*/  @!P0 NANOSLEEP.SYNCS 0x989680 ;  /* 0x009896800000895d */ /* 0x010fea0003900000 */
[----:B------:R-:W4:Y:S02]  /*8da0*/  @!P0 SYNCS.PHASECHK.TRANS64 P0, [R0+URZ+0x30810], R7 ;  /* 0x03081007000085a7 */ /* 0x000f24000800007f */
[----:B----4-:R-:W-:Y:S05]  /*8db0*/  @!P0 BRA `(.L_x_5731) ;  /* 0xfffffffc00f08947 */ /* 0x010fea000383ffff */
[----:B------:R-:W-:Y:S05]  /*8dc0*/  BRA `(.L_x_5730) ;  /* 0xffffff90001c7947 */ /* 0x000fea000383ffff */
.L_x_5735:
[----:B------:R1:W1:Y:S02]  /*8dd0*/  SYNCS.PHASECHK.TRANS64.TRYWAIT P0, [R0+URZ+0x30830], R7 ;  /* 0x03083007000075a7 */ /* 0x000264000800017f */
[----:B-1----:R-:W-:Y:S05]  /*8de0*/  @!P0 NANOSLEEP.SYNCS 0x989680 ;  /* 0x009896800000895d */ /* 0x002fea0003900000 */
[----:B------:R-:W1:Y:S02]  /*8df0*/  @!P0 SYNCS.PHASECHK.TRANS64 P0, [R0+URZ+0x30830], R7 ;  /* 0x03083007000085a7 */ /* 0x000e64000800007f */
[----:B-1----:R-:W-:Y:S05]  /*8e00*/  @!P0 BRA `(.L_x_5735) ;  /* 0xfffffffc00f08947 */ /* 0x002fea000383ffff */
[----:B------:R-:W-:Y:S05]  /*8e10*/  BRA `(.L_x_5734) ;  /* 0xffffff9400747947 */ /* 0x000fea000383ffff */
.L_x_5781:
[----:B-1----:R1:W2:Y:S02]  /*8e20*/  SYNCS.PHASECHK.TRANS64.TRYWAIT P0, [R15+URZ+0x30820], R0 ;  /* 0x030820000f0075a7 */ /* 0x0022a4000800017f */
[----:B--2---:R-:W-:Y:S05]  /*8e30*/  @!P0 NANOSLEEP.SYNCS 0x989680 ;  /* 0x009896800000895d */ /* 0x004fea0003900000 */
[----:B------:R-:W2:Y:S02]  /*8e40*/  @!P0 SYNCS.PHASECHK.TRANS64 P0, [R15+URZ+0x30820], R0 ;  /* 0x030820000f0085a7 */ /* 0x000ea4000800007f */
[----:B--2---:R-:W-:Y:S05]  /*8e50*/  @!P0 BRA `(.L_x_5781) ;  /* 0xfffffffc00f08947 */ /* 0x004fea000383ffff */
[----:B------:R-:W-:Y:S05]  /*8e60*/  BRA `(.L_x_5809) ;  /* 0xffffffe000287947 */ /* 0x000fea000383ffff */
.L_x_5785:
[----:B--2---:R2:W3:Y:S02]  /*8e70*/  SYNCS.PHASECHK.TRANS64.TRYWAIT P1, [R15+URZ+0x30840], R18 ;  /* 0x030840120f0075a7 */ /* 0x0044e4000802017f */
[----:B---3--:R-:W-:Y:S05]  /*8e80*/  @!P1 NANOSLEEP.SYNCS 0x989680 ;  /* 0x009896800000995d */ /* 0x008fea0003900000 */
[----:B------:R-:W3:Y:S02]  /*8e90*/  @!P1 SYNCS.PHASECHK.TRANS64 P1, [R15+URZ+0x30840], R18 ;  /* 0x030840120f0095a7 */ /* 0x000ee4000802007f */
[----:B---3--:R-:W-:Y:S05]  /*8ea0*/  @!P1 BRA `(.L_x_5785) ;  /* 0xfffffffc00f09947 */ /* 0x008fea000383ffff */
[----:B------:R-:W-:Y:S05]  /*8eb0*/  BRA `(.L_x_5810) ;  /* 0xffffffe400e07947 */ /* 0x000fea000383ffff */
.L_x_5787:
[----:B-1----:R1:W3:Y:S02]  /*8ec0*/  SYNCS.PHASECHK.TRANS64.TRYWAIT P1, [R15+URZ+0x30828], R18 ;  /* 0x030828120f0075a7 */ /* 0x0022e4000802017f */
[----:B---3--:R-:W-:Y:S05]  /*8ed0*/  @!P1 NANOSLEEP.SYNCS 0x989680 ;  /* 0x009896800000995d */ /* 0x008fea0003900000 */
[----:B------:R-:W3:Y:S02]  /*8ee0*/  @!P1 SYNCS.PHASECHK.TRANS64 P1, [R15+URZ+0x30828], R18 ;  /* 0x030828120f0095a7 */ /* 0x000ee4000802007f */
[----:B---3--:R-:W-:Y:S05]  /*8ef0*/  @!P1 BRA `(.L_x_5787) ;  /* 0xfffffffc00f09947 */ /* 0x008fea000383ffff */
[----:B------:R-:W-:Y:S05]  /*8f00*/  BRA `(.L_x_5811) ;  /* 0xffffffe800807947 */ /* 0x000fea000383ffff */
.L_x_5789:
[----:B---3--:R3:W4:Y:S02]  /*8f10*/  SYNCS.PHASECHK.TRANS64.TRYWAIT P1, [R15+URZ+0x30848], R18 ;  /* 0x030848120f0075a7 */ /* 0x008724000802017f */
[----:B----4-:R-:W-:Y:S05]  /*8f20*/  @!P1 NANOSLEEP.SYNCS 0x989680 ;  /* 0x009896800000995d */ /* 0x010fea0003900000 */
[----:B------:R-:W4:Y:S02]  /*8f30*/  @!P1 SYNCS.PHASECHK.TRANS64 P1, [R15+URZ+0x30848], R18 ;  /* 0x030848120f0095a7 */ /* 0x000f24000802007f */
[----:B----4-:R-:W-:Y:S05]  /*8f40*/  @!P1 BRA `(.L_x_5789) ;  /* 0xfffffffc00f09947 */ /* 0x010fea000383ffff */
[----:B------:R-:W-:Y:S05]  /*8f50*/  BRA `(.L_x_5812) ;  /* 0xffffffec00207947 */ /* 0x000fea000383ffff */
.L_x_5791:
[----:B------:R-:W-:-:S07]  /*8f60*/  SHF.L.U32 R4, R10, 0x1f, RZ ;  /* 0x0000001f0a047819 */ /* 0x000fce00000006ff */
.L_x_5813:
[----:B----4-:R4:W1:Y:S02]  /*8f70*/  SYNCS.PHASECHK.TRANS64.TRYWAIT P1, [R15+URZ+0x30820], R4 ;  /* 0x030820040f0075a7 */ /* 0x010864000802017f */
[----:B-1----:R-:W-:Y:S05]  /*8f80*/  @!P1 NANOSLEEP.SYNCS 0x989680 ;  /* 0x009896800000995d */ /* 0x002fea0003900000 */
[----:B------:R-:W1:Y:S02]  /*8f90*/  @!P1 SYNCS.PHASECHK.TRANS64 P1, [R15+URZ+0x30820], R4 ;  /* 0x030820040f0095a7 */ /* 0x000e64000802007f */
[----:B-1----:R-:W-:Y:S05]  /*8fa0*/  @!P1 BRA `(.L_x_5813) ;  /* 0xfffffffc00f09947 */ /* 0x002fea000383ffff */
[----:B------:R-:W-:Y:S05]  /*8fb0*/  BRA `(.L_x_5814) ;  /* 0xffffffec00a47947 */ /* 0x000fea000383ffff */
.L_x_5794:
[----:B----4-:R4:W1:Y:S02]  /*8fc0*/  SYNCS.PHASECHK.TRANS64.TRYWAIT P1, [R15+URZ+0x30840], R12 ;  /* 0x0308400c0f0075a7 */ /* 0x010864000802017f */
[----:B-1----:R-:W-:Y:S05]  /*8fd0*/  @!P1 NANOSLEEP.SYNCS 0x989680 ;  /* 0x009896800000995d */ /* 0x002fea0003900000 */
[----:B------:R-:W1:Y:S02]  /*8fe0*/  @!P1 SYNCS.PHASECHK.TRANS64 P1, [R15+URZ+0x30840], R12 ;  /* 0x0308400c0f0095a7 */ /* 0x000e64000802007f */
[----:B-1----:R-:W-:Y:S05]  /*8ff0*/  @!P1 BRA `(.L_x_5794) ;  /* 0xfffffffc00f09947 */ /* 0x002fea000383ffff */
[----:B------:R-:W-:Y:S05]  /*9000*/  BRA `(.L_x_5815) ;  /* 0xfffffff000607947 */ /* 0x000fea000383ffff */
.L_x_5796:
[----:B-1----:R1:W2:Y:S02]  /*9010*/  SYNCS.PHASECHK.TRANS64.TRYWAIT P1, [R15+URZ+0x30828], R12 ;  /* 0x0308280c0f0075a7 */ /* 0x0022a4000802017f */
[----:B--2---:R-:W-:Y:S05]  /*9020*/  @!P1 NANOSLEEP.SYNCS 0x989680 ;  /* 0x009896800000995d */ /* 0x004fea0003900000 */
[----:B------:R-:W2:Y:S02]  /*9030*/  @!P1 SYNCS.PHASECHK.TRANS64 P1, [R15+URZ+0x30828], R12 ;  /* 0x0308280c0f0095a7 */ /* 0x000ea4000802007f */
[----:B--2---:R-:W-:Y:S05]  /*9040*/  @!P1 BRA `(.L_x_5796) ;  /* 0xfffffffc00f09947 */ /* 0x004fea000383ffff */
[----:B------:R-:W-:Y:S05]  /*9050*/  BRA `(.L_x_5816) ;  /* 0xfffffff000f47947 */ /* 0x000fea000383ffff */
.L_x_5798:
[----:B------:R1:W1:Y:S02]  /*9060*/  SYNCS.PHASECHK.TRANS64.TRYWAIT P0, [R3+URZ+0x30840], R0 ;  /* 0x03084000030075a7 */ /* 0x000264000800017f */
[----:B-1----:R-:W-:Y:S05]  /*9070*/  @!P0 NANOSLEEP.SYNCS 0x989680 ;  /* 0x009896800000895d */ /* 0x002fea0003900000 */
[----:B------:R-:W1:Y:S02]  /*9080*/  @!P0 SYNCS.PHASECHK.TRANS64 P0, [R3+URZ+0x30840], R0 ;  /* 0x03084000030085a7 */ /* 0x000e64000800007f */
[----:B-1----:R-:W-:Y:S05]  /*9090*/  @!P0 BRA `(.L_x_5798) ;  /* 0xfffffffc00f08947 */ /* 0x002fea000383ffff */
[----:B------:R-:W-:Y:S05]  /*90a0*/  BRA `(.L_x_5817) ;  /* 0xfffffff400a47947 */ /* 0x000fea000383ffff */
.L_x_5800:
[----:B------:R-:W-:Y:S01]  /*90b0*/  BSSY B0, `(.L_x_5818) ;  /* 0x0000006000007945 */ /* 0x000fe20003800000 */
[----:B------:R-:W-:-:S07]  /*90c0*/  IMAD.MOV.U32 R15, RZ, RZ, -0x1 ;  /* 0xffffffffff0f7424 */ /* 0x000fce00078e00ff */
[----:B---3--:R-:W-:Y:S05]  /*90d0*/  WARPSYNC.COLLECTIVE R15, `(.L_x_5819) ;  /* 0x000000000f0c7348 */ /* 0x008fea0003c00000 */
[----:B------:R-:W-:Y:S02]  /*90e0*/  ELECT P6, UR62, PT ;  /* 0x00000000003e782f */ /* 0x000fe400038c0000 */
[----:B------:R-:W-:Y:S01]  /*90f0*/  MOV R14, UR62 ;  /* 0x0000003e000e7c02 */ /* 0x000fe20008000f00 */
[----:B---3--:R-:W-:Y:S10]  /*9100*/  ENDCOLLECTIVE ;  /* 0x000000000000791b */ /* 0x008ff40003800000 */
.L_x_5819:
[----:B------:R-:W-:Y:S05]  /*9110*/  BSYNC B0 ;  /* 0x0000000000007941 */ /* 0x000fea0003800000 */
.L_x_5818:
[----:B------:R-:W-:Y:S05]  /*9120*/  BRA `(.L_x_5820) ;  /* 0xfffffff800547947 */ /* 0x000fea000383ffff */
.L_x_5802:
[----:B-1----:R1:W2:Y:S02]  /*9130*/  SYNCS.PHASECHK.TRANS64.TRYWAIT P0, [R7+URZ], R4 ;  /* 0x00000004070075a7 */ /* 0x0022a4000800017f */
[----:B--2---:R-:W-:Y:S05]  /*9140*/  @!P0 NANOSLEEP.SYNCS 0x989680 ;  /* 0x009896800000895d */ /* 0x004fea0003900000 */
[----:B------:R-:W2:Y:S02]  /*9150*/  @!P0 SYNCS.PHASECHK.TRANS64 P0, [R7+URZ], R4 ;  /* 0x00000004070085a7 */ /* 0x000ea4000800007f */
[----:B--2---:R-:W-:Y:S05]  /*9160*/  @!P0 BRA `(.L_x_5802) ;  /* 0xfffffffc00f08947 */ /* 0x004fea000383ffff */
[----:B------:R-:W-:Y:S05]  /*9170*/  BRA `(.L_x_5821) ;  /* 0xfffffff800947947 */ /* 0x000fea000383ffff */
.L_x_5803:
[----:B--2---:R2:W4:Y:S02]  /*9180*/  SYNCS.PHASECHK.TRANS64.TRYWAIT P0, [R3+URZ], R2 ;  /* 0x00000002030075a7 */ /* 0x004524000800017f */
[----:B----4-:R-:W-:Y:S05]  /*9190*/  @!P0 NANOSLEEP.SYNCS 0x989680 ;  /* 0x009896800000895d */ /* 0x010fea0003900000 */
[----:B------:R-:W4:Y:S02]  /*91a0*/  @!P0 SYNCS.PHASECHK.TRANS64 P0, [R3+URZ], R2 ;  /* 0x00000002030085a7 */ /* 0x000f24000800007f */
[----:B----4-:R-:W-:Y:S05]  /*91b0*/  @!P0 BRA `(.L_x_5803) ;  /* 0xfffffffc00f08947 */ /* 0x010fea000383ffff */
[----:B------:R-:W-:Y:S05]  /*91c0*/  BRA `(.L_x_5822) ;  /* 0xfffffff800887947 */ /* 0x000fea000383ffff */
.L_x_5805:
[----:B--2---:R2:W4:Y:S02]  /*91d0*/  SYNCS.PHASECHK.TRANS64.TRYWAIT P0, [R5+URZ], R4 ;  /* 0x00000004050075a7 */ /* 0x004524000800017f */
[----:B----4-:R-:W-:Y:S05]  /*91e0*/  @!P0 NANOSLEEP.SYNCS 0x989680 ;  /* 0x009896800000895d */ /* 0x010fea0003900000 */
[----:B------:R-:W4:Y:S02]  /*91f0*/  @!P0 SYNCS.PHASECHK.TRANS64 P0, [R5+URZ], R4 ;  /* 0x00000004050085a7 */ /* 0x000f24000800007f */
[----:B----4-:R-:W-:Y:S05]  /*9200*/  @!P0 BRA `(.L_x_5805) ;  /* 0xfffffffc00f08947 */ /* 0x010fea000383ffff */
[----:B------:R-:W-:Y:S05]  /*9210*/  BRA `(.L_x_5823) ;  /* 0xfffffff8008c7947 */ /* 0x000fea000383ffff */
.L_x_5824:
        /* <DEDUP_REMOVED lines=14> */
.L_x_7331:


//--------------------- .text._ZN7cutlass13device_kernelIN5flash11enable_sm90INS1_16FlashAttnBwdSm90INS1_25CollectiveMainloopBwdSm90ILi2ELi2ELi2EN4cute5tupleIJNS5_1CILi1EEES8_S8_EEENS6_IJNS7_ILi64EEENS7_ILi128EEESB_EEENS_6half_tEfNS_4arch4Sm90ELb0ELb1ELb0ELb1ELb1ELb1ELb0ELb0ELi2ELi1ELi2ELi1ELb0EEENS1_24CollectiveEpilogueBwdGQAISC_fSF_Li256ELb1ELb1EEENS1_19SingleTileSchedulerILb1ELb0ELb0ELi128EEEEEEEEEvNT_6ParamsE --------------------------
	.section	.text._ZN7cutlass13device_kernelIN5flash11enable_sm90INS1_16FlashAttnBwdSm90INS1_25CollectiveMainloopBwdSm90ILi2ELi2ELi2EN4cute5tupleIJNS5_1CILi1EEES8_S8_EEENS6_IJNS7_ILi64EEENS7_ILi128EEESB_EEENS_6half_tEfNS_4arch4Sm90ELb0ELb1ELb0ELb1ELb1ELb1ELb0ELb0ELi2ELi1ELi2ELi1ELb0EEENS1_24CollectiveEpilogueBwdGQAISC_fSF_Li256ELb1ELb1EEENS1_19SingleTileSchedulerILb1ELb0ELb0ELi128EEEEEEEEEvNT_6ParamsE,"ax",@progbits
	.align	128
.text._ZN7cutlass13device_kernelIN5flash11enable_sm90INS1_16FlashAttnBwdSm90INS1_25CollectiveMainloopBwdSm90ILi2ELi2ELi2EN4cute5tupleIJNS5_1CILi1EEES8_S8_EEENS6_IJNS7_ILi64EEENS7_ILi128EEESB_EEENS_6half_tEfNS_4arch4Sm90ELb0ELb1ELb0ELb1ELb1ELb1ELb0ELb0ELi2ELi1ELi2ELi1ELb0EEENS1_24CollectiveEpilogueBwdGQAISC_fSF_Li256ELb1ELb1EEENS1_19SingleTileSchedulerILb1ELb0ELb0ELi128EEEEEEEEEvNT_6ParamsE:
        .type           _ZN7cutlass13device_kernelIN5flash11enable_sm90INS1_16FlashAttnBwdSm90INS1_25CollectiveMainloopBwdSm90ILi2ELi2ELi2EN4cute5tupleIJNS5_1CILi1EEES8_S8_EEENS6_IJNS7_ILi64EEENS7_ILi128EEESB_EEENS_6half_tEfNS_4arch4Sm90ELb0ELb1ELb0ELb1ELb1ELb1ELb0ELb0ELi2ELi1ELi2ELi1ELb0EEENS1_24CollectiveEpilogueBwdGQAISC_fSF_Li256ELb1ELb1EEENS1_19SingleTileSchedulerILb1ELb0ELb0ELi128EEEEEEEEEvNT_6ParamsE,@function
        .size           _ZN7cutlass13device_kernelIN5flash11enable_sm90INS1_16FlashAttnBwdSm90INS1_25CollectiveMainloopBwdSm90ILi2ELi2ELi2EN4cute5tupleIJNS5_1CILi1EEES8_S8_EEENS6_IJNS7_ILi64EEENS7_ILi128EEESB_EEENS_6half_tEfNS_4arch4Sm90ELb0ELb1ELb0ELb1ELb1ELb1ELb0ELb0ELi2ELi1ELi2ELi1ELb0EEENS1_24CollectiveEpilogueBwdGQAISC_fSF_Li256ELb1ELb1EEENS1_19SingleTileSchedulerILb1ELb0ELb0ELi128EEEEEEEEEvNT_6ParamsE,(.L_x_7332 - _ZN7cutlass13device_kernelIN5flash11enable_sm90INS1_16FlashAttnBwdSm90INS1_25CollectiveMainloopBwdSm90ILi2ELi2ELi2EN4cute5tupleIJNS5_1CILi1EEES8_S8_EEENS6_IJNS7_ILi64EEENS7_ILi128EEESB_EEENS_6half_tEfNS_4arch4Sm90ELb0ELb1ELb0ELb1ELb1ELb1ELb0ELb0ELi2ELi1ELi2ELi1ELb0EEENS1_24CollectiveEpilogueBwdGQAISC_fSF_Li256ELb1ELb1EEENS1_19SingleTileSchedulerILb1ELb0ELb0ELi128EEEEEEEEEvNT_6ParamsE)
        .other          _ZN7cutlass13device_kernelIN5flash11enable_sm90INS1_16FlashAttnBwdSm90INS1_25CollectiveMainloopBwdSm90ILi2ELi2ELi2EN4cute5tupleIJNS5_1CILi1EEES8_S8_EEENS6_IJNS7_ILi64EEENS7_ILi128EEESB_EEENS_6half_tEfNS_4arch4Sm90ELb0ELb1ELb0ELb1ELb1ELb1ELb0ELb0ELi2ELi1ELi2ELi1ELb0EEENS1_24CollectiveEpilogueBwdGQAISC_fSF_Li256ELb1ELb1EEENS1_19SingleTileSchedulerILb1ELb0ELb0ELi128EEEEEEEEEvNT_6ParamsE,@"STO_CUDA_ENTRY STV_DEFAULT"
_ZN7cutlass13device_kernelIN5flash11enable_sm90INS1_16FlashAttnBwdSm90INS1_25CollectiveMainloopBwdSm90ILi2ELi2ELi2EN4cute5tupleIJNS5_1CILi1EEES8_S8_EEENS6_IJNS7_ILi64EEENS7_ILi128EEESB_EEENS_6half_tEfNS_4arch4Sm90ELb0ELb1ELb0ELb1ELb1ELb1ELb0ELb0ELi2ELi1ELi2ELi1ELb0EEENS1_24CollectiveEpilogueBwdGQAISC_fSF_Li256ELb1ELb1EEENS1_19SingleTileSchedulerILb1ELb0ELb0ELi128EEEEEEEEEvNT_6ParamsE:
        /* <DEDUP_REMOVED lines=24> */
.L_x_5826:
[----:B------:R-:W-:Y:S05]  /*0180*/  BSYNC B0 ;  /* 0x0000000000007941 */ /* 0x000fea0003800000 */
.L_x_5825:
        /* <DEDUP_REMOVED lines=37> */
.L_x_5827:
        /* <DEDUP_REMOVED lines=22> */
.L_x_5828:
[----:B------:R-:W-:Y:S01]  /*0540*/  PLOP3.LUT P0, PT, PT, PT, UP0, 0x80, 0x0 ;  /* 0x000000000000781c */ /* 0x000fe20003f0f008 */
[----:B------:R-:W-:Y:S01]  /*0550*/  NOP ;  /* 0x0000000000007918 */ /* 0x000fe20000000000 */
[----:B------:R-:W-:Y:S01]  /*0560*/  ULDC.64 UR46, c[0x0][0x208] ;  /* 0x00008200002e7ab9 */ /* 0x000fe20000000a00 */
[----:B------:R-:W-:Y:S01]  /*0570*/  BSSY B6, `(.L_x_5829) ;  /* 0x00009b6000067945 */ /* 0x000fe20003800000 */
[----:B-12-4-:R-:W-:Y:S09]  /*0580*/  BAR.SYNC.DEFER_BLOCKING 0x0 ;  /* 0x0000000000007b1d */ /* 0x016ff20000010000 */
[----:B------:R-:W-:Y:S05]  /*0590*/  @!P0 BRA `(.L_x_5830) ;  /* 0x0000005000248947 */ /* 0x000fea0003800000 */
.L_x_5831:
        /* <DEDUP_REMOVED lines=24> */
.L_x_5832:
        /* <DEDUP_REMOVED lines=14> */
.L_x_5834:
[----:B------:R-:W-:-:S05]  /*0800*/  ULDC UR4, c[0x0][0x8c4] ;  /* 0x0002310000047ab9 */ /* 0x000fca0000000800 */
.L_x_5833:
        /* <DEDUP_REMOVED lines=17> */
.L_x_5836:
        /* <DEDUP_REMOVED lines=14> */
.L_x_5837:
        /* <DEDUP_REMOVED lines=11> */
.L_x_5838:
        /* <DEDUP_REMOVED lines=13> */
.L_x_5839:
        /* <DEDUP_REMOVED lines=82> */
.L_x_5840:
        /* <DEDUP_REMOVED lines=29> */
.L_x_5843:
        /* <DEDUP_REMOVED lines=15> */
.L_x_5842:
        /* <DEDUP_REMOVED lines=22> */
.L_x_5845:
        /* <DEDUP_REMOVED lines=15> */
.L_x_5844:
        /* <DEDUP_REMOVED lines=8> */
.L_x_5969:
        /* <DEDUP_REMOVED lines=23> */
.L_x_5847:
        /* <DEDUP_REMOVED lines=95> */
.L_x_5859:
[----:B------:R-:W-:-:S13]  /*1d90*/  ISETP.NE.AND P6, PT, R235, 0x3, PT ;  /* 0x00000003eb00780c */ /* 0x000fda0003fc5270 */
[----:B------:R-:W-:Y:S05]  /*1da0*/  @!P6 BRA `(.L_x_5849) ;  /* 0x000000000004e947 */ /* 0x000fea0003800000 */
[----:B------:R-:W-:Y:S01]  /*1db0*/  BPT.TRAP 0x1 ;  /* 0x000000040000795c */ /* 0x000fe20000300000 */
.L_x_5849:
[----:B------:R-:W-:Y:S01]  /*1dc0*/  IMAD R0, R4, 0x8, R231 ;  /* 0x0000000804007824 */ /* 0x000fe200078e02e7 */
[----:B------:R-:W-:-:S04]  /*1dd0*/  SHF.L.U32 R7, R226, 0x1f, RZ ;  /* 0x0000001fe2077819 */ /* 0x000fc800000006ff */
[----:B------:R2:W3:Y:S01]  /*1de0*/  SYNCS.PHASECHK.TRANS64.TRYWAIT P0, [R0+URZ+0x30810], R7 ;  /* 0x03081007000075a7 */ /* 0x0004e2000800017f */
[----:B------:R-:W-:Y:S05]  /*1df0*/  @!P6 BRA `(.L_x_5850) ;  /* 0x000000000004e947 */ /* 0x000fea0003800000 */
[----:B------:R-:W-:Y:S01]  /*1e00*/  BPT.TRAP 0x1 ;  /* 0x000000040000795c */ /* 0x000fe20000300000 */
.L_x_5850:
[----:B---3--:R-:W-:Y:S05]  /*1e10*/  @P0 BRA `(.L_x_5851) ;  /* 0x0000000000080947 */ /* 0x008fea0003800000 */
[----:B------:R-:W3:Y:S02]  /*1e20*/  SYNCS.PHASECHK.TRANS64.TRYWAIT P0, [R0+URZ+0x30810], R7 ;  /* 0x03081007000075a7 */ /* 0x000ee4000800017f */
[----:B---3--:R-:W-:Y:S05]  /*1e30*/  @!P0 BRA `(.L_x_5852) ;  /* 0x0000008000dc8947 */ /* 0x008fea0003800000 */
.L_x_5851:
        /* <DEDUP_REMOVED lines=81> */
.L_x_5853:
[----:B------:R1:W1:Y:S01]  /*2350*/  SYNCS.PHASECHK.TRANS64.TRYWAIT P0, [R0+URZ+0x30830], R7 ;  /* 0x03083007000075a7 */ /* 0x000262000800017f */
[----:B------:R-:W-:Y:S05]  /*2360*/  @!P6 BRA `(.L_x_5854) ;  /* 0x000000000004e947 */ /* 0x000fea0003800000 */
[----:B------:R-:W-:Y:S01]  /*2370*/  BPT.TRAP 0x1 ;  /* 0x000000040000795c */ /* 0x000fe20000300000 */
.L_x_5854:
[----:B------:R-:W-:-:S05]  /*2380*/  VIADD R5, R231, 0x20000 ;  /* 0x00020000e7057836 */ /* 0x000fca0000000000 */
[----:B------:R-:W-:-:S04]  /*2390*/  SHF.R.U32.HI R5, RZ, 0x4, R5 ;  /* 0x00000004ff057819 */ /* 0x000fc80000011605 */
[----:B------:R-:W-:-:S04]  /*23a0*/  LOP3.LUT R234, R5, 0x3fff, RZ, 0xc0, !PT ;  /* 0x00003fff05ea7812 */ /* 0x000fc800078ec0ff */
[----:B------:R-:W-:Y:S01]  /*23b0*/  LOP3.LUT R5, R234, 0x10000, RZ, 0xfc, !PT ;  /* 0x00010000ea057812 */ /* 0x000fe200078efcff */
[----:B-1----:R-:W-:Y:S06]  /*23c0*/  @P0 BRA `(.L_x_5855) ;  /* 0x0000000000080947 */ /* 0x002fec0003800000 */
[----:B------:R-:W1:Y:S02]  /*23d0*/  SYNCS.PHASECHK.TRANS64.TRYWAIT P0, [R0+URZ+0x30830], R7 ;  /* 0x03083007000075a7 */ /* 0x000e64000800017f */
[----:B-1----:R-:W-:Y:S05]  /*23e0*/  @!P0 BRA `(.L_x_5856) ;  /* 0x0000007c00848947 */ /* 0x002fea0003800000 */
.L_x_5855:
        /* <DEDUP_REMOVED lines=445> */
.L_x_5857:
        /* <DEDUP_REMOVED lines=49> */
.L_x_5858:
        /* <DEDUP_REMOVED lines=78> */
.L_x_5841:
[----:B------:R-:W-:Y:S05]  /*47b0*/  @P0 BRA `(.L_x_5835) ;  /* 0x0000005800440947 */ /* 0x000fea0003800000 */
[----:B------:R-:W-:Y:S01]  /*47c0*/  ULDC.64 UR4, c[0x0][0x878] ;  /* 0x00021e0000047ab9 */ /* 0x000fe20000000a00 */
[----:B------:R-:W1:Y:S01]  /*47d0*/  S2UR UR15, SR_CTAID.X ;  /* 0x00000000000f79c3 */ /* 0x000e620000002500 */
[----:B------:R-:W-:Y:S01]  /*47e0*/  UISETP.NE.U32.AND UP0, UPT, UR4, URZ, UPT ;  /* 0x0000003f0400728c */ /* 0x000fe2000bf05070 */
[----:B------:R-:W2:Y:S01]  /*47f0*/  S2R R4, SR_TID.X ;  /* 0x0000000000047919 */ /* 0x000ea20000002100 */
        /* <DEDUP_REMOVED lines=11> */
[----:B------:R-:W-:Y:S01]  /*48b0*/  IMAD.U32 R3, RZ, RZ, UR5 ;  /* 0x00000005ff037e24 */ /* 0x000fe2000f8e00ff */
[----:B------:R-:W-:-:S04]  /*48c0*/  ULDC UR5, c[0x0][0x850] ;  /* 0x0002140000057ab9 */ /* 0x000fc80000000800 */
[----:B------:R-:W3:Y:S01]  /*48d0*/  @P0 LDG.E R2, desc[UR46][R2.64] ;  /* 0x0000002e02020981 */ /* 0x000ee2000c1e1900 */
[----:B------:R-:W4:Y:S01]  /*48e0*/  S2UR UR4, SR_CTAID.Y ;  /* 0x00000000000479c3 */ /* 0x000f220000002600 */
[----:B------:R-:W-:Y:S01]  /*48f0*/  UISETP.NE.AND UP1, UPT, UR5, 0x1, UPT ;  /* 0x000000010500788c */ /* 0x000fe2000bf25270 */
[----:B--2---:R-:W-:Y:S01]  /*4900*/  VIADD R5, R4, 0xffffff80 ;  /* 0xffffff8004057836 */ /* 0x004fe20000000000 */
[----:B-1----:R-:W-:Y:S01]  /*4910*/  UIMAD UR10, UR15, UR10, URZ ;  /* 0x0000000a0f0a72a4 */ /* 0x002fe2000f8e023f */
        /* <DEDUP_REMOVED lines=10> */
[----:B----4-:R-:W-:Y:S02]  /*49c0*/  UIMAD.WIDE.U32 UR8, UR4, UR8, URZ ;  /* 0x00000008040872a5 */ /* 0x010fe4000f8e003f */
        /* <DEDUP_REMOVED lines=11> */
[----:B---3--:R-:W-:Y:S02]  /*4a80*/  @P0 R2UR UR9, R2 ;  /* 0x00000000020902ca */ /* 0x008fe400000e0000 */
        /* <DEDUP_REMOVED lines=67> */
.L_x_5862:
[----:B------:R-:W2:Y:S04]  /*4ec0*/  LDG.E.STRONG.GPU R4, desc[UR46][R2.64] ;  /* 0x0000002e02047981 */ /* 0x000ea8000c1ef900 */
[----:B--2---:R-:W-:Y:S01]  /*4ed0*/  CCTL.IVALL ;  /* 0x00000000ff00798f */ /* 0x004fe20002000000 */
[----:B------:R-:W-:Y:S05]  /*4ee0*/  YIELD ;  /* 0x0000000000007946 */ /* 0x000fea0003800000 */
[----:B------:R-:W-:-:S13]  /*4ef0*/  ISETP.NE.AND P0, PT, R4, UR17, PT ;  /* 0x0000001104007c0c */ /* 0x000fda000bf05270 */
[----:B------:R-:W-:Y:S05]  /*4f00*/  @P0 BRA `(.L_x_5862) ;  /* 0xfffffffc00ec0947 */ /* 0x000fea000383ffff */
.L_x_5861:
[----:B------:R-:W-:Y:S05]  /*4f10*/  BSYNC B0 ;  /* 0x0000000000007941 */ /* 0x000fea0003800000 */
.L_x_5860:
[----:B------:R-:W-:-:S03]  /*4f20*/  UMOV UR4, 0xffffffff ;  /* 0xffffffff00047882 */ /* 0x000fc60000000000 */
[----:B------:R-:W-:Y:S05]  /*4f30*/  BRA.DIV UR4, `(.L_x_5863) ;  /* 0x0000005204c47947 */ /* 0x000fea000b800000 */
[----:B------:R-:W-:Y:S01]  /*4f40*/  NOP ;  /* 0x0000000000007918 */ /* 0x000fe20000000000 */
.L_x_5972:
        /* <DEDUP_REMOVED lines=16> */
.L_x_5866:
[----:B------:R-:W-:Y:S01]  /*5050*/  @P0 ELECT P2, URZ, PT ;  /* 0x00000000003f082f */ /* 0x000fe20003840000 */
[----:B------:R2:W-:-:S12]  /*5060*/  UBLKRED.G.S.ADD.F32.RN [UR4], [UR9], UR6, desc[UR10] ;  /* 0x00000a04090073bb */ /* 0x0005d800080a1406 */
[----:B------:R-:W-:Y:S02]  /*5070*/  @P2 PLOP3.LUT P0, PT, P2, PT, PT, 0x8, 0x0 ;  /* 0x000000000000281c */ /* 0x000fe4000170e170 */
[----:B------:R-:W-:-:S11]  /*5080*/  PLOP3.LUT P2, PT, PT, PT, PT, 0x8, 0x0 ;  /* 0x000000000000781c */ /* 0x000fd60003f4e170 */
[----:B--2---:R-:W-:Y:S05]  /*5090*/  @P0 BRA.U.ANY `(.L_x_5866) ;  /* 0xfffffffd00ec0947 */ /* 0x004fea000393ffff */
[----:B------:R0:W-:Y:S01]  /*50a0*/  UTMACMDFLUSH ;  /* 0x00000000000079b7 */ /* 0x0001e20000000000 */
[----:B------:R-:W-:-:S04]  /*50b0*/  DEPBAR.LE SB0, 0x0 ;  /* 0x000080000000791a */ /* 0x000fc80000000000 */
.L_x_5865:
[----:B------:R-:W-:Y:S05]  /*50c0*/  BSYNC B0 ;  /* 0x0000000000007941 */ /* 0x000fea0003800000 */
.L_x_5864:
        /* <DEDUP_REMOVED lines=14> */
.L_x_5868:
[----:B------:R-:W-:Y:S05]  /*51b0*/  BSYNC B0 ;  /* 0x0000000000007941 */ /* 0x000fea0003800000 */
.L_x_5867:
        /* <DEDUP_REMOVED lines=24> */
.L_x_5871:
[----:B-12---:R-:W2:Y:S04]  /*5340*/  LDG.E.STRONG.GPU R0, desc[UR46][R2.64] ;  /* 0x0000002e02007981 */ /* 0x006ea8000c1ef900 */
[----:B--2---:R-:W-:Y:S01]  /*5350*/  CCTL.IVALL ;  /* 0x00000000ff00798f */ /* 0x004fe20002000000 */
[----:B------:R-:W-:Y:S05]  /*5360*/  YIELD ;  /* 0x0000000000007946 */ /* 0x000fea0003800000 */
[----:B------:R-:W-:-:S13]  /*5370*/  ISETP.NE.AND P0, PT, R0, UR17, PT ;  /* 0x0000001100007c0c */ /* 0x000fda000bf05270 */
[----:B------:R-:W-:Y:S05]  /*5380*/  @P0 BRA `(.L_x_5871) ;  /* 0xfffffffc00ec0947 */ /* 0x000fea000383ffff */
.L_x_5870:
[----:B------:R-:W-:Y:S05]  /*5390*/  BSYNC B0 ;  /* 0x0000000000007941 */ /* 0x000fea0003800000 */
.L_x_5869:
[----:B------:R-:W-:-:S03]  /*53a0*/  UMOV UR4, 0xffffffff ;  /* 0xffffffff00047882 */ /* 0x000fc60000000000 */
[----:B------:R-:W-:Y:S05]  /*53b0*/  BRA.DIV UR4, `(.L_x_5872) ;  /* 0x0000004e04c07947 */ /* 0x000fea000b800000 */
[----:B------:R-:W-:Y:S01]  /*53c0*/  NOP ;  /* 0x0000000000007918 */ /* 0x000fe20000000000 */
.L_x_5975:
        /* <DEDUP_REMOVED lines=16> */
.L_x_5875:
[----:B------:R-:W-:Y:S01]  /*54d0*/  @P0 ELECT P2, URZ, PT ;  /* 0x00000000003f082f */ /* 0x000fe20003840000 */
[----:B------:R3:W-:-:S12]  /*54e0*/  UBLKRED.G.S.ADD.F32.RN [UR4], [UR9], UR6, desc[UR10] ;  /* 0x00000a04090073bb */ /* 0x0007d800080a1406 */
[----:B------:R-:W-:Y:S02]  /*54f0*/  @P2 PLOP3.LUT P0, PT, P2, PT, PT, 0x8, 0x0 ;  /* 0x000000000000281c */ /* 0x000fe4000170e170 */
[----:B------:R-:W-:-:S11]  /*5500*/  PLOP3.LUT P2, PT, PT, PT, PT, 0x8, 0x0 ;  /* 0x000000000000781c */ /* 0x000fd60003f4e170 */
[----:B---3--:R-:W-:Y:S05]  /*5510*/  @P0 BRA.U.ANY `(.L_x_5875) ;  /* 0xfffffffd00ec0947 */ /* 0x008fea000393ffff */
[----:B------:R0:W-:Y:S01]  /*5520*/  UTMACMDFLUSH ;  /* 0x00000000000079b7 */ /* 0x0001e20000000000 */
[----:B------:R-:W-:-:S04]  /*5530*/  DEPBAR.LE SB0, 0x0 ;  /* 0x000080000000791a */ /* 0x000fc80000000000 */
.L_x_5874:
[----:B------:R-:W-:Y:S05]  /*5540*/  BSYNC B0 ;  /* 0x0000000000007941 */ /* 0x000fea0003800000 */
.L_x_5873:
        /* <DEDUP_REMOVED lines=14> */
.L_x_5830:
        /* <DEDUP_REMOVED lines=21> */
.L_x_5877:
        /* <DEDUP_REMOVED lines=13> */
.L_x_5879:
[----:B------:R-:W-:-:S05]  /*5850*/  ULDC UR4, c[0x0][0x8c4] ;  /* 0x0002310000047ab9 */ /* 0x000fca0000000800 */
.L_x_5878:
        /* <DEDUP_REMOVED lines=44> */
.L_x_5880:
        /* <DEDUP_REMOVED lines=13> */
.L_x_5881:
        /* <DEDUP_REMOVED lines=12> */
.L_x_5882:
        /* <DEDUP_REMOVED lines=27> */
.L_x_5883:
        /* <DEDUP_REMOVED lines=39> */
.L_x_5888:
[----:B------:R-:W2:Y:S04]  /*60d0*/  LDG.E.STRONG.GPU R0, desc[UR46][R2.64] ;  /* 0x0000002e02007981 */ /* 0x000ea8000c1ef900 */
[----:B--2---:R-:W-:Y:S01]  /*60e0*/  CCTL.IVALL ;  /* 0x00000000ff00798f */ /* 0x004fe20002000000 */
[----:B------:R-:W-:Y:S05]  /*60f0*/  YIELD ;  /* 0x0000000000007946 */ /* 0x000fea0003800000 */
[----:B------:R-:W-:-:S13]  /*6100*/  ISETP.NE.AND P1, PT, R0, UR22, PT ;  /* 0x0000001600007c0c */ /* 0x000fda000bf25270 */
[----:B------:R-:W-:Y:S05]  /*6110*/  @P1 BRA `(.L_x_5888) ;  /* 0xfffffffc00ec1947 */ /* 0x000fea000383ffff */
.L_x_5887:
[----:B------:R-:W-:Y:S05]  /*6120*/  BSYNC B0 ;  /* 0x0000000000007941 */ /* 0x000fea0003800000 */
.L_x_5886:
[----:B------:R-:W-:-:S03]  /*6130*/  UMOV UR17, 0xffffffff ;  /* 0xffffffff00117882 */ /* 0x000fc60000000000 */
[----:B------:R-:W-:Y:S05]  /*6140*/  BRA.DIV UR17, `(.L_x_5889) ;  /* 0x0000004211787947 */ /* 0x000fea000b800000 */
[----:B------:R-:W-:Y:S01]  /*6150*/  NOP ;  /* 0x0000000000007918 */ /* 0x000fe20000000000 */
.L_x_5978:
        /* <DEDUP_REMOVED lines=22> */
.L_x_5891:
[----:B------:R-:W-:Y:S05]  /*62c0*/  BSYNC B0 ;  /* 0x0000000000007941 */ /* 0x000fea0003800000 */
.L_x_5890:
        /* <DEDUP_REMOVED lines=20> */
.L_x_5893:
[----:B------:R-:W-:Y:S05]  /*6410*/  BSYNC B0 ;  /* 0x0000000000007941 */ /* 0x000fea0003800000 */
.L_x_5892:
[----:B------:R-:W-:Y:S06]  /*6420*/  BAR.ARV 0xa, 0xa0 ;  /* 0x0282800000007b1d */ /* 0x000fec0000002000 */
[----:B------:R-:W-:Y:S04]  /*6430*/  BSSY B0, `(.L_x_5894) ;  /* 0x0000003000007945 */ /* 0x000fe80003800000 */
[----:B------:R-:W-:Y:S05]  /*6440*/  @!P0 BRA `(.L_x_5895) ;  /* 0x0000000000048947 */ /* 0x000fea0003800000 */
[----:B------:R-:W-:-:S04]  /*6450*/  DEPBAR.LE SB0, 0x0 ;  /* 0x000080000000791a */ /* 0x000fc80000000000 */
.L_x_5895:
[----:B------:R-:W-:Y:S05]  /*6460*/  BSYNC B0 ;  /* 0x0000000000007941 */ /* 0x000fea0003800000 */
.L_x_5894:
        /* <DEDUP_REMOVED lines=19> */
.L_x_5897:
[----:B------:R-:W-:Y:S05]  /*65a0*/  BSYNC B0 ;  /* 0x0000000000007941 */ /* 0x000fea0003800000 */
.L_x_5896:
[----:B------:R-:W-:Y:S01]  /*65b0*/  UIADD3 UR17, UR9, 0x1, URZ ;  /* 0x0000000109117890 */ /* 0x000fe2000fffe03f */
[----:B------:R-:W-:Y:S11]  /*65c0*/  BRA `(.L_x_5898) ;  /* 0x0000000000047947 */ /* 0x000ff60003800000 */
.L_x_5885:
[----:B------:R-:W-:-:S05]  /*65d0*/  UMOV UR17, UR9 ;  /* 0x0000000900117c82 */ /* 0x000fca0008000000 */
.L_x_5898:
        /* <DEDUP_REMOVED lines=16> */
.L_x_5923:
        /* <DEDUP_REMOVED lines=11> */
.L_x_5901:
[----:B------:R-:W2:Y:S04]  /*6790*/  LDG.E.STRONG.GPU R0, desc[UR46][R2.64] ;  /* 0x0000002e02007981 */ /* 0x000ea8000c1ef900 */
[----:B--2---:R-:W-:Y:S01]  /*67a0*/  CCTL.IVALL ;  /* 0x00000000ff00798f */ /* 0x004fe20002000000 */
[----:B------:R-:W-:Y:S05]  /*67b0*/  YIELD ;  /* 0x0000000000007946 */ /* 0x000fea0003800000 */
[----:B------:R-:W-:-:S13]  /*67c0*/  ISETP.NE.AND P1, PT, R0, UR22, PT ;  /* 0x0000001600007c0c */ /* 0x000fda000bf25270 */
[----:B------:R-:W-:Y:S05]  /*67d0*/  @P1 BRA `(.L_x_5901) ;  /* 0xfffffffc00ec1947 */ /* 0x000fea000383ffff */
.L_x_5900:
[----:B------:R-:W-:Y:S05]  /*67e0*/  BSYNC B0 ;  /* 0x0000000000007941 */ /* 0x000fea0003800000 */
.L_x_5899:
[----:B------:R-:W-:-:S03]  /*67f0*/  UMOV UR16, 0xffffffff ;  /* 0xffffffff00107882 */ /* 0x000fc60000000000 */
[----:B------:R-:W-:Y:S05]  /*6800*/  BRA.DIV UR16, `(.L_x_5902) ;  /* 0x0000003a10e47947 */ /* 0x000fea000b800000 */
[----:B------:R-:W-:Y:S01]  /*6810*/  NOP ;  /* 0x0000000000007918 */ /* 0x000fe20000000000 */
.L_x_5981:
        /* <DEDUP_REMOVED lines=19> */
.L_x_5904:
[----:B------:R-:W-:Y:S05]  /*6950*/  BSYNC B0 ;  /* 0x0000000000007941 */ /* 0x000fea0003800000 */
.L_x_5903:
        /* <DEDUP_REMOVED lines=17> */
.L_x_5906:
[----:B------:R-:W-:Y:S05]  /*6a70*/  BSYNC B0 ;  /* 0x0000000000007941 */ /* 0x000fea0003800000 */
.L_x_5905:
[----:B------:R-:W-:Y:S06]  /*6a80*/  BAR.ARV 0xa, 0xa0 ;  /* 0x0282800000007b1d */ /* 0x000fec0000002000 */
[----:B------:R-:W-:Y:S04]  /*6a90*/  BSSY B0, `(.L_x_5907) ;  /* 0x0000003000007945 */ /* 0x000fe80003800000 */
[----:B------:R-:W-:Y:S05]  /*6aa0*/  @!P0 BRA `(.L_x_5908) ;  /* 0x0000000000048947 */ /* 0x000fea0003800000 */
[----:B------:R-:W-:-:S04]  /*6ab0*/  DEPBAR.LE SB0, 0x0 ;  /* 0x000080000000791a */ /* 0x000fc80000000000 */
.L_x_5908:
[----:B------:R-:W-:Y:S05]  /*6ac0*/  BSYNC B0 ;  /* 0x0000000000007941 */ /* 0x000fea0003800000 */
.L_x_5907:
        /* <DEDUP_REMOVED lines=19> */
.L_x_5910:
[----:B------:R-:W-:Y:S05]  /*6c00*/  BSYNC B0 ;  /* 0x0000000000007941 */ /* 0x000fea0003800000 */
.L_x_5909:
        /* <DEDUP_REMOVED lines=9> */
.L_x_5913:
[----:B------:R-:W2:Y:S04]  /*6ca0*/  LDG.E.STRONG.GPU R0, desc[UR46][R2.64] ;  /* 0x0000002e02007981 */ /* 0x000ea8000c1ef900 */
[----:B--2---:R-:W-:Y:S01]  /*6cb0*/  CCTL.IVALL ;  /* 0x00000000ff00798f */ /* 0x004fe20002000000 */
[----:B------:R-:W-:Y:S05]  /*6cc0*/  YIELD ;  /* 0x0000000000007946 */ /* 0x000fea0003800000 */
[----:B------:R-:W-:-:S13]  /*6cd0*/  ISETP.NE.AND P1, PT, R0, UR22, PT ;  /* 0x0000001600007c0c */ /* 0x000fda000bf25270 */
[----:B------:R-:W-:Y:S05]  /*6ce0*/  @P1 BRA `(.L_x_5913) ;  /* 0xfffffffc00ec1947 */ /* 0x000fea000383ffff */
.L_x_5912:
[----:B------:R-:W-:Y:S05]  /*6cf0*/  BSYNC B0 ;  /* 0x0000000000007941 */ /* 0x000fea0003800000 */
.L_x_5911:
[----:B------:R-:W-:-:S03]  /*6d00*/  UMOV UR12, 0xffffffff ;  /* 0xffffffff000c7882 */ /* 0x000fc60000000000 */
[----:B------:R-:W-:Y:S05]  /*6d10*/  BRA.DIV UR12, `(.L_x_5914) ;  /* 0x000000360cbc7947 */ /* 0x000fea000b800000 */
[----:B------:R-:W-:Y:S01]  /*6d20*/  NOP ;  /* 0x0000000000007918 */ /* 0x000fe20000000000 */
.L_x_5984:
        /* <DEDUP_REMOVED lines=15> */
.L_x_5916:
[----:B------:R-:W-:Y:S05]  /*6e20*/  BSYNC B0 ;  /* 0x0000000000007941 */ /* 0x000fea0003800000 */
.L_x_5915:
        /* <DEDUP_REMOVED lines=15> */
.L_x_5918:
[----:B------:R-:W-:Y:S05]  /*6f20*/  BSYNC B0 ;  /* 0x0000000000007941 */ /* 0x000fea0003800000 */
.L_x_5917:
[----:B------:R-:W-:Y:S06]  /*6f30*/  BAR.ARV 0xa, 0xa0 ;  /* 0x0282800000007b1d */ /* 0x000fec0000002000 */
[----:B------:R-:W-:Y:S04]  /*6f40*/  BSSY B0, `(.L_x_5919) ;  /* 0x0000003000007945 */ /* 0x000fe80003800000 */
[----:B------:R-:W-:Y:S05]  /*6f50*/  @!P0 BRA `(.L_x_5920) ;  /* 0x0000000000048947 */ /* 0x000fea0003800000 */
[----:B------:R-:W-:-:S04]  /*6f60*/  DEPBAR.LE SB0, 0x0 ;  /* 0x000080000000791a */ /* 0x000fc80000000000 */
.L_x_5920:
[----:B------:R-:W-:Y:S05]  /*6f70*/  BSYNC B0 ;  /* 0x0000000000007941 */ /* 0x000fea0003800000 */
.L_x_5919:
        /* <DEDUP_REMOVED lines=19> */
.L_x_5922:
[----:B------:R-:W-:Y:S05]  /*70b0*/  BSYNC B0 ;  /* 0x0000000000007941 */ /* 0x000fea0003800000 */
.L_x_5921:
[----:B------:R-:W-:Y:S02]  /*70c0*/  UIADD3 UR9, UR9, 0x2, URZ ;  /* 0x0000000209097890 */ /* 0x000fe4000fffe03f */
[----:B------:R-:W-:Y:S02]  /*70d0*/  UIADD3 UR4, UR4, 0x4000, URZ ;  /* 0x0000400004047890 */ /* 0x000fe4000fffe03f */
[----:B------:R-:W-:-:S06]  /*70e0*/  UISETP.GE.AND UP0, UPT, UR9, UR11, UPT ;  /* 0x0000000b0900728c */ /* 0x000fcc000bf06270 */
[----:B------:R-:W-:-:S13]  /*70f0*/  PLOP3.LUT P1, PT, PT, PT, UP0, 0x80, 0x0 ;  /* 0x000000000000781c */ /* 0x000fda0003f2f008 */
[----:B------:R-:W-:Y:S05]  /*7100*/  @!P1 BRA `(.L_x_5923) ;  /* 0xfffffff400749947 */ /* 0x000fea000383ffff */
.L_x_5884:
        /* <DEDUP_REMOVED lines=41> */
.L_x_5926:
[----:B------:R-:W-:Y:S05]  /*73a0*/  BSYNC B0 ;  /* 0x0000000000007941 */ /* 0x000fea0003800000 */
.L_x_5925:
[----:B------:R-:W-:Y:S05]  /*73b0*/  BRA `(.L_x_5927) ;  /* 0x0000000000047947 */ /* 0x000fea0003800000 */
.L_x_5924:
[----:B------:R-:W-:-:S05]  /*73c0*/  UMOV UR4, UR9 ;  /* 0x0000000900047c82 */ /* 0x000fca0008000000 */
.L_x_5927:
        /* <DEDUP_REMOVED lines=11> */
.L_x_5932:
        /* <DEDUP_REMOVED lines=24> */
.L_x_5929:
[----:B------:R-:W-:Y:S05]  /*7600*/  BSYNC B0 ;  /* 0x0000000000007941 */ /* 0x000fea0003800000 */
.L_x_5928:
        /* <DEDUP_REMOVED lines=24> */
.L_x_5931:
[----:B------:R-:W-:Y:S05]  /*7790*/  BSYNC B0 ;  /* 0x0000000000007941 */ /* 0x000fea0003800000 */
.L_x_5930:
[----:B------:R-:W-:Y:S02]  /*77a0*/  UIADD3 UR7, UR7, 0x2, URZ ;  /* 0x0000000207077890 */ /* 0x000fe4000fffe03f */
[----:B------:R-:W-:Y:S02]  /*77b0*/  ULEA UR5, UR19, UR5, 0x1 ;  /* 0x0000000513057291 */ /* 0x000fe4000f8e083f */
[----:B------:R-:W-:Y:S02]  /*77c0*/  ULEA UR6, UR19, UR6, 0x1 ;  /* 0x0000000613067291 */ /* 0x000fe4000f8e083f */
[----:B------:R-:W-:-:S13]  /*77d0*/  ISETP.NE.AND P0, PT, RZ, UR7, PT ;  /* 0x00000007ff007c0c */ /* 0x000fda000bf05270 */
[----:B------:R-:W-:Y:S05]  /*77e0*/  @!P0 BRA `(.L_x_5835) ;  /* 0x0000002800388947 */ /* 0x000fea0003800000 */
[----:B------:R-:W-:Y:S05]  /*77f0*/  BRA `(.L_x_5932) ;  /* 0xfffffffc00207947 */ /* 0x000fea000383ffff */
.L_x_5876:
        /* <DEDUP_REMOVED lines=14> */
.L_x_5933:
        /* <DEDUP_REMOVED lines=14> */
.L_x_5935:
[----:B------:R-:W-:-:S05]  /*79c0*/  ULDC UR4, c[0x0][0x8c4] ;  /* 0x0002310000047ab9 */ /* 0x000fca0000000800 */
.L_x_5934:
        /* <DEDUP_REMOVED lines=59> */
.L_x_5937:
        /* <DEDUP_REMOVED lines=13> */
.L_x_5938:
        /* <DEDUP_REMOVED lines=8> */
.L_x_5939:
        /* <DEDUP_REMOVED lines=21> */
.L_x_5940:
        /* <DEDUP_REMOVED lines=50> */
.L_x_5985:
        /* <DEDUP_REMOVED lines=15> */
.L_x_5943:
        /* <DEDUP_REMOVED lines=97> */
.L_x_5954:
[----:B-123--:R-:W-:-:S04]  /*8a40*/  SHF.L.U32 R18, R10, 0x1f, RZ ;  /* 0x0000001f0a127819 */ /* 0x00efc800000006ff */
[----:B------:R-:W2:Y:S02]  /*8a50*/  SYNCS.PHASECHK.TRANS64.TRYWAIT P1, [R15+URZ+0x30840], R18 ;  /* 0x030840120f0075a7 */ /* 0x000ea4000802017f */
[----:B--2---:R-:W-:Y:S05]  /*8a60*/  @!P1 BRA `(.L_x_5946) ;  /* 0x0000001800989947 */ /* 0x004fea0003800000 */
.L_x_5986:
        /* <DEDUP_REMOVED lines=8> */
.L_x_5947:
        /* <DEDUP_REMOVED lines=37> */
.L_x_5987:
        /* <DEDUP_REMOVED lines=8> */
.L_x_5949:
        /* <DEDUP_REMOVED lines=37> */
.L_x_5988:
        /* <DEDUP_REMOVED lines=8> */
.L_x_5951:
        /* <DEDUP_REMOVED lines=31> */
.L_x_5990:
        /* <DEDUP_REMOVED lines=8> */
.L_x_5953:
        /* <DEDUP_REMOVED lines=37> */
.L_x_5945:
[----:B------:R-:W4:Y:S02]  /*9550*/  LDL.LU R4, [R1+0x4] ;  /* 0x0000040001047983 */ /* 0x000f240000300800 */
[----:B----4-:R-:W-:Y:S02]  /*9560*/  ISETP.NE.AND P1, PT, R4, RZ, PT ;  /* 0x000000ff0400720c */ /* 0x010fe40003f25270 */
[----:B------:R4:W5:Y:S11]  /*9570*/  LDL R4, [R1] ;  /* 0x0000000001047983 */ /* 0x0009760000100800 */
[----:B----4-:R-:W-:Y:S05]  /*9580*/  @!P1 BRA `(.L_x_5944) ;  /* 0x00000004005c9947 */ /* 0x010fea0003800000 */
[----:B------:R-:W-:-:S04]  /*9590*/  SHF.L.U32 R12, R10, 0x1f, RZ ;  /* 0x0000001f0a0c7819 */ /* 0x000fc800000006ff */
[----:B------:R-:W4:Y:S02]  /*95a0*/  SYNCS.PHASECHK.TRANS64.TRYWAIT P1, [R15+URZ+0x30840], R12 ;  /* 0x0308400c0f0075a7 */ /* 0x000f24000802017f */
[----:B----4-:R-:W-:Y:S05]  /*95b0*/  @!P1 BRA `(.L_x_5955) ;  /* 0x0000001000189947 */ /* 0x010fea0003800000 */
.L_x_5991:
        /* <DEDUP_REMOVED lines=8> */
.L_x_5956:
        /* <DEDUP_REMOVED lines=34> */
.L_x_5992:
        /* <DEDUP_REMOVED lines=8> */
.L_x_5958:
        /* <DEDUP_REMOVED lines=34> */
.L_x_5944:
[----:B------:R-:W1:Y:S01]  /*9b00*/  S2R R0, SR_TID.X ;  /* 0x0000000000007919 */ /* 0x000e620000002100 */
[----:B------:R-:W-:Y:S01]  /*9b10*/  IMAD R3, R16, 0x8, R15 ;  /* 0x0000000810037824 */ /* 0x000fe200078e020f */
[----:B-1----:R-:W-:Y:S02]  /*9b20*/  LOP3.LUT R2, R0, 0x7f, RZ, 0xc0, !PT ;  /* 0x0000007f00027812 */ /* 0x002fe400078ec0ff */
[----:B------:R-:W-:Y:S02]  /*9b30*/  SHF.L.U32 R0, R10, 0x1f, RZ ;  /* 0x0000001f0a007819 */ /* 0x000fe400000006ff */
[----:B------:R-:W-:Y:S02]  /*9b40*/  ISETP.NE.AND P1, PT, R2, RZ, PT ;  /* 0x000000ff0200720c */ /* 0x000fe40003f25270 */
[----:B------:R-:W1:Y:S02]  /*9b50*/  SYNCS.PHASECHK.TRANS64.TRYWAIT P0, [R3+URZ+0x30840], R0 ;  /* 0x03084000030075a7 */ /* 0x000e64000800017f */
[----:B-1----:R-:W-:Y:S09]  /*9b60*/  @!P0 BRA `(.L_x_5959) ;  /* 0x0000000800d48947 */ /* 0x002ff20003800000 */
.L_x_5993:
[----:B------:R-:W-:Y:S05]  /*9b70*/  @P1 BRA `(.L_x_5960) ;  /* 0x0000000000181947 */ /* 0x000fea0003800000 */
[----:B------:R-:W1:Y:S01]  /*9b80*/  S2R R2, SR_TID.X ;  /* 0x0000000000027919 */ /* 0x000e620000002100 */
[----:B------:R-:W-:-:S04]  /*9b90*/  IMAD.MOV.U32 R0, RZ, RZ, 0x4100 ;  /* 0x00004100ff007424 */ /* 0x000fc800078e00ff */
[----:B------:R1:W-:Y:S02]  /*9ba0*/  SYNCS.ARRIVE.TRANS64 RZ, [R3+URZ+0x30830], R0 ;  /* 0x0308300003ff79a7 */ /* 0x0003e4000800003f */
[----:B-1----:R-:W-:-:S13]  /*9bb0*/  LOP3.LUT P0, RZ, R2, 0x1f, RZ, 0xc0, !PT ;  /* 0x0000001f02ff7812 */ /* 0x002fda000780c0ff */
[----:B------:R-:W-:Y:S05]  /*9bc0*/  @!P0 BRA `(.L_x_5960) ;  /* 0x0000000000048947 */ /* 0x000fea0003800000 */
[----:B------:R-:W-:Y:S01]  /*9bd0*/  BPT.TRAP 0x1 ;  /* 0x000000040000795c */ /* 0x000fe20000300000 */
.L_x_5960:
        /* <DEDUP_REMOVED lines=41> */
.L_x_5941:
[----:B------:R-:W-:Y:S05]  /*9e70*/  BSYNC B0 ;  /* 0x0000000000007941 */ /* 0x000fea0003800000 */
.L_x_5936:
[----:B------:R-:W-:-:S03]  /*9e80*/  UMOV UR8, 0xffffffff ;  /* 0xffffffff00087882 */ /* 0x000fc60000000000 */
[----:B------:R-:W-:Y:S05]  /*9e90*/  BRA.DIV UR8, `(.L_x_5961) ;  /* 0x0000000a081c7947 */ /* 0x000fea000b800000 */
[----:B------:R-:W-:-:S13]  /*9ea0*/  ELECT P6, URZ, PT ;  /* 0x00000000003f782f */ /* 0x000fda00038c0000 */
.L_x_5996:
[----:B------:R-:W-:Y:S05]  /*9eb0*/  @!P6 BRA `(.L_x_5835) ;  /* 0x000000000084e947 */ /* 0x000fea0003800000 */
[----:B------:R-:W-:-:S06]  /*9ec0*/  ULOP3.LUT UR8, UR38, 0x2, URZ, 0xfc, !UPT ;  /* 0x0000000226087892 */ /* 0x000fcc000f8efc3f */
[----:B------:R-:W-:-:S05]  /*9ed0*/  IMAD.U32 R2, RZ, RZ, UR8 ;  /* 0x00000008ff027e24 */ /* 0x000fca000f8e00ff */
[----:B------:R-:W-:-:S13]  /*9ee0*/  ISETP.NE.AND P2, PT, R2, 0x3, PT ;  /* 0x000000030200780c */ /* 0x000fda0003f45270 */
[----:B------:R-:W-:Y:S05]  /*9ef0*/  @!P2 BRA `(.L_x_5962) ;  /* 0x000000000004a947 */ /* 0x000fea0003800000 */
[----:B---3--:R-:W-:Y:S01]  /*9f00*/  BPT.TRAP 0x1 ;  /* 0x000000040000795c */ /* 0x008fe20000300000 */
.L_x_5962:
        /* <DEDUP_REMOVED lines=15> */
.L_x_5997:
[----:B------:R-:W2:Y:S02]  /*a000*/  SYNCS.PHASECHK.TRANS64.TRYWAIT P0, [R3+URZ], R2 ;  /* 0x00000002030075a7 */ /* 0x000ea4000800017f */
[----:B--2---:R-:W-:Y:S05]  /*a010*/  @!P0 BRA `(.L_x_5964) ;  /* 0x0000000400f08947 */ /* 0x004fea0003800000 */
.L_x_5998:
[----:B------:R-:W-:Y:S05]  /*a020*/  @!P2 BRA `(.L_x_5965) ;  /* 0x000000000004a947 */ /* 0x000fea0003800000 */
[----:B---3--:R-:W-:Y:S01]  /*a030*/  BPT.TRAP 0x1 ;  /* 0x000000040000795c */ /* 0x008fe20000300000 */
.L_x_5965:
[----:B--2---:R-:W-:-:S04]  /*a040*/  VIADD R3, R8, 0x30840 ;  /* 0x0003084008037836 */ /* 0x004fc80000000000 */
[----:B------:R-:W-:-:S04]  /*a050*/  IMAD R5, R0, 0x8, R3 ;  /* 0x0000000800057824 */ /* 0x000fc800078e0203 */
[----:B------:R-:W2:Y:S02]  /*a060*/  SYNCS.PHASECHK.TRANS64.TRYWAIT P0, [R5+URZ], R4 ;  /* 0x00000004050075a7 */ /* 0x000ea4000800017f */
[----:B--2---:R-:W-:Y:S05]  /*a070*/  @!P0 BRA `(.L_x_5966) ;  /* 0x0000000400ec8947 */ /* 0x004fea0003800000 */
.L_x_5999:
[----:B------:R-:W-:-:S07]  /*a080*/  IMAD R3, R6, 0x8, R3 ;  /* 0x0000000806037824 */ /* 0x000fce00078e0203 */
.L_x_5967:
[----:B----4-:R4:W1:Y:S02]  /*a090*/  SYNCS.PHASECHK.TRANS64.TRYWAIT P0, [R3+URZ], R2 ;  /* 0x00000002030075a7 */ /* 0x010864000800017f */
[----:B-1----:R-:W-:Y:S05]  /*a0a0*/  @!P0 NANOSLEEP.SYNCS 0x989680 ;  /* 0x009896800000895d */ /* 0x002fea0003900000 */
[----:B------:R-:W1:Y:S02]  /*a0b0*/  @!P0 SYNCS.PHASECHK.TRANS64 P0, [R3+URZ], R2 ;  /* 0x00000002030085a7 */ /* 0x000e64000800007f */
[----:B-1----:R-:W-:Y:S05]  /*a0c0*/  @!P0 BRA `(.L_x_5967) ;  /* 0xfffffffc00f08947 */ /* 0x002fea000383ffff */
.L_x_5835:
[----:B---3--:R-:W-:Y:S05]  /*a0d0*/  BSYNC B6 ;  /* 0x0000000000067941 */ /* 0x008fea0003800000 */
.L_x_5829:
[----:B------:R-:W-:Y:S05]  /*a0e0*/  EXIT ;  /* 0x000000000000794d */ /* 0x000fea0003800000 */
.L_x_5846:
[----:B------:R-:W-:Y:S02]  /*a0f0*/  IMAD.MOV.U32 R12, RZ, RZ, RZ ;  /* 0x000000ffff0c7224 */ /* 0x000fe400078e00ff */
[----:B------:R-:W-:Y:S02]  /*a100*/  IMAD.MOV.U32 R11, RZ, RZ, 0x1f ;  /* 0x0000001fff0b7424 */ /* 0x000fe400078e00ff */
[----:B------:R-:W-:-:S07]  /*a110*/  IMAD.MOV.U32 R15, RZ, RZ, -0x1 ;  /* 0xffffffffff0f7424 */ /* 0x000fce00078e00ff */
[----:B------:R-:W-:Y:S05]  /*a120*/  WARPSYNC.COLLECTIVE R15, `(.L_x_5968) ;  /* 0x000000000f087348 */ /* 0x000fea0003c00000 */
[----:B------:R1:W2:Y:S02]  /*a130*/  SHFL.IDX P6, R14, R13, R12, R11 ;  /* 0x0000000c0d0e7389 */ /* 0x0002a400000c000b */
[----:B-12---:R-:W-:Y:S01]  /*a140*/  ENDCOLLECTIVE ;  /* 0x000000000000791b */ /* 0x006fe20003800000 */
.L_x_5968:
[----:B------:R-:W-:Y:S05]  /*a150*/  BRA `(.L_x_5969) ;  /* 0xffffff7400347947 */ /* 0x000fea000383ffff */
.L_x_5848:
[----:B--2---:R2:W3:Y:S02]  /*a160*/  SYNCS.PHASECHK.TRANS64.TRYWAIT P0, [R231+URZ+0x30800], R8 ;  /* 0x03080008e70075a7 */ /* 0x0044e4000800017f */
[----:B---3--:R-:W-:Y:S05]  /*a170*/  @!P0 NANOSLEEP.SYNCS 0x989680 ;  /* 0x009896800000895d */ /* 0x008fea0003900000 */
[----:B------:R-:W3:Y:S02]  /*a180*/  @!P0 SYNCS.PHASECHK.TRANS64 P0, [R231+URZ+0x30800], R8 ;  /* 0x03080008e70085a7 */ /* 0x000ee4000800007f */
[----:B---3--:R-:W-:Y:S05]  /*a190*/  @!P0 BRA `(.L_x_5848) ;  /* 0xfffffffc00f08947 */ /* 0x008fea000383ffff */
[----:B------:R-:W-:Y:S05]  /*a1a0*/  BRA `(.L_x_5847) ;  /* 0xffffff74007c7947 */ /* 0x000fea000383ffff */
.L_x_5852:
[----:B---3--:R3:W4:Y:S02]  /*a1b0*/  SYNCS.PHASECHK.TRANS64.TRYWAIT P0, [R0+URZ+0x30810], R7 ;  /* 0x03081007000075a7 */ /* 0x008724000800017f */
[----:B----4-:R-:W-:Y:S05]  /*a1c0*/  @!P0 NANOSLEEP.SYNCS 0x989680 ;  /* 0x009896800000895d */ /* 0x010fea0003900000 */
[----:B------:R-:W4:Y:S02]  /*a1d0*/  @!P0 SYNCS.PHASECHK.TRANS64 P0, [R0+URZ+0x30810], R7 ;  /* 0x03081007000085a7 */ /* 0x000f24000800007f */
[----:B----4-:R-:W-:Y:S05]  /*a1e0*/  @!P0 BRA `(.L_x_5852) ;  /* 0xfffffffc00f08947 */ /* 0x010fea000383ffff */
[----:B------:R-:W-:Y:S05]  /*a1f0*/  BRA `(.L_x_5851) ;  /* 0xffffff7c00107947 */ /* 0x000fea000383ffff */
.L_x_5856:
[----:B------:R1:W1:Y:S02]  /*a200*/  SYNCS.PHASECHK.TRANS64.TRYWAIT P0, [R0+URZ+0x30830], R7 ;  /* 0x03083007000075a7 */ /* 0x000264000800017f */
[----:B-1----:R-:W-:Y:S05]  /*a210*/  @!P0 NANOSLEEP.SYNCS 0x989680 ;  /* 0x009896800000895d */ /* 0x002fea0003900000 */
[----:B------:R-:W1:Y:S02]  /*a220*/  @!P0 SYNCS.PHASECHK.TRANS64 P0, [R0+URZ+0x30830], R7 ;  /* 0x03083007000085a7 */ /* 0x000e64000800007f */
[----:B-1----:R-:W-:Y:S05]  /*a230*/  @!P0 BRA `(.L_x_5856) ;  /* 0xfffffffc00f08947 */ /* 0x002fea000383ffff */
[----:B------:R-:W-:Y:S05]  /*a240*/  BRA `(.L_x_5855) ;  /* 0xffffff8000687947 */ /* 0x000fea000383ffff */
.L_x_5863:
[----:B------:R-:W-:Y:S01]  /*a250*/  BSSY B0, `(.L_x_5970) ;  /* 0x0000005000007945 */ /* 0x000fe20003800000 */
[----:B------:R-:W-:-:S07]  /*a260*/  IMAD.MOV.U32 R15, RZ, RZ, -0x1 ;  /* 0xffffffffff0f7424 */ /* 0x000fce00078e00ff */
[----:B-1----:R-:W-:Y:S05]  /*a270*/  WARPSYNC.COLLECTIVE R15, `(.L_x_5971) ;  /* 0x000000000f087348 */ /* 0x002fea0003c00000 */
[----:B------:R-:W-:Y:S01]  /*a280*/  NOP ;  /* 0x0000000000007918 */ /* 0x000fe20000000000 */
[----:B-1----:R-:W-:Y:S01]  /*a290*/  ENDCOLLECTIVE ;  /* 0x000000000000791b */ /* 0x002fe20003800000 */
.L_x_5971:
[----:B------:R-:W-:Y:S05]  /*a2a0*/  BSYNC B0 ;  /* 0x0000000000007941 */ /* 0x000fea0003800000 */
.L_x_5970:
[----:B------:R-:W-:Y:S05]  /*a2b0*/  BRA `(.L_x_5972) ;  /* 0xffffffac00247947 */ /* 0x000fea000383ffff */
.L_x_5872:
[----:B------:R-:W-:Y:S01]  /*a2c0*/  BSSY B0, `(.L_x_5973) ;  /* 0x0000005000007945 */ /* 0x000fe20003800000 */
[----:B------:R-:W-:-:S07]  /*a2d0*/  IMAD.MOV.U32 R15, RZ, RZ, -0x1 ;  /* 0xffffffffff0f7424 */ /* 0x000fce00078e00ff */
[----:B-12---:R-:W-:Y:S05]  /*a2e0*/  WARPSYNC.COLLECTIVE R15, `(.L_x_5974) ;  /* 0x000000000f087348 */ /* 0x006fea0003c00000 */
[----:B------:R-:W-:Y:S01]  /*a2f0*/  NOP ;  /* 0x0000000000007918 */ /* 0x000fe20000000000 */
[----:B-12---:R-:W-:Y:S01]  /*a300*/  ENDCOLLECTIVE ;  /* 0x000000000000791b */ /* 0x006fe20003800000 */
.L_x_5974:
[----:B------:R-:W-:Y:S05]  /*a310*/  BSYNC B0 ;  /* 0x0000000000007941 */ /* 0x000fea0003800000 */
.L_x_5973:
[----:B------:R-:W-:Y:S05]  /*a320*/  BRA `(.L_x_5975) ;  /* 0xffffffb000287947 */ /* 0x000fea000383ffff */
.L_x_5889:
[----:B------:R-:W-:Y:S01]  /*a330*/  BSSY B0, `(.L_x_5976) ;  /* 0x0000005000007945 */ /* 0x000fe20003800000 */
[----:B------:R-:W-:-:S07]  /*a340*/  IMAD.MOV.U32 R15, RZ, RZ, -0x1 ;  /* 0xffffffffff0f7424 */ /* 0x000fce00078e00ff */
[----:B------:R-:W-:Y:S05]  /*a350*/  WARPSYNC.COLLECTIVE R15, `(.L_x_5977) ;  /* 0x000000000f087348 */ /* 0x000fea0003c00000 */
[----:B------:R-:W-:Y:S01]  /*a360*/  NOP ;  /* 0x0000000000007918 */ /* 0x000fe20000000000 */
[----:B------:R-:W-:Y:S01]  /*a370*/  ENDCOLLECTIVE ;  /* 0x000000000000791b */ /* 0x000fe20003800000 */
.L_x_5977:
[----:B------:R-:W-:Y:S05]  /*a380*/  BSYNC B0 ;  /* 0x0000000000007941 */ /* 0x000fea0003800000 */
.L_x_5976:
[----:B------:R-:W-:Y:S05]  /*a390*/  BRA `(.L_x_5978) ;  /* 0xffffffbc00707947 */ /* 0x000fea000383ffff */
.L_x_5902:
[----:B------:R-:W-:Y:S01]  /*a3a0*/  BSSY B0, `(.L_x_5979) ;  /* 0x0000005000007945 */ /* 0x000fe20003800000 */
[----:B------:R-:W-:-:S07]  /*a3b0*/  IMAD.MOV.U32 R15, RZ, RZ, -0x1 ;  /* 0xffffffffff0f7424 */ /* 0x000fce00078e00ff */
[----:B------:R-:W-:Y:S05]  /*a3c0*/  WARPSYNC.COLLECTIVE R15, `(.L_x_5980) ;  /* 0x000000000f087348 */ /* 0x000fea0003c00000 */
[----:B------:R-:W-:Y:S01]  /*a3d0*/  NOP ;  /* 0x0000000000007918 */ /* 0x000fe20000000000 */
[----:B------:R-:W-:Y:S01]  /*a3e0*/  ENDCOLLECTIVE ;  /* 0x000000000000791b */ /* 0x000fe20003800000 */
.L_x_5980:
[----:B------:R-:W-:Y:S05]  /*a3f0*/  BSYNC B0 ;  /* 0x0000000000007941 */ /* 0x000fea0003800000 */
.L_x_5979:
[----:B------:R-:W-:Y:S05]  /*a400*/  BRA `(.L_x_5981) ;  /* 0xffffffc400047947 */ /* 0x000fea000383ffff */
.L_x_5914:
[----:B------:R-:W-:Y:S01]  /*a410*/  BSSY B0, `(.L_x_5982) ;  /* 0x0000005000007945 */ /* 0x000fe20003800000 */
[----:B------:R-:W-:-:S07]  /*a420*/  IMAD.MOV.U32 R15, RZ, RZ, -0x1 ;  /* 0xffffffffff0f7424 */ /* 0x000fce00078e00ff */
[----:B------:R-:W-:Y:S05]  /*a430*/  WARPSYNC.COLLECTIVE R15, `(.L_x_5983) ;  /* 0x000000000f087348 */ /* 0x000fea0003c00000 */
[----:B------:R-:W-:Y:S01]  /*a440*/  NOP ;  /* 0x0000000000007918 */ /* 0x000fe20000000000 */
[----:B------:R-:W-:Y:S01]  /*a450*/  ENDCOLLECTIVE ;  /* 0x000000000000791b */ /* 0x000fe20003800000 */
.L_x_5983:
[----:B------:R-:W-:Y:S05]  /*a460*/  BSYNC B0 ;  /* 0x0000000000007941 */ /* 0x000fea0003800000 */
.L_x_5982:
[----:B------:R-:W-:Y:S05]  /*a470*/  BRA `(.L_x_5984) ;  /* 0xffffffc8002c7947 */ /* 0x000fea000383ffff */
.L_x_5942:
[----:B-1----:R1:W2:Y:S02]  /*a480*/  SYNCS.PHASECHK.TRANS64.TRYWAIT P0, [R15+URZ+0x30820], R0 ;  /* 0x030820000f0075a7 */ /* 0x0022a4000800017f */
[----:B--2---:R-:W-:Y:S05]  /*a490*/  @!P0 NANOSLEEP.SYNCS 0x989680 ;  /* 0x009896800000895d */ /* 0x004fea0003900000 */
[----:B------:R-:W2:Y:S02]  /*a4a0*/  @!P0 SYNCS.PHASECHK.TRANS64 P0, [R15+URZ+0x30820], R0 ;  /* 0x030820000f0085a7 */ /* 0x000ea4000800007f */
[----:B--2---:R-:W-:Y:S05]  /*a4b0*/  @!P0 BRA `(.L_x_5942) ;  /* 0xfffffffc00f08947 */ /* 0x004fea000383ffff */
[----:B------:R-:W-:Y:S05]  /*a4c0*/  BRA `(.L_x_5985) ;  /* 0xffffffdc009c7947 */ /* 0x000fea000383ffff */
.L_x_5946:
[----:B--2---:R2:W3:Y:S02]  /*a4d0*/  SYNCS.PHASECHK.TRANS64.TRYWAIT P1, [R15+URZ+0x30840], R18 ;  /* 0x030840120f0075a7 */ /* 0x0044e4000802017f */
[----:B---3--:R-:W-:Y:S05]  /*a4e0*/  @!P1 NANOSLEEP.SYNCS 0x989680 ;  /* 0x009896800000995d */ /* 0x008fea0003900000 */
[----:B------:R-:W3:Y:S02]  /*a4f0*/  @!P1 SYNCS.PHASECHK.TRANS64 P1, [R15+URZ+0x30840], R18 ;  /* 0x030840120f0095a7 */ /* 0x000ee4000802007f */
[----:B---3--:R-:W-:Y:S05]  /*a500*/  @!P1 BRA `(.L_x_5946) ;  /* 0xfffffffc00f09947 */ /* 0x008fea000383ffff */
[----:B------:R-:W-:Y:S05]  /*a510*/  BRA `(.L_x_5986) ;  /* 0xffffffe400547947 */ /* 0x000fea000383ffff */
.L_x_5948:
[----:B-1----:R1:W3:Y:S02]  /*a520*/  SYNCS.PHASECHK.TRANS64.TRYWAIT P1, [R15+URZ+0x30828], R18 ;  /* 0x030828120f0075a7 */ /* 0x0022e4000802017f */
[----:B---3--:R-:W-:Y:S05]  /*a530*/  @!P1 NANOSLEEP.SYNCS 0x989680 ;  /* 0x009896800000995d */ /* 0x008fea0003900000 */
[----:B------:R-:W3:Y:S02]  /*a540*/  @!P1 SYNCS.PHASECHK.TRANS64 P1, [R15+URZ+0x30828], R18 ;  /* 0x030828120f0095a7 */ /* 0x000ee4000802007f */
[----:B---3--:R-:W-:Y:S05]  /*a550*/  @!P1 BRA `(.L_x_5948) ;  /* 0xfffffffc00f09947 */ /* 0x008fea000383ffff */
[----:B------:R-:W-:Y:S05]  /*a560*/  BRA `(.L_x_5987) ;  /* 0xffffffe400f47947 */ /* 0x000fea000383ffff */
.L_x_5950:
[----:B---3--:R3:W4:Y:S02]  /*a570*/  SYNCS.PHASECHK.TRANS64.TRYWAIT P1, [R15+URZ+0x30848], R18 ;  /* 0x030848120f0075a7 */ /* 0x008724000802017f */
[----:B----4-:R-:W-:Y:S05]  /*a580*/  @!P1 NANOSLEEP.SYNCS 0x989680 ;  /* 0x009896800000995d */ /* 0x010fea0003900000 */
[----:B------:R-:W4:Y:S02]  /*a590*/  @!P1 SYNCS.PHASECHK.TRANS64 P1, [R15+URZ+0x30848], R18 ;  /* 0x030848120f0095a7 */ /* 0x000f24000802007f */
[----:B----4-:R-:W-:Y:S05]  /*a5a0*/  @!P1 BRA `(.L_x_5950) ;  /* 0xfffffffc00f09947 */ /* 0x010fea000383ffff */
[----:B------:R-:W-:Y:S05]  /*a5b0*/  BRA `(.L_x_5988) ;  /* 0xffffffe800947947 */ /* 0x000fea000383ffff */
.L_x_5952:
[----:B------:R-:W-:-:S07]  /*a5c0*/  SHF.L.U32 R4, R10, 0x1f, RZ ;  /* 0x0000001f0a047819 */ /* 0x000fce00000006ff */
.L_x_5989:
[----:B----4-:R4:W1:Y:S02]  /*a5d0*/  SYNCS.PHASECHK.TRANS64.TRYWAIT P1, [R15+URZ+0x30820], R4 ;  /* 0x030820040f0075a7 */ /* 0x010864000802017f */
[----:B-1----:R-:W-:Y:S05]  /*a5e0*/  @!P1 NANOSLEEP.SYNCS 0x989680 ;  /* 0x009896800000995d */ /* 0x002fea0003900000 */
[----:B------:R-:W1:Y:S02]  /*a5f0*/  @!P1 SYNCS.PHASECHK.TRANS64 P1, [R15+URZ+0x30820], R4 ;  /* 0x030820040f0095a7 */ /* 0x000e64000802007f */
[----:B-1----:R-:W-:Y:S05]  /*a600*/  @!P1 BRA `(.L_x_5989) ;  /* 0xfffffffc00f09947 */ /* 0x002fea000383ffff */
[----:B------:R-:W-:Y:S05]  /*a610*/  BRA `(.L_x_5990) ;  /* 0xffffffec00187947 */ /* 0x000fea000383ffff */
.L_x_5955:
[----:B----4-:R4:W1:Y:S02]  /*a620*/  SYNCS.PHASECHK.TRANS64.TRYWAIT P1, [R15+URZ+0x30840], R12 ;  /* 0x0308400c0f0075a7 */ /* 0x010864000802017f */
[----:B-1----:R-:W-:Y:S05]  /*a630*/  @!P1 NANOSLEEP.SYNCS 0x989680 ;  /* 0x009896800000995d */ /* 0x002fea0003900000 */
[----:B------:R-:W1:Y:S02]  /*a640*/  @!P1 SYNCS.PHASECHK.TRANS64 P1, [R15+URZ+0x30840], R12 ;  /* 0x0308400c0f0095a7 */ /* 0x000e64000802007f */
[----:B-1----:R-:W-:Y:S05]  /*a650*/  @!P1 BRA `(.L_x_5955) ;  /* 0xfffffffc00f09947 */ /* 0x002fea000383ffff */
[----:B------:R-:W-:Y:S05]  /*a660*/  BRA `(.L_x_5991) ;  /* 0xffffffec00d47947 */ /* 0x000fea000383ffff */
.L_x_5957:
[----:B-1----:R1:W2:Y:S02]  /*a670*/  SYNCS.PHASECHK.TRANS64.TRYWAIT P1, [R15+URZ+0x30828], R12 ;  /* 0x0308280c0f0075a7 */ /* 0x0022a4000802017f */
[----:B--2---:R-:W-:Y:S05]  /*a680*/  @!P1 NANOSLEEP.SYNCS 0x989680 ;  /* 0x009896800000995d */ /* 0x004fea0003900000 */
[----:B------:R-:W2:Y:S02]  /*a690*/  @!P1 SYNCS.PHASECHK.TRANS64 P1, [R15+URZ+0x30828], R12 ;  /* 0x0308280c0f0095a7 */ /* 0x000ea4000802007f */
[----:B--2---:R-:W-:Y:S05]  /*a6a0*/  @!P1 BRA `(.L_x_5957) ;  /* 0xfffffffc00f09947 */ /* 0x004fea000383ffff */
[----:B------:R-:W-:Y:S05]  /*a6b0*/  BRA `(.L_x_5992) ;  /* 0xfffffff000687947 */ /* 0x000fea000383ffff */
.L_x_5959:
[----:B------:R1:W1:Y:S02]  /*a6c0*/  SYNCS.PHASECHK.TRANS64.TRYWAIT P0, [R3+URZ+0x30840], R0 ;  /* 0x03084000030075a7 */ /* 0x000264000800017f */
[----:B-1----:R-:W-:Y:S05]  /*a6d0*/  @!P0 NANOSLEEP.SYNCS 0x989680 ;  /* 0x009896800000895d */ /* 0x002fea0003900000 */
[----:B------:R-:W1:Y:S02]  /*a6e0*/  @!P0 SYNCS.PHASECHK.TRANS64 P0, [R3+URZ+0x30840], R0 ;  /* 0x03084000030085a7 */ /* 0x000e64000800007f */
[----:B-1----:R-:W-:Y:S05]  /*a6f0*/  @!P0 BRA `(.L_x_5959) ;  /* 0xfffffffc00f08947 */ /* 0x002fea000383ffff */
[----:B------:R-:W-:Y:S05]  /*a700*/  BRA `(.L_x_5993) ;  /* 0xfffffff400187947 */ /* 0x000fea000383ffff */
.L_x_5961:
[----:B------:R-:W-:Y:S01]  /*a710*/  BSSY B0, `(.L_x_5994) ;  /* 0x0000006000007945 */ /* 0x000fe20003800000 */
[----:B------:R-:W-:-:S07]  /*a720*/  IMAD.MOV.U32 R15, RZ, RZ, -0x1 ;  /* 0xffffffffff0f7424 */ /* 0x000fce00078e00ff */
[----:B---3--:R-:W-:Y:S05]  /*a730*/  WARPSYNC.COLLECTIVE R15, `(.L_x_5995) ;  /* 0x000000000f0c7348 */ /* 0x008fea0003c00000 */
[----:B------:R-:W-:Y:S02]  /*a740*/  ELECT P6, UR62, PT ;  /* 0x00000000003e782f */ /* 0x000fe400038c0000 */
[----:B------:R-:W-:Y:S01]  /*a750*/  MOV R14, UR62 ;  /* 0x0000003e000e7c02 */ /* 0x000fe20008000f00 */
[----:B---3--:R-:W-:Y:S10]  /*a760*/  ENDCOLLECTIVE ;  /* 0x000000000000791b */ /* 0x008ff40003800000 */
.L_x_5995:
[----:B------:R-:W-:Y:S05]  /*a770*/  BSYNC B0 ;  /* 0x0000000000007941 */ /* 0x000fea0003800000 */
.L_x_5994:
[----:B------:R-:W-:Y:S05]  /*a780*/  BRA `(.L_x_5996) ;  /* 0xfffffff400c87947 */ /* 0x000fea000383ffff */
.L_x_5963:
[----:B-1----:R1:W2:Y:S02]  /*a790*/  SYNCS.PHASECHK.TRANS64.TRYWAIT P0, [R7+URZ], R4 ;  /* 0x00000004070075a7 */ /* 0x0022a4000800017f */
[----:B--2---:R-:W-:Y:S05]  /*a7a0*/  @!P0 NANOSLEEP.SYNCS 0x989680 ;  /* 0x009896800000895d */ /* 0x004fea0003900000 */
[----:B------:R-:W2:Y:S02]  /*a7b0*/  @!P0 SYNCS.PHASECHK.TRANS64 P0, [R7+URZ], R4 ;  /* 0x00000004070085a7 */ /* 0x000ea4000800007f */
[----:B--2---:R-:W-:Y:S05]  /*a7c0*/  @!P0 BRA `(.L_x_5963) ;  /* 0xfffffffc00f08947 */ /* 0x004fea000383ffff */
[----:B------:R-:W-:Y:S05]  /*a7d0*/  BRA `(.L_x_5997) ;  /* 0xfffffff800087947 */ /* 0x000fea000383ffff */
.L_x_5964:
[----:B--2---:R2:W4:Y:S02]  /*a7e0*/  SYNCS.PHASECHK.TRANS64.TRYWAIT P0, [R3+URZ], R2 ;  /* 0x00000002030075a7 */ /* 0x004524000800017f */
[----:B----4-:R-:W-:Y:S05]  /*a7f0*/  @!P0 NANOSLEEP.SYNCS 0x989680 ;  /* 0x009896800000895d */ /* 0x010fea0003900000 */
[----:B------:R-:W4:Y:S02]  /*a800*/  @!P0 SYNCS.PHASECHK.TRANS64 P0, [R3+URZ], R2 ;  /* 0x00000002030085a7 */ /* 0x000f24000800007f */
[----:B----4-:R-:W-:Y:S05]  /*a810*/  @!P0 BRA `(.L_x_5964) ;  /* 0xfffffffc00f08947 */ /* 0x010fea000383ffff */
[----:B------:R-:W-:Y:S05]  /*a820*/  BRA `(.L_x_5998) ;  /* 0xfffffff400fc7947 */ /* 0x000fea000383ffff */
.L_x_5966:
[----:B--2---:R2:W4:Y:S02]  /*a830*/  SYNCS.PHASECHK.TRANS64.TRYWAIT P0, [R5+URZ], R4 ;  /* 0x00000004050075a7 */ /* 0x004524000800017f */
[----:B----4-:R-:W-:Y:S05]  /*a840*/  @!P0 NANOSLEEP.SYNCS 0x989680 ;  /* 0x009896800000895d */ /* 0x010fea0003900000 */
[----:B------:R-:W4:Y:S02]  /*a850*/  @!P0 SYNCS.PHASECHK.TRANS64 P0, [R5+URZ], R4 ;  /* 0x00000004050085a7 */ /* 0x000f24000800007f */
[----:B----4-:R-:W-:Y:S05]  /*a860*/  @!P0 BRA `(.L_x_5966) ;  /* 0xfffffffc00f08947 */ /* 0x010fea000383ffff */
[----:B------:R-:W-:Y:S05]  /*a870*/  BRA `(.L_x_5999) ;  /* 0xfffffff800007947 */ /* 0x000fea000383ffff */
.L_x_6000:
        /* <DEDUP_REMOVED lines=16> */
.L_x_7332:


//--------------------- .text._ZN7cutlass13device_kernelIN5flash11enable_sm90INS1_16FlashAttnBwdSm90INS1_25CollectiveMainloopBwdSm90ILi2ELi2ELi2EN4cute5tupleIJNS5_1CILi1EEES8_S8_EEENS6_IJNS7_ILi64EEENS7_ILi128EEESB_EEENS_6half_tEfNS_4arch4Sm90ELb1ELb0ELb0ELb0ELb0ELb1ELb0ELb0ELi2ELi1ELi2ELi1ELb0EEENS1_21CollectiveEpilogueBwdISC_SD_SF_Li256ELb0ELb0ELi1EEENS1_25SingleTileBwdLPTSchedulerILb0ELi128ELb0EEEEEEEEEvNT_6ParamsE --------------------------
	.section	.text._ZN7cutlass13device_kernelIN5flash11enable_sm90INS1_16FlashAttnBwdSm90INS1_25CollectiveMainloopBwdSm90ILi2ELi2ELi2EN4cute5tupleIJNS5_1CILi1EEES8_S8_EEENS6_IJNS7_ILi64EEENS7_ILi128EEESB_EEENS_6half_tEfNS_4arch4Sm90ELb1ELb0ELb0ELb0ELb0ELb1ELb0ELb0ELi2ELi1ELi2ELi1ELb0EEENS1_21CollectiveEpilogueBwdISC_SD_SF_Li256ELb0ELb0ELi1EEENS1_25SingleTileBwdLPTSchedulerILb0ELi128ELb0EEEEEEEEEvNT_6ParamsE,"ax",@progbits
	.align	128
.text._ZN7cutlass13device_kernelIN5flash11enable_sm90INS1_16FlashAttnBwdSm90INS1_25CollectiveMainloopBwdSm90ILi2ELi2ELi2EN4cute5tupleIJNS5_1CILi1EEES8_S8_EEENS6_IJNS7_ILi64EEENS7_ILi128EEESB_EEENS_6half_tEfNS_4arch4Sm90ELb1ELb0ELb0ELb0ELb0ELb1ELb0ELb0ELi2ELi1ELi2ELi1ELb0EEENS1_21CollectiveEpilogueBwdISC_SD_SF_Li256ELb0ELb0ELi1EEENS1_25SingleTileBwdLPTSchedulerILb0ELi128ELb0EEEEEEEEEvNT_6ParamsE:
        .type           _ZN7cutlass13device_kernelIN5flash11enable_sm90INS1_16FlashAttnBwdSm90INS1_25CollectiveMainloopBwdSm90ILi2ELi2ELi2EN4cute5tupleIJNS5_1CILi1EEES8_S8_EEENS6_IJNS7_ILi64EEENS7_ILi128EEESB_EEENS_6half_tEfNS_4arch4Sm90ELb1ELb0ELb0ELb0ELb0ELb1ELb0ELb0ELi2ELi1ELi2ELi1ELb0EEENS1_21CollectiveEpilogueBwdISC_SD_SF_Li256ELb0ELb0ELi1EEENS1_25SingleTileBwdLPTSchedulerILb0ELi128ELb0EEEEEEEEEvNT_6ParamsE,@function
        .size           _ZN7cutlass13device_kernelIN5flash11enable_sm90INS1_16FlashAttnBwdSm90INS1_25CollectiveMainloopBwdSm90ILi2ELi2ELi2EN4cute5tupleIJNS5_1CILi1EEES8_S8_EEENS6_IJNS7_ILi64EEENS7_ILi128EEESB_EEENS_6half_tEfNS_4arch4Sm90ELb1ELb0ELb0ELb0ELb0ELb1ELb0ELb0ELi2ELi1ELi2ELi1ELb0EEENS1_21CollectiveEpilogueBwdISC_SD_SF_Li256ELb0ELb0ELi1EEENS1_25SingleTileBwdLPTSchedulerILb0ELi128ELb0EEEEEEEEEvNT_6ParamsE,(.L_x_7333 - _ZN7cutlass13device_kernelIN5flash11enable_sm90INS1_16FlashAttnBwdSm90INS1_25CollectiveMainloopBwdSm90ILi2ELi2ELi2EN4cute5tupleIJNS5_1CILi1EEES8_S8_EEENS6_IJNS7_ILi64EEENS7_ILi128EEESB_EEENS_6half_tEfNS_4arch4Sm90ELb1ELb0ELb0ELb0ELb0ELb1ELb0ELb0ELi2ELi1ELi2ELi1ELb0EEENS1_21CollectiveEpilogueBwdISC_SD_SF_Li256ELb0ELb0ELi1EEENS1_25SingleTileBwdLPTSchedulerILb0ELi128ELb0EEEEEEEEEvNT_6ParamsE)
        .other          _ZN7cutlass13device_kernelIN5flash11enable_sm90INS1_16FlashAttnBwdSm90INS1_25CollectiveMainloopBwdSm90ILi2ELi2ELi2EN4cute5tupleIJNS5_1CILi1EEES8_S8_EEENS6_IJNS7_ILi64EEENS7_ILi128EEESB_EEENS_6half_tEfNS_4arch4Sm90ELb1ELb0ELb0ELb0ELb0ELb1ELb0ELb0ELi2ELi1ELi2ELi1ELb0EEENS1_21CollectiveEpilogueBwdISC_SD_SF_Li256ELb0ELb0ELi1EEENS1_25SingleTileBwdLPTSchedulerILb0ELi128ELb0EEEEEEEEEvNT_6ParamsE,@"STO_CUDA_ENTRY STV_DEFAULT"
_ZN7cutlass13device_kernelIN5flash11enable_sm90INS1_16FlashAttnBwdSm90INS1_25CollectiveMainloopBwdSm90ILi2ELi2ELi2EN4cute5tupleIJNS5_1CILi1EEES8_S8_EEENS6_IJNS7_ILi64EEENS7_ILi128EEESB_EEENS_6half_tEfNS_4arch4Sm90ELb1ELb0ELb0ELb0ELb0ELb1ELb0ELb0ELi2ELi1ELi2ELi1ELb0EEENS1_21CollectiveEpilogueBwdISC_SD_SF_Li256ELb0ELb0ELi1EEENS1_25SingleTileBwdLPTSchedulerILb0ELi128ELb0EEEEEEEEEvNT_6ParamsE:
        /* <DEDUP_REMOVED lines=30> */
.L_x_6002:
[----:B------:R-:W-:Y:S05]  /*01e0*/  BSYNC B0 ;  /* 0x0000000000007941 */ /* 0x000fea0003800000 */
.L_x_6001:
        /* <DEDUP_REMOVED lines=37> */
.L_x_6003:
        /* <DEDUP_REMOVED lines=22> */
.L_x_6004:
[----:B------:R-:W-:Y:S01]  /*05a0*/  PLOP3.LUT P0, PT, PT, PT, UP0, 0x80, 0x0 ;  /* 0x000000000000781c */ /* 0x000fe20003f0f008 */
[----:B------:R-:W-:Y:S01]  /*05b0*/  NOP ;  /* 0x0000000000007918 */ /* 0x000fe20000000000 */
[----:B------:R-:W-:Y:S01]  /*05c0*/  BSSY B6, `(.L_x_6005) ;  /* 0x000090f000067945 */ /* 0x000fe20003800000 */
[----:B-12-4-:R-:W-:Y:S10]  /*05d0*/  BAR.SYNC.DEFER_BLOCKING 0x0 ;  /* 0x0000000000007b1d */ /* 0x016ff40000010000 */
[----:B------:R-:W-:Y:S05]  /*05e0*/  @!P0 BRA `(.L_x_6006) ;  /* 0x0000005c00d48947 */ /* 0x000fea0003800000 */
.L_x_6007:
        /* <DEDUP_REMOVED lines=32> */
.L_x_6008:
[----:B------:R-:W-:Y:S01]  /*07f0*/  ULDC UR7, c[0x0][0xb44] ;  /* 0x0002d10000077ab9 */ /* 0x000fe20000000800 */
[----:B------:R-:W-:Y:S01]  /*0800*/  UMOV UR36, UR10 ;  /* 0x0000000a00247c82 */ /* 0x000fe20008000000 */
[----:B------:R-:W-:-:S11]  /*0810*/  UISETP.NE.AND UP0, UPT, UR7, 0x1, UPT ;  /* 0x000000010700788c */ /* 0x000fd6000bf05270 */
[----:B------:R-:W-:Y:S02]  /*0820*/  @UP0 ULDC.64 UR8, c[0x0][0xb48] ;  /* 0x0002d20000080ab9 */ /* 0x000fe40000000a00 */
[----:B------:R-:W-:-:S04]  /*0830*/  UIMAD.WIDE.U32 UR4, UR10, UR8, URZ ;  /* 0x000000080a0472a5 */ /* 0x000fc8000f8e003f */
[----:B------:R-:W-:-:S04]  /*0840*/  @UP0 USHF.R.U32.HI UR36, URZ, UR9, UR5 ;  /* 0x000000093f240299 */ /* 0x000fc80008011605 */
[----:B------:R-:W-:-:S12]  /*0850*/  UIMAD UR4, UR36, UR7, URZ ;  /* 0x00000007240472a4 */ /* 0x000fd8000f8e023f */
.L_x_6009:
        /* <DEDUP_REMOVED lines=117> */
.L_x_6013:
        /* <DEDUP_REMOVED lines=15> */
.L_x_6012:
        /* <DEDUP_REMOVED lines=22> */
.L_x_6015:
        /* <DEDUP_REMOVED lines=15> */
.L_x_6014:
        /* <DEDUP_REMOVED lines=8> */
.L_x_6122:
        /* <DEDUP_REMOVED lines=15> */
.L_x_6017:
[----:B------:R-:W-:Y:S01]  /*1460*/  SHF.R.S32.HI R8, RZ, 0x4, R3 ;  /* 0x00000004ff087819 */ /* 0x000fe20000011403 */
[----:B------:R-:W-:Y:S01]  /*1470*/  ULDC UR4, c[0x0][0x290] ;  /* 0x0000a40000047ab9 */ /* 0x000fe20000000800 */
[----:B------:R-:W-:Y:S01]  /*1480*/  SHF.R.S32.HI R0, RZ, 0x1f, R5 ;  /* 0x0000001fff007819 */ /* 0x000fe20000011405 */
[----:B------:R-:W-:Y:S01]  /*1490*/  UIMAD UR4, UR36, -0x80, UR4 ;  /* 0xffffff80240478a4 */ /* 0x000fe2000f8e0204 */
[----:B---3--:R-:W-:Y:S01]  /*14a0*/  LOP3.LUT R9, R7, 0x8, R2, 0xf8, !PT ;  /* 0x0000000807097812 */ /* 0x008fe200078ef802 */
[----:B------:R-:W-:Y:S01]  /*14b0*/  IMAD.U32 R231, RZ, RZ, UR38 ;  /* 0x00000026ffe77e24 */ /* 0x000fe2000f8e00ff */
[----:B------:R-:W-:Y:S02]  /*14c0*/  LEA.HI R3, R3, R8, RZ, 0x1 ;  /* 0x0000000803037211 */ /* 0x000fe400078f08ff */
[----:B------:R-:W-:Y:S02]  /*14d0*/  CS2R R86, SRZ ;  /* 0x0000000000567805 */ /* 0x000fe4000001ff00 */
[CC--:B------:R-:W-:Y:S01]  /*14e0*/  LEA.HI R2, R0.reuse, R5.reuse, RZ, 0x2 ;  /* 0x0000000500027211 */ /* 0x0c0fe200078f10ff */
[----:B------:R-:W-:Y:S01]  /*14f0*/  IMAD.U32 R15, RZ, RZ, UR4 ;  /* 0x00000004ff0f7e24 */ /* 0x000fe2000f8e00ff */
[----:B------:R-:W-:-:S02]  /*1500*/  LEA.HI R0, R0, R5, RZ, 0x5 ;  /* 0x0000000500007211 */ /* 0x000fc400078f28ff */
[----:B------:R-:W-:Y:S02]  /*1510*/  CS2R R84, SRZ ;  /* 0x0000000000547805 */ /* 0x000fe4000001ff00 */
[----:B------:R-:W-:Y:S02]  /*1520*/  SHF.R.U32.HI R4, RZ, 0x3, R4 ;  /* 0x00000003ff047819 */ /* 0x000fe40000011604 */
[----:B------:R-:W-:Y:S02]  /*1530*/  CS2R R82, SRZ ;  /* 0x0000000000527805 */ /* 0x000fe4000001ff00 */
[----:B------:R-:W-:Y:S02]  /*1540*/  LEA.HI R7, R13, R13, RZ, 0x1 ;  /* 0x0000000d0d077211 */ /* 0x000fe400078f08ff */
[----:B------:R-:W-:Y:S02]  /*1550*/  CS2R R80, SRZ ;  /* 0x0000000000507805 */ /* 0x000fe4000001ff00 */
[----:B------:R-:W-:-:S02]  /*1560*/  LOP3.LUT R11, R3, 0x7ffffe, RZ, 0xc0, !PT ;  /* 0x007ffffe030b7812 */ /* 0x000fc400078ec0ff */
[----:B------:R-:W-:Y:S02]  /*1570*/  CS2R R78, SRZ ;  /* 0x00000000004e7805 */ /* 0x000fe4000001ff00 */
[--C-:B------:R-:W-:Y:S02]  /*1580*/  SHF.R.S32.HI R6, RZ, 0x2, R2.reuse ;  /* 0x00000002ff067819 */ /* 0x100fe40000011402 */
[----:B------:R-:W-:Y:S02]  /*1590*/  CS2R R76, SRZ ;  /* 0x00000000004c7805 */ /* 0x000fe4000001ff00 */
[----:B------:R-:W-:Y:S01]  /*15a0*/  SHF.R.S32.HI R3, RZ, 0x1f, R2 ;  /* 0x0000001fff037819 */ /* 0x000fe20000011402 */
[----:B------:R-:W-:Y:S01]  /*15b0*/  IMAD.IADD R11, R8, 0x1, -R11 ;  /* 0x00000001080b7824 */ /* 0x000fe200078e0a0b */
[----:B------:R-:W-:Y:S02]  /*15c0*/  SHF.R.S32.HI R0, RZ, 0x5, R0 ;  /* 0x00000005ff007819 */ /* 0x000fe40000011400 */
[----:B------:R-:W-:-:S02]  /*15d0*/  CS2R R74, SRZ ;  /* 0x00000000004a7805 */ /* 0x000fc4000001ff00 */
[----:B------:R-:W-:Y:S02]  /*15e0*/  LOP3.LUT R229, R9, R4, RZ, 0x3c, !PT ;  /* 0x0000000409e57212 */ /* 0x000fe400078e3cff */
[----:B------:R-:W-:Y:S02]  /*15f0*/  CS2R R72, SRZ ;  /* 0x0000000000487805 */ /* 0x000fe4000001ff00 */
[----:B------:R-:W-:Y:S01]  /*1600*/  LOP3.LUT R4, R7, 0xfffffffe, RZ, 0xc0, !PT ;  /* 0xfffffffe07047812 */ /* 0x000fe200078ec0ff */
[----:B------:R-:W-:Y:S01]  /*1610*/  IMAD R9, R0, -0x10, R15 ;  /* 0xfffffff000097824 */ /* 0x000fe200078e020f */
[----:B------:R-:W-:Y:S02]  /*1620*/  LEA.HI R3, R3, R6, RZ, 0x3 ;  /* 0x0000000603037211 */ /* 0x000fe400078f18ff */
[----:B------:R-:W-:Y:S02]  /*1630*/  CS2R R70, SRZ ;  /* 0x0000000000467805 */ /* 0x000fe4000001ff00 */
[----:B--2---:R-:W-:Y:S01]  /*1640*/  LEA.HI R0, R14, R14, RZ, 0x1 ;  /* 0x0000000e0e007211 */ /* 0x004fe200078f08ff */
[----:B------:R-:W-:Y:S01]  /*1650*/  IMAD.IADD R8, R13, 0x1, -R4 ;  /* 0x000000010d087824 */ /* 0x000fe200078e0a04 */
[----:B------:R-:W-:Y:S01]  /*1660*/  LOP3.LUT R7, R3, 0xfffffff8, RZ, 0xc0, !PT ;  /* 0xfffffff803077812 */ /* 0x000fe200078ec0ff */
[----:B------:R-:W-:Y:S01]  /*1670*/  IMAD.SHL.U32 R4, R13, 0x1000, RZ ;  /* 0x000010000d047824 */ /* 0x000fe200078e00ff */
[----:B------:R-:W-:-:S02]  /*1680*/  LOP3.LUT R2, R2, 0xfffffffc, RZ, 0xc0, !PT ;  /* 0xfffffffc02027812 */ /* 0x000fc400078ec0ff */
[----:B------:R-:W-:Y:S02]  /*1690*/  CS2R R68, SRZ ;  /* 0x0000000000447805 */ /* 0x000fe4000001ff00 */
[----:B------:R-:W-:Y:S01]  /*16a0*/  LOP3.LUT R3, R0, 0xfffffffe, RZ, 0xc0, !PT ;  /* 0xfffffffe00037812 */ /* 0x000fe200078ec0ff */
[----:B------:R-:W-:Y:S01]  /*16b0*/  IMAD R0, R11, 0x200, R4 ;  /* 0x000002000b007824 */ /* 0x000fe200078e0204 */
[----:B------:R-:W-:Y:S01]  /*16c0*/  IADD3 R7, R9, R7, -R6 ;  /* 0x0000000709077210 */ /* 0x000fe20007ffe806 */
[C---:B------:R-:W-:Y:S01]  /*16d0*/  IMAD R9, R5.reuse, 0x4, R4 ;  /* 0x0000000405097824 */ /* 0x040fe200078e0204 */
[----:B------:R-:W-:Y:S01]  /*16e0*/  CS2R R66, SRZ ;  /* 0x0000000000427805 */ /* 0x000fe2000001ff00 */
[----:B------:R-:W-:Y:S01]  /*16f0*/  IMAD.IADD R227, R5, 0x1, -R2 ;  /* 0x0000000105e37824 */ /* 0x000fe200078e0a02 */
[----:B------:R-:W-:Y:S01]  /*1700*/  CS2R R64, SRZ ;  /* 0x0000000000407805 */ /* 0x000fe2000001ff00 */
[----:B------:R-:W-:Y:S01]  /*1710*/  IMAD.IADD R226, R14, 0x1, -R3 ;  /* 0x000000010ee27824 */ /* 0x000fe200078e0a03 */
[----:B------:R-:W-:Y:S01]  /*1720*/  CS2R R62, SRZ ;  /* 0x00000000003e7805 */ /* 0x000fe2000001ff00 */
[----:B------:R-:W-:Y:S01]  /*1730*/  IMAD.IADD R229, R229, 0x1, R0 ;  /* 0x00000001e5e57824 */ /* 0x000fe200078e0200 */
[----:B------:R-:W-:Y:S01]  /*1740*/  CS2R R60, SRZ ;  /* 0x00000000003c7805 */ /* 0x000fe2000001ff00 */
[----:B------:R-:W-:Y:S01]  /*1750*/  IMAD R5, R8, -0x40, R7 ;  /* 0xffffffc008057824 */ /* 0x000fe200078e0207 */
        /* <DEDUP_REMOVED lines=52> */
[----:B------:R-:W-:Y:S01]  /*1aa0*/  LOP3.LUT R231, R231, 0x1, RZ, 0xfc, !PT ;  /* 0x00000001e7e77812 */ /* 0x000fe200078efcff */
[----:B------:R-:W-:-:S02]  /*1ab0*/  IMAD R2, R9, 0x4, R228 ;  /* 0x0000000409027824 */ /* 0x000fc400078e02e4 */
[----:B------:R-:W-:-:S07]  /*1ac0*/  IMAD.SHL.U32 R227, R227, 0x2, RZ ;  /* 0x00000002e3e37824 */ /* 0x000fce00078e00ff */
.L_x_6029:
[----:B------:R-:W-:Y:S01]  /*1ad0*/  ISETP.NE.AND P0, PT, R231, 0x3, PT ;  /* 0x00000003e700780c */ /* 0x000fe20003f05270 */
[----:B------:R-:W-:-:S12]  /*1ae0*/  YIELD ;  /* 0x0000000000007946 */ /* 0x000fd80003800000 */
[----:B------:R-:W-:Y:S05]  /*1af0*/  @!P0 BRA `(.L_x_6019) ;  /* 0x0000000000048947 */ /* 0x000fea0003800000 */
[----:B------:R-:W-:Y:S01]  /*1b00*/  BPT.TRAP 0x1 ;  /* 0x000000040000795c */ /* 0x000fe20000300000 */
.L_x_6019:
[----:B------:R-:W-:Y:S01]  /*1b10*/  IMAD R0, R3, 0x8, R228 ;  /* 0x0000000803007824 */ /* 0x000fe200078e02e4 */
[----:B------:R-:W-:-:S04]  /*1b20*/  SHF.L.U32 R9, R4, 0x1f, RZ ;  /* 0x0000001f04097819 */ /* 0x000fc800000006ff */
[----:B------:R2:W3:Y:S01]  /*1b30*/  SYNCS.PHASECHK.TRANS64.TRYWAIT P1, [R0+URZ+0x30810], R9 ;  /* 0x03081009000075a7 */ /* 0x0004e2000802017f */
[----:B------:R-:W-:Y:S05]  /*1b40*/  @!P0 BRA `(.L_x_6020) ;  /* 0x0000000000048947 */ /* 0x000fea0003800000 */
[----:B------:R-:W-:Y:S01]  /*1b50*/  BPT.TRAP 0x1 ;  /* 0x000000040000795c */ /* 0x000fe20000300000 */
.L_x_6020:
[----:B---3--:R-:W-:Y:S05]  /*1b60*/  @P1 BRA `(.L_x_6021) ;  /* 0x0000000000081947 */ /* 0x008fea0003800000 */
[----:B------:R-:W3:Y:S02]  /*1b70*/  SYNCS.PHASECHK.TRANS64.TRYWAIT P1, [R0+URZ+0x30810], R9 ;  /* 0x03081009000075a7 */ /* 0x000ee4000802017f */
[----:B---3--:R-:W-:Y:S05]  /*1b80*/  @!P1 BRA `(.L_x_6022) ;  /* 0x0000007c00009947 */ /* 0x008fea0003800000 */
.L_x_6021:
        /* <DEDUP_REMOVED lines=81> */
.L_x_6023:
[----:B------:R1:W1:Y:S01]  /*20a0*/  SYNCS.PHASECHK.TRANS64.TRYWAIT P1, [R0+URZ+0x30830], R9 ;  /* 0x03083009000075a7 */ /* 0x000262000802017f */
[----:B------:R-:W-:Y:S05]  /*20b0*/  @!P0 BRA `(.L_x_6024) ;  /* 0x0000000000048947 */ /* 0x000fea0003800000 */
[----:B------:R-:W-:Y:S01]  /*20c0*/  BPT.TRAP 0x1 ;  /* 0x000000040000795c */ /* 0x000fe20000300000 */
.L_x_6024:
[----:B------:R-:W-:-:S05]  /*20d0*/  VIADD R6, R228, 0x20000 ;  /* 0x00020000e4067836 */ /* 0x000fca0000000000 */
[----:B------:R-:W-:-:S04]  /*20e0*/  SHF.R.U32.HI R6, RZ, 0x4, R6 ;  /* 0x00000004ff067819 */ /* 0x000fc80000011606 */
[----:B------:R-:W-:-:S04]  /*20f0*/  LOP3.LUT R225, R6, 0x3fff, RZ, 0xc0, !PT ;  /* 0x00003fff06e17812 */ /* 0x000fc800078ec0ff */
[----:B------:R-:W-:Y:S01]  /*2100*/  LOP3.LUT R6, R225, 0x10000, RZ, 0xfc, !PT ;  /* 0x00010000e1067812 */ /* 0x000fe200078efcff */
[----:B-1----:R-:W-:Y:S06]  /*2110*/  @P1 BRA `(.L_x_6025) ;  /* 0x0000000000081947 */ /* 0x002fec0003800000 */
[----:B------:R-:W1:Y:S02]  /*2120*/  SYNCS.PHASECHK.TRANS64.TRYWAIT P1, [R0+URZ+0x30830], R9 ;  /* 0x03083009000075a7 */ /* 0x000e64000802017f */
[----:B-1----:R-:W-:Y:S05]  /*2130*/  @!P1 BRA `(.L_x_6026) ;  /* 0x0000007400a89947 */ /* 0x002fea0003800000 */
.L_x_6025:
[----:B------:R-:W-:Y:S01]  /*2140*/  UIADD3 UR5, UR5, 0x8000, URZ ;  /* 0x0000800005057890 */ /* 0x000fe2000fffe03f */
[----:B------:R-:W-:Y:S01]  /*2150*/  IMAD R6, R3, 0x400, R6 ;  /* 0x0000040003067824 */ /* 0x000fe200078e0206 */
[----:B------:R-:W-:Y:S01]  /*2160*/  WARPGROUP.ARRIVE ;  /* 0x00000000000079c5 */ /* 0x000fe20000000000 */
[----:B------:R-:W-:Y:S01]  /*2170*/  UMOV UR11, 0x40000040 ;  /* 0x40000040000b7882 */ /* 0x000fe20000000000 */
[----:B------:R-:W-:Y:S01]  /*2180*/  USHF.R.U32.HI UR6, URZ, 0x4, UR5 ;  /* 0x000000043f067899 */ /* 0x000fe20008011605 */
[----:B------:R-:W-:Y:S01]  /*2190*/  ISETP.GT.AND P1, PT, R5, RZ, PT ;  /* 0x000000ff0500720c */ /* 0x000fe20003f24270 */
[----:B------:R-:W-:Y:S01]  /*21a0*/  UMOV UR9, 0x40000040 ;  /* 0x4000004000097882 */ /* 0x000fe20000000000 */
[----:B------:R-:W-:Y:S01]  /*21b0*/  R2UR UR5, R6 ;  /* 0x00000000060572ca */ /* 0x000fe200000e0000 */
[----:B------:R-:W-:Y:S02]  /*21c0*/  ULOP3.LUT UR6, UR6, 0x3fff, URZ, 0xc0, !UPT ;  /* 0x00003fff06067892 */ /* 0x000fe4000f8ec03f */
[----:B------:R-:W-:-:S02]  /*21d0*/  UIMAD UR7, UR39, -0x40, UR40 ;  /* 0xffffffc0270778a4 */ /* 0x000fc4000f8e0228 */
[----:B------:R-:W-:-:S04]  /*21e0*/  ULOP3.LUT UR6, UR6, 0x10000, URZ, 0xfc, !UPT ;  /* 0x0001000006067892 */ /* 0x000fc8000f8efc3f */
[----:B------:R-:W-:Y:S01]  /*21f0*/  IADD3 R232, -R5, UR7, -R227 ;  /* 0x0000000705e87c10 */ /* 0x000fe2000fffe9e3 */
[----:B------:R-:W-:Y:S02]  /*2200*/  UMOV UR7, 0x40000040 ;  /* 0x4000004000077882 */ /* 0x000fe40000000000 */
[----:B------:R-:W-:Y:S01]  /*2210*/  UMOV UR8, UR6 ;  /* 0x0000000600087c82 */ /* 0x000fe20008000000 */
[----:B------:R-:W-:Y:S01]  /*2220*/  UMOV UR10, UR5 ;  /* 0x00000005000a7c82 */ /* 0x000fe20008000000 */
[----:B------:R-:W-:Y:S01]  /*2230*/  SEL R233, R232, 0x40, P1 ;  /* 0x00000040e8e97807 */ /* 0x000fe20000800000 */
[----:B------:R-:W-:Y:S01]  /*2240*/  HGMMA.64x64x16.F32 R152, gdesc[UR8], RZ, !UPT, gsb0 ;  /* 0x00e00000089879f0 */ /* 0x000fe2000c0008ff */
[----:B------:R-:W-:Y:S02]  /*2250*/  UIADD3 UR10, UR5, 0x2, URZ ;  /* 0x00000002050a7890 */ /* 0x000fe4000fffe03f */
[----:B------:R-:W-:Y:S01]  /*2260*/  UIADD3 UR8, UR6, 0x2, URZ ;  /* 0x0000000206087890 */ /* 0x000fe2000fffe03f */
[C---:B------:R-:W-:Y:S01]  /*2270*/  ISETP.GT.AND P1, PT, R233.reuse, RZ, PT ;  /* 0x000000ffe900720c */ /* 0x040fe20003f24270 */
[----:B------:R-:W-:Y:S01]  /*2280*/  UMOV UR11, 0x40000040 ;  /* 0x40000040000b7882 */ /* 0x000fe20000000000 */
[----:B------:R-:W-:Y:S01]  /*2290*/  UMOV UR9, 0x40000040 ;  /* 0x4000004000097882 */ /* 0x000fe20000000000 */
[----:B------:R-:W-:-:S02]  /*22a0*/  ISETP.GT.AND P2, PT, R233, 0x28, PT ;  /* 0x00000028e900780c */ /* 0x000fc40003f44270 */
[----:B------:R-:W-:Y:S02]  /*22b0*/  FSEL R7, R184, -INF , !P1 ;  /* 0xff800000b8077808 */ /* 0x000fe40004800000 */
[C---:B------:R-:W-:Y:S02]  /*22c0*/  ISETP.GT.AND P1, PT, R233.reuse, 0x1, PT ;  /* 0x00000001e900780c */ /* 0x040fe40003f24270 */
[----:B------:R-:W-:Y:S01]  /*22d0*/  ISETP.GT.AND P4, PT, R233, 0x29, PT ;  /* 0x00000029e900780c */ /* 0x000fe20003f84270 */
[----:B------:R-:W-:Y:S01]  /*22e0*/  FFMA.FTZ R6, R7, UR41, -R216 ;  /* 0x0000002907067c23 */ /* 0x000fe200080108d8 */
[----:B------:R-:W-:Y:S02]  /*22f0*/  FSEL R8, R185, -INF , !P1 ;  /* 0xff800000b9087808 */ /* 0x000fe40004800000 */
[C---:B------:R-:W-:Y:S02]  /*2300*/  ISETP.GT.AND P1, PT, R233.reuse, 0x8, PT ;  /* 0x00000008e900780c */ /* 0x040fe40003f24270 */
[----:B------:R-:W-:Y:S01]  /*2310*/  FSEL R185, R204, -INF , !P2 ;  /* 0xff800000ccb97808 */ /* 0x000fe20005000000 */
[----:B------:R-:W-:Y:S01]  /*2320*/  FFMA.FTZ R7, R8, UR41, -R217 ;  /* 0x0000002908077c23 */ /* 0x000fe200080108d9 */
[----:B--23--:R-:W-:Y:S01]  /*2330*/  FSEL R9, R188, -INF , !P1 ;  /* 0xff800000bc097808 */ /* 0x00cfe20004800000 */
[----:B------:R-:W-:Y:S01]  /*2340*/  VIADD R188, R232, 0x8 ;  /* 0x00000008e8bc7836 */ /* 0x000fe20000000000 */
[C---:B------:R-:W-:Y:S01]  /*2350*/  ISETP.GT.AND P1, PT, R233.reuse, 0x9, PT ;  /* 0x00000009e900780c */ /* 0x040fe20003f24270 */
[----:B------:R-:W-:Y:S01]  /*2360*/  MUFU.EX2 R6, R6 ;  /* 0x0000000600067308 */ /* 0x000fe20000000800 */
[----:B------:R-:W-:Y:S01]  /*2370*/  ISETP.GT.AND P5, PT, R233, 0x31, PT ;  /* 0x00000031e900780c */ /* 0x000fe20003fa4270 */
[----:B------:R-:W-:Y:S01]  /*2380*/  FFMA.FTZ R8, R9, UR41, -R222 ;  /* 0x0000002909087c23 */ /* 0x000fe200080108de */
[----:B------:R-:W-:-:S02]  /*2390*/  FSEL R10, R189, -INF , !P1 ;  /* 0xff800000bd0a7808 */ /* 0x000fc40004800000 */
[C---:B------:R-:W-:Y:S02]  /*23a0*/  ISETP.GT.AND P1, PT, R233.reuse, 0x10, PT ;  /* 0x00000010e900780c */ /* 0x040fe40003f24270 */
[C---:B------:R-:W-:Y:S01]  /*23b0*/  ISETP.GT.AND P3, PT, R233.reuse, 0x38, PT ;  /* 0x00000038e900780c */ /* 0x040fe20003f64270 */
[----:B------:R-:W-:Y:S01]  /*23c0*/  FFMA.FTZ R9, R10, UR41, -R223 ;  /* 0x000000290a097c23 */ /* 0x000fe200080108df */
[----:B------:R-:W-:Y:S01]  /*23d0*/  FSEL R11, R192, -INF , !P1 ;  /* 0xff800000c00b7808 */ /* 0x000fe20004800000 */
[----:B------:R-:W-:Y:S01]  /*23e0*/  MUFU.EX2 R8, R8 ;  /* 0x0000000800087308 */ /* 0x000fe20000000800 */
[C---:B------:R-:W-:Y:S02]  /*23f0*/  ISETP.GT.AND P1, PT, R233.reuse, 0x11, PT ;  /* 0x00000011e900780c */ /* 0x040fe40003f24270 */
[----:B------:R-:W-:Y:S01]  /*2400*/  ISETP.GT.AND P2, PT, R233, 0x39, PT ;  /* 0x00000039e900780c */ /* 0x000fe20003f44270 */
[----:B------:R-:W-:Y:S01]  /*2410*/  FFMA.FTZ R10, R11, UR41, -R220 ;  /* 0x000000290b0a7c23 */ /* 0x000fe200080108dc */
[----:B------:R-:W-:-:S02]  /*2420*/  FSEL R12, R193, -INF , !P1 ;  /* 0xff800000c10c7808 */ /* 0x000fc40004800000 */
[C---:B------:R-:W-:Y:S01]  /*2430*/  ISETP.GT.AND P1, PT, R233.reuse, 0x18, PT ;  /* 0x00000018e900780c */ /* 0x040fe20003f24270 */
[----:B------:R-:W-:Y:S02]  /*2440*/  MUFU.EX2 R9, R9 ;  /* 0x0000000900097308 */ /* 0x000fe40000000800 */
[----:B------:R-:W-:Y:S01]  /*2450*/  FFMA.FTZ R11, R12, UR41, -R221 ;  /* 0x000000290c0b7c23 */ /* 0x000fe200080108dd */
[----:B------:R-:W-:Y:S02]  /*2460*/  FSEL R13, R196, -INF , !P1 ;  /* 0xff800000c40d7808 */ /* 0x000fe40004800000 */
[----:B------:R-:W-:-:S03]  /*2470*/  ISETP.GT.AND P1, PT, R233, 0x19, PT ;  /* 0x00000019e900780c */ /* 0x000fc60003f24270 */
[----:B------:R-:W-:Y:S01]  /*2480*/  FFMA.FTZ R12, R13, UR41, -R218 ;  /* 0x000000290d0c7c23 */ /* 0x000fe200080108da */
[----:B------:R-:W-:Y:S01]  /*2490*/  FSEL R14, R197, -INF , !P1 ;  /* 0xff800000c50e7808 */ /* 0x000fe20004800000 */
[----:B------:R-:W-:Y:S01]  /*24a0*/  MUFU.EX2 R7, R7 ;  /* 0x0000000700077308 */ /* 0x000fe20000000800 */
[----:B------:R-:W-:-:S03]  /*24b0*/  ISETP.GT.AND P1, PT, R233, 0x20, PT ;  /* 0x00000020e900780c */ /* 0x000fc60003f24270 */
[----:B------:R-:W-:Y:S01]  /*24c0*/  FFMA.FTZ R13, R14, UR41, -R219 ;  /* 0x000000290e0d7c23 */ /* 0x000fe200080108db */
[----:B------:R-:W-:Y:S01]  /*24d0*/  FSEL R15, R200, -INF , !P1 ;  /* 0xff800000c80f7808 */ /* 0x000fe20004800000 */
[----:B------:R-:W-:Y:S01]  /*24e0*/  FFMA.FTZ R200, R185, UR41, -R20 ;  /* 0x00000029b9c87c23 */ /* 0x000fe20008010814 */
[----:B------:R-:W-:Y:S01]  /*24f0*/  ISETP.GT.AND P1, PT, R233, 0x21, PT ;  /* 0x00000021e900780c */ /* 0x000fe20003f24270 */
[----:B------:R-:W-:Y:S02]  /*2500*/  MUFU.EX2 R10, R10 ;  /* 0x0000000a000a7308 */ /* 0x000fe40000000800 */
[----:B------:R-:W-:Y:S01]  /*2510*/  FFMA.FTZ R14, R15, UR41, -R18 ;  /* 0x000000290f0e7c23 */ /* 0x000fe20008010812 */
[----:B------:R-:W-:Y:S02]  /*2520*/  FSEL R184, R201, -INF , !P1 ;  /* 0xff800000c9b87808 */ /* 0x000fe40004800000 */
[----:B------:R-:W-:-:S03]  /*2530*/  ISETP.GT.AND P1, PT, R233, 0x30, PT ;  /* 0x00000030e900780c */ /* 0x000fc60003f24270 */
[----:B------:R-:W-:Y:S01]  /*2540*/  FFMA.FTZ R15, R184, UR41, -R19 ;  /* 0x00000029b80f7c23 */ /* 0x000fe20008010813 */
[----:B------:R-:W-:Y:S01]  /*2550*/  FSEL R184, R205, -INF , !P4 ;  /* 0xff800000cdb87808 */ /* 0x000fe20006000000 */
[----:B------:R-:W-:Y:S01]  /*2560*/  MUFU.EX2 R11, R11 ;  /* 0x0000000b000b7308 */ /* 0x000fe20000000800 */
[----:B------:R-:W-:Y:S02]  /*2570*/  FSEL R185, R208, -INF , !P1 ;  /* 0xff800000d0b97808 */ /* 0x000fe40004800000 */
[----:B------:R-:W-:Y:S01]  /*2580*/  ISETP.GT.AND P4, PT, R5, 0x8, PT ;  /* 0x000000080500780c */ /* 0x000fe20003f84270 */
[----:B------:R-:W-:Y:S01]  /*2590*/  FFMA.FTZ R201, R184, UR41, -R21 ;  /* 0x00000029b8c97c23 */ /* 0x000fe20008010815 */
[----:B------:R-:W-:Y:S01]  /*25a0*/  FSEL R184, R209, -INF , !P5 ;  /* 0xff800000d1b87808 */ /* 0x000fe20006800000 */
[----:B------:R-:W-:Y:S02]  /*25b0*/  WARPGROUP.DEPBAR.LE gsb0, 0x0 ;  /* 0x00008000000079c5 */ /* 0x000fe40000010000 */
[----:B------:R-:W-:Y:S01]  /*25c0*/  WARPGROUP.ARRIVE ;  /* 0x00000000000079c5 */ /* 0x000fe20000000000 */
[----:B------:R-:W-:Y:S01]  /*25d0*/  FFMA.FTZ R204, R185, UR41, -R16 ;  /* 0x00000029b9cc7c23 */ /* 0x000fe20008010810 */
[----:B------:R-:W-:Y:S01]  /*25e0*/  SEL R188, R188, 0x40, P4 ;  /* 0x00000040bcbc7807 */ /* 0x000fe20002000000 */
[----:B------:R-:W-:Y:S01]  /*25f0*/  FFMA.FTZ R205, R184, UR41, -R17 ;  /* 0x00000029b8cd7c23 */ /* 0x000fe20008010811 */
[----:B------:R-:W-:Y:S01]  /*2600*/  FSEL R185, R212, -INF , !P3 ;  /* 0xff800000d4b97808 */ /* 0x000fe20005800000 */
[----:B------:R-:W-:Y:S01]  /*2610*/  MUFU.EX2 R12, R12 ;  /* 0x0000000c000c7308 */ /* 0x000fe20000000800 */
[----:B------:R-:W-:Y:S01]  /*2620*/  HGMMA.64x64x16.F32 R152, gdesc[UR8], R152, gsb0 ;  /* 0x00e00000089879f0 */ /* 0x000fe20008000898 */
[----:B------:R-:W-:Y:S01]  /*2630*/  UIADD3 UR10, UR5, 0x4, URZ ;  /* 0x00000004050a7890 */ /* 0x000fe2000fffe03f */
[----:B------:R-:W-:Y:S01]  /*2640*/  FSEL R184, R213, -INF , !P2 ;  /* 0xff800000d5b87808 */ /* 0x000fe20005000000 */
[----:B------:R-:W-:Y:S01]  /*2650*/  UIADD3 UR8, UR6, 0x4, URZ ;  /* 0x0000000406087890 */ /* 0x000fe2000fffe03f */
[----:B------:R-:W-:Y:S01]  /*2660*/  ISETP.GT.AND P1, PT, R188, RZ, PT ;  /* 0x000000ffbc00720c */ /* 0x000fe20003f24270 */
[----:B------:R-:W-:Y:S01]  /*2670*/  UMOV UR11, 0x40000040 ;  /* 0x40000040000b7882 */ /* 0x000fe20000000000 */
[----:B------:R-:W-:Y:S01]  /*2680*/  UMOV UR9, 0x40000040 ;  /* 0x4000004000097882 */ /* 0x000fe20000000000 */
[----:B------:R-:W-:Y:S01]  /*2690*/  FFMA.FTZ R185, R185, UR41, -R22 ;  /* 0x00000029b9b97c23 */ /* 0x000fe20008010816 */
[----:B------:R-:W-:Y:S01]  /*26a0*/  FFMA.FTZ R208, R184, UR41, -R23 ;  /* 0x00000029b8d07c23 */ /* 0x000fe20008010817 */
[----:B------:R-:W-:Y:S01]  /*26b0*/  ISETP.GT.AND P2, PT, R188, 0x8, PT ;  /* 0x00000008bc00780c */ /* 0x000fe20003f44270 */
[----:B------:R-:W-:Y:S01]  /*26c0*/  MUFU.EX2 R13, R13 ;  /* 0x0000000d000d7308 */ /* 0x000fe20000000800 */
[----:B------:R-:W-:-:S02]  /*26d0*/  LOP3.LUT R184, R225, 0x2000000, RZ, 0xfc, !PT ;  /* 0x02000000e1b87812 */ /* 0x000fc400078efcff */
[----:B------:R-:W-:Y:S02]  /*26e0*/  FSEL R189, R186, -INF , !P1 ;  /* 0xff800000babd7808 */ /* 0x000fe40004800000 */
[C---:B------:R-:W-:Y:S01]  /*26f0*/  ISETP.GT.AND P1, PT, R188.reuse, 0x1, PT ;  /* 0x00000001bc00780c */ /* 0x040fe20003f24270 */
[----:B------:R-:W-:Y:S01]  /*2700*/  IMAD R186, R3, 0x400, R184 ;  /* 0x0000040003ba7824 */ /* 0x000fe200078e02b8 */
[C---:B------:R-:W-:Y:S01]  /*2710*/  ISETP.GT.AND P5, PT, R188.reuse, 0x18, PT ;  /* 0x00000018bc00780c */ /* 0x040fe20003fa4270 */
[----:B------:R1:W-:Y:S01]  /*2720*/  MUFU.EX2 R209, R185 ;  /* 0x000000b900d17308 */ /* 0x0003e20000000800 */
[----:B------:R-:W-:Y:S01]  /*2730*/  FSEL R184, R187, -INF , !P1 ;  /* 0xff800000bbb87808 */ /* 0x000fe20004800000 */
[----:B------:R-:W-:Y:S01]  /*2740*/  FFMA.FTZ R189, R189, UR41, -R216 ;  /* 0x00000029bdbd7c23 */ /* 0x000fe200080108d8 */
[C---:B------:R-:W-:Y:S02]  /*2750*/  ISETP.GT.AND P1, PT, R188.reuse, 0x9, PT ;  /* 0x00000009bc00780c */ /* 0x040fe40003f24270 */
[----:B------:R-:W-:Y:S01]  /*2760*/  ISETP.GT.AND P3, PT, R188, 0x11, PT ;  /* 0x00000011bc00780c */ /* 0x000fe20003f64270 */
[----:B------:R-:W-:Y:S01]  /*2770*/  FFMA.FTZ R213, R184, UR41, -R217 ;  /* 0x00000029b8d57c23 */ /* 0x000fe200080108d9 */
[----:B------:R-:W-:Y:S01]  /*2780*/  FSEL R184, R191, -INF , !P1 ;  /* 0xff800000bfb87808 */ /* 0x000fe20004800000 */
[----:B------:R2:W-:Y:S01]  /*2790*/  MUFU.EX2 R212, R189 ;  /* 0x000000bd00d47308 */ /* 0x0005e20000000800 */
[----:B-1----:R-:W-:-:S02]  /*27a0*/  FSEL R185, R190, -INF , !P2 ;  /* 0xff800000beb97808 */ /* 0x002fc40005000000 */
[----:B------:R-:W-:Y:S01]  /*27b0*/  ISETP.GT.AND P2, PT, R188, 0x10, PT ;  /* 0x00000010bc00780c */ /* 0x000fe20003f44270 */
[----:B------:R-:W-:Y:S01]  /*27c0*/  FFMA.FTZ R223, R184, UR41, -R223 ;  /* 0x00000029b8df7c23 */ /* 0x000fe200080108df */
[----:B------:R-:W-:Y:S01]  /*27d0*/  ISETP.GT.AND P6, PT, R188, 0x19, PT ;  /* 0x00000019bc00780c */ /* 0x000fe20003fc4270 */
[----:B------:R-:W-:Y:S01]  /*27e0*/  FFMA.FTZ R216, R185, UR41, -R222 ;  /* 0x00000029b9d87c23 */ /* 0x000fe200080108de */
[----:B------:R-:W-:Y:S01]  /*27f0*/  FSEL R185, R194, -INF , !P2 ;  /* 0xff800000c2b97808 */ /* 0x000fe20005000000 */
[----:B------:R-:W-:Y:S01]  /*2800*/  MUFU.EX2 R213, R213 ;  /* 0x000000d500d57308 */ /* 0x000fe20000000800 */
[C---:B------:R-:W-:Y:S02]  /*2810*/  ISETP.GT.AND P2, PT, R188.reuse, 0x21, PT ;  /* 0x00000021bc00780c */ /* 0x040fe40003f44270 */
[----:B------:R-:W-:Y:S01]  /*2820*/  ISETP.GT.AND P1, PT, R188, 0x20, PT ;  /* 0x00000020bc00780c */ /* 0x000fe20003f24270 */
[----:B------:R-:W-:Y:S01]  /*2830*/  FFMA.FTZ R217, R185, UR41, -R220 ;  /* 0x00000029b9d97c23 */ /* 0x000fe200080108dc */
[----:B------:R-:W-:-:S02]  /*2840*/  FSEL R187, R198, -INF , !P5 ;  /* 0xff800000c6bb7808 */ /* 0x000fc40006800000 */
[----:B------:R-:W-:Y:S01]  /*2850*/  FSEL R192, R203, -INF , !P2 ;  /* 0xff800000cbc07808 */ /* 0x000fe20005000000 */
[----:B------:R-:W-:Y:S01]  /*2860*/  MUFU.EX2 R216, R216 ;  /* 0x000000d800d87308 */ /* 0x000fe20000000800 */
[----:B------:R-:W-:Y:S02]  /*2870*/  ISETP.GT.AND P4, PT, R188, 0x29, PT ;  /* 0x00000029bc00780c */ /* 0x000fe40003f84270 */
[----:B------:R-:W-:Y:S02]  /*2880*/  FSEL R190, R199, -INF , !P6 ;  /* 0xff800000c7be7808 */ /* 0x000fe40007000000 */
[----:B--2---:R-:W-:Y:S02]  /*2890*/  FSEL R189, R202, -INF , !P1 ;  /* 0xff800000cabd7808 */ /* 0x004fe40004800000 */
[----:B------:R-:W-:Y:S01]  /*28a0*/  ISETP.GT.AND P5, PT, R188, 0x30, PT ;  /* 0x00000030bc00780c */ /* 0x000fe20003fa4270 */
[----:B------:R-:W-:Y:S01]  /*28b0*/  FFMA.FTZ R219, R190, UR41, -R219 ;  /* 0x00000029bedb7c23 */ /* 0x000fe200080108db */
[C---:B------:R-:W-:Y:S01]  /*28c0*/  ISETP.GT.AND P6, PT, R188.reuse, 0x31, PT ;  /* 0x00000031bc00780c */ /* 0x040fe20003fc4270 */
[----:B------:R-:W-:Y:S01]  /*28d0*/  FFMA.FTZ R203, R189, UR41, -R18 ;  /* 0x00000029bdcb7c23 */ /* 0x000fe20008010812 */
[----:B------:R-:W-:Y:S01]  /*28e0*/  FSEL R194, R207, -INF , !P4 ;  /* 0xff800000cfc27808 */ /* 0x000fe20006000000 */
[----:B------:R-:W-:Y:S01]  /*28f0*/  MUFU.EX2 R220, R223 ;  /* 0x000000df00dc7308 */ /* 0x000fe20000000800 */
[----:B------:R-:W-:-:S02]  /*2900*/  ISETP.GT.AND P1, PT, R188, 0x38, PT ;  /* 0x00000038bc00780c */ /* 0x000fc40003f24270 */
[----:B------:R-:W-:Y:S01]  /*2910*/  ISETP.GT.AND P2, PT, R188, 0x39, PT ;  /* 0x00000039bc00780c */ /* 0x000fe20003f44270 */
[----:B------:R-:W-:Y:S01]  /*2920*/  FFMA.FTZ R194, R194, UR41, -R21 ;  /* 0x00000029c2c27c23 */ /* 0x000fe20008010815 */
[----:B------:R-:W-:Y:S02]  /*2930*/  FSEL R193, R210, -INF , !P5 ;  /* 0xff800000d2c17808 */ /* 0x000fe40006800000 */
[----:B------:R-:W-:Y:S01]  /*2940*/  FSEL R198, R211, -INF , !P6 ;  /* 0xff800000d3c67808 */ /* 0x000fe20007000000 */
[----:B------:R-:W-:Y:S01]  /*2950*/  MUFU.EX2 R203, R203 ;  /* 0x000000cb00cb7308 */ /* 0x000fe20000000800 */
[----:B------:R-:W-:Y:S01]  /*2960*/  FSEL R199, R214, -INF , !P1 ;  /* 0xff800000d6c77808 */ /* 0x000fe20004800000 */
[----:B------:R-:W-:Y:S01]  /*2970*/  FFMA.FTZ R196, R193, UR41, -R16 ;  /* 0x00000029c1c47c23 */ /* 0x000fe20008010810 */
[----:B------:R-:W-:Y:S01]  /*2980*/  FSEL R210, R215, -INF , !P2 ;  /* 0xff800000d7d27808 */ /* 0x000fe20005000000 */
[----:B------:R-:W-:Y:S02]  /*2990*/  FFMA.FTZ R198, R198, UR41, -R17 ;  /* 0x00000029c6c67c23 */ /* 0x000fe40008010811 */
[----:B------:R-:W-:-:S02]  /*29a0*/  FFMA.FTZ R199, R199, UR41, -R22 ;  /* 0x00000029c7c77c23 */ /* 0x000fc40008010816 */
[----:B------:R-:W-:Y:S01]  /*29b0*/  MUFU.EX2 R217, R217 ;  /* 0x000000d900d97308 */ /* 0x000fe20000000800 */
[----:B------:R-:W-:Y:S02]  /*29c0*/  WARPGROUP.DEPBAR.LE gsb0, 0x0 ;  /* 0x00008000000079c5 */ /* 0x000fe40000010000 */
[----:B------:R-:W-:-:S05]  /*29d0*/  WARPGROUP.ARRIVE ;  /* 0x00000000000079c5 */ /* 0x000fca0000000000 */
[----:B------:R-:W-:Y:S01]  /*29e0*/  MUFU.EX2 R14, R14 ;  /* 0x0000000e000e7308 */ /* 0x000fe20000000800 */
[----:B------:R-:W-:Y:S01]  /*29f0*/  HGMMA.64x64x16.F32 R152, gdesc[UR8], R152, gsb0 ;  /* 0x00e00000089879f0 */ /* 0x000fe20008000898 */
[----:B------:R-:W-:Y:S02]  /*2a00*/  UIADD3 UR10, UR5, 0x6, URZ ;  /* 0x00000006050a7890 */ /* 0x000fe4000fffe03f */
[----:B------:R-:W-:-:S04]  /*2a10*/  UIADD3 UR8, UR6, 0x6, URZ ;  /* 0x0000000606087890 */ /* 0x000fc8000fffe03f */
[----:B------:R-:W-:Y:S01]  /*2a20*/  MUFU.EX2 R15, R15 ;  /* 0x0000000f000f7308 */ /* 0x000fe20000000800 */
[----:B------:R-:W-:Y:S01]  /*2a30*/  UMOV UR11, 0x40000040 ;  /* 0x40000040000b7882 */ /* 0x000fe20000000000 */
[----:B------:R-:W-:-:S06]  /*2a40*/  UMOV UR9, 0x40000040 ;  /* 0x4000004000097882 */ /* 0x000fcc0000000000 */
[----:B------:R-:W-:Y:S08]  /*2a50*/  MUFU.EX2 R200, R200 ;  /* 0x000000c800c87308 */ /* 0x000ff00000000800 */
[----:B------:R-:W-:Y:S08]  /*2a60*/  MUFU.EX2 R201, R201 ;  /* 0x000000c900c97308 */ /* 0x000ff00000000800 */
[----:B------:R-:W-:Y:S08]  /*2a70*/  MUFU.EX2 R204, R204 ;  /* 0x000000cc00cc7308 */ /* 0x000ff00000000800 */
[----:B------:R-:W-:Y:S08]  /*2a80*/  MUFU.EX2 R205, R205 ;  /* 0x000000cd00cd7308 */ /* 0x000ff00000000800 */
[----:B------:R-:W1:Y:S01]  /*2a90*/  MUFU.EX2 R208, R208 ;  /* 0x000000d000d07308 */ /* 0x000e620000000800 */
        /* <DEDUP_REMOVED lines=26> */
[----:B------:R-:W-:Y:S01]  /*2c40*/  R2UR UR6, R186 ;  /* 0x00000000ba0672ca */ /* 0x000fe200000e0000 */
[----:B------:R-:W-:Y:S01]  /*2c50*/  UMOV UR11, 0x40000040 ;  /* 0x40000040000b7882 */ /* 0x000fe20000000000 */
[----:B------:R-:W-:Y:S01]  /*2c60*/  UMOV UR9, 0x40000040 ;  /* 0x4000004000097882 */ /* 0x000fe20000000000 */
[----:B------:R-:W-:Y:S01]  /*2c70*/  FSEL R186, R195, -INF , !P3 ;  /* 0xff800000c3ba7808 */ /* 0x000fe20005800000 */
[----:B------:R-:W-:Y:S01]  /*2c80*/  FFMA.FTZ R195, R187, UR41, -R218 ;  /* 0x00000029bbc37c23 */ /* 0x000fe200080108da */
[----:B------:R-:W-:Y:S01]  /*2c90*/  ISETP.GT.AND P3, PT, R188, 0x28, PT ;  /* 0x00000028bc00780c */ /* 0x000fe20003f64270 */
[----:B------:R-:W-:-:S02]  /*2ca0*/  FFMA.FTZ R218, R192, UR41, -R19 ;  /* 0x00000029c0da7c23 */ /* 0x000fc40008010813 */
[----:B------:R-:W-:Y:S01]  /*2cb0*/  FFMA.FTZ R221, R186, UR41, -R221 ;  /* 0x00000029badd7c23 */ /* 0x000fe200080108dd */
[----:B------:R-:W-:Y:S01]  /*2cc0*/  FSEL R19, R206, -INF , !P3 ;  /* 0xff800000ce137808 */ /* 0x000fe20005800000 */
[----:B------:R-:W2:Y:S04]  /*2cd0*/  MUFU.EX2 R22, R218 ;  /* 0x000000da00167308 */ /* 0x000ea80000000800 */
[----:B------:R-:W-:-:S04]  /*2ce0*/  FFMA.FTZ R206, R19, UR41, -R20 ;  /* 0x0000002913ce7c23 */ /* 0x000fc80008010814 */
[----:B------:R3:W-:Y:S08]  /*2cf0*/  MUFU.EX2 R18, R195 ;  /* 0x000000c300127308 */ /* 0x0007f00000000800 */
[----:B------:R-:W5:Y:S01]  /*2d00*/  MUFU.EX2 R202, R221 ;  /* 0x000000dd00ca7308 */ /* 0x000f620000000800 */
[----:B---3--:R-:W-:-:S07]  /*2d10*/  FFMA.FTZ R195, R210, UR41, -R23 ;  /* 0x00000029d2c37c23 */ /* 0x008fce0008010817 */
[----:B------:R-:W3:Y:S08]  /*2d20*/  MUFU.EX2 R19, R219 ;  /* 0x000000db00137308 */ /* 0x000ef00000000800 */
[----:B------:R1:W3:Y:S02]  /*2d30*/  MUFU.EX2 R23, R206 ;  /* 0x000000ce00177308 */ /* 0x0002e40000000800 */
[----:B-1----:R-:W-:Y:S01]  /*2d40*/  F2FP.F16.F32.PACK_AB R206, R208, R209 ;  /* 0x000000d1d0ce723e */ /* 0x002fe200000000ff */
[----:B------:R-:W-:-:S02]  /*2d50*/  WARPGROUP.DEPBAR.LE gsb0, 0x0 ;  /* 0x00008000000079c5 */ /* 0x000fc40000010000 */
        /* <DEDUP_REMOVED lines=9> */
[----:B------:R-:W2:Y:S04]  /*2df0*/  LDS.64 R186, [R224+0x28220] ;  /* 0x02822000e0ba7984 */ /* 0x000ea80000000a00 */
[----:B------:R-:W5:Y:S04]  /*2e00*/  LDS.64 R188, [R224+0x28240] ;  /* 0x02824000e0bc7984 */ /* 0x000f680000000a00 */
[----:B------:R-:W3:Y:S04]  /*2e10*/  LDS.64 R190, [R224+0x28260] ;  /* 0x02826000e0be7984 */ /* 0x000ee80000000a00 */
[----:B------:R-:W3:Y:S04]  /*2e20*/  LDS.64 R20, [R224+0x28280] ;  /* 0x02828000e0147984 */ /* 0x000ee80000000a00 */
[----:B------:R-:W3:Y:S04]  /*2e30*/  LDS.64 R192, [R224+0x282a0] ;  /* 0x0282a000e0c07984 */ /* 0x000ee80000000a00 */
[----:B------:R-:W3:Y:S04]  /*2e40*/  LDS.64 R16, [R224+0x282c0] ;  /* 0x0282c000e0107984 */ /* 0x000ee80000000a00 */
        /* <DEDUP_REMOVED lines=21> */
[----:B------:R-:W-:Y:S01]  /*2fa0*/  FADD.FTZ R167, R172, -R192 ;  /* 0x800000c0aca77221 */ /* 0x000fe20000010000 */
[----:B------:R2:W3:Y:S01]  /*2fb0*/  MUFU.EX2 R20, R196 ;  /* 0x000000c400147308 */ /* 0x0004e20000000800 */
[----:B------:R-:W-:Y:S01]  /*2fc0*/  FMUL.FTZ R21, R22, R21 ;  /* 0x0000001516157220 */ /* 0x000fe20000410000 */
[----:B------:R-:W-:Y:S01]  /*2fd0*/  FMUL.FTZ R170, R203, R170 ;  /* 0x000000aacbaa7220 */ /* 0x000fe20000410000 */
[--C-:B------:R-:W-:Y:S01]  /*2fe0*/  FADD.FTZ R169, R176, -R16.reuse ;  /* 0x80000010b0a97221 */ /* 0x100fe20000010000 */
[----:B------:R-:W-:Y:S01]  /*2ff0*/  FADD.FTZ R171, R178, -R16 ;  /* 0x80000010b2ab7221 */ /* 0x000fe20000010000 */
[--C-:B------:R-:W-:Y:S01]  /*3000*/  FADD.FTZ R16, R177, -R17.reuse ;  /* 0x80000011b1107221 */ /* 0x100fe20000010000 */
[----:B------:R-:W-:Y:S01]  /*3010*/  FADD.FTZ R172, R179, -R17 ;  /* 0x80000011b3ac7221 */ /* 0x000fe20000010000 */
[----:B------:R-:W-:Y:S01]  /*3020*/  FADD.FTZ R159, R159, -R187 ;  /* 0x800000bb9f9f7221 */ /* 0x000fe20000010000 */
[----:B------:R5:W3:Y:S01]  /*3030*/  MUFU.EX2 R17, R198 ;  /* 0x000000c600117308 */ /* 0x000ae20000000800 */
[----:B--2---:R-:W-:Y:S01]  /*3040*/  FMUL.FTZ R196, R6, R197 ;  /* 0x000000c506c47220 */ /* 0x004fe20000410000 */
[----:B------:R-:W-:Y:S01]  /*3050*/  FMUL.FTZ R197, R212, R207 ;  /* 0x000000cfd4c57220 */ /* 0x000fe20000410000 */
[----:B------:R-:W-:Y:S01]  /*3060*/  FADD.FTZ R162, R162, -R188 ;  /* 0x800000bca2a27221 */ /* 0x000fe20000010000 */
[----:B------:R-:W-:Y:S01]  /*3070*/  FADD.FTZ R163, R163, -R189 ;  /* 0x800000bda3a37221 */ /* 0x000fe20000010000 */
[----:B------:R-:W-:Y:S01]  /*3080*/  FADD.FTZ R174, R174, -R192 ;  /* 0x800000c0aeae7221 */ /* 0x000fe20000010000 */
[--C-:B------:R-:W-:Y:S01]  /*3090*/  FADD.FTZ R168, R173, -R193.reuse ;  /* 0x800000c1ada87221 */ /* 0x100fe20000010000 */
[----:B------:R-:W-:Y:S01]  /*30a0*/  FADD.FTZ R175, R175, -R193 ;  /* 0x800000c1afaf7221 */ /* 0x000fe20000010000 */
[----:B------:R-:W2:Y:S01]  /*30b0*/  MUFU.EX2 R207, R199 ;  /* 0x000000c700cf7308 */ /* 0x000ea20000000800 */
[----:B-----5:R-:W-:Y:S01]  /*30c0*/  F2FP.F16.F32.PACK_AB R198, R158, R153 ;  /* 0x000000999ec6723e */ /* 0x020fe200000000ff */
[--C-:B----4-:R-:W-:Y:S01]  /*30d0*/  FADD.FTZ R180, R180, -R224.reuse ;  /* 0x800000e0b4b47221 */ /* 0x110fe20000010000 */
[----:B------:R-:W-:Y:S01]  /*30e0*/  FMUL.FTZ R173, R7, R152 ;  /* 0x0000009807ad7220 */ /* 0x000fe20000410000 */
[----:B------:R-:W-:Y:S01]  /*30f0*/  FADD.FTZ R182, R182, -R224 ;  /* 0x800000e0b6b67221 */ /* 0x000fe20000010000 */
[--C-:B------:R-:W-:Y:S01]  /*3100*/  FADD.FTZ R181, R181, -R225.reuse ;  /* 0x800000e1b5b57221 */ /* 0x100fe20000010000 */
[----:B------:R-:W-:Y:S01]  /*3110*/  FADD.FTZ R183, R183, -R225 ;  /* 0x800000e1b7b77221 */ /* 0x000fe20000010000 */
[----:B------:R-:W-:Y:S01]  /*3120*/  FMUL.FTZ R154, R213, R154 ;  /* 0x0000009ad59a7220 */ /* 0x000fe20000410000 */
        /* <DEDUP_REMOVED lines=18> */
[----:B-1----:R-:W-:Y:S01]  /*3250*/  FMUL.FTZ R175, R156, R175 ;  /* 0x000000af9caf7220 */ /* 0x002fe20000410000 */
[----:B------:R-:W-:Y:S01]  /*3260*/  FMUL.FTZ R169, R204, R169 ;  /* 0x000000a9cca97220 */ /* 0x000fe20000410000 */
[----:B---3--:R-:W-:Y:S01]  /*3270*/  FMUL.FTZ R171, R20, R171 ;  /* 0x000000ab14ab7220 */ /* 0x008fe20000410000 */
[----:B------:R-:W-:Y:S01]  /*3280*/  FMUL.FTZ R16, R205, R16 ;  /* 0x00000010cd107220 */ /* 0x000fe20000410000 */
[----:B------:R-:W-:Y:S01]  /*3290*/  FMUL.FTZ R172, R17, R172 ;  /* 0x000000ac11ac7220 */ /* 0x000fe20000410000 */
[----:B------:R-:W-:Y:S01]  /*32a0*/  FMUL.FTZ R180, R209, R180 ;  /* 0x000000b4d1b47220 */ /* 0x000fe20000410000 */
[----:B--2---:R-:W-:Y:S01]  /*32b0*/  FMUL.FTZ R182, R207, R182 ;  /* 0x000000b6cfb67220 */ /* 0x004fe20000410000 */
[----:B------:R-:W-:Y:S01]  /*32c0*/  FMUL.FTZ R181, R208, R181 ;  /* 0x000000b5d0b57220 */ /* 0x000fe20000410000 */
[----:B----4-:R-:W-:Y:S01]  /*32d0*/  FMUL.FTZ R183, R158, R183 ;  /* 0x000000b79eb77220 */ /* 0x010fe20000410000 */
[----:B------:R-:W-:Y:S01]  /*32e0*/  F2FP.F16.F32.PACK_AB R196, R173, R196 ;  /* 0x000000c4adc4723e */ /* 0x000fe200000000ff */
[----:B------:R-:W-:Y:S01]  /*32f0*/  IMAD R21, R21, 0x2, R228 ;  /* 0x0000000215157824 */ /* 0x000fe200078e02e4 */
[----:B------:R-:W-:-:S02]  /*3300*/  F2FP.F16.F32.PACK_AB R197, R154, R197 ;  /* 0x000000c59ac5723e */ /* 0x000fc400000000ff */
[----:B------:R-:W-:Y:S02]  /*3310*/  F2FP.F16.F32.PACK_AB R199, R152, R155 ;  /* 0x0000009b98c7723e */ /* 0x000fe400000000ff */
[----:B------:R-:W-:Y:S02]  /*3320*/  F2FP.F16.F32.PACK_AB R192, R160, R157 ;  /* 0x0000009da0c0723e */ /* 0x000fe400000000ff */
[----:B------:R-:W-:Y:S01]  /*3330*/  F2FP.F16.F32.PACK_AB R193, R163, R162 ;  /* 0x000000a2a3c1723e */ /* 0x000fe200000000ff */
[----:B------:R1:W-:Y:S01]  /*3340*/  STSM.16.MT88.4 [R21+0x28800], R196 ;  /* 0x028800c415007844 */ /* 0x0003e20000004200 */
[----:B------:R-:W-:Y:S02]  /*3350*/  F2FP.F16.F32.PACK_AB R194, R184, R185 ;  /* 0x000000b9b8c2723e */ /* 0x000fe400000000ff */
[----:B------:R-:W-:Y:S02]  /*3360*/  F2FP.F16.F32.PACK_AB R195, R164, R161 ;  /* 0x000000a1a4c3723e */ /* 0x000fe400000000ff */
[----:B------:R-:W-:-:S02]  /*3370*/  F2FP.F16.F32.PACK_AB R188, R166, R165 ;  /* 0x000000a5a6bc723e */ /* 0x000fc400000000ff */
[----:B------:R-:W-:Y:S01]  /*3380*/  F2FP.F16.F32.PACK_AB R190, R168, R167 ;  /* 0x000000a7a8be723e */ /* 0x000fe200000000ff */
[----:B------:R1:W-:Y:S01]  /*3390*/  STSM.16.MT88.4 [R21+0x29000], R192 ;  /* 0x029000c015007844 */ /* 0x0003e20000004200 */
[----:B------:R-:W-:Y:S02]  /*33a0*/  F2FP.F16.F32.PACK_AB R191, R175, R174 ;  /* 0x000000aeafbf723e */ /* 0x000fe400000000ff */
[----:B------:R-:W-:Y:S02]  /*33b0*/  F2FP.F16.F32.PACK_AB R184, R16, R169 ;  /* 0x000000a910b8723e */ /* 0x000fe400000000ff */
[----:B------:R-:W-:Y:S01]  /*33c0*/  F2FP.F16.F32.PACK_AB R185, R172, R171 ;  /* 0x000000abacb9723e */ /* 0x000fe200000000ff */
[----:B------:R1:W-:Y:S01]  /*33d0*/  STSM.16.MT88.4 [R21+0x29800], R188 ;  /* 0x029800bc15007844 */ /* 0x0003e20000004200 */
[----:B------:R-:W-:Y:S02]  /*33e0*/  F2FP.F16.F32.PACK_AB R186, R181, R180 ;  /* 0x000000b4b5ba723e */ /* 0x000fe400000000ff */
[----:B------:R-:W-:-:S02]  /*33f0*/  F2FP.F16.F32.PACK_AB R187, R183, R182 ;  /* 0x000000b6b7bb723e */ /* 0x000fc400000000ff */
[----:B------:R-:W-:Y:S01]  /*3400*/  F2FP.F16.F32.PACK_AB R152, R7, R6 ;  /* 0x000000060798723e */ /* 0x000fe200000000ff */
[----:B------:R-:W-:Y:S01]  /*3410*/  IMAD R7, R226, 0x4000, R228 ;  /* 0x00004000e2077824 */ /* 0x000fe200078e02e4 */
[----:B------:R-:W-:Y:S01]  /*3420*/  F2FP.F16.F32.PACK_AB R154, R9, R8 ;  /* 0x00000008099a723e */ /* 0x000fe200000000ff */
[----:B------:R1:W-:Y:S01]  /*3430*/  STSM.16.MT88.4 [R21+0x2a000], R184 ;  /* 0x02a000b815007844 */ /* 0x0003e20000004200 */
[----:B------:R-:W-:Y:S02]  /*3440*/  F2FP.F16.F32.PACK_AB R153, R213, R212 ;  /* 0x000000d4d599723e */ /* 0x000fe400000000ff */
[----:B------:R-:W-:Y:S02]  /*3450*/  F2FP.F16.F32.PACK_AB R155, R220, R216 ;  /* 0x000000d8dc9b723e */ /* 0x000fe400000000ff */
[----:B------:R-:W-:Y:S02]  /*3460*/  F2FP.F16.F32.PACK_AB R204, R205, R204 ;  /* 0x000000cccdcc723e */ /* 0x000fe400000000ff */
[----:B------:R-:W-:Y:S01]  /*3470*/  WARPGROUP.ARRIVE ;  /* 0x00000000000079c5 */ /* 0x000fe20000000000 */
[----:B------:R-:W-:-:S02]  /*3480*/  F2FP.F16.F32.PACK_AB R205, R17, R20 ;  /* 0x0000001411cd723e */ /* 0x000fc400000000ff */
[----:B------:R-:W-:Y:S02]  /*3490*/  F2FP.F16.F32.PACK_AB R207, R158, R207 ;  /* 0x000000cf9ecf723e */ /* 0x000fe400000000ff */
[----:B------:R-:W-:Y:S01]  /*34a0*/  SHF.R.U32.HI R6, RZ, 0x4, R230 ;  /* 0x00000004ff067819 */ /* 0x000fe200000116e6 */
[----:B------:R-:W-:Y:S01]  /*34b0*/  HGMMA.64x128x16.F32 R88, R152, gdesc[UR4].tnspB, R88, gsb0 ;  /* 0x41e0000498587df0 */ /* 0x000fe20008000858 */
[----:B------:R-:W-:Y:S01]  /*34c0*/  UIADD3 UR6, UR6, 0x180, URZ ;  /* 0x0000018006067890 */ /* 0x000fe2000fffe03f */
[----:B------:R-:W-:Y:S02]  /*34d0*/  R2UR UR7, R7 ;  /* 0x00000000070772ca */ /* 0x000fe400000e0000 */
        /* <DEDUP_REMOVED lines=92> */
.L_x_6027:
        /* <DEDUP_REMOVED lines=49> */
.L_x_6028:
        /* <DEDUP_REMOVED lines=78> */
.L_x_6011:
        /* <DEDUP_REMOVED lines=23> */
.L_x_6031:
        /* <DEDUP_REMOVED lines=20> */
.L_x_6032:
        /* <DEDUP_REMOVED lines=18> */
.L_x_6033:
        /* <DEDUP_REMOVED lines=18> */
.L_x_6034:
        /* <DEDUP_REMOVED lines=150> */
.L_x_6036:
[----:B------:R-:W-:Y:S05]  /*50e0*/  BSYNC B0 ;  /* 0x0000000000007941 */ /* 0x000fea0003800000 */
.L_x_6035:
[----:B------:R-:W-:-:S04]  /*50f0*/  DEPBAR.LE SB0, 0x0 ;  /* 0x000080000000791a */ /* 0x000fc80000000000 */
[----:B------:R-:W-:Y:S05]  /*5100*/  BRA `(.L_x_6010) ;  /* 0x0000004400687947 */ /* 0x000fea0003800000 */
.L_x_6030:
        /* <DEDUP_REMOVED lines=52> */
.L_x_6038:
[----:B------:R-:W-:Y:S05]  /*5450*/  BSYNC B0 ;  /* 0x0000000000007941 */ /* 0x000fea0003800000 */
.L_x_6037:
        /* <DEDUP_REMOVED lines=16> */
.L_x_6040:
[----:B------:R-:W-:Y:S05]  /*5560*/  BSYNC B0 ;  /* 0x0000000000007941 */ /* 0x000fea0003800000 */
.L_x_6039:
        /* <DEDUP_REMOVED lines=16> */
.L_x_6042:
[----:B------:R-:W-:Y:S05]  /*5670*/  BSYNC B0 ;  /* 0x0000000000007941 */ /* 0x000fea0003800000 */
.L_x_6041:
        /* <DEDUP_REMOVED lines=17> */
.L_x_6044:
[----:B------:R-:W-:Y:S05]  /*5790*/  BSYNC B0 ;  /* 0x0000000000007941 */ /* 0x000fea0003800000 */
.L_x_6043:
        /* <DEDUP_REMOVED lines=16> */
.L_x_6046:
[----:B------:R-:W-:Y:S05]  /*58a0*/  BSYNC B0 ;  /* 0x0000000000007941 */ /* 0x000fea0003800000 */
.L_x_6045:
        /* <DEDUP_REMOVED lines=18> */
.L_x_6048:
[----:B------:R-:W-:Y:S05]  /*59d0*/  BSYNC B0 ;  /* 0x0000000000007941 */ /* 0x000fea0003800000 */
.L_x_6047:
        /* <DEDUP_REMOVED lines=31> */
.L_x_6050:
[----:B------:R-:W-:Y:S05]  /*5bd0*/  BSYNC B0 ;  /* 0x0000000000007941 */ /* 0x000fea0003800000 */
.L_x_6049:
        /* <DEDUP_REMOVED lines=22> */
.L_x_6052:
[----:B------:R-:W-:Y:S05]  /*5d40*/  BSYNC B0 ;  /* 0x0000000000007941 */ /* 0x000fea0003800000 */
.L_x_6051:
        /* <DEDUP_REMOVED lines=14> */
.L_x_6054:
[----:B------:R-:W-:Y:S05]  /*5e30*/  BSYNC B0 ;  /* 0x0000000000007941 */ /* 0x000fea0003800000 */
.L_x_6053:
        /* <DEDUP_REMOVED lines=16> */
.L_x_6056:
[----:B------:R-:W-:Y:S05]  /*5f40*/  BSYNC B0 ;  /* 0x0000000000007941 */ /* 0x000fea0003800000 */
.L_x_6055:
        /* <DEDUP_REMOVED lines=15> */
.L_x_6058:
[----:B------:R-:W-:Y:S05]  /*6040*/  BSYNC B0 ;  /* 0x0000000000007941 */ /* 0x000fea0003800000 */
.L_x_6057:
        /* <DEDUP_REMOVED lines=15> */
.L_x_6060:
[----:B------:R-:W-:Y:S05]  /*6140*/  BSYNC B0 ;  /* 0x0000000000007941 */ /* 0x000fea0003800000 */
.L_x_6059:
        /* <DEDUP_REMOVED lines=15> */
.L_x_6062:
[----:B------:R-:W-:Y:S05]  /*6240*/  BSYNC B0 ;  /* 0x0000000000007941 */ /* 0x000fea0003800000 */
.L_x_6061:
        /* <DEDUP_REMOVED lines=15> */
.L_x_6064:
[----:B------:R-:W-:Y:S05]  /*6340*/  BSYNC B0 ;  /* 0x0000000000007941 */ /* 0x000fea0003800000 */
.L_x_6063:
        /* <DEDUP_REMOVED lines=15> */
.L_x_6066:
[----:B------:R-:W-:Y:S05]  /*6440*/  BSYNC B0 ;  /* 0x0000000000007941 */ /* 0x000fea0003800000 */
.L_x_6065:
        /* <DEDUP_REMOVED lines=15> */
.L_x_6006:
        /* <DEDUP_REMOVED lines=29> */
.L_x_6068:
[----:B------:R-:W-:Y:S01]  /*6710*/  ULDC UR9, c[0x0][0xb44] ;  /* 0x0002d10000097ab9 */ /* 0x000fe20000000800 */
[----:B------:R-:W-:Y:S01]  /*6720*/  UMOV UR7, UR8 ;  /* 0x0000000800077c82 */ /* 0x000fe20008000000 */
[----:B------:R-:W-:-:S11]  /*6730*/  UISETP.NE.AND UP0, UPT, UR9, 0x1, UPT ;  /* 0x000000010900788c */ /* 0x000fd6000bf05270 */
[----:B------:R-:W-:Y:S02]  /*6740*/  @UP0 ULDC.64 UR10, c[0x0][0xb48] ;  /* 0x0002d200000a0ab9 */ /* 0x000fe40000000a00 */
[----:B------:R-:W-:-:S04]  /*6750*/  UIMAD.WIDE.U32 UR4, UR8, UR10, URZ ;  /* 0x0000000a080472a5 */ /* 0x000fc8000f8e003f */
[----:B------:R-:W-:-:S04]  /*6760*/  @UP0 USHF.R.U32.HI UR7, URZ, UR11, UR5 ;  /* 0x0000000b3f070299 */ /* 0x000fc80008011605 */
[----:B------:R-:W-:-:S12]  /*6770*/  UIMAD UR4, UR7, UR9, URZ ;  /* 0x00000009070472a4 */ /* 0x000fd8000f8e023f */
.L_x_6069:
        /* <DEDUP_REMOVED lines=67> */
.L_x_6072:
[----:B------:R-:W-:Y:S05]  /*6bb0*/  BSYNC B0 ;  /* 0x0000000000007941 */ /* 0x000fea0003800000 */
.L_x_6071:
        /* <DEDUP_REMOVED lines=19> */
.L_x_6074:
[----:B------:R-:W-:Y:S05]  /*6cf0*/  BSYNC B0 ;  /* 0x0000000000007941 */ /* 0x000fea0003800000 */
.L_x_6073:
[----:B------:R-:W-:Y:S06]  /*6d00*/  BAR.ARV 0xa, 0xa0 ;  /* 0x0282800000007b1d */ /* 0x000fec0000002000 */
[----:B------:R-:W-:Y:S04]  /*6d10*/  BSSY B0, `(.L_x_6075) ;  /* 0x0000003000007945 */ /* 0x000fe80003800000 */
[----:B------:R-:W-:Y:S05]  /*6d20*/  @!P0 BRA `(.L_x_6076) ;  /* 0x0000000000048947 */ /* 0x000fea0003800000 */
[----:B------:R-:W-:-:S04]  /*6d30*/  DEPBAR.LE SB0, 0x0 ;  /* 0x000080000000791a */ /* 0x000fc80000000000 */
.L_x_6076:
[----:B------:R-:W-:Y:S05]  /*6d40*/  BSYNC B0 ;  /* 0x0000000000007941 */ /* 0x000fea0003800000 */
.L_x_6075:
[----:B------:R-:W-:Y:S06]  /*6d50*/  BAR.ARV 0xb, 0xa0 ;  /* 0x02c2800000007b1d */ /* 0x000fec0000002000 */
[----:B------:R-:W-:Y:S01]  /*6d60*/  UIADD3 UR12, UR8, 0x1, URZ ;  /* 0x00000001080c7890 */ /* 0x000fe2000fffe03f */
[----:B------:R-:W-:Y:S11]  /*6d70*/  BRA `(.L_x_6077) ;  /* 0x0000000000047947 */ /* 0x000ff60003800000 */
.L_x_6070:
[----:B------:R-:W-:-:S05]  /*6d80*/  UMOV UR12, UR8 ;  /* 0x00000008000c7c82 */ /* 0x000fca0008000000 */
.L_x_6077:
        /* <DEDUP_REMOVED lines=18> */
.L_x_6090:
        /* <DEDUP_REMOVED lines=20> */
.L_x_6079:
[----:B------:R-:W-:Y:S05]  /*6ff0*/  BSYNC B0 ;  /* 0x0000000000007941 */ /* 0x000fea0003800000 */
.L_x_6078:
        /* <DEDUP_REMOVED lines=13> */
.L_x_6081:
[----:B------:R-:W-:Y:S05]  /*70d0*/  BSYNC B0 ;  /* 0x0000000000007941 */ /* 0x000fea0003800000 */
.L_x_6080:
[----:B------:R-:W-:Y:S06]  /*70e0*/  BAR.ARV 0xa, 0xa0 ;  /* 0x0282800000007b1d */ /* 0x000fec0000002000 */
[----:B------:R-:W-:Y:S04]  /*70f0*/  BSSY B0, `(.L_x_6082) ;  /* 0x0000003000007945 */ /* 0x000fe80003800000 */
[----:B------:R-:W-:Y:S05]  /*7100*/  @!P0 BRA `(.L_x_6083) ;  /* 0x0000000000048947 */ /* 0x000fea0003800000 */
[----:B------:R-:W-:-:S04]  /*7110*/  DEPBAR.LE SB0, 0x0 ;  /* 0x000080000000791a */ /* 0x000fc80000000000 */
.L_x_6083:
[----:B------:R-:W-:Y:S05]  /*7120*/  BSYNC B0 ;  /* 0x0000000000007941 */ /* 0x000fea0003800000 */
.L_x_6082:
        /* <DEDUP_REMOVED lines=13> */
.L_x_6085:
[----:B------:R-:W-:Y:S05]  /*7200*/  BSYNC B0 ;  /* 0x0000000000007941 */ /* 0x000fea0003800000 */
.L_x_6084:
        /* <DEDUP_REMOVED lines=13> */
.L_x_6087:
[----:B------:R-:W-:Y:S05]  /*72e0*/  BSYNC B0 ;  /* 0x0000000000007941 */ /* 0x000fea0003800000 */
.L_x_6086:
[----:B------:R-:W-:Y:S01]  /*72f0*/  UIADD3 UR12, UR12, 0x2, URZ ;  /* 0x000000020c0c7890 */ /* 0x000fe2000fffe03f */
[----:B------:R-:W-:Y:S06]  /*7300*/  BAR.ARV 0xa, 0xa0 ;  /* 0x0282800000007b1d */ /* 0x000fec0000002000 */
[----:B------:R-:W-:Y:S01]  /*7310*/  UISETP.GE.AND UP0, UPT, UR12, UR5, UPT ;  /* 0x000000050c00728c */ /* 0x000fe2000bf06270 */
[----:B------:R-:W-:Y:S04]  /*7320*/  BSSY B0, `(.L_x_6088) ;  /* 0x0000003000007945 */ /* 0x000fe80003800000 */
[----:B------:R-:W-:Y:S06]  /*7330*/  @!P0 BRA `(.L_x_6089) ;  /* 0x0000000000048947 */ /* 0x000fec0003800000 */
[----:B------:R-:W-:-:S04]  /*7340*/  DEPBAR.LE SB0, 0x0 ;  /* 0x000080000000791a */ /* 0x000fc80000000000 */
.L_x_6089:
[----:B------:R-:W-:Y:S05]  /*7350*/  BSYNC B0 ;  /* 0x0000000000007941 */ /* 0x000fea0003800000 */
.L_x_6088:
[----:B------:R-:W-:Y:S06]  /*7360*/  BAR.ARV 0xb, 0xa0 ;  /* 0x02c2800000007b1d */ /* 0x000fec0000002000 */
[----:B------:R-:W-:Y:S01]  /*7370*/  PLOP3.LUT P1, PT, PT, PT, UP0, 0x80, 0x0 ;  /* 0x000000000000781c */ /* 0x000fe20003f2f008 */
[----:B------:R-:W-:Y:S02]  /*7380*/  UIADD3 UR20, UR20, 0x4000, URZ ;  /* 0x0000400014147890 */ /* 0x000fe4000fffe03f */
[----:B------:R-:W-:-:S10]  /*7390*/  UIADD3 UR4, UR4, 0x4000, URZ ;  /* 0x0000400004047890 */ /* 0x000fd4000fffe03f */
[----:B------:R-:W-:Y:S05]  /*73a0*/  @!P1 BRA `(.L_x_6090) ;  /* 0xfffffff800c09947 */ /* 0x000fea000383ffff */
[----:B------:R-:W-:Y:S05]  /*73b0*/  BRA `(.L_x_6010) ;  /* 0x0000002000bc7947 */ /* 0x000fea0003800000 */
.L_x_6067:
        /* <DEDUP_REMOVED lines=21> */
.L_x_6091:
[----:B------:R-:W-:Y:S01]  /*7510*/  ULDC UR8, c[0x0][0xb44] ;  /* 0x0002d10000087ab9 */ /* 0x000fe20000000800 */
[----:B------:R-:W-:Y:S01]  /*7520*/  UMOV UR11, UR7 ;  /* 0x00000007000b7c82 */ /* 0x000fe20008000000 */
[----:B------:R-:W-:-:S11]  /*7530*/  UISETP.NE.AND UP0, UPT, UR8, 0x1, UPT ;  /* 0x000000010800788c */ /* 0x000fd6000bf05270 */
[----:B------:R-:W-:Y:S02]  /*7540*/  @UP0 ULDC.64 UR12, c[0x0][0xb48] ;  /* 0x0002d200000c0ab9 */ /* 0x000fe40000000a00 */
[----:B------:R-:W-:-:S04]  /*7550*/  UIMAD.WIDE.U32 UR4, UR7, UR12, URZ ;  /* 0x0000000c070472a5 */ /* 0x000fc8000f8e003f */
[----:B------:R-:W-:-:S04]  /*7560*/  @UP0 USHF.R.U32.HI UR11, URZ, UR13, UR5 ;  /* 0x0000000d3f0b0299 */ /* 0x000fc80008011605 */
[----:B------:R-:W-:-:S12]  /*7570*/  UIMAD UR4, UR11, UR8, URZ ;  /* 0x000000080b0472a4 */ /* 0x000fd8000f8e023f */
.L_x_6092:
        /* <DEDUP_REMOVED lines=70> */
.L_x_6123:
        /* <DEDUP_REMOVED lines=15> */
.L_x_6096:
        /* <DEDUP_REMOVED lines=97> */
.L_x_6107:
[----:B--234-:R-:W-:-:S04]  /*80e0*/  SHF.L.U32 R21, R11, 0x1f, RZ ;  /* 0x0000001f0b157819 */ /* 0x01cfc800000006ff */
[----:B------:R-:W1:Y:S02]  /*80f0*/  SYNCS.PHASECHK.TRANS64.TRYWAIT P1, [R16+URZ+0x30840], R21 ;  /* 0x03084015100075a7 */ /* 0x000e64000802017f */
[----:B-1----:R-:W-:Y:S05]  /*8100*/  @!P1 BRA `(.L_x_6099) ;  /* 0x0000001400dc9947 */ /* 0x002fea0003800000 */
.L_x_6124:
[----:B------:R-:W-:Y:S05]  /*8110*/  @P0 BRA `(.L_x_6100) ;  /* 0x0000000000140947 */ /* 0x000fea0003800000 */
[----:B------:R-:W-:Y:S01]  /*8120*/  ISETP.NE.AND P1, PT, R6, RZ, PT ;  /* 0x000000ff0600720c */ /* 0x000fe20003f25270 */
[----:B------:R-:W-:-:S04]  /*8130*/  IMAD.MOV.U32 R3, RZ, RZ, 0x4100 ;  /* 0x00004100ff037424 */ /* 0x000fc800078e00ff */
[----:B------:R3:W-:Y:S08]  /*8140*/  SYNCS.ARRIVE.TRANS64 RZ, [R16+URZ+0x30830], R3 ;  /* 0x0308300310ff79a7 */ /* 0x0007f0000800003f */
[----:B------:R-:W-:Y:S05]  /*8150*/  @!P1 BRA `(.L_x_6100) ;  /* 0x0000000000049947 */ /* 0x000fea0003800000 */
[----:B------:R-:W-:Y:S01]  /*8160*/  BPT.TRAP 0x1 ;  /* 0x000000040000795c */ /* 0x000fe20000300000 */
.L_x_6100:
        /* <DEDUP_REMOVED lines=36> */
.L_x_6125:
[----:B------:R-:W-:Y:S05]  /*83b0*/  @P0 BRA `(.L_x_6102) ;  /* 0x0000000000140947 */ /* 0x000fea0003800000 */
[----:B------:R-:W-:Y:S01]  /*83c0*/  ISETP.NE.AND P1, PT, R6, RZ, PT ;  /* 0x000000ff0600720c */ /* 0x000fe20003f25270 */
[----:B------:R-:W-:-:S04]  /*83d0*/  IMAD.MOV.U32 R2, RZ, RZ, 0x4100 ;  /* 0x00004100ff027424 */ /* 0x000fc800078e00ff */
[----:B------:R3:W-:Y:S08]  /*83e0*/  SYNCS.ARRIVE.TRANS64 RZ, [R16+URZ+0x30818], R2 ;  /* 0x0308180210ff79a7 */ /* 0x0007f0000800003f */
[----:B------:R-:W-:Y:S05]  /*83f0*/  @!P1 BRA `(.L_x_6102) ;  /* 0x0000000000049947 */ /* 0x000fea0003800000 */
[----:B------:R-:W-:Y:S01]  /*8400*/  BPT.TRAP 0x1 ;  /* 0x000000040000795c */ /* 0x000fe20000300000 */
.L_x_6102:
        /* <DEDUP_REMOVED lines=36> */
.L_x_6126:
[----:B------:R-:W-:Y:S05]  /*8650*/  @P0 BRA `(.L_x_6104) ;  /* 0x0000000000140947 */ /* 0x000fea0003800000 */
[----:B------:R-:W-:Y:S01]  /*8660*/  ISETP.NE.AND P1, PT, R6, RZ, PT ;  /* 0x000000ff0600720c */ /* 0x000fe20003f25270 */
[----:B-123--:R-:W-:-:S04]  /*8670*/  IMAD.MOV.U32 R21, RZ, RZ, 0x4100 ;  /* 0x00004100ff157424 */ /* 0x00efc800078e00ff */
[----:B------:R4:W-:Y:S08]  /*8680*/  SYNCS.ARRIVE.TRANS64 RZ, [R16+URZ+0x30838], R21 ;  /* 0x0308381510ff79a7 */ /* 0x0009f0000800003f */
[----:B------:R-:W-:Y:S05]  /*8690*/  @!P1 BRA `(.L_x_6104) ;  /* 0x0000000000049947 */ /* 0x000fea0003800000 */
[----:B------:R-:W-:Y:S01]  /*86a0*/  BPT.TRAP 0x1 ;  /* 0x000000040000795c */ /* 0x000fe20000300000 */
.L_x_6104:
        /* <DEDUP_REMOVED lines=31> */
.L_x_6128:
[----:B------:R-:W-:Y:S05]  /*88a0*/  @P0 BRA `(.L_x_6106) ;  /* 0x0000000000140947 */ /* 0x000fea0003800000 */
[----:B------:R-:W-:Y:S01]  /*88b0*/  ISETP.NE.AND P1, PT, R6, RZ, PT ;  /* 0x000000ff0600720c */ /* 0x000fe20003f25270 */
[----:B------:R-:W-:-:S04]  /*88c0*/  IMAD.MOV.U32 R5, RZ, RZ, 0x4100 ;  /* 0x00004100ff057424 */ /* 0x000fc800078e00ff */
[----:B------:R1:W-:Y:S08]  /*88d0*/  SYNCS.ARRIVE.TRANS64 RZ, [R16+URZ+0x30810], R5 ;  /* 0x0308100510ff79a7 */ /* 0x0003f0000800003f */
[----:B------:R-:W-:Y:S05]  /*88e0*/  @!P1 BRA `(.L_x_6106) ;  /* 0x0000000000049947 */ /* 0x000fea0003800000 */
[----:B------:R-:W-:Y:S01]  /*88f0*/  BPT.TRAP 0x1 ;  /* 0x000000040000795c */ /* 0x000fe20000300000 */
.L_x_6106:
        /* <DEDUP_REMOVED lines=37> */
.L_x_6098:
        /* <DEDUP_REMOVED lines=8> */
.L_x_6129:
[----:B------:R-:W-:Y:S05]  /*8bd0*/  @P0 BRA `(.L_x_6109) ;  /* 0x0000000000140947 */ /* 0x000fea0003800000 */
[----:B------:R-:W-:Y:S01]  /*8be0*/  ISETP.NE.AND P1, PT, R6, RZ, PT ;  /* 0x000000ff0600720c */ /* 0x000fe20003f25270 */
[----:B------:R-:W-:-:S04]  /*8bf0*/  IMAD.MOV.U32 R5, RZ, RZ, 0x4100 ;  /* 0x00004100ff057424 */ /* 0x000fc800078e00ff */
[----:B------:R2:W-:Y:S08]  /*8c00*/  SYNCS.ARRIVE.TRANS64 RZ, [R16+URZ+0x30830], R5 ;  /* 0x0308300510ff79a7 */ /* 0x0005f0000800003f */
[----:B------:R-:W-:Y:S05]  /*8c10*/  @!P1 BRA `(.L_x_6109) ;  /* 0x0000000000049947 */ /* 0x000fea0003800000 */
[----:B------:R-:W-:Y:S01]  /*8c20*/  BPT.TRAP 0x1 ;  /* 0x000000040000795c */ /* 0x000fe20000300000 */
.L_x_6109:
        /* <DEDUP_REMOVED lines=33> */
.L_x_6130:
[----:B------:R-:W-:Y:S05]  /*8e40*/  @P0 BRA `(.L_x_6111) ;  /* 0x0000000000140947 */ /* 0x000fea0003800000 */
[----:B------:R-:W-:Y:S01]  /*8e50*/  ISETP.NE.AND P0, PT, R6, RZ, PT ;  /* 0x000000ff0600720c */ /* 0x000fe20003f05270 */
[----:B------:R-:W-:-:S04]  /*8e60*/  IMAD.MOV.U32 R5, RZ, RZ, 0x4100 ;  /* 0x00004100ff057424 */ /* 0x000fc800078e00ff */
[----:B------:R1:W-:Y:S08]  /*8e70*/  SYNCS.ARRIVE.TRANS64 RZ, [R16+URZ+0x30818], R5 ;  /* 0x0308180510ff79a7 */ /* 0x0003f0000800003f */
[----:B------:R-:W-:Y:S05]  /*8e80*/  @!P0 BRA `(.L_x_6111) ;  /* 0x0000000000048947 */ /* 0x000fea0003800000 */
[----:B------:R-:W-:Y:S01]  /*8e90*/  BPT.TRAP 0x1 ;  /* 0x000000040000795c */ /* 0x000fe20000300000 */
.L_x_6111:
        /* <DEDUP_REMOVED lines=37> */
.L_x_6097:
[----:B------:R-:W1:Y:S01]  /*90f0*/  S2R R0, SR_TID.X ;  /* 0x0000000000007919 */ /* 0x000e620000002100 */
[----:B------:R-:W-:Y:S01]  /*9100*/  IMAD R3, R19, 0x8, R16 ;  /* 0x0000000813037824 */ /* 0x000fe200078e0210 */
[----:B-1----:R-:W-:Y:S02]  /*9110*/  LOP3.LUT R2, R0, 0x7f, RZ, 0xc0, !PT ;  /* 0x0000007f00027812 */ /* 0x002fe400078ec0ff */
[----:B------:R-:W-:Y:S02]  /*9120*/  SHF.L.U32 R0, R11, 0x1f, RZ ;  /* 0x0000001f0b007819 */ /* 0x000fe400000006ff */
[----:B------:R-:W-:Y:S02]  /*9130*/  ISETP.NE.AND P1, PT, R2, RZ, PT ;  /* 0x000000ff0200720c */ /* 0x000fe40003f25270 */
[----:B------:R-:W1:Y:S02]  /*9140*/  SYNCS.PHASECHK.TRANS64.TRYWAIT P0, [R3+URZ+0x30840], R0 ;  /* 0x03084000030075a7 */ /* 0x000e64000800017f */
[----:B-1----:R-:W-:Y:S09]  /*9150*/  @!P0 BRA `(.L_x_6112) ;  /* 0x0000000800448947 */ /* 0x002ff20003800000 */
.L_x_6131:
[----:B------:R-:W-:Y:S05]  /*9160*/  @P1 BRA `(.L_x_6113) ;  /* 0x0000000000181947 */ /* 0x000fea0003800000 */
[----:B------:R-:W1:Y:S01]  /*9170*/  S2R R2, SR_TID.X ;  /* 0x0000000000027919 */ /* 0x000e620000002100 */
[----:B------:R-:W-:-:S04]  /*9180*/  IMAD.MOV.U32 R0, RZ, RZ, 0x4100 ;  /* 0x00004100ff007424 */ /* 0x000fc800078e00ff */
[----:B------:R1:W-:Y:S02]  /*9190*/  SYNCS.ARRIVE.TRANS64 RZ, [R3+URZ+0x30830], R0 ;  /* 0x0308300003ff79a7 */ /* 0x0003e4000800003f */
[----:B-1----:R-:W-:-:S13]  /*91a0*/  LOP3.LUT P0, RZ, R2, 0x1f, RZ, 0xc0, !PT ;  /* 0x0000001f02ff7812 */ /* 0x002fda000780c0ff */
[----:B------:R-:W-:Y:S05]  /*91b0*/  @!P0 BRA `(.L_x_6113) ;  /* 0x0000000000048947 */ /* 0x000fea0003800000 */
[----:B------:R-:W-:Y:S01]  /*91c0*/  BPT.TRAP 0x1 ;  /* 0x000000040000795c */ /* 0x000fe20000300000 */
.L_x_6113:
        /* <DEDUP_REMOVED lines=40> */
.L_x_6094:
[----:B------:R-:W-:Y:S05]  /*9450*/  BSYNC B0 ;  /* 0x0000000000007941 */ /* 0x000fea0003800000 */
.L_x_6093:
[----:B------:R-:W-:-:S03]  /*9460*/  UMOV UR7, 0xffffffff ;  /* 0xffffffff00077882 */ /* 0x000fc60000000000 */
[----:B------:R-:W-:Y:S05]  /*9470*/  BRA.DIV UR7, `(.L_x_6114) ;  /* 0x0000000607907947 */ /* 0x000fea000b800000 */
[----:B------:R-:W-:-:S13]  /*9480*/  ELECT P6, URZ, PT ;  /* 0x00000000003f782f */ /* 0x000fda00038c0000 */
.L_x_6134:
[----:B------:R-:W-:Y:S05]  /*9490*/  @!P6 BRA `(.L_x_6010) ;  /* 0x000000000084e947 */ /* 0x000fea0003800000 */
[----:B------:R-:W-:-:S06]  /*94a0*/  ULOP3.LUT UR7, UR38, 0x2, URZ, 0xfc, !UPT ;  /* 0x0000000226077892 */ /* 0x000fcc000f8efc3f */
[----:B------:R-:W-:-:S05]  /*94b0*/  IMAD.U32 R2, RZ, RZ, UR7 ;  /* 0x00000007ff027e24 */ /* 0x000fca000f8e00ff */
[----:B------:R-:W-:-:S13]  /*94c0*/  ISETP.NE.AND P2, PT, R2, 0x3, PT ;  /* 0x000000030200780c */ /* 0x000fda0003f45270 */
[----:B------:R-:W-:Y:S05]  /*94d0*/  @!P2 BRA `(.L_x_6115) ;  /* 0x000000000004a947 */ /* 0x000fea0003800000 */
[----:B------:R-:W-:Y:S01]  /*94e0*/  BPT.TRAP 0x1 ;  /* 0x000000040000795c */ /* 0x000fe20000300000 */
.L_x_6115:
        /* <DEDUP_REMOVED lines=15> */
.L_x_6135:
[----:B------:R-:W2:Y:S02]  /*95e0*/  SYNCS.PHASECHK.TRANS64.TRYWAIT P0, [R3+URZ], R2 ;  /* 0x00000002030075a7 */ /* 0x000ea4000800017f */
[----:B--2---:R-:W-:Y:S05]  /*95f0*/  @!P0 BRA `(.L_x_6117) ;  /* 0x0000000400648947 */ /* 0x004fea0003800000 */
.L_x_6136:
[----:B------:R-:W-:Y:S05]  /*9600*/  @!P2 BRA `(.L_x_6118) ;  /* 0x000000000004a947 */ /* 0x000fea0003800000 */
[----:B------:R-:W-:Y:S01]  /*9610*/  BPT.TRAP 0x1 ;  /* 0x000000040000795c */ /* 0x000fe20000300000 */
.L_x_6118:
[----:B--2---:R-:W-:-:S04]  /*9620*/  VIADD R3, R7, 0x30840 ;  /* 0x0003084007037836 */ /* 0x004fc80000000000 */
[----:B------:R-:W-:-:S04]  /*9630*/  IMAD R0, R0, 0x8, R3 ;  /* 0x0000000800007824 */ /* 0x000fc800078e0203 */
[----:B------:R-:W2:Y:S02]  /*9640*/  SYNCS.PHASECHK.TRANS64.TRYWAIT P0, [R0+URZ], R5 ;  /* 0x00000005000075a7 */ /* 0x000ea4000800017f */
[----:B--2---:R-:W-:Y:S05]  /*9650*/  @!P0 BRA `(.L_x_6119) ;  /* 0x0000000400608947 */ /* 0x004fea0003800000 */
.L_x_6137:
[----:B------:R-:W-:-:S07]  /*9660*/  IMAD R3, R4, 0x8, R3 ;  /* 0x0000000804037824 */ /* 0x000fce00078e0203 */
.L_x_6120:
[----:B---3--:R3:W4:Y:S02]  /*9670*/  SYNCS.PHASECHK.TRANS64.TRYWAIT P0, [R3+URZ], R2 ;  /* 0x00000002030075a7 */ /* 0x008724000800017f */
[----:B----4-:R-:W-:Y:S05]  /*9680*/  @!P0 NANOSLEEP.SYNCS 0x989680 ;  /* 0x009896800000895d */ /* 0x010fea0003900000 */
[----:B------:R-:W4:Y:S02]  /*9690*/  @!P0 SYNCS.PHASECHK.TRANS64 P0, [R3+URZ], R2 ;  /* 0x00000002030085a7 */ /* 0x000f24000800007f */
[----:B----4-:R-:W-:Y:S05]  /*96a0*/  @!P0 BRA `(.L_x_6120) ;  /* 0xfffffffc00f08947 */ /* 0x010fea000383ffff */
.L_x_6010:
[----:B------:R-:W-:Y:S05]  /*96b0*/  BSYNC B6 ;  /* 0x0000000000067941 */ /* 0x000fea0003800000 */
.L_x_6005:
[----:B------:R-:W-:Y:S05]  /*96c0*/  EXIT ;  /* 0x000000000000794d */ /* 0x000fea0003800000 */
.L_x_6016:
[----:B------:R-:W-:Y:S02]  /*96d0*/  IMAD.MOV.U32 R12, RZ, RZ, RZ ;  /* 0x000000ffff0c7224 */ /* 0x000fe400078e00ff */
[----:B------:R-:W-:Y:S02]  /*96e0*/  IMAD.MOV.U32 R11, RZ, RZ, 0x1f ;  /* 0x0000001fff0b7424 */ /* 0x000fe400078e00ff */
[----:B------:R-:W-:-:S07]  /*96f0*/  IMAD.MOV.U32 R15, RZ, RZ, -0x1 ;  /* 0xffffffffff0f7424 */ /* 0x000fce00078e00ff */
[----:B------:R-:W-:Y:S05]  /*9700*/  WARPSYNC.COLLECTIVE R15, `(.L_x_6121) ;  /* 0x000000000f087348 */ /* 0x000fea0003c00000 */
[----:B------:R1:W2:Y:S02]  /*9710*/  SHFL.IDX P6, R14, R13, R12, R11 ;  /* 0x0000000c0d0e7389 */ /* 0x0002a400000c000b */
[----:B-12---:R-:W-:Y:S01]  /*9720*/  ENDCOLLECTIVE ;  /* 0x000000000000791b */ /* 0x006fe20003800000 */
.L_x_6121:
[----:B------:R-:W-:Y:S05]  /*9730*/  BRA `(.L_x_6122) ;  /* 0xffffff7c000c7947 */ /* 0x000fea000383ffff */
.L_x_6018:
[----:B---3--:R3:W4:Y:S02]  /*9740*/  SYNCS.PHASECHK.TRANS64.TRYWAIT P0, [R228+URZ+0x30800], R9 ;  /* 0x03080009e40075a7 */ /* 0x008724000800017f */
[----:B----4-:R-:W-:Y:S05]  /*9750*/  @!P0 NANOSLEEP.SYNCS 0x989680 ;  /* 0x009896800000895d */ /* 0x010fea0003900000 */
[----:B------:R-:W4:Y:S02]  /*9760*/  @!P0 SYNCS.PHASECHK.TRANS64 P0, [R228+URZ+0x30800], R9 ;  /* 0x03080009e40085a7 */ /* 0x000f24000800007f */
[----:B----4-:R-:W-:Y:S05]  /*9770*/  @!P0 BRA `(.L_x_6018) ;  /* 0xfffffffc00f08947 */ /* 0x010fea000383ffff */
[----:B------:R-:W-:Y:S05]  /*9780*/  BRA `(.L_x_6017) ;  /* 0xffffff7c00347947 */ /* 0x000fea000383ffff */
.L_x_6022:
[----:B---3--:R3:W4:Y:S02]  /*9790*/  SYNCS.PHASECHK.TRANS64.TRYWAIT P1, [R0+URZ+0x30810], R9 ;  /* 0x03081009000075a7 */ /* 0x008724000802017f */
[----:B----4-:R-:W-:Y:S05]  /*97a0*/  @!P1 NANOSLEEP.SYNCS 0x989680 ;  /* 0x009896800000995d */ /* 0x010fea0003900000 */
[----:B------:R-:W4:Y:S02]  /*97b0*/  @!P1 SYNCS.PHASECHK.TRANS64 P1, [R0+URZ+0x30810], R9 ;  /* 0x03081009000095a7 */ /* 0x000f24000802007f */
[----:B----4-:R-:W-:Y:S05]  /*97c0*/  @!P1 BRA `(.L_x_6022) ;  /* 0xfffffffc00f09947 */ /* 0x010fea000383ffff */
[----:B------:R-:W-:Y:S05]  /*97d0*/  BRA `(.L_x_6021) ;  /* 0xffffff8000ec7947 */ /* 0x000fea000383ffff */
.L_x_6026:
[----:B------:R1:W1:Y:S02]  /*97e0*/  SYNCS.PHASECHK.TRANS64.TRYWAIT P1, [R0+URZ+0x30830], R9 ;  /* 0x03083009000075a7 */ /* 0x000264000802017f */
[----:B-1----:R-:W-:Y:S05]  /*97f0*/  @!P1 NANOSLEEP.SYNCS 0x989680 ;  /* 0x009896800000995d */ /* 0x002fea0003900000 */
[----:B------:R-:W1:Y:S02]  /*9800*/  @!P1 SYNCS.PHASECHK.TRANS64 P1, [R0+URZ+0x30830], R9 ;  /* 0x03083009000095a7 */ /* 0x000e64000802007f */
[----:B-1----:R-:W-:Y:S05]  /*9810*/  @!P1 BRA `(.L_x_6026) ;  /* 0xfffffffc00f09947 */ /* 0x002fea000383ffff */
[----:B------:R-:W-:Y:S05]  /*9820*/  BRA `(.L_x_6025) ;  /* 0xffffff8800447947 */ /* 0x000fea000383ffff */
.L_x_6095:
[----:B-1----:R1:W2:Y:S02]  /*9830*/  SYNCS.PHASECHK.TRANS64.TRYWAIT P0, [R16+URZ+0x30820], R3 ;  /* 0x03082003100075a7 */ /* 0x0022a4000800017f */
[----:B--2---:R-:W-:Y:S05]  /*9840*/  @!P0 NANOSLEEP.SYNCS 0x989680 ;  /* 0x009896800000895d */ /* 0x004fea0003900000 */
[----:B------:R-:W2:Y:S02]  /*9850*/  @!P0 SYNCS.PHASECHK.TRANS64 P0, [R16+URZ+0x30820], R3 ;  /* 0x03082003100085a7 */ /* 0x000ea4000800007f */
[----:B--2---:R-:W-:Y:S05]  /*9860*/  @!P0 BRA `(.L_x_6095) ;  /* 0xfffffffc00f08947 */ /* 0x004fea000383ffff */
[----:B------:R-:W-:Y:S05]  /*9870*/  BRA `(.L_x_6123) ;  /* 0xffffffe000587947 */ /* 0x000fea000383ffff */
.L_x_6099:
[----:B-1----:R1:W3:Y:S02]  /*9880*/  SYNCS.PHASECHK.TRANS64.TRYWAIT P1, [R16+URZ+0x30840], R21 ;  /* 0x03084015100075a7 */ /* 0x0022e4000802017f */
[----:B---3--:R-:W-:Y:S05]  /*9890*/  @!P1 NANOSLEEP.SYNCS 0x989680 ;  /* 0x009896800000995d */ /* 0x008fea0003900000 */
[----:B------:R-:W3:Y:S02]  /*98a0*/  @!P1 SYNCS.PHASECHK.TRANS64 P1, [R16+URZ+0x30840], R21 ;  /* 0x03084015100095a7 */ /* 0x000ee4000802007f */
[----:B---3--:R-:W-:Y:S05]  /*98b0*/  @!P1 BRA `(.L_x_6099) ;  /* 0xfffffffc00f09947 */ /* 0x008fea000383ffff */
[----:B------:R-:W-:Y:S05]  /*98c0*/  BRA `(.L_x_6124) ;  /* 0xffffffe800107947 */ /* 0x000fea000383ffff */
.L_x_6101:
[----:B--2---:R2:W3:Y:S02]  /*98d0*/  SYNCS.PHASECHK.TRANS64.TRYWAIT P1, [R16+URZ+0x30828], R21 ;  /* 0x03082815100075a7 */ /* 0x0044e4000802017f */
[----:B---3--:R-:W-:Y:S05]  /*98e0*/  @!P1 NANOSLEEP.SYNCS 0x989680 ;  /* 0x009896800000995d */ /* 0x008fea0003900000 */
[----:B------:R-:W3:Y:S02]  /*98f0*/  @!P1 SYNCS.PHASECHK.TRANS64 P1, [R16+URZ+0x30828], R21 ;  /* 0x03082815100095a7 */ /* 0x000ee4000802007f */
[----:B---3--:R-:W-:Y:S05]  /*9900*/  @!P1 BRA `(.L_x_6101) ;  /* 0xfffffffc00f09947 */ /* 0x008fea000383ffff */
[----:B------:R-:W-:Y:S05]  /*9910*/  BRA `(.L_x_6125) ;  /* 0xffffffe800a47947 */ /* 0x000fea000383ffff */
.L_x_6103:
[----:B---3--:R3:W4:Y:S02]  /*9920*/  SYNCS.PHASECHK.TRANS64.TRYWAIT P1, [R16+URZ+0x30848], R21 ;  /* 0x03084815100075a7 */ /* 0x008724000802017f */
[----:B----4-:R-:W-:Y:S05]  /*9930*/  @!P1 NANOSLEEP.SYNCS 0x989680 ;  /* 0x009896800000995d */ /* 0x010fea0003900000 */
[----:B------:R-:W4:Y:S02]  /*9940*/  @!P1 SYNCS.PHASECHK.TRANS64 P1, [R16+URZ+0x30848], R21 ;  /* 0x03084815100095a7 */ /* 0x000f24000802007f */
[----:B----4-:R-:W-:Y:S05]  /*9950*/  @!P1 BRA `(.L_x_6103) ;  /* 0xfffffffc00f09947 */ /* 0x010fea000383ffff */
[----:B------:R-:W-:Y:S05]  /*9960*/  BRA `(.L_x_6126) ;  /* 0xffffffec00387947 */ /* 0x000fea000383ffff */
.L_x_6105:
[----:B------:R-:W-:-:S07]  /*9970*/  SHF.L.U32 R5, R11, 0x1f, RZ ;  /* 0x0000001f0b057819 */ /* 0x000fce00000006ff */
.L_x_6127:
[----:B------:R1:W1:Y:S02]  /*9980*/  SYNCS.PHASECHK.TRANS64.TRYWAIT P1, [R16+URZ+0x30820], R5 ;  /* 0x03082005100075a7 */ /* 0x000264000802017f */
[----:B-1----:R-:W-:Y:S05]  /*9990*/  @!P1 NANOSLEEP.SYNCS 0x989680 ;  /* 0x009896800000995d */ /* 0x002fea0003900000 */
[----:B------:R-:W1:Y:S02]  /*99a0*/  @!P1 SYNCS.PHASECHK.TRANS64 P1, [R16+URZ+0x30820], R5 ;  /* 0x03082005100095a7 */ /* 0x000e64000802007f */
[----:B-1----:R-:W-:Y:S05]  /*99b0*/  @!P1 BRA `(.L_x_6127) ;  /* 0xfffffffc00f09947 */ /* 0x002fea000383ffff */
[----:B------:R-:W-:Y:S05]  /*99c0*/  BRA `(.L_x_6128) ;  /* 0xffffffec00b47947 */ /* 0x000fea000383ffff */
.L_x_6108:
[----:B-1----:R1:W2:Y:S02]  /*99d0*/  SYNCS.PHASECHK.TRANS64.TRYWAIT P1, [R16+URZ+0x30840], R13 ;  /* 0x0308400d100075a7 */ /* 0x0022a4000802017f */
[----:B--2---:R-:W-:Y:S05]  /*99e0*/  @!P1 NANOSLEEP.SYNCS 0x989680 ;  /* 0x009896800000995d */ /* 0x004fea0003900000 */
[----:B------:R-:W2:Y:S02]  /*99f0*/  @!P1 SYNCS.PHASECHK.TRANS64 P1, [R16+URZ+0x30840], R13 ;  /* 0x0308400d100095a7 */ /* 0x000ea4000802007f */
[----:B--2---:R-:W-:Y:S05]  /*9a00*/  @!P1 BRA `(.L_x_6108) ;  /* 0xfffffffc00f09947 */ /* 0x004fea000383ffff */
[----:B------:R-:W-:Y:S05]  /*9a10*/  BRA `(.L_x_6129) ;  /* 0xfffffff0006c7947 */ /* 0x000fea000383ffff */
.L_x_6110:
[----:B--2---:R2:W1:Y:S02]  /*9a20*/  SYNCS.PHASECHK.TRANS64.TRYWAIT P1, [R16+URZ+0x30828], R13 ;  /* 0x0308280d100075a7 */ /* 0x004464000802017f */
[----:B-1----:R-:W-:Y:S05]  /*9a30*/  @!P1 NANOSLEEP.SYNCS 0x989680 ;  /* 0x009896800000995d */ /* 0x002fea0003900000 */
[----:B------:R-:W1:Y:S02]  /*9a40*/  @!P1 SYNCS.PHASECHK.TRANS64 P1, [R16+URZ+0x30828], R13 ;  /* 0x0308280d100095a7 */ /* 0x000e64000802007f */
[----:B-1----:R-:W-:Y:S05]  /*9a50*/  @!P1 BRA `(.L_x_6110) ;  /* 0xfffffffc00f09947 */ /* 0x002fea000383ffff */
[----:B------:R-:W-:Y:S05]  /*9a60*/  BRA `(.L_x_6130) ;  /* 0xfffffff000f47947 */ /* 0x000fea000383ffff */
.L_x_6112:
[----:B------:R1:W1:Y:S02]  /*9a70*/  SYNCS.PHASECHK.TRANS64.TRYWAIT P0, [R3+URZ+0x30840], R0 ;  /* 0x03084000030075a7 */ /* 0x000264000800017f */
[----:B-1----:R-:W-:Y:S05]  /*9a80*/  @!P0 NANOSLEEP.SYNCS 0x989680 ;  /* 0x009896800000895d */ /* 0x002fea0003900000 */
[----:B------:R-:W1:Y:S02]  /*9a90*/  @!P0 SYNCS.PHASECHK.TRANS64 P0, [R3+URZ+0x30840], R0 ;  /* 0x03084000030085a7 */ /* 0x000e64000800007f */
[----:B-1----:R-:W-:Y:S05]  /*9aa0*/  @!P0 BRA `(.L_x_6112) ;  /* 0xfffffffc00f08947 */ /* 0x002fea000383ffff */
[----:B------:R-:W-:Y:S05]  /*9ab0*/  BRA `(.L_x_6131) ;  /* 0xfffffff400a87947 */ /* 0x000fea000383ffff */
.L_x_6114:
[----:B------:R-:W-:Y:S01]  /*9ac0*/  BSSY B0, `(.L_x_6132) ;  /* 0x0000006000007945 */ /* 0x000fe20003800000 */
[----:B------:R-:W-:-:S07]  /*9ad0*/  IMAD.MOV.U32 R15, RZ, RZ, -0x1 ;  /* 0xffffffffff0f7424 */ /* 0x000fce00078e00ff */
[----:B------:R-:W-:Y:S05]  /*9ae0*/  WARPSYNC.COLLECTIVE R15, `(.L_x_6133) ;  /* 0x000000000f0c7348 */ /* 0x000fea0003c00000 */
[----:B------:R-:W-:Y:S02]  /*9af0*/  ELECT P6, UR62, PT ;  /* 0x00000000003e782f */ /* 0x000fe400038c0000 */
[----:B------:R-:W-:Y:S01]  /*9b00*/  MOV R14, UR62 ;  /* 0x0000003e000e7c02 */ /* 0x000fe20008000f00 */
[----:B------:R-:W-:Y:S10]  /*9b10*/  ENDCOLLECTIVE ;  /* 0x000000000000791b */ /* 0x000ff40003800000 */
.L_x_6133:
[----:B------:R-:W-:Y:S05]  /*9b20*/  BSYNC B0 ;  /* 0x0000000000007941 */ /* 0x000fea0003800000 */
.L_x_6132:
[----:B------:R-:W-:Y:S05]  /*9b30*/  BRA `(.L_x_6134) ;  /* 0xfffffff800547947 */ /* 0x000fea000383ffff */
.L_x_6116:
[----:B-1----:R1:W2:Y:S02]  /*9b40*/  SYNCS.PHASECHK.TRANS64.TRYWAIT P0, [R6+URZ], R5 ;  /* 0x00000005060075a7 */ /* 0x0022a4000800017f */
[----:B--2---:R-:W-:Y:S05]  /*9b50*/  @!P0 NANOSLEEP.SYNCS 0x989680 ;  /* 0x009896800000895d */ /* 0x004fea0003900000 */
[----:B------:R-:W2:Y:S02]  /*9b60*/  @!P0 SYNCS.PHASECHK.TRANS64 P0, [R6+URZ], R5 ;  /* 0x00000005060085a7 */ /* 0x000ea4000800007f */
[----:B--2---:R-:W-:Y:S05]  /*9b70*/  @!P0 BRA `(.L_x_6116) ;  /* 0xfffffffc00f08947 */ /* 0x004fea000383ffff */
[----:B------:R-:W-:Y:S05]  /*9b80*/  BRA `(.L_x_6135) ;  /* 0xfffffff800947947 */ /* 0x000fea000383ffff */
.L_x_6117:
[----:B--2---:R2:W3:Y:S02]  /*9b90*/  SYNCS.PHASECHK.TRANS64.TRYWAIT P0, [R3+URZ], R2 ;  /* 0x00000002030075a7 */ /* 0x0044e4000800017f */
[----:B---3--:R-:W-:Y:S05]  /*9ba0*/  @!P0 NANOSLEEP.SYNCS 0x989680 ;  /* 0x009896800000895d */ /* 0x008fea0003900000 */
[----:B------:R-:W3:Y:S02]  /*9bb0*/  @!P0 SYNCS.PHASECHK.TRANS64 P0, [R3+URZ], R2 ;  /* 0x00000002030085a7 */ /* 0x000ee4000800007f */
[----:B---3--:R-:W-:Y:S05]  /*9bc0*/  @!P0 BRA `(.L_x_6117) ;  /* 0xfffffffc00f08947 */ /* 0x008fea000383ffff */
[----:B------:R-:W-:Y:S05]  /*9bd0*/  BRA `(.L_x_6136) ;  /* 0xfffffff800887947 */ /* 0x000fea000383ffff */
.L_x_6119:
[----:B--2---:R2:W3:Y:S02]  /*9be0*/  SYNCS.PHASECHK.TRANS64.TRYWAIT P0, [R0+URZ], R5 ;  /* 0x00000005000075a7 */ /* 0x0044e4000800017f */
[----:B---3--:R-:W-:Y:S05]  /*9bf0*/  @!P0 NANOSLEEP.SYNCS 0x989680 ;  /* 0x009896800000895d */ /* 0x008fea0003900000 */
[----:B------:R-:W3:Y:S02]  /*9c00*/  @!P0 SYNCS.PHASECHK.TRANS64 P0, [R0+URZ], R5 ;  /* 0x00000005000085a7 */ /* 0x000ee4000800007f */
[----:B---3--:R-:W-:Y:S05]  /*9c10*/  @!P0 BRA `(.L_x_6119) ;  /* 0xfffffffc00f08947 */ /* 0x008fea000383ffff */
[----:B------:R-:W-:Y:S05]  /*9c20*/  BRA `(.L_x_6137) ;  /* 0xfffffff8008c7947 */ /* 0x000fea000383ffff */
.L_x_6138:
        /* <DEDUP_REMOVED lines=13> */
.L_x_7333:


//--------------------- .text._ZN7cutlass13device_kernelIN5flash11enable_sm90INS1_16FlashAttnBwdSm90INS1_25CollectiveMainloopBwdSm90ILi2ELi2ELi2EN4cute5tupleIJNS5_1CILi1EEES8_S8_EEENS6_IJNS7_ILi64EEENS7_ILi128EEESB_EEENS_6half_tEfNS_4arch4Sm90ELb1ELb0ELb0ELb0ELb1ELb1ELb0ELb0ELi2ELi1ELi2ELi1ELb0EEENS1_21CollectiveEpilogueBwdISC_SD_SF_Li256ELb0ELb0ELi1EEENS1_25SingleTileBwdLPTSchedulerILb0ELi128ELb1EEEEEEEEEvNT_6ParamsE --------------------------
	.section	.text._ZN7cutlass13device_kernelIN5flash11enable_sm90INS1_16FlashAttnBwdSm90INS1_25CollectiveMainloopBwdSm90ILi2ELi2ELi2EN4cute5tupleIJNS5_1CILi1EEES8_S8_EEENS6_IJNS7_ILi64EEENS7_ILi128EEESB_EEENS_6half_tEfNS_4arch4Sm90ELb1ELb0ELb0ELb0ELb1ELb1ELb0ELb0ELi2ELi1ELi2ELi1ELb0EEENS1_21CollectiveEpilogueBwdISC_SD_SF_Li256ELb0ELb0ELi1EEENS1_25SingleTileBwdLPTSchedulerILb0ELi128ELb1EEEEEEEEEvNT_6ParamsE,"ax",@progbits
	.align	128
.text._ZN7cutlass13device_kernelIN5flash11enable_sm90INS1_16FlashAttnBwdSm90INS1_25CollectiveMainloopBwdSm90ILi2ELi2ELi2EN4cute5tupleIJNS5_1CILi1EEES8_S8_EEENS6_IJNS7_ILi64EEENS7_ILi128EEESB_EEENS_6half_tEfNS_4arch4Sm90ELb1ELb0ELb0ELb0ELb1ELb1ELb0ELb0ELi2ELi1ELi2ELi1ELb0EEENS1_21CollectiveEpilogueBwdISC_SD_SF_Li256ELb0ELb0ELi1EEENS1_25SingleTileBwdLPTSchedulerILb0ELi128ELb1EEEEEEEEEvNT_6ParamsE:
        .type           _ZN7cutlass13device_kernelIN5flash11enable_sm90INS1_16FlashAttnBwdSm90INS1_25CollectiveMainloopBwdSm90ILi2ELi2ELi2EN4cute5tupleIJNS5_1CILi1EEES8_S8_EEENS6_IJNS7_ILi64EEENS7_ILi128EEESB_EEENS_6half_tEfNS_4arch4Sm90ELb1ELb0ELb0ELb0ELb1ELb1ELb0ELb0ELi2ELi1ELi2ELi1ELb0EEENS1_21CollectiveEpilogueBwdISC_SD_SF_Li256ELb0ELb0ELi1EEENS1_25SingleTileBwdLPTSchedulerILb0ELi128ELb1EEEEEEEEEvNT_6ParamsE,@function
        .size           _ZN7cutlass13device_kernelIN5flash11enable_sm90INS1_16FlashAttnBwdSm90INS1_25CollectiveMainloopBwdSm90ILi2ELi2ELi2EN4cute5tupleIJNS5_1CILi1EEES8_S8_EEENS6_IJNS7_ILi64EEENS7_ILi128EEESB_EEENS_6half_tEfNS_4arch4Sm90ELb1ELb0ELb0ELb0ELb1ELb1ELb0ELb0ELi2ELi1ELi2ELi1ELb0EEENS1_21CollectiveEpilogueBwdISC_SD_SF_Li256ELb0ELb0ELi1EEENS1_25SingleTileBwdLPTSchedulerILb0ELi128ELb1EEEEEEEEEvNT_6ParamsE,(.L_x_7334 - _ZN7cutlass13device_kernelIN5flash11enable_sm90INS1_16FlashAttnBwdSm90INS1_25CollectiveMainloopBwdSm90ILi2ELi2ELi2EN4cute5tupleIJNS5_1CILi1EEES8_S8_EEENS6_IJNS7_ILi64EEENS7_ILi128EEESB_EEENS_6half_tEfNS_4arch4Sm90ELb1ELb0ELb0ELb0ELb1ELb1ELb0ELb0ELi2ELi1ELi2ELi1ELb0EEENS1_21CollectiveEpilogueBwdISC_SD_SF_Li256ELb0ELb0ELi1EEENS1_25SingleTileBwdLPTSchedulerILb0ELi128ELb1EEEEEEEEEvNT_6ParamsE)
        .other          _ZN7cutlass13device_kernelIN5flash11enable_sm90INS1_16FlashAttnBwdSm90INS1_25CollectiveMainloopBwdSm90ILi2ELi2ELi2EN4cute5tupleIJNS5_1CILi1EEES8_S8_EEENS6_IJNS7_ILi64EEENS7_ILi128EEESB_EEENS_6half_tEfNS_4arch4Sm90ELb1ELb0ELb0ELb0ELb1ELb1ELb0ELb0ELi2ELi1ELi2ELi1ELb0EEENS1_21CollectiveEpilogueBwdISC_SD_SF_Li256ELb0ELb0ELi1EEENS1_25SingleTileBwdLPTSchedulerILb0ELi128ELb1EEEEEEEEEvNT_6ParamsE,@"STO_CUDA_ENTRY STV_DEFAULT"
_ZN7cutlass13device_kernelIN5flash11enable_sm90INS1_16FlashAttnBwdSm90INS1_25CollectiveMainloopBwdSm90ILi2ELi2ELi2EN4cute5tupleIJNS5_1CILi1EEES8_S8_EEENS6_IJNS7_ILi64EEENS7_ILi128EEESB_EEENS_6half_tEfNS_4arch4Sm90ELb1ELb0ELb0ELb0ELb1ELb1ELb0ELb0ELi2ELi1ELi2ELi1ELb0EEENS1_21CollectiveEpilogueBwdISC_SD_SF_Li256ELb0ELb0ELi1EEENS1_25SingleTileBwdLPTSchedulerILb0ELi128ELb1EEEEEEEEEvNT_6ParamsE:
        /* <DEDUP_REMOVED lines=30> */
.L_x_6140:
[----:B------:R-:W-:Y:S05]  /*01e0*/  BSYNC B0 ;  /* 0x0000000000007941 */ /* 0x000fea0003800000 */
.L_x_6139:
        /* <DEDUP_REMOVED lines=37> */
.L_x_6141:
        /* <DEDUP_REMOVED lines=22> */
.L_x_6142:
[----:B------:R-:W-:Y:S01]  /*05a0*/  PLOP3.LUT P0, PT, PT, PT, UP0, 0x80, 0x0 ;  /* 0x000000000000781c */ /* 0x000fe20003f0f008 */
[----:B------:R-:W-:Y:S01]  /*05b0*/  NOP ;  /* 0x0000000000007918 */ /* 0x000fe20000000000 */
[----:B------:R-:W-:Y:S01]  /*05c0*/  ULDC.64 UR46, c[0x0][0x208] ;  /* 0x00008200002e7ab9 */ /* 0x000fe20000000a00 */
[----:B------:R-:W-:Y:S01]  /*05d0*/  BSSY B6, `(.L_x_6143) ;  /* 0x00009b7000067945 */ /* 0x000fe20003800000 */
[----:B-12-4-:R-:W-:Y:S09]  /*05e0*/  BAR.SYNC.DEFER_BLOCKING 0x0 ;  /* 0x0000000000007b1d */ /* 0x016ff20000010000 */
[----:B------:R-:W-:Y:S05]  /*05f0*/  @!P0 BRA `(.L_x_6144) ;  /* 0x0000005c00f08947 */ /* 0x000fea0003800000 */
.L_x_6145:
        /* <DEDUP_REMOVED lines=32> */
.L_x_6146:
[----:B------:R-:W-:Y:S01]  /*0800*/  ULDC UR7, c[0x0][0xb44] ;  /* 0x0002d10000077ab9 */ /* 0x000fe20000000800 */
[----:B------:R-:W-:Y:S01]  /*0810*/  UMOV UR36, UR10 ;  /* 0x0000000a00247c82 */ /* 0x000fe20008000000 */
[----:B------:R-:W-:-:S11]  /*0820*/  UISETP.NE.AND UP0, UPT, UR7, 0x1, UPT ;  /* 0x000000010700788c */ /* 0x000fd6000bf05270 */
[----:B------:R-:W-:Y:S02]  /*0830*/  @UP0 ULDC.64 UR8, c[0x0][0xb48] ;  /* 0x0002d20000080ab9 */ /* 0x000fe40000000a00 */
[----:B------:R-:W-:-:S04]  /*0840*/  UIMAD.WIDE.U32 UR4, UR10, UR8, URZ ;  /* 0x000000080a0472a5 */ /* 0x000fc8000f8e003f */
[----:B------:R-:W-:-:S04]  /*0850*/  @UP0 USHF.R.U32.HI UR36, URZ, UR9, UR5 ;  /* 0x000000093f240299 */ /* 0x000fc80008011605 */
[----:B------:R-:W-:-:S12]  /*0860*/  UIMAD UR4, UR36, UR7, URZ ;  /* 0x00000007240472a4 */ /* 0x000fd8000f8e023f */
.L_x_6147:
        /* <DEDUP_REMOVED lines=120> */
.L_x_6151:
        /* <DEDUP_REMOVED lines=15> */
.L_x_6150:
        /* <DEDUP_REMOVED lines=22> */
.L_x_6153:
        /* <DEDUP_REMOVED lines=15> */
.L_x_6152:
        /* <DEDUP_REMOVED lines=8> */
.L_x_6278:
        /* <DEDUP_REMOVED lines=15> */
.L_x_6155:
        /* <DEDUP_REMOVED lines=103> */
.L_x_6167:
[----:B------:R-:W-:Y:S01]  /*1b10*/  ISETP.NE.AND P0, PT, R231, 0x3, PT ;  /* 0x00000003e700780c */ /* 0x000fe20003f05270 */
[----:B------:R-:W-:-:S12]  /*1b20*/  YIELD ;  /* 0x0000000000007946 */ /* 0x000fd80003800000 */
[----:B------:R-:W-:Y:S05]  /*1b30*/  @!P0 BRA `(.L_x_6157) ;  /* 0x0000000000048947 */ /* 0x000fea0003800000 */
[----:B------:R-:W-:Y:S01]  /*1b40*/  BPT.TRAP 0x1 ;  /* 0x000000040000795c */ /* 0x000fe20000300000 */
.L_x_6157:
[----:B------:R-:W-:Y:S01]  /*1b50*/  IMAD R0, R3, 0x8, R228 ;  /* 0x0000000803007824 */ /* 0x000fe200078e02e4 */
[----:B------:R-:W-:-:S04]  /*1b60*/  SHF.L.U32 R9, R4, 0x1f, RZ ;  /* 0x0000001f04097819 */ /* 0x000fc800000006ff */
[----:B------:R2:W3:Y:S01]  /*1b70*/  SYNCS.PHASECHK.TRANS64.TRYWAIT P1, [R0+URZ+0x30810], R9 ;  /* 0x03081009000075a7 */ /* 0x0004e2000802017f */
[----:B------:R-:W-:Y:S05]  /*1b80*/  @!P0 BRA `(.L_x_6158) ;  /* 0x0000000000048947 */ /* 0x000fea0003800000 */
[----:B------:R-:W-:Y:S01]  /*1b90*/  BPT.TRAP 0x1 ;  /* 0x000000040000795c */ /* 0x000fe20000300000 */
.L_x_6158:
[----:B---3--:R-:W-:Y:S05]  /*1ba0*/  @P1 BRA `(.L_x_6159) ;  /* 0x0000000000081947 */ /* 0x008fea0003800000 */
[----:B------:R-:W3:Y:S02]  /*1bb0*/  SYNCS.PHASECHK.TRANS64.TRYWAIT P1, [R0+URZ+0x30810], R9 ;  /* 0x03081009000075a7 */ /* 0x000ee4000802017f */
[----:B---3--:R-:W-:Y:S05]  /*1bc0*/  @!P1 BRA `(.L_x_6160) ;  /* 0x0000008400949947 */ /* 0x008fea0003800000 */
.L_x_6159:
        /* <DEDUP_REMOVED lines=81> */
.L_x_6161:
[----:B------:R1:W1:Y:S01]  /*20e0*/  SYNCS.PHASECHK.TRANS64.TRYWAIT P1, [R0+URZ+0x30830], R9 ;  /* 0x03083009000075a7 */ /* 0x000262000802017f */
[----:B------:R-:W-:Y:S05]  /*20f0*/  @!P0 BRA `(.L_x_6162) ;  /* 0x0000000000048947 */ /* 0x000fea0003800000 */
[----:B------:R-:W-:Y:S01]  /*2100*/  BPT.TRAP 0x1 ;  /* 0x000000040000795c */ /* 0x000fe20000300000 */
.L_x_6162:
[----:B------:R-:W-:-:S05]  /*2110*/  VIADD R6, R228, 0x20000 ;  /* 0x00020000e4067836 */ /* 0x000fca0000000000 */
[----:B------:R-:W-:-:S04]  /*2120*/  SHF.R.U32.HI R6, RZ, 0x4, R6 ;  /* 0x00000004ff067819 */ /* 0x000fc80000011606 */
[----:B------:R-:W-:-:S04]  /*2130*/  LOP3.LUT R225, R6, 0x3fff, RZ, 0xc0, !PT ;  /* 0x00003fff06e17812 */ /* 0x000fc800078ec0ff */
[----:B------:R-:W-:Y:S01]  /*2140*/  LOP3.LUT R6, R225, 0x10000, RZ, 0xfc, !PT ;  /* 0x00010000e1067812 */ /* 0x000fe200078efcff */
[----:B-1----:R-:W-:Y:S06]  /*2150*/  @P1 BRA `(.L_x_6163) ;  /* 0x0000000000081947 */ /* 0x002fec0003800000 */
[----:B------:R-:W1:Y:S02]  /*2160*/  SYNCS.PHASECHK.TRANS64.TRYWAIT P1, [R0+URZ+0x30830], R9 ;  /* 0x03083009000075a7 */ /* 0x000e64000802017f */
[----:B-1----:R-:W-:Y:S05]  /*2170*/  @!P1 BRA `(.L_x_6164) ;  /* 0x00000080003c9947 */ /* 0x002fea0003800000 */
.L_x_6163:
        /* <DEDUP_REMOVED lines=406> */
.L_x_6165:
        /* <DEDUP_REMOVED lines=49> */
.L_x_6166:
        /* <DEDUP_REMOVED lines=78> */
.L_x_6149:
        /* <DEDUP_REMOVED lines=23> */
.L_x_6169:
        /* <DEDUP_REMOVED lines=20> */
.L_x_6170:
        /* <DEDUP_REMOVED lines=18> */
.L_x_6171:
        /* <DEDUP_REMOVED lines=18> */
.L_x_6172:
        /* <DEDUP_REMOVED lines=153> */
.L_x_6174:
[----:B------:R-:W-:Y:S05]  /*5150*/  BSYNC B0 ;  /* 0x0000000000007941 */ /* 0x000fea0003800000 */
.L_x_6173:
[----:B------:R-:W-:-:S04]  /*5160*/  DEPBAR.LE SB0, 0x0 ;  /* 0x000080000000791a */ /* 0x000fc80000000000 */
[----:B------:R-:W-:Y:S05]  /*5170*/  BRA `(.L_x_6148) ;  /* 0x0000004c00f07947 */ /* 0x000fea0003800000 */
.L_x_6168:
        /* <DEDUP_REMOVED lines=53> */
.L_x_6176:
[----:B------:R-:W-:Y:S05]  /*54d0*/  BSYNC B0 ;  /* 0x0000000000007941 */ /* 0x000fea0003800000 */
.L_x_6175:
        /* <DEDUP_REMOVED lines=16> */
.L_x_6178:
[----:B------:R-:W-:Y:S05]  /*55e0*/  BSYNC B0 ;  /* 0x0000000000007941 */ /* 0x000fea0003800000 */
.L_x_6177:
        /* <DEDUP_REMOVED lines=16> */
.L_x_6180:
[----:B------:R-:W-:Y:S05]  /*56f0*/  BSYNC B0 ;  /* 0x0000000000007941 */ /* 0x000fea0003800000 */
.L_x_6179:
        /* <DEDUP_REMOVED lines=17> */
.L_x_6182:
[----:B------:R-:W-:Y:S05]  /*5810*/  BSYNC B0 ;  /* 0x0000000000007941 */ /* 0x000fea0003800000 */
.L_x_6181:
        /* <DEDUP_REMOVED lines=16> */
.L_x_6184:
[----:B------:R-:W-:Y:S05]  /*5920*/  BSYNC B0 ;  /* 0x0000000000007941 */ /* 0x000fea0003800000 */
.L_x_6183:
        /* <DEDUP_REMOVED lines=18> */
.L_x_6186:
[----:B------:R-:W-:Y:S05]  /*5a50*/  BSYNC B0 ;  /* 0x0000000000007941 */ /* 0x000fea0003800000 */
.L_x_6185:
        /* <DEDUP_REMOVED lines=31> */
.L_x_6188:
[----:B------:R-:W-:Y:S05]  /*5c50*/  BSYNC B0 ;  /* 0x0000000000007941 */ /* 0x000fea0003800000 */
.L_x_6187:
        /* <DEDUP_REMOVED lines=22> */
.L_x_6190:
[----:B------:R-:W-:Y:S05]  /*5dc0*/  BSYNC B0 ;  /* 0x0000000000007941 */ /* 0x000fea0003800000 */
.L_x_6189:
        /* <DEDUP_REMOVED lines=14> */
.L_x_6192:
[----:B------:R-:W-:Y:S05]  /*5eb0*/  BSYNC B0 ;  /* 0x0000000000007941 */ /* 0x000fea0003800000 */
.L_x_6191:
        /* <DEDUP_REMOVED lines=16> */
.L_x_6194:
[----:B------:R-:W-:Y:S05]  /*5fc0*/  BSYNC B0 ;  /* 0x0000000000007941 */ /* 0x000fea0003800000 */
.L_x_6193:
        /* <DEDUP_REMOVED lines=15> */
.L_x_6196:
[----:B------:R-:W-:Y:S05]  /*60c0*/  BSYNC B0 ;  /* 0x0000000000007941 */ /* 0x000fea0003800000 */
.L_x_6195:
        /* <DEDUP_REMOVED lines=15> */
.L_x_6198:
[----:B------:R-:W-:Y:S05]  /*61c0*/  BSYNC B0 ;  /* 0x0000000000007941 */ /* 0x000fea0003800000 */
.L_x_6197:
        /* <DEDUP_REMOVED lines=15> */
.L_x_6200:
[----:B------:R-:W-:Y:S05]  /*62c0*/  BSYNC B0 ;  /* 0x0000000000007941 */ /* 0x000fea0003800000 */
.L_x_6199:
        /* <DEDUP_REMOVED lines=15> */
.L_x_6202:
[----:B------:R-:W-:Y:S05]  /*63c0*/  BSYNC B0 ;  /* 0x0000000000007941 */ /* 0x000fea0003800000 */
.L_x_6201:
        /* <DEDUP_REMOVED lines=15> */
.L_x_6204:
[----:B------:R-:W-:Y:S05]  /*64c0*/  BSYNC B0 ;  /* 0x0000000000007941 */ /* 0x000fea0003800000 */
.L_x_6203:
        /* <DEDUP_REMOVED lines=15> */
.L_x_6144:
        /* <DEDUP_REMOVED lines=29> */
.L_x_6206:
[----:B------:R-:W-:Y:S01]  /*6790*/  ULDC UR9, c[0x0][0xb44] ;  /* 0x0002d10000097ab9 */ /* 0x000fe20000000800 */
[----:B------:R-:W-:Y:S01]  /*67a0*/  UMOV UR7, UR8 ;  /* 0x0000000800077c82 */ /* 0x000fe20008000000 */
[----:B------:R-:W-:-:S11]  /*67b0*/  UISETP.NE.AND UP0, UPT, UR9, 0x1, UPT ;  /* 0x000000010900788c */ /* 0x000fd6000bf05270 */
[----:B------:R-:W-:Y:S02]  /*67c0*/  @UP0 ULDC.64 UR10, c[0x0][0xb48] ;  /* 0x0002d200000a0ab9 */ /* 0x000fe40000000a00 */
[----:B------:R-:W-:-:S04]  /*67d0*/  UIMAD.WIDE.U32 UR4, UR8, UR10, URZ ;  /* 0x0000000a080472a5 */ /* 0x000fc8000f8e003f */
[----:B------:R-:W-:-:S04]  /*67e0*/  @UP0 USHF.R.U32.HI UR7, URZ, UR11, UR5 ;  /* 0x0000000b3f070299 */ /* 0x000fc80008011605 */
[----:B------:R-:W-:-:S12]  /*67f0*/  UIMAD UR4, UR7, UR9, URZ ;  /* 0x00000009070472a4 */ /* 0x000fd8000f8e023f */
.L_x_6207:
        /* <DEDUP_REMOVED lines=84> */
.L_x_6211:
[----:B------:R-:W2:Y:S04]  /*6d40*/  LDG.E.STRONG.GPU R4, desc[UR46][R2.64] ;  /* 0x0000002e02047981 */ /* 0x000ea8000c1ef900 */
[----:B--2---:R-:W-:Y:S01]  /*6d50*/  CCTL.IVALL ;  /* 0x00000000ff00798f */ /* 0x004fe20002000000 */
[----:B------:R-:W-:Y:S05]  /*6d60*/  YIELD ;  /* 0x0000000000007946 */ /* 0x000fea0003800000 */
[----:B------:R-:W-:-:S13]  /*6d70*/  ISETP.NE.AND P1, PT, R4, R5, PT ;  /* 0x000000050400720c */ /* 0x000fda0003f25270 */
[----:B------:R-:W-:Y:S05]  /*6d80*/  @P1 BRA `(.L_x_6211) ;  /* 0xfffffffc00ec1947 */ /* 0x000fea000383ffff */
.L_x_6210:
[----:B------:R-:W-:Y:S05]  /*6d90*/  BSYNC B0 ;  /* 0x0000000000007941 */ /* 0x000fea0003800000 */
.L_x_6209:
[----:B------:R-:W-:-:S03]  /*6da0*/  UMOV UR4, 0xffffffff ;  /* 0xffffffff00047882 */ /* 0x000fc60000000000 */
[----:B------:R-:W-:Y:S05]  /*6db0*/  BRA.DIV UR4, `(.L_x_6212) ;  /* 0x0000003604407947 */ /* 0x000fea000b800000 */
[----:B------:R-:W-:Y:S01]  /*6dc0*/  NOP ;  /* 0x0000000000007918 */ /* 0x000fe20000000000 */
.L_x_6281:
        /* <DEDUP_REMOVED lines=22> */
.L_x_6214:
[----:B------:R-:W-:Y:S05]  /*6f30*/  BSYNC B0 ;  /* 0x0000000000007941 */ /* 0x000fea0003800000 */
.L_x_6213:
        /* <DEDUP_REMOVED lines=20> */
.L_x_6216:
[----:B------:R-:W-:Y:S05]  /*7080*/  BSYNC B0 ;  /* 0x0000000000007941 */ /* 0x000fea0003800000 */
.L_x_6215:
[----:B------:R-:W-:Y:S06]  /*7090*/  BAR.ARV 0xa, 0xa0 ;  /* 0x0282800000007b1d */ /* 0x000fec0000002000 */
[----:B------:R-:W-:Y:S04]  /*70a0*/  BSSY B0, `(.L_x_6217) ;  /* 0x0000003000007945 */ /* 0x000fe80003800000 */
[----:B------:R-:W-:Y:S05]  /*70b0*/  @!P0 BRA `(.L_x_6218) ;  /* 0x0000000000048947 */ /* 0x000fea0003800000 */
[----:B------:R-:W-:-:S04]  /*70c0*/  DEPBAR.LE SB0, 0x0 ;  /* 0x000080000000791a */ /* 0x000fc80000000000 */
.L_x_6218:
[----:B------:R-:W-:Y:S05]  /*70d0*/  BSYNC B0 ;  /* 0x0000000000007941 */ /* 0x000fea0003800000 */
.L_x_6217:
        /* <DEDUP_REMOVED lines=19> */
.L_x_6220:
[----:B------:R-:W-:Y:S05]  /*7210*/  BSYNC B0 ;  /* 0x0000000000007941 */ /* 0x000fea0003800000 */
.L_x_6219:
[----:B------:R-:W-:Y:S01]  /*7220*/  UIADD3 UR17, UR8, 0x1, URZ ;  /* 0x0000000108117890 */ /* 0x000fe2000fffe03f */
[----:B------:R-:W-:Y:S11]  /*7230*/  BRA `(.L_x_6221) ;  /* 0x0000000000047947 */ /* 0x000ff60003800000 */
.L_x_6208:
[----:B------:R-:W-:-:S05]  /*7240*/  UMOV UR17, UR8 ;  /* 0x0000000800117c82 */ /* 0x000fca0008000000 */
.L_x_6221:
        /* <DEDUP_REMOVED lines=12> */
.L_x_6246:
        /* <DEDUP_REMOVED lines=18> */
.L_x_6224:
[----:B------:R-:W2:Y:S04]  /*7430*/  LDG.E.STRONG.GPU R4, desc[UR46][R2.64] ;  /* 0x0000002e02047981 */ /* 0x000ea8000c1ef900 */
[----:B--2---:R-:W-:Y:S01]  /*7440*/  CCTL.IVALL ;  /* 0x00000000ff00798f */ /* 0x004fe20002000000 */
[----:B------:R-:W-:Y:S05]  /*7450*/  YIELD ;  /* 0x0000000000007946 */ /* 0x000fea0003800000 */
[----:B------:R-:W-:-:S13]  /*7460*/  ISETP.NE.AND P1, PT, R4, R5, PT ;  /* 0x000000050400720c */ /* 0x000fda0003f25270 */
[----:B------:R-:W-:Y:S05]  /*7470*/  @P1 BRA `(.L_x_6224) ;  /* 0xfffffffc00ec1947 */ /* 0x000fea000383ffff */
.L_x_6223:
[----:B------:R-:W-:Y:S05]  /*7480*/  BSYNC B0 ;  /* 0x0000000000007941 */ /* 0x000fea0003800000 */
.L_x_6222:
[----:B------:R-:W-:-:S03]  /*7490*/  UMOV UR18, 0xffffffff ;  /* 0xffffffff00127882 */ /* 0x000fc60000000000 */
[----:B------:R-:W-:Y:S05]  /*74a0*/  BRA.DIV UR18, `(.L_x_6225) ;  /* 0x0000002e12a07947 */ /* 0x000fea000b800000 */
[----:B------:R-:W-:Y:S01]  /*74b0*/  NOP ;  /* 0x0000000000007918 */ /* 0x000fe20000000000 */
.L_x_6284:
        /* <DEDUP_REMOVED lines=19> */
.L_x_6227:
[----:B------:R-:W-:Y:S05]  /*75f0*/  BSYNC B0 ;  /* 0x0000000000007941 */ /* 0x000fea0003800000 */
.L_x_6226:
        /* <DEDUP_REMOVED lines=15> */
.L_x_6229:
[----:B------:R-:W-:Y:S05]  /*76f0*/  BSYNC B0 ;  /* 0x0000000000007941 */ /* 0x000fea0003800000 */
.L_x_6228:
[----:B------:R-:W-:Y:S06]  /*7700*/  BAR.ARV 0xa, 0xa0 ;  /* 0x0282800000007b1d */ /* 0x000fec0000002000 */
[----:B------:R-:W-:Y:S04]  /*7710*/  BSSY B0, `(.L_x_6230) ;  /* 0x0000003000007945 */ /* 0x000fe80003800000 */
[----:B------:R-:W-:Y:S05]  /*7720*/  @!P0 BRA `(.L_x_6231) ;  /* 0x0000000000048947 */ /* 0x000fea0003800000 */
[----:B------:R-:W-:-:S04]  /*7730*/  DEPBAR.LE SB0, 0x0 ;  /* 0x000080000000791a */ /* 0x000fc80000000000 */
.L_x_6231:
[----:B------:R-:W-:Y:S05]  /*7740*/  BSYNC B0 ;  /* 0x0000000000007941 */ /* 0x000fea0003800000 */
.L_x_6230:
        /* <DEDUP_REMOVED lines=19> */
.L_x_6233:
[----:B------:R-:W-:Y:S05]  /*7880*/  BSYNC B0 ;  /* 0x0000000000007941 */ /* 0x000fea0003800000 */
.L_x_6232:
        /* <DEDUP_REMOVED lines=17> */
.L_x_6236:
[----:B------:R-:W2:Y:S04]  /*79a0*/  LDG.E.STRONG.GPU R4, desc[UR46][R2.64] ;  /* 0x0000002e02047981 */ /* 0x000ea8000c1ef900 */
[----:B--2---:R-:W-:Y:S01]  /*79b0*/  CCTL.IVALL ;  /* 0x00000000ff00798f */ /* 0x004fe20002000000 */
[----:B------:R-:W-:Y:S05]  /*79c0*/  YIELD ;  /* 0x0000000000007946 */ /* 0x000fea0003800000 */
[----:B------:R-:W-:-:S13]  /*79d0*/  ISETP.NE.AND P1, PT, R4, R5, PT ;  /* 0x000000050400720c */ /* 0x000fda0003f25270 */
[----:B------:R-:W-:Y:S05]  /*79e0*/  @P1 BRA `(.L_x_6236) ;  /* 0xfffffffc00ec1947 */ /* 0x000fea000383ffff */
.L_x_6235:
[----:B------:R-:W-:Y:S05]  /*79f0*/  BSYNC B0 ;  /* 0x0000000000007941 */ /* 0x000fea0003800000 */
.L_x_6234:
[----:B------:R-:W-:-:S03]  /*7a00*/  UMOV UR10, 0xffffffff ;  /* 0xffffffff000a7882 */ /* 0x000fc60000000000 */
[----:B------:R-:W-:Y:S05]  /*7a10*/  BRA.DIV UR10, `(.L_x_6237) ;  /* 0x0000002a0a607947 */ /* 0x000fea000b800000 */
[----:B------:R-:W-:Y:S01]  /*7a20*/  NOP ;  /* 0x0000000000007918 */ /* 0x000fe20000000000 */
.L_x_6287:
        /* <DEDUP_REMOVED lines=15> */
.L_x_6239:
[----:B------:R-:W-:Y:S05]  /*7b20*/  BSYNC B0 ;  /* 0x0000000000007941 */ /* 0x000fea0003800000 */
.L_x_6238:
        /* <DEDUP_REMOVED lines=15> */
.L_x_6241:
[----:B------:R-:W-:Y:S05]  /*7c20*/  BSYNC B0 ;  /* 0x0000000000007941 */ /* 0x000fea0003800000 */
.L_x_6240:
[----:B------:R-:W-:Y:S06]  /*7c30*/  BAR.ARV 0xa, 0xa0 ;  /* 0x0282800000007b1d */ /* 0x000fec0000002000 */
[----:B------:R-:W-:Y:S04]  /*7c40*/  BSSY B0, `(.L_x_6242) ;  /* 0x0000003000007945 */ /* 0x000fe80003800000 */
[----:B------:R-:W-:Y:S05]  /*7c50*/  @!P0 BRA `(.L_x_6243) ;  /* 0x0000000000048947 */ /* 0x000fea0003800000 */
[----:B------:R-:W-:-:S04]  /*7c60*/  DEPBAR.LE SB0, 0x0 ;  /* 0x000080000000791a */ /* 0x000fc80000000000 */
.L_x_6243:
[----:B------:R-:W-:Y:S05]  /*7c70*/  BSYNC B0 ;  /* 0x0000000000007941 */ /* 0x000fea0003800000 */
.L_x_6242:
        /* <DEDUP_REMOVED lines=19> */
.L_x_6245:
[----:B------:R-:W-:Y:S05]  /*7db0*/  BSYNC B0 ;  /* 0x0000000000007941 */ /* 0x000fea0003800000 */
.L_x_6244:
[----:B------:R-:W-:Y:S02]  /*7dc0*/  UIADD3 UR17, UR17, 0x2, URZ ;  /* 0x0000000211117890 */ /* 0x000fe4000fffe03f */
[----:B------:R-:W-:Y:S02]  /*7dd0*/  UIADD3 UR4, UR4, 0x4000, URZ ;  /* 0x0000400004047890 */ /* 0x000fe4000fffe03f */
[----:B------:R-:W-:-:S06]  /*7de0*/  UISETP.GE.AND UP0, UPT, UR17, UR5, UPT ;  /* 0x000000051100728c */ /* 0x000fcc000bf06270 */
[----:B------:R-:W-:-:S13]  /*7df0*/  PLOP3.LUT P1, PT, PT, PT, UP0, 0x80, 0x0 ;  /* 0x000000000000781c */ /* 0x000fda0003f2f008 */
[----:B------:R-:W-:Y:S05]  /*7e00*/  @!P1 BRA `(.L_x_6246) ;  /* 0xfffffff400409947 */ /* 0x000fea000383ffff */
[----:B------:R-:W-:Y:S05]  /*7e10*/  BRA `(.L_x_6148) ;  /* 0x0000002000c87947 */ /* 0x000fea0003800000 */
.L_x_6205:
        /* <DEDUP_REMOVED lines=21> */
.L_x_6247:
[----:B------:R-:W-:Y:S01]  /*7f70*/  ULDC UR9, c[0x0][0xb44] ;  /* 0x0002d10000097ab9 */ /* 0x000fe20000000800 */
[----:B------:R-:W-:Y:S01]  /*7f80*/  UMOV UR7, UR8 ;  /* 0x0000000800077c82 */ /* 0x000fe20008000000 */
[----:B------:R-:W-:-:S11]  /*7f90*/  UISETP.NE.AND UP0, UPT, UR9, 0x1, UPT ;  /* 0x000000010900788c */ /* 0x000fd6000bf05270 */
[----:B------:R-:W-:Y:S02]  /*7fa0*/  @UP0 ULDC.64 UR10, c[0x0][0xb48] ;  /* 0x0002d200000a0ab9 */ /* 0x000fe40000000a00 */
[----:B------:R-:W-:-:S04]  /*7fb0*/  UIMAD.WIDE.U32 UR4, UR8, UR10, URZ ;  /* 0x0000000a080472a5 */ /* 0x000fc8000f8e003f */
[----:B------:R-:W-:-:S04]  /*7fc0*/  @UP0 USHF.R.U32.HI UR7, URZ, UR11, UR5 ;  /* 0x0000000b3f070299 */ /* 0x000fc80008011605 */
[----:B------:R-:W-:-:S12]  /*7fd0*/  UIMAD UR4, UR7, UR9, URZ ;  /* 0x00000009070472a4 */ /* 0x000fd8000f8e023f */
.L_x_6248:
        /* <DEDUP_REMOVED lines=73> */
.L_x_6288:
        /* <DEDUP_REMOVED lines=15> */
.L_x_6252:
        /* <DEDUP_REMOVED lines=97> */
.L_x_6263:
[----:B--234-:R-:W-:-:S04]  /*8b70*/  SHF.L.U32 R21, R11, 0x1f, RZ ;  /* 0x0000001f0b157819 */ /* 0x01cfc800000006ff */
[----:B------:R-:W1:Y:S02]  /*8b80*/  SYNCS.PHASECHK.TRANS64.TRYWAIT P1, [R16+URZ+0x30840], R21 ;  /* 0x03084015100075a7 */ /* 0x000e64000802017f */
[----:B-1----:R-:W-:Y:S05]  /*8b90*/  @!P1 BRA `(.L_x_6255) ;  /* 0x0000001800309947 */ /* 0x002fea0003800000 */
.L_x_6289:
[----:B------:R-:W-:Y:S05]  /*8ba0*/  @P0 BRA `(.L_x_6256) ;  /* 0x0000000000140947 */ /* 0x000fea0003800000 */
[----:B------:R-:W-:Y:S01]  /*8bb0*/  ISETP.NE.AND P1, PT, R6, RZ, PT ;  /* 0x000000ff0600720c */ /* 0x000fe20003f25270 */
[----:B------:R-:W-:-:S04]  /*8bc0*/  IMAD.MOV.U32 R3, RZ, RZ, 0x4100 ;  /* 0x00004100ff037424 */ /* 0x000fc800078e00ff */
[----:B------:R3:W-:Y:S08]  /*8bd0*/  SYNCS.ARRIVE.TRANS64 RZ, [R16+URZ+0x30830], R3 ;  /* 0x0308300310ff79a7 */ /* 0x0007f0000800003f */
[----:B------:R-:W-:Y:S05]  /*8be0*/  @!P1 BRA `(.L_x_6256) ;  /* 0x0000000000049947 */ /* 0x000fea0003800000 */
[----:B------:R-:W-:Y:S01]  /*8bf0*/  BPT.TRAP 0x1 ;  /* 0x000000040000795c */ /* 0x000fe20000300000 */
.L_x_6256:
        /* <DEDUP_REMOVED lines=36> */
.L_x_6290:
[----:B------:R-:W-:Y:S05]  /*8e40*/  @P0 BRA `(.L_x_6258) ;  /* 0x0000000000140947 */ /* 0x000fea0003800000 */
[----:B------:R-:W-:Y:S01]  /*8e50*/  ISETP.NE.AND P1, PT, R6, RZ, PT ;  /* 0x000000ff0600720c */ /* 0x000fe20003f25270 */
[----:B------:R-:W-:-:S04]  /*8e60*/  IMAD.MOV.U32 R2, RZ, RZ, 0x4100 ;  /* 0x00004100ff027424 */ /* 0x000fc800078e00ff */
[----:B------:R3:W-:Y:S08]  /*8e70*/  SYNCS.ARRIVE.TRANS64 RZ, [R16+URZ+0x30818], R2 ;  /* 0x0308180210ff79a7 */ /* 0x0007f0000800003f */
[----:B------:R-:W-:Y:S05]  /*8e80*/  @!P1 BRA `(.L_x_6258) ;  /* 0x0000000000049947 */ /* 0x000fea0003800000 */
[----:B------:R-:W-:Y:S01]  /*8e90*/  BPT.TRAP 0x1 ;  /* 0x000000040000795c */ /* 0x000fe20000300000 */
.L_x_6258:
        /* <DEDUP_REMOVED lines=36> */
.L_x_6291:
[----:B------:R-:W-:Y:S05]  /*90e0*/  @P0 BRA `(.L_x_6260) ;  /* 0x0000000000140947 */ /* 0x000fea0003800000 */
[----:B------:R-:W-:Y:S01]  /*90f0*/  ISETP.NE.AND P1, PT, R6, RZ, PT ;  /* 0x000000ff0600720c */ /* 0x000fe20003f25270 */
[----:B-123--:R-:W-:-:S04]  /*9100*/  IMAD.MOV.U32 R21, RZ, RZ, 0x4100 ;  /* 0x00004100ff157424 */ /* 0x00efc800078e00ff */
[----:B------:R4:W-:Y:S08]  /*9110*/  SYNCS.ARRIVE.TRANS64 RZ, [R16+URZ+0x30838], R21 ;  /* 0x0308381510ff79a7 */ /* 0x0009f0000800003f */
[----:B------:R-:W-:Y:S05]  /*9120*/  @!P1 BRA `(.L_x_6260) ;  /* 0x0000000000049947 */ /* 0x000fea0003800000 */
[----:B------:R-:W-:Y:S01]  /*9130*/  BPT.TRAP 0x1 ;  /* 0x000000040000795c */ /* 0x000fe20000300000 */
.L_x_6260:
        /* <DEDUP_REMOVED lines=31> */
.L_x_6293:
[----:B------:R-:W-:Y:S05]  /*9330*/  @P0 BRA `(.L_x_6262) ;  /* 0x0000000000140947 */ /* 0x000fea0003800000 */
[----:B------:R-:W-:Y:S01]  /*9340*/  ISETP.NE.AND P1, PT, R6, RZ, PT ;  /* 0x000000ff0600720c */ /* 0x000fe20003f25270 */
[----:B------:R-:W-:-:S04]  /*9350*/  IMAD.MOV.U32 R5, RZ, RZ, 0x4100 ;  /* 0x00004100ff057424 */ /* 0x000fc800078e00ff */
[----:B------:R1:W-:Y:S08]  /*9360*/  SYNCS.ARRIVE.TRANS64 RZ, [R16+URZ+0x30810], R5 ;  /* 0x0308100510ff79a7 */ /* 0x0003f0000800003f */
[----:B------:R-:W-:Y:S05]  /*9370*/  @!P1 BRA `(.L_x_6262) ;  /* 0x0000000000049947 */ /* 0x000fea0003800000 */
[----:B------:R-:W-:Y:S01]  /*9380*/  BPT.TRAP 0x1 ;  /* 0x000000040000795c */ /* 0x000fe20000300000 */
.L_x_6262:
        /* <DEDUP_REMOVED lines=37> */
.L_x_6254:
        /* <DEDUP_REMOVED lines=8> */
.L_x_6294:
[----:B------:R-:W-:Y:S05]  /*9660*/  @P0 BRA `(.L_x_6265) ;  /* 0x0000000000140947 */ /* 0x000fea0003800000 */
[----:B------:R-:W-:Y:S01]  /*9670*/  ISETP.NE.AND P1, PT, R6, RZ, PT ;  /* 0x000000ff0600720c */ /* 0x000fe20003f25270 */
[----:B------:R-:W-:-:S04]  /*9680*/  IMAD.MOV.U32 R5, RZ, RZ, 0x4100 ;  /* 0x00004100ff057424 */ /* 0x000fc800078e00ff */
[----:B------:R2:W-:Y:S08]  /*9690*/  SYNCS.ARRIVE.TRANS64 RZ, [R16+URZ+0x30830], R5 ;  /* 0x0308300510ff79a7 */ /* 0x0005f0000800003f */
[----:B------:R-:W-:Y:S05]  /*96a0*/  @!P1 BRA `(.L_x_6265) ;  /* 0x0000000000049947 */ /* 0x000fea0003800000 */
[----:B------:R-:W-:Y:S01]  /*96b0*/  BPT.TRAP 0x1 ;  /* 0x000000040000795c */ /* 0x000fe20000300000 */
.L_x_6265:
        /* <DEDUP_REMOVED lines=33> */
.L_x_6295:
[----:B------:R-:W-:Y:S05]  /*98d0*/  @P0 BRA `(.L_x_6267) ;  /* 0x0000000000140947 */ /* 0x000fea0003800000 */
[----:B------:R-:W-:Y:S01]  /*98e0*/  ISETP.NE.AND P0, PT, R6, RZ, PT ;  /* 0x000000ff0600720c */ /* 0x000fe20003f05270 */
[----:B------:R-:W-:-:S04]  /*98f0*/  IMAD.MOV.U32 R5, RZ, RZ, 0x4100 ;  /* 0x00004100ff057424 */ /* 0x000fc800078e00ff */
[----:B------:R1:W-:Y:S08]  /*9900*/  SYNCS.ARRIVE.TRANS64 RZ, [R16+URZ+0x30818], R5 ;  /* 0x0308180510ff79a7 */ /* 0x0003f0000800003f */
[----:B------:R-:W-:Y:S05]  /*9910*/  @!P0 BRA `(.L_x_6267) ;  /* 0x0000000000048947 */ /* 0x000fea0003800000 */
[----:B------:R-:W-:Y:S01]  /*9920*/  BPT.TRAP 0x1 ;  /* 0x000000040000795c */ /* 0x000fe20000300000 */
.L_x_6267:
        /* <DEDUP_REMOVED lines=37> */
.L_x_6253:
[----:B------:R-:W1:Y:S01]  /*9b80*/  S2R R0, SR_TID.X ;  /* 0x0000000000007919 */ /* 0x000e620000002100 */
[----:B------:R-:W-:Y:S01]  /*9b90*/  IMAD R3, R19, 0x8, R16 ;  /* 0x0000000813037824 */ /* 0x000fe200078e0210 */
[----:B-1----:R-:W-:Y:S02]  /*9ba0*/  LOP3.LUT R2, R0, 0x7f, RZ, 0xc0, !PT ;  /* 0x0000007f00027812 */ /* 0x002fe400078ec0ff */
[----:B------:R-:W-:Y:S02]  /*9bb0*/  SHF.L.U32 R0, R11, 0x1f, RZ ;  /* 0x0000001f0b007819 */ /* 0x000fe400000006ff */
[----:B------:R-:W-:Y:S02]  /*9bc0*/  ISETP.NE.AND P1, PT, R2, RZ, PT ;  /* 0x000000ff0200720c */ /* 0x000fe40003f25270 */
[----:B------:R-:W1:Y:S02]  /*9bd0*/  SYNCS.PHASECHK.TRANS64.TRYWAIT P0, [R3+URZ+0x30840], R0 ;  /* 0x03084000030075a7 */ /* 0x000e64000800017f */
[----:B-1----:R-:W-:Y:S09]  /*9be0*/  @!P0 BRA `(.L_x_6268) ;  /* 0x0000000800988947 */ /* 0x002ff20003800000 */
.L_x_6296:
[----:B------:R-:W-:Y:S05]  /*9bf0*/  @P1 BRA `(.L_x_6269) ;  /* 0x0000000000181947 */ /* 0x000fea0003800000 */
[----:B------:R-:W1:Y:S01]  /*9c00*/  S2R R2, SR_TID.X ;  /* 0x0000000000027919 */ /* 0x000e620000002100 */
[----:B------:R-:W-:-:S04]  /*9c10*/  IMAD.MOV.U32 R0, RZ, RZ, 0x4100 ;  /* 0x00004100ff007424 */ /* 0x000fc800078e00ff */
[----:B------:R1:W-:Y:S02]  /*9c20*/  SYNCS.ARRIVE.TRANS64 RZ, [R3+URZ+0x30830], R0 ;  /* 0x0308300003ff79a7 */ /* 0x0003e4000800003f */
[----:B-1----:R-:W-:-:S13]  /*9c30*/  LOP3.LUT P0, RZ, R2, 0x1f, RZ, 0xc0, !PT ;  /* 0x0000001f02ff7812 */ /* 0x002fda000780c0ff */
[----:B------:R-:W-:Y:S05]  /*9c40*/  @!P0 BRA `(.L_x_6269) ;  /* 0x0000000000048947 */ /* 0x000fea0003800000 */
[----:B------:R-:W-:Y:S01]  /*9c50*/  BPT.TRAP 0x1 ;  /* 0x000000040000795c */ /* 0x000fe20000300000 */
.L_x_6269:
        /* <DEDUP_REMOVED lines=40> */
.L_x_6250:
[----:B------:R-:W-:Y:S05]  /*9ee0*/  BSYNC B0 ;  /* 0x0000000000007941 */ /* 0x000fea0003800000 */
.L_x_6249:
[----:B------:R-:W-:-:S03]  /*9ef0*/  UMOV UR7, 0xffffffff ;  /* 0xffffffff00077882 */ /* 0x000fc60000000000 */
[----:B------:R-:W-:Y:S05]  /*9f00*/  BRA.DIV UR7, `(.L_x_6270) ;  /* 0x0000000607e47947 */ /* 0x000fea000b800000 */
[----:B------:R-:W-:-:S13]  /*9f10*/  ELECT P6, URZ, PT ;  /* 0x00000000003f782f */ /* 0x000fda00038c0000 */
.L_x_6299:
[----:B------:R-:W-:Y:S05]  /*9f20*/  @!P6 BRA `(.L_x_6148) ;  /* 0x000000000084e947 */ /* 0x000fea0003800000 */
[----:B------:R-:W-:-:S06]  /*9f30*/  ULOP3.LUT UR7, UR38, 0x2, URZ, 0xfc, !UPT ;  /* 0x0000000226077892 */ /* 0x000fcc000f8efc3f */
[----:B------:R-:W-:-:S05]  /*9f40*/  IMAD.U32 R2, RZ, RZ, UR7 ;  /* 0x00000007ff027e24 */ /* 0x000fca000f8e00ff */
[----:B------:R-:W-:-:S13]  /*9f50*/  ISETP.NE.AND P2, PT, R2, 0x3, PT ;  /* 0x000000030200780c */ /* 0x000fda0003f45270 */
[----:B------:R-:W-:Y:S05]  /*9f60*/  @!P2 BRA `(.L_x_6271) ;  /* 0x000000000004a947 */ /* 0x000fea0003800000 */
[----:B------:R-:W-:Y:S01]  /*9f70*/  BPT.TRAP 0x1 ;  /* 0x000000040000795c */ /* 0x000fe20000300000 */
.L_x_6271:
        /* <DEDUP_REMOVED lines=15> */
.L_x_6300:
[----:B------:R-:W2:Y:S02]  /*a070*/  SYNCS.PHASECHK.TRANS64.TRYWAIT P0, [R3+URZ], R2 ;  /* 0x00000002030075a7 */ /* 0x000ea4000800017f */
[----:B--2---:R-:W-:Y:S05]  /*a080*/  @!P0 BRA `(.L_x_6273) ;  /* 0x0000000400b88947 */ /* 0x004fea0003800000 */
.L_x_6301:
[----:B------:R-:W-:Y:S05]  /*a090*/  @!P2 BRA `(.L_x_6274) ;  /* 0x000000000004a947 */ /* 0x000fea0003800000 */
[----:B------:R-:W-:Y:S01]  /*a0a0*/  BPT.TRAP 0x1 ;  /* 0x000000040000795c */ /* 0x000fe20000300000 */
.L_x_6274:
[----:B--2---:R-:W-:-:S04]  /*a0b0*/  VIADD R3, R7, 0x30840 ;  /* 0x0003084007037836 */ /* 0x004fc80000000000 */
[----:B------:R-:W-:-:S04]  /*a0c0*/  IMAD R0, R0, 0x8, R3 ;  /* 0x0000000800007824 */ /* 0x000fc800078e0203 */
[----:B------:R-:W2:Y:S02]  /*a0d0*/  SYNCS.PHASECHK.TRANS64.TRYWAIT P0, [R0+URZ], R5 ;  /* 0x00000005000075a7 */ /* 0x000ea4000800017f */
[----:B--2---:R-:W-:Y:S05]  /*a0e0*/  @!P0 BRA `(.L_x_6275) ;  /* 0x0000000400b48947 */ /* 0x004fea0003800000 */
.L_x_6302:
[----:B------:R-:W-:-:S07]  /*a0f0*/  IMAD R3, R4, 0x8, R3 ;  /* 0x0000000804037824 */ /* 0x000fce00078e0203 */
.L_x_6276:
[----:B---3--:R3:W4:Y:S02]  /*a100*/  SYNCS.PHASECHK.TRANS64.TRYWAIT P0, [R3+URZ], R2 ;  /* 0x00000002030075a7 */ /* 0x008724000800017f */
[----:B----4-:R-:W-:Y:S05]  /*a110*/  @!P0 NANOSLEEP.SYNCS 0x989680 ;  /* 0x009896800000895d */ /* 0x010fea0003900000 */
[----:B------:R-:W4:Y:S02]  /*a120*/  @!P0 SYNCS.PHASECHK.TRANS64 P0, [R3+URZ], R2 ;  /* 0x00000002030085a7 */ /* 0x000f24000800007f */
[----:B----4-:R-:W-:Y:S05]  /*a130*/  @!P0 BRA `(.L_x_6276) ;  /* 0xfffffffc00f08947 */ /* 0x010fea000383ffff */
.L_x_6148:
[----:B------:R-:W-:Y:S05]  /*a140*/  BSYNC B6 ;  /* 0x0000000000067941 */ /* 0x000fea0003800000 */
.L_x_6143:
[----:B------:R-:W-:Y:S05]  /*a150*/  EXIT ;  /* 0x000000000000794d */ /* 0x000fea0003800000 */
.L_x_6154:
[----:B------:R-:W-:Y:S02]  /*a160*/  IMAD.MOV.U32 R12, RZ, RZ, RZ ;  /* 0x000000ffff0c7224 */ /* 0x000fe400078e00ff */
[----:B------:R-:W-:Y:S02]  /*a170*/  IMAD.MOV.U32 R11, RZ, RZ, 0x1f ;  /* 0x0000001fff0b7424 */ /* 0x000fe400078e00ff */
[----:B------:R-:W-:-:S07]  /*a180*/  IMAD.MOV.U32 R15, RZ, RZ, -0x1 ;  /* 0xffffffffff0f7424 */ /* 0x000fce00078e00ff */
[----:B------:R-:W-:Y:S05]  /*a190*/  WARPSYNC.COLLECTIVE R15, `(.L_x_6277) ;  /* 0x000000000f087348 */ /* 0x000fea0003c00000 */
[----:B------:R1:W2:Y:S02]  /*a1a0*/  SHFL.IDX P6, R14, R13, R12, R11 ;  /* 0x0000000c0d0e7389 */ /* 0x0002a400000c000b */
[----:B-12---:R-:W-:Y:S01]  /*a1b0*/  ENDCOLLECTIVE ;  /* 0x000000000000791b */ /* 0x006fe20003800000 */
.L_x_6277:
[----:B------:R-:W-:Y:S05]  /*a1c0*/  BRA `(.L_x_6278) ;  /* 0xffffff7000787947 */ /* 0x000fea000383ffff */
.L_x_6156:
[----:B---3--:R3:W4:Y:S02]  /*a1d0*/  SYNCS.PHASECHK.TRANS64.TRYWAIT P0, [R228+URZ+0x30800], R9 ;  /* 0x03080009e40075a7 */ /* 0x008724000800017f */
[----:B----4-:R-:W-:Y:S05]  /*a1e0*/  @!P0 NANOSLEEP.SYNCS 0x989680 ;  /* 0x009896800000895d */ /* 0x010fea0003900000 */
[----:B------:R-:W4:Y:S02]  /*a1f0*/  @!P0 SYNCS.PHASECHK.TRANS64 P0, [R228+URZ+0x30800], R9 ;  /* 0x03080009e40085a7 */ /* 0x000f24000800007f */
[----:B----4-:R-:W-:Y:S05]  /*a200*/  @!P0 BRA `(.L_x_6156) ;  /* 0xfffffffc00f08947 */ /* 0x010fea000383ffff */
[----:B------:R-:W-:Y:S05]  /*a210*/  BRA `(.L_x_6155) ;  /* 0xffffff7000a07947 */ /* 0x000fea000383ffff */
.L_x_6160:
[----:B---3--:R3:W4:Y:S02]  /*a220*/  SYNCS.PHASECHK.TRANS64.TRYWAIT P1, [R0+URZ+0x30810], R9 ;  /* 0x03081009000075a7 */ /* 0x008724000802017f */
[----:B----4-:R-:W-:Y:S05]  /*a230*/  @!P1 NANOSLEEP.SYNCS 0x989680 ;  /* 0x009896800000995d */ /* 0x010fea0003900000 */
[----:B------:R-:W4:Y:S02]  /*a240*/  @!P1 SYNCS.PHASECHK.TRANS64 P1, [R0+URZ+0x30810], R9 ;  /* 0x03081009000095a7 */ /* 0x000f24000802007f */
[----:B----4-:R-:W-:Y:S05]  /*a250*/  @!P1 BRA `(.L_x_6160) ;  /* 0xfffffffc00f09947 */ /* 0x010fea000383ffff */
[----:B------:R-:W-:Y:S05]  /*a260*/  BRA `(.L_x_6159) ;  /* 0xffffff7800587947 */ /* 0x000fea000383ffff */
.L_x_6164:
[----:B------:R1:W1:Y:S02]  /*a270*/  SYNCS.PHASECHK.TRANS64.TRYWAIT P1, [R0+URZ+0x30830], R9 ;  /* 0x03083009000075a7 */ /* 0x000264000802017f */
[----:B-1----:R-:W-:Y:S05]  /*a280*/  @!P1 NANOSLEEP.SYNCS 0x989680 ;  /* 0x009896800000995d */ /* 0x002fea0003900000 */
[----:B------:R-:W1:Y:S02]  /*a290*/  @!P1 SYNCS.PHASECHK.TRANS64 P1, [R0+URZ+0x30830], R9 ;  /* 0x03083009000095a7 */ /* 0x000e64000802007f */
[----:B-1----:R-:W-:Y:S05]  /*a2a0*/  @!P1 BRA `(.L_x_6164) ;  /* 0xfffffffc00f09947 */ /* 0x002fea000383ffff */
[----:B------:R-:W-:Y:S05]  /*a2b0*/  BRA `(.L_x_6163) ;  /* 0xffffff7c00b07947 */ /* 0x000fea000383ffff */
.L_x_6212:
[----:B------:R-:W-:Y:S01]  /*a2c0*/  BSSY B0, `(.L_x_6279) ;  /* 0x0000005000007945 */ /* 0x000fe20003800000 */
[----:B------:R-:W-:-:S07]  /*a2d0*/  IMAD.MOV.U32 R15, RZ, RZ, -0x1 ;  /* 0xffffffffff0f7424 */ /* 0x000fce00078e00ff */
[----:B------:R-:W-:Y:S05]  /*a2e0*/  WARPSYNC.COLLECTIVE R15, `(.L_x_6280) ;  /* 0x000000000f087348 */ /* 0x000fea0003c00000 */
[----:B------:R-:W-:Y:S01]  /*a2f0*/  NOP ;  /* 0x0000000000007918 */ /* 0x000fe20000000000 */
[----:B------:R-:W-:Y:S01]  /*a300*/  ENDCOLLECTIVE ;  /* 0x000000000000791b */ /* 0x000fe20003800000 */
.L_x_6280:
[----:B------:R-:W-:Y:S05]  /*a310*/  BSYNC B0 ;  /* 0x0000000000007941 */ /* 0x000fea0003800000 */
.L_x_6279:
[----:B------:R-:W-:Y:S05]  /*a320*/  BRA `(.L_x_6281) ;  /* 0xffffffc800a87947 */ /* 0x000fea000383ffff */
.L_x_6225:
[----:B------:R-:W-:Y:S01]  /*a330*/  BSSY B0, `(.L_x_6282) ;  /* 0x0000005000007945 */ /* 0x000fe20003800000 */
[----:B------:R-:W-:-:S07]  /*a340*/  IMAD.MOV.U32 R15, RZ, RZ, -0x1 ;  /* 0xffffffffff0f7424 */ /* 0x000fce00078e00ff */
[----:B------:R-:W-:Y:S05]  /*a350*/  WARPSYNC.COLLECTIVE R15, `(.L_x_6283) ;  /* 0x000000000f087348 */ /* 0x000fea0003c00000 */
[----:B------:R-:W-:Y:S01]  /*a360*/  NOP ;  /* 0x0000000000007918 */ /* 0x000fe20000000000 */
[----:B------:R-:W-:Y:S01]  /*a370*/  ENDCOLLECTIVE ;  /* 0x000000000000791b */ /* 0x000fe20003800000 */
.L_x_6283:
[----:B------:R-:W-:Y:S05]  /*a380*/  BSYNC B0 ;  /* 0x0000000000007941 */ /* 0x000fea0003800000 */
.L_x_6282:
[----:B------:R-:W-:Y:S05]  /*a390*/  BRA `(.L_x_6284) ;  /* 0xffffffd000487947 */ /* 0x000fea000383ffff */
.L_x_6237:
[----:B------:R-:W-:Y:S01]  /*a3a0*/  BSSY B0, `(.L_x_6285) ;  /* 0x0000005000007945 */ /* 0x000fe20003800000 */
[----:B------:R-:W-:-:S07]  /*a3b0*/  IMAD.MOV.U32 R15, RZ, RZ, -0x1 ;  /* 0xffffffffff0f7424 */ /* 0x000fce00078e00ff */
[----:B------:R-:W-:Y:S05]  /*a3c0*/  WARPSYNC.COLLECTIVE R15, `(.L_x_6286) ;  /* 0x000000000f087348 */ /* 0x000fea0003c00000 */
[----:B------:R-:W-:Y:S01]  /*a3d0*/  NOP ;  /* 0x0000000000007918 */ /* 0x000fe20000000000 */
[----:B------:R-:W-:Y:S01]  /*a3e0*/  ENDCOLLECTIVE ;  /* 0x000000000000791b */ /* 0x000fe20003800000 */
.L_x_6286:
[----:B------:R-:W-:Y:S05]  /*a3f0*/  BSYNC B0 ;  /* 0x0000000000007941 */ /* 0x000fea0003800000 */
.L_x_6285:
[----:B------:R-:W-:Y:S05]  /*a400*/  BRA `(.L_x_6287) ;  /* 0xffffffd400887947 */ /* 0x000fea000383ffff */
.L_x_6251:
[----:B-1----:R1:W2:Y:S02]  /*a410*/  SYNCS.PHASECHK.TRANS64.TRYWAIT P0, [R16+URZ+0x30820], R3 ;  /* 0x03082003100075a7 */ /* 0x0022a4000800017f */
[----:B--2---:R-:W-:Y:S05]  /*a420*/  @!P0 NANOSLEEP.SYNCS 0x989680 ;  /* 0x009896800000895d */ /* 0x004fea0003900000 */
[----:B------:R-:W2:Y:S02]  /*a430*/  @!P0 SYNCS.PHASECHK.TRANS64 P0, [R16+URZ+0x30820], R3 ;  /* 0x03082003100085a7 */ /* 0x000ea4000800007f */
[----:B--2---:R-:W-:Y:S05]  /*a440*/  @!P0 BRA `(.L_x_6251) ;  /* 0xfffffffc00f08947 */ /* 0x004fea000383ffff */
[----:B------:R-:W-:Y:S05]  /*a450*/  BRA `(.L_x_6288) ;  /* 0xffffffe000047947 */ /* 0x000fea000383ffff */
.L_x_6255:
[----:B-1----:R1:W3:Y:S02]  /*a460*/  SYNCS.PHASECHK.TRANS64.TRYWAIT P1, [R16+URZ+0x30840], R21 ;  /* 0x03084015100075a7 */ /* 0x0022e4000802017f */
[----:B---3--:R-:W-:Y:S05]  /*a470*/  @!P1 NANOSLEEP.SYNCS 0x989680 ;  /* 0x009896800000995d */ /* 0x008fea0003900000 */
[----:B------:R-:W3:Y:S02]  /*a480*/  @!P1 SYNCS.PHASECHK.TRANS64 P1, [R16+URZ+0x30840], R21 ;  /* 0x03084015100095a7 */ /* 0x000ee4000802007f */
[----:B---3--:R-:W-:Y:S05]  /*a490*/  @!P1 BRA `(.L_x_6255) ;  /* 0xfffffffc00f09947 */ /* 0x008fea000383ffff */
[----:B------:R-:W-:Y:S05]  /*a4a0*/  BRA `(.L_x_6289) ;  /* 0xffffffe400bc7947 */ /* 0x000fea000383ffff */
.L_x_6257:
[----:B--2---:R2:W3:Y:S02]  /*a4b0*/  SYNCS.PHASECHK.TRANS64.TRYWAIT P1, [R16+URZ+0x30828], R21 ;  /* 0x03082815100075a7 */ /* 0x0044e4000802017f */
[----:B---3--:R-:W-:Y:S05]  /*a4c0*/  @!P1 NANOSLEEP.SYNCS 0x989680 ;  /* 0x009896800000995d */ /* 0x008fea0003900000 */
[----:B------:R-:W3:Y:S02]  /*a4d0*/  @!P1 SYNCS.PHASECHK.TRANS64 P1, [R16+URZ+0x30828], R21 ;  /* 0x03082815100095a7 */ /* 0x000ee4000802007f */
[----:B---3--:R-:W-:Y:S05]  /*a4e0*/  @!P1 BRA `(.L_x_6257) ;  /* 0xfffffffc00f09947 */ /* 0x008fea000383ffff */
[----:B------:R-:W-:Y:S05]  /*a4f0*/  BRA `(.L_x_6290) ;  /* 0xffffffe800507947 */ /* 0x000fea000383ffff */
.L_x_6259:
[----:B---3--:R3:W4:Y:S02]  /*a500*/  SYNCS.PHASECHK.TRANS64.TRYWAIT P1, [R16+URZ+0x30848], R21 ;  /* 0x03084815100075a7 */ /* 0x008724000802017f */
[----:B----4-:R-:W-:Y:S05]  /*a510*/  @!P1 NANOSLEEP.SYNCS 0x989680 ;  /* 0x009896800000995d */ /* 0x010fea0003900000 */
[----:B------:R-:W4:Y:S02]  /*a520*/  @!P1 SYNCS.PHASECHK.TRANS64 P1, [R16+URZ+0x30848], R21 ;  /* 0x03084815100095a7 */ /* 0x000f24000802007f */
[----:B----4-:R-:W-:Y:S05]  /*a530*/  @!P1 BRA `(.L_x_6259) ;  /* 0xfffffffc00f09947 */ /* 0x010fea000383ffff */
[----:B------:R-:W-:Y:S05]  /*a540*/  BRA `(.L_x_6291) ;  /* 0xffffffe800e47947 */ /* 0x000fea000383ffff */
.L_x_6261:
[----:B------:R-:W-:-:S07]  /*a550*/  SHF.L.U32 R5, R11, 0x1f, RZ ;  /* 0x0000001f0b057819 */ /* 0x000fce00000006ff */
.L_x_6292:
[----:B------:R1:W1:Y:S02]  /*a560*/  SYNCS.PHASECHK.TRANS64.TRYWAIT P1, [R16+URZ+0x30820], R5 ;  /* 0x03082005100075a7 */ /* 0x000264000802017f */
[----:B-1----:R-:W-:Y:S05]  /*a570*/  @!P1 NANOSLEEP.SYNCS 0x989680 ;  /* 0x009896800000995d */ /* 0x002fea0003900000 */
[----:B------:R-:W1:Y:S02]  /*a580*/  @!P1 SYNCS.PHASECHK.TRANS64 P1, [R16+URZ+0x30820], R5 ;  /* 0x03082005100095a7 */ /* 0x000e64000802007f */
[----:B-1----:R-:W-:Y:S05]  /*a590*/  @!P1 BRA `(.L_x_6292) ;  /* 0xfffffffc00f09947 */ /* 0x002fea000383ffff */
[----:B------:R-:W-:Y:S05]  /*a5a0*/  BRA `(.L_x_6293) ;  /* 0xffffffec00607947 */ /* 0x000fea000383ffff */
.L_x_6264:
[----:B-1----:R1:W2:Y:S02]  /*a5b0*/  SYNCS.PHASECHK.TRANS64.TRYWAIT P1, [R16+URZ+0x30840], R13 ;  /* 0x0308400d100075a7 */ /* 0x0022a4000802017f */
[----:B--2---:R-:W-:Y:S05]  /*a5c0*/  @!P1 NANOSLEEP.SYNCS 0x989680 ;  /* 0x009896800000995d */ /* 0x004fea0003900000 */
[----:B------:R-:W2:Y:S02]  /*a5d0*/  @!P1 SYNCS.PHASECHK.TRANS64 P1, [R16+URZ+0x30840], R13 ;  /* 0x0308400d100095a7 */ /* 0x000ea4000802007f */
[----:B--2---:R-:W-:Y:S05]  /*a5e0*/  @!P1 BRA `(.L_x_6264) ;  /* 0xfffffffc00f09947 */ /* 0x004fea000383ffff */
[----:B------:R-:W-:Y:S05]  /*a5f0*/  BRA `(.L_x_6294) ;  /* 0xfffffff000187947 */ /* 0x000fea000383ffff */
.L_x_6266:
[----:B--2---:R2:W1:Y:S02]  /*a600*/  SYNCS.PHASECHK.TRANS64.TRYWAIT P1, [R16+URZ+0x30828], R13 ;  /* 0x0308280d100075a7 */ /* 0x004464000802017f */
[----:B-1----:R-:W-:Y:S05]  /*a610*/  @!P1 NANOSLEEP.SYNCS 0x989680 ;  /* 0x009896800000995d */ /* 0x002fea0003900000 */
[----:B------:R-:W1:Y:S02]  /*a620*/  @!P1 SYNCS.PHASECHK.TRANS64 P1, [R16+URZ+0x30828], R13 ;  /* 0x0308280d100095a7 */ /* 0x000e64000802007f */
[----:B-1----:R-:W-:Y:S05]  /*a630*/  @!P1 BRA `(.L_x_6266) ;  /* 0xfffffffc00f09947 */ /* 0x002fea000383ffff */
[----:B------:R-:W-:Y:S05]  /*a640*/  BRA `(.L_x_6295) ;  /* 0xfffffff000a07947 */ /* 0x000fea000383ffff */
.L_x_6268:
[----:B------:R1:W1:Y:S02]  /*a650*/  SYNCS.PHASECHK.TRANS64.TRYWAIT P0, [R3+URZ+0x30840], R0 ;  /* 0x03084000030075a7 */ /* 0x000264000800017f */
[----:B-1----:R-:W-:Y:S05]  /*a660*/  @!P0 NANOSLEEP.SYNCS 0x989680 ;  /* 0x009896800000895d */ /* 0x002fea0003900000 */
[----:B------:R-:W1:Y:S02]  /*a670*/  @!P0 SYNCS.PHASECHK.TRANS64 P0, [R3+URZ+0x30840], R0 ;  /* 0x03084000030085a7 */ /* 0x000e64000800007f */
[----:B-1----:R-:W-:Y:S05]  /*a680*/  @!P0 BRA `(.L_x_6268) ;  /* 0xfffffffc00f08947 */ /* 0x002fea000383ffff */
[----:B------:R-:W-:Y:S05]  /*a690*/  BRA `(.L_x_6296) ;  /* 0xfffffff400547947 */ /* 0x000fea000383ffff */
.L_x_6270:
[----:B------:R-:W-:Y:S01]  /*a6a0*/  BSSY B0, `(.L_x_6297) ;  /* 0x0000006000007945 */ /* 0x000fe20003800000 */
[----:B------:R-:W-:-:S07]  /*a6b0*/  IMAD.MOV.U32 R15, RZ, RZ, -0x1 ;  /* 0xffffffffff0f7424 */ /* 0x000fce00078e00ff */
[----:B------:R-:W-:Y:S05]  /*a6c0*/  WARPSYNC.COLLECTIVE R15, `(.L_x_6298) ;  /* 0x000000000f0c7348 */ /* 0x000fea0003c00000 */
[----:B------:R-:W-:Y:S02]  /*a6d0*/  ELECT P6, UR62, PT ;  /* 0x00000000003e782f */ /* 0x000fe400038c0000 */
[----:B------:R-:W-:Y:S01]  /*a6e0*/  MOV R14, UR62 ;  /* 0x0000003e000e7c02 */ /* 0x000fe20008000f00 */
[----:B------:R-:W-:Y:S10]  /*a6f0*/  ENDCOLLECTIVE ;  /* 0x000000000000791b */ /* 0x000ff40003800000 */
.L_x_6298:
[----:B------:R-:W-:Y:S05]  /*a700*/  BSYNC B0 ;  /* 0x0000000000007941 */ /* 0x000fea0003800000 */
.L_x_6297:
[----:B------:R-:W-:Y:S05]  /*a710*/  BRA `(.L_x_6299) ;  /* 0xfffffff800007947 */ /* 0x000fea000383ffff */
.L_x_6272:
[----:B-1----:R1:W2:Y:S02]  /*a720*/  SYNCS.PHASECHK.TRANS64.TRYWAIT P0, [R6+URZ], R5 ;  /* 0x00000005060075a7 */ /* 0x0022a4000800017f */
[----:B--2---:R-:W-:Y:S05]  /*a730*/  @!P0 NANOSLEEP.SYNCS 0x989680 ;  /* 0x009896800000895d */ /* 0x004fea0003900000 */
[----:B------:R-:W2:Y:S02]  /*a740*/  @!P0 SYNCS.PHASECHK.TRANS64 P0, [R6+URZ], R5 ;  /* 0x00000005060085a7 */ /* 0x000ea4000800007f */
[----:B--2---:R-:W-:Y:S05]  /*a750*/  @!P0 BRA `(.L_x_6272) ;  /* 0xfffffffc00f08947 */ /* 0x004fea000383ffff */
[----:B------:R-:W-:Y:S05]  /*a760*/  BRA `(.L_x_6300) ;  /* 0xfffffff800407947 */ /* 0x000fea000383ffff */
.L_x_6273:
[----:B--2---:R2:W3:Y:S02]  /*a770*/  SYNCS.PHASECHK.TRANS64.TRYWAIT P0, [R3+URZ], R2 ;  /* 0x00000002030075a7 */ /* 0x0044e4000800017f */
[----:B---3--:R-:W-:Y:S05]  /*a780*/  @!P0 NANOSLEEP.SYNCS 0x989680 ;  /* 0x009896800000895d */ /* 0x008fea0003900000 */
[----:B------:R-:W3:Y:S02]  /*a790*/  @!P0 SYNCS.PHASECHK.TRANS64 P0, [R3+URZ], R2 ;  /* 0x00000002030085a7 */ /* 0x000ee4000800007f */
[----:B---3--:R-:W-:Y:S05]  /*a7a0*/  @!P0 BRA `(.L_x_6273) ;  /* 0xfffffffc00f08947 */ /* 0x008fea000383ffff */
[----:B------:R-:W-:Y:S05]  /*a7b0*/  BRA `(.L_x_6301) ;  /* 0xfffffff800347947 */ /* 0x000fea000383ffff */
.L_x_6275:
[----:B--2---:R2:W3:Y:S02]  /*a7c0*/  SYNCS.PHASECHK.TRANS64.TRYWAIT P0, [R0+URZ], R5 ;  /* 0x00000005000075a7 */ /* 0x0044e4000800017f */
[----:B---3--:R-:W-:Y:S05]  /*a7d0*/  @!P0 NANOSLEEP.SYNCS 0x989680 ;  /* 0x009896800000895d */ /* 0x008fea0003900000 */
[----:B------:R-:W3:Y:S02]  /*a7e0*/  @!P0 SYNCS.PHASECHK.TRANS64 P0, [R0+URZ], R5 ;  /* 0x00000005000085a7 */ /* 0x000ee4000800007f */
[----:B---3--:R-:W-:Y:S05]  /*a7f0*/  @!P0 BRA `(.L_x_6275) ;  /* 0xfffffffc00f08947 */ /* 0x008fea000383ffff */
[----:B------:R-:W-:Y:S05]  /*a800*/  BRA `(.L_x_6302) ;  /* 0xfffffff800387947 */ /* 0x000fea000383ffff */
.L_x_6303:
        /* <DEDUP_REMOVED lines=15> */
.L_x_7334:


//--------------------- .text._ZN7cutlass13device_kernelIN5flash11enable_sm90INS1_16FlashAttnBwdSm90INS1_25CollectiveMainloopBwdSm90ILi2ELi2ELi2EN4cute5tupleIJNS5_1CILi1EEES8_S8_EEENS6_IJNS7_ILi64EEENS7_ILi128EEESB_EEENS_6half_tEfNS_4arch4Sm90ELb1ELb0ELb0ELb0ELb0ELb1ELb0ELb0ELi2ELi1ELi2ELi1ELb0EEENS1_24CollectiveEpilogueBwdGQAISC_fSF_Li256ELb0ELb0EEENS1_25SingleTileBwdLPTSchedulerILb0ELi128ELb0EEEEEEEEEvNT_6ParamsE --------------------------
	.section	.text._ZN7cutlass13device_kernelIN5flash11enable_sm90INS1_16FlashAttnBwdSm90INS1_25CollectiveMainloopBwdSm90ILi2ELi2ELi2EN4cute5tupleIJNS5_1CILi1EEES8_S8_EEENS6_IJNS7_ILi64EEENS7_ILi128EEESB_EEENS_6half_tEfNS_4arch4Sm90ELb1ELb0ELb0ELb0ELb0ELb1ELb0ELb0ELi2ELi1ELi2ELi1ELb0EEENS1_24CollectiveEpilogueBwdGQAISC_fSF_Li256ELb0ELb0EEENS1_25SingleTileBwdLPTSchedulerILb0ELi128ELb0EEEEEEEEEvNT_6ParamsE,"ax",@progbits
	.align	128
.text._ZN7cutlass13device_kernelIN5flash11enable_sm90INS1_16FlashAttnBwdSm90INS1_25CollectiveMainloopBwdSm90ILi2ELi2ELi2EN4cute5tupleIJNS5_1CILi1EEES8_S8_EEENS6_IJNS7_ILi64EEENS7_ILi128EEESB_EEENS_6half_tEfNS_4arch4Sm90ELb1ELb0ELb0ELb0ELb0ELb1ELb0ELb0ELi2ELi1ELi2ELi1ELb0EEENS1_24CollectiveEpilogueBwdGQAISC_fSF_Li256ELb0ELb0EEENS1_25SingleTileBwdLPTSchedulerILb0ELi128ELb0EEEEEEEEEvNT_6ParamsE:
        .type           _ZN7cutlass13device_kernelIN5flash11enable_sm90INS1_16FlashAttnBwdSm90INS1_25CollectiveMainloopBwdSm90ILi2ELi2ELi2EN4cute5tupleIJNS5_1CILi1EEES8_S8_EEENS6_IJNS7_ILi64EEENS7_ILi128EEESB_EEENS_6half_tEfNS_4arch4Sm90ELb1ELb0ELb0ELb0ELb0ELb1ELb0ELb0ELi2ELi1ELi2ELi1ELb0EEENS1_24CollectiveEpilogueBwdGQAISC_fSF_Li256ELb0ELb0EEENS1_25SingleTileBwdLPTSchedulerILb0ELi128ELb0EEEEEEEEEvNT_6ParamsE,@function
        .size           _ZN7cutlass13device_kernelIN5flash11enable_sm90INS1_16FlashAttnBwdSm90INS1_25CollectiveMainloopBwdSm90ILi2ELi2ELi2EN4cute5tupleIJNS5_1CILi1EEES8_S8_EEENS6_IJNS7_ILi64EEENS7_ILi128EEESB_EEENS_6half_tEfNS_4arch4Sm90ELb1ELb0ELb0ELb0ELb0ELb1ELb0ELb0ELi2ELi1ELi2ELi1ELb0EEENS1_24CollectiveEpilogueBwdGQAISC_fSF_Li256ELb0ELb0EEENS1_25SingleTileBwdLPTSchedulerILb0ELi128ELb0EEEEEEEEEvNT_6ParamsE,(.L_x_7335 - _ZN7cutlass13device_kernelIN5flash11enable_sm90INS1_16FlashAttnBwdSm90INS1_25CollectiveMainloopBwdSm90ILi2ELi2ELi2EN4cute5tupleIJNS5_1CILi1EEES8_S8_EEENS6_IJNS7_ILi64EEENS7_ILi128EEESB_EEENS_6half_tEfNS_4arch4Sm90ELb1ELb0ELb0ELb0ELb0ELb1ELb0ELb0ELi2ELi1ELi2ELi1ELb0EEENS1_24CollectiveEpilogueBwdGQAISC_fSF_Li256ELb0ELb0EEENS1_25SingleTileBwdLPTSchedulerILb0ELi128ELb0EEEEEEEEEvNT_6ParamsE)
        .other          _ZN7cutlass13device_kernelIN5flash11enable_sm90INS1_16FlashAttnBwdSm90INS1_25CollectiveMainloopBwdSm90ILi2ELi2ELi2EN4cute5tupleIJNS5_1CILi1EEES8_S8_EEENS6_IJNS7_ILi64EEENS7_ILi128EEESB_EEENS_6half_tEfNS_4arch4Sm90ELb1ELb0ELb0ELb0ELb0ELb1ELb0ELb0ELi2ELi1ELi2ELi1ELb0EEENS1_24CollectiveEpilogueBwdGQAISC_fSF_Li256ELb0ELb0EEENS1_25SingleTileBwdLPTSchedulerILb0ELi128ELb0EEEEEEEEEvNT_6ParamsE,@"STO_CUDA_ENTRY STV_DEFAULT"
_ZN7cutlass13device_kernelIN5flash11enable_sm90INS1_16FlashAttnBwdSm90INS1_25CollectiveMainloopBwdSm90ILi2ELi2ELi2EN4cute5tupleIJNS5_1CILi1EEES8_S8_EEENS6_IJNS7_ILi64EEENS7_ILi128EEESB_EEENS_6half_tEfNS_4arch4Sm90ELb1ELb0ELb0ELb0ELb0ELb1ELb0ELb0ELi2ELi1ELi2ELi1ELb0EEENS1_24CollectiveEpilogueBwdGQAISC_fSF_Li256ELb0ELb0EEENS1_25SingleTileBwdLPTSchedulerILb0ELi128ELb0EEEEEEEEEvNT_6ParamsE:
        /* <DEDUP_REMOVED lines=24> */
.L_x_6305:
[----:B------:R-:W-:Y:S05]  /*0180*/  BSYNC B0 ;  /* 0x0000000000007941 */ /* 0x000fea0003800000 */
.L_x_6304:
        /* <DEDUP_REMOVED lines=37> */
.L_x_6306:
        /* <DEDUP_REMOVED lines=22> */
.L_x_6307:
[----:B------:R-:W-:Y:S01]  /*0540*/  PLOP3.LUT P0, PT, PT, PT, UP0, 0x80, 0x0 ;  /* 0x000000000000781c */ /* 0x000fe20003f0f008 */
[----:B------:R-:W-:Y:S01]  /*0550*/  NOP ;  /* 0x0000000000007918 */ /* 0x000fe20000000000 */
[----:B------:R-:W-:Y:S01]  /*0560*/  BSSY B6, `(.L_x_6308) ;  /* 0x0000765000067945 */ /* 0x000fe20003800000 */
[----:B-12-4-:R-:W-:Y:S10]  /*0570*/  BAR.SYNC.DEFER_BLOCKING 0x0 ;  /* 0x0000000000007b1d */ /* 0x016ff40000010000 */
[----:B------:R-:W-:Y:S05]  /*0580*/  @!P0 BRA `(.L_x_6309) ;  /* 0x00000044002c8947 */ /* 0x000fea0003800000 */
.L_x_6310:
        /* <DEDUP_REMOVED lines=32> */
.L_x_6311:
[----:B------:R-:W-:Y:S01]  /*0790*/  ULDC UR7, c[0x0][0x8cc] ;  /* 0x0002330000077ab9 */ /* 0x000fe20000000800 */
[----:B------:R-:W-:Y:S01]  /*07a0*/  UMOV UR39, UR10 ;  /* 0x0000000a00277c82 */ /* 0x000fe20008000000 */
[----:B------:R-:W-:-:S11]  /*07b0*/  UISETP.NE.AND UP0, UPT, UR7, 0x1, UPT ;  /* 0x000000010700788c */ /* 0x000fd6000bf05270 */
[----:B------:R-:W-:Y:S02]  /*07c0*/  @UP0 ULDC.64 UR8, c[0x0][0x8d0] ;  /* 0x0002340000080ab9 */ /* 0x000fe40000000a00 */
[----:B------:R-:W-:-:S04]  /*07d0*/  UIMAD.WIDE.U32 UR4, UR10, UR8, URZ ;  /* 0x000000080a0472a5 */ /* 0x000fc8000f8e003f */
[----:B------:R-:W-:-:S04]  /*07e0*/  @UP0 USHF.R.U32.HI UR39, URZ, UR9, UR5 ;  /* 0x000000093f270299 */ /* 0x000fc80008011605 */
[----:B------:R-:W-:-:S12]  /*07f0*/  UIMAD UR4, UR39, UR7, URZ ;  /* 0x00000007270472a4 */ /* 0x000fd8000f8e023f */
.L_x_6312:
        /* <DEDUP_REMOVED lines=117> */
.L_x_6316:
        /* <DEDUP_REMOVED lines=15> */
.L_x_6315:
        /* <DEDUP_REMOVED lines=22> */
.L_x_6318:
        /* <DEDUP_REMOVED lines=15> */
.L_x_6317:
        /* <DEDUP_REMOVED lines=8> */
.L_x_6392:
        /* <DEDUP_REMOVED lines=15> */
.L_x_6320:
        /* <DEDUP_REMOVED lines=103> */
.L_x_6332:
[----:B------:R-:W-:-:S13]  /*1a70*/  ISETP.NE.AND P0, PT, R231, 0x3, PT ;  /* 0x00000003e700780c */ /* 0x000fda0003f05270 */
[----:B------:R-:W-:Y:S05]  /*1a80*/  @!P0 BRA `(.L_x_6322) ;  /* 0x0000000000048947 */ /* 0x000fea0003800000 */
[----:B------:R-:W-:Y:S01]  /*1a90*/  BPT.TRAP 0x1 ;  /* 0x000000040000795c */ /* 0x000fe20000300000 */
.L_x_6322:
[----:B------:R-:W-:Y:S01]  /*1aa0*/  IMAD R0, R3, 0x8, R228 ;  /* 0x0000000803007824 */ /* 0x000fe200078e02e4 */
[----:B------:R-:W-:-:S04]  /*1ab0*/  SHF.L.U32 R9, R4, 0x1f, RZ ;  /* 0x0000001f04097819 */ /* 0x000fc800000006ff */
[----:B------:R2:W3:Y:S01]  /*1ac0*/  SYNCS.PHASECHK.TRANS64.TRYWAIT P1, [R0+URZ+0x30810], R9 ;  /* 0x03081009000075a7 */ /* 0x0004e2000802017f */
[----:B------:R-:W-:Y:S05]  /*1ad0*/  @!P0 BRA `(.L_x_6323) ;  /* 0x0000000000048947 */ /* 0x000fea0003800000 */
[----:B------:R-:W-:Y:S01]  /*1ae0*/  BPT.TRAP 0x1 ;  /* 0x000000040000795c */ /* 0x000fe20000300000 */
.L_x_6323:
[----:B---3--:R-:W-:Y:S05]  /*1af0*/  @P1 BRA `(.L_x_6324) ;  /* 0x0000000000081947 */ /* 0x008fea0003800000 */
[----:B------:R-:W3:Y:S02]  /*1b00*/  SYNCS.PHASECHK.TRANS64.TRYWAIT P1, [R0+URZ+0x30810], R9 ;  /* 0x03081009000075a7 */ /* 0x000ee4000802017f */
[----:B---3--:R-:W-:Y:S05]  /*1b10*/  @!P1 BRA `(.L_x_6325) ;  /* 0x00000060005c9947 */ /* 0x008fea0003800000 */
.L_x_6324:
        /* <DEDUP_REMOVED lines=81> */
.L_x_6326:
[----:B------:R1:W1:Y:S01]  /*2030*/  SYNCS.PHASECHK.TRANS64.TRYWAIT P1, [R0+URZ+0x30830], R9 ;  /* 0x03083009000075a7 */ /* 0x000262000802017f */
[----:B------:R-:W-:Y:S05]  /*2040*/  @!P0 BRA `(.L_x_6327) ;  /* 0x0000000000048947 */ /* 0x000fea0003800000 */
[----:B------:R-:W-:Y:S01]  /*2050*/  BPT.TRAP 0x1 ;  /* 0x000000040000795c */ /* 0x000fe20000300000 */
.L_x_6327:
[----:B------:R-:W-:-:S05]  /*2060*/  VIADD R6, R228, 0x20000 ;  /* 0x00020000e4067836 */ /* 0x000fca0000000000 */
[----:B------:R-:W-:-:S04]  /*2070*/  SHF.R.U32.HI R6, RZ, 0x4, R6 ;  /* 0x00000004ff067819 */ /* 0x000fc80000011606 */
[----:B------:R-:W-:-:S04]  /*2080*/  LOP3.LUT R225, R6, 0x3fff, RZ, 0xc0, !PT ;  /* 0x00003fff06e17812 */ /* 0x000fc800078ec0ff */
[----:B------:R-:W-:Y:S01]  /*2090*/  LOP3.LUT R6, R225, 0x10000, RZ, 0xfc, !PT ;  /* 0x00010000e1067812 */ /* 0x000fe200078efcff */
[----:B-1----:R-:W-:Y:S06]  /*20a0*/  @P1 BRA `(.L_x_6328) ;  /* 0x0000000000081947 */ /* 0x002fec0003800000 */
[----:B------:R-:W1:Y:S02]  /*20b0*/  SYNCS.PHASECHK.TRANS64.TRYWAIT P1, [R0+URZ+0x30830], R9 ;  /* 0x03083009000075a7 */ /* 0x000e64000802017f */
[----:B-1----:R-:W-:Y:S05]  /*20c0*/  @!P1 BRA `(.L_x_6329) ;  /* 0x0000005c00049947 */ /* 0x002fea0003800000 */
.L_x_6328:
        /* <DEDUP_REMOVED lines=406> */
.L_x_6330:
        /* <DEDUP_REMOVED lines=49> */
.L_x_6331:
        /* <DEDUP_REMOVED lines=78> */
.L_x_6314:
        /* <DEDUP_REMOVED lines=82> */
.L_x_6335:
[----:B------:R-:W-:Y:S01]  /*4740*/  @P0 ELECT P1, URZ, PT ;  /* 0x00000000003f082f */ /* 0x000fe20003820000 */
[----:B------:R2:W-:-:S12]  /*4750*/  UBLKRED.G.S.ADD.F32.RN [UR6], [UR4], UR5, desc[UR8] ;  /* 0x00000806040073bb */ /* 0x0005d800080a1405 */
[----:B------:R-:W-:Y:S02]  /*4760*/  @P1 PLOP3.LUT P0, PT, P1, PT, PT, 0x8, 0x0 ;  /* 0x000000000000181c */ /* 0x000fe40000f0e170 */
[----:B------:R-:W-:-:S11]  /*4770*/  PLOP3.LUT P1, PT, PT, PT, PT, 0x8, 0x0 ;  /* 0x000000000000781c */ /* 0x000fd60003f2e170 */
[----:B--2---:R-:W-:Y:S05]  /*4780*/  @P0 BRA.U.ANY `(.L_x_6335) ;  /* 0xfffffffd00ec0947 */ /* 0x004fea000393ffff */
[----:B------:R0:W-:Y:S01]  /*4790*/  UTMACMDFLUSH ;  /* 0x00000000000079b7 */ /* 0x0001e20000000000 */
[----:B------:R-:W-:-:S04]  /*47a0*/  DEPBAR.LE SB0, 0x0 ;  /* 0x000080000000791a */ /* 0x000fc80000000000 */
.L_x_6334:
[----:B------:R-:W-:Y:S05]  /*47b0*/  BSYNC B0 ;  /* 0x0000000000007941 */ /* 0x000fea0003800000 */
.L_x_6333:
        /* <DEDUP_REMOVED lines=32> */
.L_x_6336:
        /* <DEDUP_REMOVED lines=8> */
.L_x_6309:
        /* <DEDUP_REMOVED lines=29> */
.L_x_6338:
[----:B------:R-:W-:Y:S01]  /*4c10*/  ULDC UR9, c[0x0][0x8cc] ;  /* 0x0002330000097ab9 */ /* 0x000fe20000000800 */
[----:B------:R-:W-:Y:S01]  /*4c20*/  UMOV UR7, UR8 ;  /* 0x0000000800077c82 */ /* 0x000fe20008000000 */
[----:B------:R-:W-:-:S11]  /*4c30*/  UISETP.NE.AND UP0, UPT, UR9, 0x1, UPT ;  /* 0x000000010900788c */ /* 0x000fd6000bf05270 */
[----:B------:R-:W-:Y:S02]  /*4c40*/  @UP0 ULDC.64 UR10, c[0x0][0x8d0] ;  /* 0x00023400000a0ab9 */ /* 0x000fe40000000a00 */
[----:B------:R-:W-:-:S04]  /*4c50*/  UIMAD.WIDE.U32 UR4, UR8, UR10, URZ ;  /* 0x0000000a080472a5 */ /* 0x000fc8000f8e003f */
[----:B------:R-:W-:-:S04]  /*4c60*/  @UP0 USHF.R.U32.HI UR7, URZ, UR11, UR5 ;  /* 0x0000000b3f070299 */ /* 0x000fc80008011605 */
[----:B------:R-:W-:-:S12]  /*4c70*/  UIMAD UR4, UR7, UR9, URZ ;  /* 0x00000009070472a4 */ /* 0x000fd8000f8e023f */
.L_x_6339:
        /* <DEDUP_REMOVED lines=67> */
.L_x_6342:
[----:B------:R-:W-:Y:S05]  /*50b0*/  BSYNC B0 ;  /* 0x0000000000007941 */ /* 0x000fea0003800000 */
.L_x_6341:
        /* <DEDUP_REMOVED lines=19> */
.L_x_6344:
[----:B------:R-:W-:Y:S05]  /*51f0*/  BSYNC B0 ;  /* 0x0000000000007941 */ /* 0x000fea0003800000 */
.L_x_6343:
[----:B------:R-:W-:Y:S06]  /*5200*/  BAR.ARV 0xa, 0xa0 ;  /* 0x0282800000007b1d */ /* 0x000fec0000002000 */
[----:B------:R-:W-:Y:S04]  /*5210*/  BSSY B0, `(.L_x_6345) ;  /* 0x0000003000007945 */ /* 0x000fe80003800000 */
[----:B------:R-:W-:Y:S05]  /*5220*/  @!P0 BRA `(.L_x_6346) ;  /* 0x0000000000048947 */ /* 0x000fea0003800000 */
[----:B------:R-:W-:-:S04]  /*5230*/  DEPBAR.LE SB0, 0x0 ;  /* 0x000080000000791a */ /* 0x000fc80000000000 */
.L_x_6346:
[----:B------:R-:W-:Y:S05]  /*5240*/  BSYNC B0 ;  /* 0x0000000000007941 */ /* 0x000fea0003800000 */
.L_x_6345:
[----:B------:R-:W-:Y:S06]  /*5250*/  BAR.ARV 0xb, 0xa0 ;  /* 0x02c2800000007b1d */ /* 0x000fec0000002000 */
[----:B------:R-:W-:Y:S01]  /*5260*/  UIADD3 UR12, UR8, 0x1, URZ ;  /* 0x00000001080c7890 */ /* 0x000fe2000fffe03f */
[----:B------:R-:W-:Y:S11]  /*5270*/  BRA `(.L_x_6347) ;  /* 0x0000000000047947 */ /* 0x000ff60003800000 */
.L_x_6340:
[----:B------:R-:W-:-:S05]  /*5280*/  UMOV UR12, UR8 ;  /* 0x00000008000c7c82 */ /* 0x000fca0008000000 */
.L_x_6347:
        /* <DEDUP_REMOVED lines=18> */
.L_x_6360:
        /* <DEDUP_REMOVED lines=20> */
.L_x_6349:
[----:B------:R-:W-:Y:S05]  /*54f0*/  BSYNC B0 ;  /* 0x0000000000007941 */ /* 0x000fea0003800000 */
.L_x_6348:
        /* <DEDUP_REMOVED lines=13> */
.L_x_6351:
[----:B------:R-:W-:Y:S05]  /*55d0*/  BSYNC B0 ;  /* 0x0000000000007941 */ /* 0x000fea0003800000 */
.L_x_6350:
[----:B------:R-:W-:Y:S06]  /*55e0*/  BAR.ARV 0xa, 0xa0 ;  /* 0x0282800000007b1d */ /* 0x000fec0000002000 */
[----:B------:R-:W-:Y:S04]  /*55f0*/  BSSY B0, `(.L_x_6352) ;  /* 0x0000003000007945 */ /* 0x000fe80003800000 */
[----:B------:R-:W-:Y:S05]  /*5600*/  @!P0 BRA `(.L_x_6353) ;  /* 0x0000000000048947 */ /* 0x000fea0003800000 */
[----:B------:R-:W-:-:S04]  /*5610*/  DEPBAR.LE SB0, 0x0 ;  /* 0x000080000000791a */ /* 0x000fc80000000000 */
.L_x_6353:
[----:B------:R-:W-:Y:S05]  /*5620*/  BSYNC B0 ;  /* 0x0000000000007941 */ /* 0x000fea0003800000 */
.L_x_6352:
        /* <DEDUP_REMOVED lines=13> */
.L_x_6355:
[----:B------:R-:W-:Y:S05]  /*5700*/  BSYNC B0 ;  /* 0x0000000000007941 */ /* 0x000fea0003800000 */
.L_x_6354:
        /* <DEDUP_REMOVED lines=13> */
.L_x_6357:
[----:B------:R-:W-:Y:S05]  /*57e0*/  BSYNC B0 ;  /* 0x0000000000007941 */ /* 0x000fea0003800000 */
.L_x_6356:
[----:B------:R-:W-:Y:S01]  /*57f0*/  UIADD3 UR12, UR12, 0x2, URZ ;  /* 0x000000020c0c7890 */ /* 0x000fe2000fffe03f */
[----:B------:R-:W-:Y:S06]  /*5800*/  BAR.ARV 0xa, 0xa0 ;  /* 0x0282800000007b1d */ /* 0x000fec0000002000 */
[----:B------:R-:W-:Y:S01]  /*5810*/  UISETP.GE.AND UP0, UPT, UR12, UR5, UPT ;  /* 0x000000050c00728c */ /* 0x000fe2000bf06270 */
[----:B------:R-:W-:Y:S04]  /*5820*/  BSSY B0, `(.L_x_6358) ;  /* 0x0000003000007945 */ /* 0x000fe80003800000 */
[----:B------:R-:W-:Y:S06]  /*5830*/  @!P0 BRA `(.L_x_6359) ;  /* 0x0000000000048947 */ /* 0x000fec0003800000 */
[----:B------:R-:W-:-:S04]  /*5840*/  DEPBAR.LE SB0, 0x0 ;  /* 0x000080000000791a */ /* 0x000fc80000000000 */
.L_x_6359:
[----:B------:R-:W-:Y:S05]  /*5850*/  BSYNC B0 ;  /* 0x0000000000007941 */ /* 0x000fea0003800000 */
.L_x_6358:
[----:B------:R-:W-:Y:S06]  /*5860*/  BAR.ARV 0xb, 0xa0 ;  /* 0x02c2800000007b1d */ /* 0x000fec0000002000 */
[----:B------:R-:W-:Y:S01]  /*5870*/  PLOP3.LUT P1, PT, PT, PT, UP0, 0x80, 0x0 ;  /* 0x000000000000781c */ /* 0x000fe20003f2f008 */
[----:B------:R-:W-:Y:S02]  /*5880*/  UIADD3 UR20, UR20, 0x4000, URZ ;  /* 0x0000400014147890 */ /* 0x000fe4000fffe03f */
[----:B------:R-:W-:-:S10]  /*5890*/  UIADD3 UR4, UR4, 0x4000, URZ ;  /* 0x0000400004047890 */ /* 0x000fd4000fffe03f */
[----:B------:R-:W-:Y:S05]  /*58a0*/  @!P1 BRA `(.L_x_6360) ;  /* 0xfffffff800c09947 */ /* 0x000fea000383ffff */
[----:B------:R-:W-:Y:S05]  /*58b0*/  BRA `(.L_x_6313) ;  /* 0x0000002000bc7947 */ /* 0x000fea0003800000 */
.L_x_6337:
        /* <DEDUP_REMOVED lines=21> */
.L_x_6361:
[----:B------:R-:W-:Y:S01]  /*5a10*/  ULDC UR8, c[0x0][0x8cc] ;  /* 0x0002330000087ab9 */ /* 0x000fe20000000800 */
[----:B------:R-:W-:Y:S01]  /*5a20*/  UMOV UR11, UR7 ;  /* 0x00000007000b7c82 */ /* 0x000fe20008000000 */
[----:B------:R-:W-:-:S11]  /*5a30*/  UISETP.NE.AND UP0, UPT, UR8, 0x1, UPT ;  /* 0x000000010800788c */ /* 0x000fd6000bf05270 */
[----:B------:R-:W-:Y:S02]  /*5a40*/  @UP0 ULDC.64 UR12, c[0x0][0x8d0] ;  /* 0x00023400000c0ab9 */ /* 0x000fe40000000a00 */
[----:B------:R-:W-:-:S04]  /*5a50*/  UIMAD.WIDE.U32 UR4, UR7, UR12, URZ ;  /* 0x0000000c070472a5 */ /* 0x000fc8000f8e003f */
[----:B------:R-:W-:-:S04]  /*5a60*/  @UP0 USHF.R.U32.HI UR11, URZ, UR13, UR5 ;  /* 0x0000000d3f0b0299 */ /* 0x000fc80008011605 */
[----:B------:R-:W-:-:S12]  /*5a70*/  UIMAD UR4, UR11, UR8, URZ ;  /* 0x000000080b0472a4 */ /* 0x000fd8000f8e023f */
.L_x_6362:
        /* <DEDUP_REMOVED lines=70> */
.L_x_6393:
        /* <DEDUP_REMOVED lines=15> */
.L_x_6366:
        /* <DEDUP_REMOVED lines=97> */
.L_x_6377:
[----:B--234-:R-:W-:-:S04]  /*65e0*/  SHF.L.U32 R21, R11, 0x1f, RZ ;  /* 0x0000001f0b157819 */ /* 0x01cfc800000006ff */
[----:B------:R-:W1:Y:S02]  /*65f0*/  SYNCS.PHASECHK.TRANS64.TRYWAIT P1, [R16+URZ+0x30840], R21 ;  /* 0x03084015100075a7 */ /* 0x000e64000802017f */
[----:B-1----:R-:W-:Y:S05]  /*6600*/  @!P1 BRA `(.L_x_6369) ;  /* 0x0000001400dc9947 */ /* 0x002fea0003800000 */
.L_x_6394:
[----:B------:R-:W-:Y:S05]  /*6610*/  @P0 BRA `(.L_x_6370) ;  /* 0x0000000000140947 */ /* 0x000fea0003800000 */
[----:B------:R-:W-:Y:S01]  /*6620*/  ISETP.NE.AND P1, PT, R6, RZ, PT ;  /* 0x000000ff0600720c */ /* 0x000fe20003f25270 */
[----:B------:R-:W-:-:S04]  /*6630*/  IMAD.MOV.U32 R3, RZ, RZ, 0x4100 ;  /* 0x00004100ff037424 */ /* 0x000fc800078e00ff */
[----:B------:R3:W-:Y:S08]  /*6640*/  SYNCS.ARRIVE.TRANS64 RZ, [R16+URZ+0x30830], R3 ;  /* 0x0308300310ff79a7 */ /* 0x0007f0000800003f */
[----:B------:R-:W-:Y:S05]  /*6650*/  @!P1 BRA `(.L_x_6370) ;  /* 0x0000000000049947 */ /* 0x000fea0003800000 */
[----:B------:R-:W-:Y:S01]  /*6660*/  BPT.TRAP 0x1 ;  /* 0x000000040000795c */ /* 0x000fe20000300000 */
.L_x_6370:
        /* <DEDUP_REMOVED lines=36> */
.L_x_6395:
[----:B------:R-:W-:Y:S05]  /*68b0*/  @P0 BRA `(.L_x_6372) ;  /* 0x0000000000140947 */ /* 0x000fea0003800000 */
[----:B------:R-:W-:Y:S01]  /*68c0*/  ISETP.NE.AND P1, PT, R6, RZ, PT ;  /* 0x000000ff0600720c */ /* 0x000fe20003f25270 */
[----:B------:R-:W-:-:S04]  /*68d0*/  IMAD.MOV.U32 R2, RZ, RZ, 0x4100 ;  /* 0x00004100ff027424 */ /* 0x000fc800078e00ff */
[----:B------:R3:W-:Y:S08]  /*68e0*/  SYNCS.ARRIVE.TRANS64 RZ, [R16+URZ+0x30818], R2 ;  /* 0x0308180210ff79a7 */ /* 0x0007f0000800003f */
[----:B------:R-:W-:Y:S05]  /*68f0*/  @!P1 BRA `(.L_x_6372) ;  /* 0x0000000000049947 */ /* 0x000fea0003800000 */
[----:B------:R-:W-:Y:S01]  /*6900*/  BPT.TRAP 0x1 ;  /* 0x000000040000795c */ /* 0x000fe20000300000 */
.L_x_6372:
        /* <DEDUP_REMOVED lines=36> */
.L_x_6396:
[----:B------:R-:W-:Y:S05]  /*6b50*/  @P0 BRA `(.L_x_6374) ;  /* 0x0000000000140947 */ /* 0x000fea0003800000 */
[----:B------:R-:W-:Y:S01]  /*6b60*/  ISETP.NE.AND P1, PT, R6, RZ, PT ;  /* 0x000000ff0600720c */ /* 0x000fe20003f25270 */
[----:B-123--:R-:W-:-:S04]  /*6b70*/  IMAD.MOV.U32 R21, RZ, RZ, 0x4100 ;  /* 0x00004100ff157424 */ /* 0x00efc800078e00ff */
[----:B------:R4:W-:Y:S08]  /*6b80*/  SYNCS.ARRIVE.TRANS64 RZ, [R16+URZ+0x30838], R21 ;  /* 0x0308381510ff79a7 */ /* 0x0009f0000800003f */
[----:B------:R-:W-:Y:S05]  /*6b90*/  @!P1 BRA `(.L_x_6374) ;  /* 0x0000000000049947 */ /* 0x000fea0003800000 */
[----:B------:R-:W-:Y:S01]  /*6ba0*/  BPT.TRAP 0x1 ;  /* 0x000000040000795c */ /* 0x000fe20000300000 */
.L_x_6374:
        /* <DEDUP_REMOVED lines=31> */
.L_x_6398:
[----:B------:R-:W-:Y:S05]  /*6da0*/  @P0 BRA `(.L_x_6376) ;  /* 0x0000000000140947 */ /* 0x000fea0003800000 */
[----:B------:R-:W-:Y:S01]  /*6db0*/  ISETP.NE.AND P1, PT, R6, RZ, PT ;  /* 0x000000ff0600720c */ /* 0x000fe20003f25270 */
[----:B------:R-:W-:-:S04]  /*6dc0*/  IMAD.MOV.U32 R5, RZ, RZ, 0x4100 ;  /* 0x00004100ff057424 */ /* 0x000fc800078e00ff */
[----:B------:R1:W-:Y:S08]  /*6dd0*/  SYNCS.ARRIVE.TRANS64 RZ, [R16+URZ+0x30810], R5 ;  /* 0x0308100510ff79a7 */ /* 0x0003f0000800003f */
[----:B------:R-:W-:Y:S05]  /*6de0*/  @!P1 BRA `(.L_x_6376) ;  /* 0x0000000000049947 */ /* 0x000fea0003800000 */
[----:B------:R-:W-:Y:S01]  /*6df0*/  BPT.TRAP 0x1 ;  /* 0x000000040000795c */ /* 0x000fe20000300000 */
.L_x_6376:
        /* <DEDUP_REMOVED lines=37> */
.L_x_6368:
        /* <DEDUP_REMOVED lines=8> */
.L_x_6399:
[----:B------:R-:W-:Y:S05]  /*70d0*/  @P0 BRA `(.L_x_6379) ;  /* 0x0000000000140947 */ /* 0x000fea0003800000 */
[----:B------:R-:W-:Y:S01]  /*70e0*/  ISETP.NE.AND P1, PT, R6, RZ, PT ;  /* 0x000000ff0600720c */ /* 0x000fe20003f25270 */
[----:B------:R-:W-:-:S04]  /*70f0*/  IMAD.MOV.U32 R5, RZ, RZ, 0x4100 ;  /* 0x00004100ff057424 */ /* 0x000fc800078e00ff */
[----:B------:R2:W-:Y:S08]  /*7100*/  SYNCS.ARRIVE.TRANS64 RZ, [R16+URZ+0x30830], R5 ;  /* 0x0308300510ff79a7 */ /* 0x0005f0000800003f */
[----:B------:R-:W-:Y:S05]  /*7110*/  @!P1 BRA `(.L_x_6379) ;  /* 0x0000000000049947 */ /* 0x000fea0003800000 */
[----:B------:R-:W-:Y:S01]  /*7120*/  BPT.TRAP 0x1 ;  /* 0x000000040000795c */ /* 0x000fe20000300000 */
.L_x_6379:
        /* <DEDUP_REMOVED lines=33> */
.L_x_6400:
[----:B------:R-:W-:Y:S05]  /*7340*/  @P0 BRA `(.L_x_6381) ;  /* 0x0000000000140947 */ /* 0x000fea0003800000 */
[----:B------:R-:W-:Y:S01]  /*7350*/  ISETP.NE.AND P0, PT, R6, RZ, PT ;  /* 0x000000ff0600720c */ /* 0x000fe20003f05270 */
[----:B------:R-:W-:-:S04]  /*7360*/  IMAD.MOV.U32 R5, RZ, RZ, 0x4100 ;  /* 0x00004100ff057424 */ /* 0x000fc800078e00ff */
[----:B------:R1:W-:Y:S08]  /*7370*/  SYNCS.ARRIVE.TRANS64 RZ, [R16+URZ+0x30818], R5 ;  /* 0x0308180510ff79a7 */ /* 0x0003f0000800003f */
[----:B------:R-:W-:Y:S05]  /*7380*/  @!P0 BRA `(.L_x_6381) ;  /* 0x0000000000048947 */ /* 0x000fea0003800000 */
[----:B------:R-:W-:Y:S01]  /*7390*/  BPT.TRAP 0x1 ;  /* 0x000000040000795c */ /* 0x000fe20000300000 */
.L_x_6381:
        /* <DEDUP_REMOVED lines=37> */
.L_x_6367:
[----:B------:R-:W1:Y:S01]  /*75f0*/  S2R R0, SR_TID.X ;  /* 0x0000000000007919 */ /* 0x000e620000002100 */
[----:B------:R-:W-:Y:S01]  /*7600*/  IMAD R3, R19, 0x8, R16 ;  /* 0x0000000813037824 */ /* 0x000fe200078e0210 */
[----:B-1----:R-:W-:Y:S02]  /*7610*/  LOP3.LUT R2, R0, 0x7f, RZ, 0xc0, !PT ;  /* 0x0000007f00027812 */ /* 0x002fe400078ec0ff */
[----:B------:R-:W-:Y:S02]  /*7620*/  SHF.L.U32 R0, R11, 0x1f, RZ ;  /* 0x0000001f0b007819 */ /* 0x000fe400000006ff */
[----:B------:R-:W-:Y:S02]  /*7630*/  ISETP.NE.AND P1, PT, R2, RZ, PT ;  /* 0x000000ff0200720c */ /* 0x000fe40003f25270 */
[----:B------:R-:W1:Y:S02]  /*7640*/  SYNCS.PHASECHK.TRANS64.TRYWAIT P0, [R3+URZ+0x30840], R0 ;  /* 0x03084000030075a7 */ /* 0x000e64000800017f */
[----:B-1----:R-:W-:Y:S09]  /*7650*/  @!P0 BRA `(.L_x_6382) ;  /* 0x0000000800448947 */ /* 0x002ff20003800000 */
.L_x_6401:
[----:B------:R-:W-:Y:S05]  /*7660*/  @P1 BRA `(.L_x_6383) ;  /* 0x0000000000181947 */ /* 0x000fea0003800000 */
[----:B------:R-:W1:Y:S01]  /*7670*/  S2R R2, SR_TID.X ;  /* 0x0000000000027919 */ /* 0x000e620000002100 */
[----:B------:R-:W-:-:S04]  /*7680*/  IMAD.MOV.U32 R0, RZ, RZ, 0x4100 ;  /* 0x00004100ff007424 */ /* 0x000fc800078e00ff */
[----:B------:R1:W-:Y:S02]  /*7690*/  SYNCS.ARRIVE.TRANS64 RZ, [R3+URZ+0x30830], R0 ;  /* 0x0308300003ff79a7 */ /* 0x0003e4000800003f */
[----:B-1----:R-:W-:-:S13]  /*76a0*/  LOP3.LUT P0, RZ, R2, 0x1f, RZ, 0xc0, !PT ;  /* 0x0000001f02ff7812 */ /* 0x002fda000780c0ff */
[----:B------:R-:W-:Y:S05]  /*76b0*/  @!P0 BRA `(.L_x_6383) ;  /* 0x0000000000048947 */ /* 0x000fea0003800000 */
[----:B------:R-:W-:Y:S01]  /*76c0*/  BPT.TRAP 0x1 ;  /* 0x000000040000795c */ /* 0x000fe20000300000 */
.L_x_6383:
        /* <DEDUP_REMOVED lines=40> */
.L_x_6364:
[----:B------:R-:W-:Y:S05]  /*7950*/  BSYNC B0 ;  /* 0x0000000000007941 */ /* 0x000fea0003800000 */
.L_x_6363:
[----:B------:R-:W-:-:S03]  /*7960*/  UMOV UR7, 0xffffffff ;  /* 0xffffffff00077882 */ /* 0x000fc60000000000 */
[----:B------:R-:W-:Y:S05]  /*7970*/  BRA.DIV UR7, `(.L_x_6384) ;  /* 0x0000000607907947 */ /* 0x000fea000b800000 */
[----:B------:R-:W-:-:S13]  /*7980*/  ELECT P6, URZ, PT ;  /* 0x00000000003f782f */ /* 0x000fda00038c0000 */
.L_x_6404:
[----:B------:R-:W-:Y:S05]  /*7990*/  @!P6 BRA `(.L_x_6313) ;  /* 0x000000000084e947 */ /* 0x000fea0003800000 */
[----:B------:R-:W-:-:S06]  /*79a0*/  ULOP3.LUT UR7, UR38, 0x2, URZ, 0xfc, !UPT ;  /* 0x0000000226077892 */ /* 0x000fcc000f8efc3f */
[----:B------:R-:W-:-:S05]  /*79b0*/  IMAD.U32 R2, RZ, RZ, UR7 ;  /* 0x00000007ff027e24 */ /* 0x000fca000f8e00ff */
[----:B------:R-:W-:-:S13]  /*79c0*/  ISETP.NE.AND P2, PT, R2, 0x3, PT ;  /* 0x000000030200780c */ /* 0x000fda0003f45270 */
[----:B------:R-:W-:Y:S05]  /*79d0*/  @!P2 BRA `(.L_x_6385) ;  /* 0x000000000004a947 */ /* 0x000fea0003800000 */
[----:B------:R-:W-:Y:S01]  /*79e0*/  BPT.TRAP 0x1 ;  /* 0x000000040000795c */ /* 0x000fe20000300000 */
.L_x_6385:
        /* <DEDUP_REMOVED lines=15> */
.L_x_6405:
[----:B------:R-:W2:Y:S02]  /*7ae0*/  SYNCS.PHASECHK.TRANS64.TRYWAIT P0, [R3+URZ], R2 ;  /* 0x00000002030075a7 */ /* 0x000ea4000800017f */
[----:B--2---:R-:W-:Y:S05]  /*7af0*/  @!P0 BRA `(.L_x_6387) ;  /* 0x0000000400648947 */ /* 0x004fea0003800000 */
.L_x_6406:
[----:B------:R-:W-:Y:S05]  /*7b00*/  @!P2 BRA `(.L_x_6388) ;  /* 0x000000000004a947 */ /* 0x000fea0003800000 */
[----:B------:R-:W-:Y:S01]  /*7b10*/  BPT.TRAP 0x1 ;  /* 0x000000040000795c */ /* 0x000fe20000300000 */
.L_x_6388:
[----:B--2---:R-:W-:-:S04]  /*7b20*/  VIADD R3, R7, 0x30840 ;  /* 0x0003084007037836 */ /* 0x004fc80000000000 */
[----:B------:R-:W-:-:S04]  /*7b30*/  IMAD R0, R0, 0x8, R3 ;  /* 0x0000000800007824 */ /* 0x000fc800078e0203 */
[----:B------:R-:W2:Y:S02]  /*7b40*/  SYNCS.PHASECHK.TRANS64.TRYWAIT P0, [R0+URZ], R5 ;  /* 0x00000005000075a7 */ /* 0x000ea4000800017f */
[----:B--2---:R-:W-:Y:S05]  /*7b50*/  @!P0 BRA `(.L_x_6389) ;  /* 0x0000000400608947 */ /* 0x004fea0003800000 */
.L_x_6407:
[----:B------:R-:W-:-:S07]  /*7b60*/  IMAD R3, R4, 0x8, R3 ;  /* 0x0000000804037824 */ /* 0x000fce00078e0203 */
.L_x_6390:
[----:B---3--:R3:W4:Y:S02]  /*7b70*/  SYNCS.PHASECHK.TRANS64.TRYWAIT P0, [R3+URZ], R2 ;  /* 0x00000002030075a7 */ /* 0x008724000800017f */
[----:B----4-:R-:W-:Y:S05]  /*7b80*/  @!P0 NANOSLEEP.SYNCS 0x989680 ;  /* 0x009896800000895d */ /* 0x010fea0003900000 */
[----:B------:R-:W4:Y:S02]  /*7b90*/  @!P0 SYNCS.PHASECHK.TRANS64 P0, [R3+URZ], R2 ;  /* 0x00000002030085a7 */ /* 0x000f24000800007f */
[----:B----4-:R-:W-:Y:S05]  /*7ba0*/  @!P0 BRA `(.L_x_6390) ;  /* 0xfffffffc00f08947 */ /* 0x010fea000383ffff */
.L_x_6313:
[----:B------:R-:W-:Y:S05]  /*7bb0*/  BSYNC B6 ;  /* 0x0000000000067941 */ /* 0x000fea0003800000 */
.L_x_6308:
[----:B------:R-:W-:Y:S05]  /*7bc0*/  EXIT ;  /* 0x000000000000794d */ /* 0x000fea0003800000 */
.L_x_6319:
[----:B------:R-:W-:Y:S02]  /*7bd0*/  IMAD.MOV.U32 R12, RZ, RZ, RZ ;  /* 0x000000ffff0c7224 */ /* 0x000fe400078e00ff */
[----:B------:R-:W-:Y:S02]  /*7be0*/  IMAD.MOV.U32 R11, RZ, RZ, 0x1f ;  /* 0x0000001fff0b7424 */ /* 0x000fe400078e00ff */
[----:B------:R-:W-:-:S07]  /*7bf0*/  IMAD.MOV.U32 R15, RZ, RZ, -0x1 ;  /* 0xffffffffff0f7424 */ /* 0x000fce00078e00ff */
[----:B------:R-:W-:Y:S05]  /*7c00*/  WARPSYNC.COLLECTIVE R15, `(.L_x_6391) ;  /* 0x000000000f087348 */ /* 0x000fea0003c00000 */
[----:B------:R1:W2:Y:S02]  /*7c10*/  SHFL.IDX P6, R14, R13, R12, R11 ;  /* 0x0000000c0d0e7389 */ /* 0x0002a400000c000b */
[----:B-12---:R-:W-:Y:S01]  /*7c20*/  ENDCOLLECTIVE ;  /* 0x000000000000791b */ /* 0x006fe20003800000 */
.L_x_6391:
[----:B------:R-:W-:Y:S05]  /*7c30*/  BRA `(.L_x_6392) ;  /* 0xffffff9400b47947 */ /* 0x000fea000383ffff */
.L_x_6321:
[----:B---3--:R3:W4:Y:S02]  /*7c40*/  SYNCS.PHASECHK.TRANS64.TRYWAIT P0, [R228+URZ+0x30800], R9 ;  /* 0x03080009e40075a7 */ /* 0x008724000800017f */
[----:B----4-:R-:W-:Y:S05]  /*7c50*/  @!P0 NANOSLEEP.SYNCS 0x989680 ;  /* 0x009896800000895d */ /* 0x010fea0003900000 */
[----:B------:R-:W4:Y:S02]  /*7c60*/  @!P0 SYNCS.PHASECHK.TRANS64 P0, [R228+URZ+0x30800], R9 ;  /* 0x03080009e40085a7 */ /* 0x000f24000800007f */
[----:B----4-:R-:W-:Y:S05]  /*7c70*/  @!P0 BRA `(.L_x_6321) ;  /* 0xfffffffc00f08947 */ /* 0x010fea000383ffff */
[----:B------:R-:W-:Y:S05]  /*7c80*/  BRA `(.L_x_6320) ;  /* 0xffffff9400dc7947 */ /* 0x000fea000383ffff */
.L_x_6325:
[----:B---3--:R3:W4:Y:S02]  /*7c90*/  SYNCS.PHASECHK.TRANS64.TRYWAIT P1, [R0+URZ+0x30810], R9 ;  /* 0x03081009000075a7 */ /* 0x008724000802017f */
[----:B----4-:R-:W-:Y:S05]  /*7ca0*/  @!P1 NANOSLEEP.SYNCS 0x989680 ;  /* 0x009896800000995d */ /* 0x010fea0003900000 */
[----:B------:R-:W4:Y:S02]  /*7cb0*/  @!P1 SYNCS.PHASECHK.TRANS64 P1, [R0+URZ+0x30810], R9 ;  /* 0x03081009000095a7 */ /* 0x000f24000802007f */
[----:B----4-:R-:W-:Y:S05]  /*7cc0*/  @!P1 BRA `(.L_x_6325) ;  /* 0xfffffffc00f09947 */ /* 0x010fea000383ffff */
[----:B------:R-:W-:Y:S05]  /*7cd0*/  BRA `(.L_x_6324) ;  /* 0xffffff9c00907947 */ /* 0x000fea000383ffff */
.L_x_6329:
[----:B------:R1:W1:Y:S02]  /*7ce0*/  SYNCS.PHASECHK.TRANS64.TRYWAIT P1, [R0+URZ+0x30830], R9 ;  /* 0x03083009000075a7 */ /* 0x000264000802017f */
[----:B-1----:R-:W-:Y:S05]  /*7cf0*/  @!P1 NANOSLEEP.SYNCS 0x989680 ;  /* 0x009896800000995d */ /* 0x002fea0003900000 */
[----:B------:R-:W1:Y:S02]  /*7d00*/  @!P1 SYNCS.PHASECHK.TRANS64 P1, [R0+URZ+0x30830], R9 ;  /* 0x03083009000095a7 */ /* 0x000e64000802007f */
[----:B-1----:R-:W-:Y:S05]  /*7d10*/  @!P1 BRA `(.L_x_6329) ;  /* 0xfffffffc00f09947 */ /* 0x002fea000383ffff */
[----:B------:R-:W-:Y:S05]  /*7d20*/  BRA `(.L_x_6328) ;  /* 0xffffffa000e87947 */ /* 0x000fea000383ffff */
.L_x_6365:
[----:B-1----:R1:W2:Y:S02]  /*7d30*/  SYNCS.PHASECHK.TRANS64.TRYWAIT P0, [R16+URZ+0x30820], R3 ;  /* 0x03082003100075a7 */ /* 0x0022a4000800017f */
[----:B--2---:R-:W-:Y:S05]  /*7d40*/  @!P0 NANOSLEEP.SYNCS 0x989680 ;  /* 0x009896800000895d */ /* 0x004fea0003900000 */
[----:B------:R-:W2:Y:S02]  /*7d50*/  @!P0 SYNCS.PHASECHK.TRANS64 P0, [R16+URZ+0x30820], R3 ;  /* 0x03082003100085a7 */ /* 0x000ea4000800007f */
[----:B--2---:R-:W-:Y:S05]  /*7d60*/  @!P0 BRA `(.L_x_6365) ;  /* 0xfffffffc00f08947 */ /* 0x004fea000383ffff */
[----:B------:R-:W-:Y:S05]  /*7d70*/  BRA `(.L_x_6393) ;  /* 0xffffffe000587947 */ /* 0x000fea000383ffff */
.L_x_6369:
[----:B-1----:R1:W3:Y:S02]  /*7d80*/  SYNCS.PHASECHK.TRANS64.TRYWAIT P1, [R16+URZ+0x30840], R21 ;  /* 0x03084015100075a7 */ /* 0x0022e4000802017f */
[----:B---3--:R-:W-:Y:S05]  /*7d90*/  @!P1 NANOSLEEP.SYNCS 0x989680 ;  /* 0x009896800000995d */ /* 0x008fea0003900000 */
[----:B------:R-:W3:Y:S02]  /*7da0*/  @!P1 SYNCS.PHASECHK.TRANS64 P1, [R16+URZ+0x30840], R21 ;  /* 0x03084015100095a7 */ /* 0x000ee4000802007f */
[----:B---3--:R-:W-:Y:S05]  /*7db0*/  @!P1 BRA `(.L_x_6369) ;  /* 0xfffffffc00f09947 */ /* 0x008fea000383ffff */
[----:B------:R-:W-:Y:S05]  /*7dc0*/  BRA `(.L_x_6394) ;  /* 0xffffffe800107947 */ /* 0x000fea000383ffff */
.L_x_6371:
[----:B--2---:R2:W3:Y:S02]  /*7dd0*/  SYNCS.PHASECHK.TRANS64.TRYWAIT P1, [R16+URZ+0x30828], R21 ;  /* 0x03082815100075a7 */ /* 0x0044e4000802017f */
[----:B---3--:R-:W-:Y:S05]  /*7de0*/  @!P1 NANOSLEEP.SYNCS 0x989680 ;  /* 0x009896800000995d */ /* 0x008fea0003900000 */
[----:B------:R-:W3:Y:S02]  /*7df0*/  @!P1 SYNCS.PHASECHK.TRANS64 P1, [R16+URZ+0x30828], R21 ;  /* 0x03082815100095a7 */ /* 0x000ee4000802007f */
[----:B---3--:R-:W-:Y:S05]  /*7e00*/  @!P1 BRA `(.L_x_6371) ;  /* 0xfffffffc00f09947 */ /* 0x008fea000383ffff */
[----:B------:R-:W-:Y:S05]  /*7e10*/  BRA `(.L_x_6395) ;  /* 0xffffffe800a47947 */ /* 0x000fea000383ffff */
.L_x_6373:
[----:B---3--:R3:W4:Y:S02]  /*7e20*/  SYNCS.PHASECHK.TRANS64.TRYWAIT P1, [R16+URZ+0x30848], R21 ;  /* 0x03084815100075a7 */ /* 0x008724000802017f */
[----:B----4-:R-:W-:Y:S05]  /*7e30*/  @!P1 NANOSLEEP.SYNCS 0x989680 ;  /* 0x009896800000995d */ /* 0x010fea0003900000 */
[----:B------:R-:W4:Y:S02]  /*7e40*/  @!P1 SYNCS.PHASECHK.TRANS64 P1, [R16+URZ+0x30848], R21 ;  /* 0x03084815100095a7 */ /* 0x000f24000802007f */
[----:B----4-:R-:W-:Y:S05]  /*7e50*/  @!P1 BRA `(.L_x_6373) ;  /* 0xfffffffc00f09947 */ /* 0x010fea000383ffff */
[----:B------:R-:W-:Y:S05]  /*7e60*/  BRA `(.L_x_6396) ;  /* 0xffffffec00387947 */ /* 0x000fea000383ffff */
.L_x_6375:
[----:B------:R-:W-:-:S07]  /*7e70*/  SHF.L.U32 R5, R11, 0x1f, RZ ;  /* 0x0000001f0b057819 */ /* 0x000fce00000006ff */
.L_x_6397:
[----:B------:R1:W1:Y:S02]  /*7e80*/  SYNCS.PHASECHK.TRANS64.TRYWAIT P1, [R16+URZ+0x30820], R5 ;  /* 0x03082005100075a7 */ /* 0x000264000802017f */
[----:B-1----:R-:W-:Y:S05]  /*7e90*/  @!P1 NANOSLEEP.SYNCS 0x989680 ;  /* 0x009896800000995d */ /* 0x002fea0003900000 */
[----:B------:R-:W1:Y:S02]  /*7ea0*/  @!P1 SYNCS.PHASECHK.TRANS64 P1, [R16+URZ+0x30820], R5 ;  /* 0x03082005100095a7 */ /* 0x000e64000802007f */
[----:B-1----:R-:W-:Y:S05]  /*7eb0*/  @!P1 BRA `(.L_x_6397) ;  /* 0xfffffffc00f09947 */ /* 0x002fea000383ffff */
[----:B------:R-:W-:Y:S05]  /*7ec0*/  BRA `(.L_x_6398) ;  /* 0xffffffec00b47947 */ /* 0x000fea000383ffff */
.L_x_6378:
[----:B-1----:R1:W2:Y:S02]  /*7ed0*/  SYNCS.PHASECHK.TRANS64.TRYWAIT P1, [R16+URZ+0x30840], R13 ;  /* 0x0308400d100075a7 */ /* 0x0022a4000802017f */
[----:B--2---:R-:W-:Y:S05]  /*7ee0*/  @!P1 NANOSLEEP.SYNCS 0x989680 ;  /* 0x009896800000995d */ /* 0x004fea0003900000 */
[----:B------:R-:W2:Y:S02]  /*7ef0*/  @!P1 SYNCS.PHASECHK.TRANS64 P1, [R16+URZ+0x30840], R13 ;  /* 0x0308400d100095a7 */ /* 0x000ea4000802007f */
[----:B--2---:R-:W-:Y:S05]  /*7f00*/  @!P1 BRA `(.L_x_6378) ;  /* 0xfffffffc00f09947 */ /* 0x004fea000383ffff */
[----:B------:R-:W-:Y:S05]  /*7f10*/  BRA `(.L_x_6399) ;  /* 0xfffffff0006c7947 */ /* 0x000fea000383ffff */
.L_x_6380:
[----:B--2---:R2:W1:Y:S02]  /*7f20*/  SYNCS.PHASECHK.TRANS64.TRYWAIT P1, [R16+URZ+0x30828], R13 ;  /* 0x0308280d100075a7 */ /* 0x004464000802017f */
[----:B-1----:R-:W-:Y:S05]  /*7f30*/  @!P1 NANOSLEEP.SYNCS 0x989680 ;  /* 0x009896800000995d */ /* 0x002fea0003900000 */
[----:B------:R-:W1:Y:S02]  /*7f40*/  @!P1 SYNCS.PHASECHK.TRANS64 P1, [R16+URZ+0x30828], R13 ;  /* 0x0308280d100095a7 */ /* 0x000e64000802007f */
[----:B-1----:R-:W-:Y:S05]  /*7f50*/  @!P1 BRA `(.L_x_6380) ;  /* 0xfffffffc00f09947 */ /* 0x002fea000383ffff */
[----:B------:R-:W-:Y:S05]  /*7f60*/  BRA `(.L_x_6400) ;  /* 0xfffffff000f47947 */ /* 0x000fea000383ffff */
.L_x_6382:
[----:B------:R1:W1:Y:S02]  /*7f70*/  SYNCS.PHASECHK.TRANS64.TRYWAIT P0, [R3+URZ+0x30840], R0 ;  /* 0x03084000030075a7 */ /* 0x000264000800017f */
[----:B-1----:R-:W-:Y:S05]  /*7f80*/  @!P0 NANOSLEEP.SYNCS 0x989680 ;  /* 0x009896800000895d */ /* 0x002fea0003900000 */
[----:B------:R-:W1:Y:S02]  /*7f90*/  @!P0 SYNCS.PHASECHK.TRANS64 P0, [R3+URZ+0x30840], R0 ;  /* 0x03084000030085a7 */ /* 0x000e64000800007f */
[----:B-1----:R-:W-:Y:S05]  /*7fa0*/  @!P0 BRA `(.L_x_6382) ;  /* 0xfffffffc00f08947 */ /* 0x002fea000383ffff */
[----:B------:R-:W-:Y:S05]  /*7fb0*/  BRA `(.L_x_6401) ;  /* 0xfffffff400a87947 */ /* 0x000fea000383ffff */
.L_x_6384:
[----:B------:R-:W-:Y:S01]  /*7fc0*/  BSSY B0, `(.L_x_6402) ;  /* 0x0000006000007945 */ /* 0x000fe20003800000 */
[----:B------:R-:W-:-:S07]  /*7fd0*/  IMAD.MOV.U32 R15, RZ, RZ, -0x1 ;  /* 0xffffffffff0f7424 */ /* 0x000fce00078e00ff */
[----:B------:R-:W-:Y:S05]  /*7fe0*/  WARPSYNC.COLLECTIVE R15, `(.L_x_6403) ;  /* 0x000000000f0c7348 */ /* 0x000fea0003c00000 */
[----:B------:R-:W-:Y:S02]  /*7ff0*/  ELECT P6, UR62, PT ;  /* 0x00000000003e782f */ /* 0x000fe400038c0000 */
[----:B------:R-:W-:Y:S01]  /*8000*/  MOV R14, UR62 ;  /* 0x0000003e000e7c02 */ /* 0x000fe20008000f00 */
[----:B------:R-:W-:Y:S10]  /*8010*/  ENDCOLLECTIVE ;  /* 0x000000000000791b */ /* 0x000ff40003800000 */
.L_x_6403:
[----:B------:R-:W-:Y:S05]  /*8020*/  BSYNC B0 ;  /* 0x0000000000007941 */ /* 0x000fea0003800000 */
.L_x_6402:
[----:B------:R-:W-:Y:S05]  /*8030*/  BRA `(.L_x_6404) ;  /* 0xfffffff800547947 */ /* 0x000fea000383ffff */
.L_x_6386:
[----:B-1----:R1:W2:Y:S02]  /*8040*/  SYNCS.PHASECHK.TRANS64.TRYWAIT P0, [R6+URZ], R5 ;  /* 0x00000005060075a7 */ /* 0x0022a4000800017f */
[----:B--2---:R-:W-:Y:S05]  /*8050*/  @!P0 NANOSLEEP.SYNCS 0x989680 ;  /* 0x009896800000895d */ /* 0x004fea0003900000 */
[----:B------:R-:W2:Y:S02]  /*8060*/  @!P0 SYNCS.PHASECHK.TRANS64 P0, [R6+URZ], R5 ;  /* 0x00000005060085a7 */ /* 0x000ea4000800007f */
[----:B--2---:R-:W-:Y:S05]  /*8070*/  @!P0 BRA `(.L_x_6386) ;  /* 0xfffffffc00f08947 */ /* 0x004fea000383ffff */
[----:B------:R-:W-:Y:S05]  /*8080*/  BRA `(.L_x_6405) ;  /* 0xfffffff800947947 */ /* 0x000fea000383ffff */
.L_x_6387:
[----:B--2---:R2:W3:Y:S02]  /*8090*/  SYNCS.PHASECHK.TRANS64.TRYWAIT P0, [R3+URZ], R2 ;  /* 0x00000002030075a7 */ /* 0x0044e4000800017f */
[----:B---3--:R-:W-:Y:S05]  /*80a0*/  @!P0 NANOSLEEP.SYNCS 0x989680 ;  /* 0x009896800000895d */ /* 0x008fea0003900000 */
[----:B------:R-:W3:Y:S02]  /*80b0*/  @!P0 SYNCS.PHASECHK.TRANS64 P0, [R3+URZ], R2 ;  /* 0x00000002030085a7 */ /* 0x000ee4000800007f */
[----:B---3--:R-:W-:Y:S05]  /*80c0*/  @!P0 BRA `(.L_x_6387) ;  /* 0xfffffffc00f08947 */ /* 0x008fea000383ffff */
[----:B------:R-:W-:Y:S05]  /*80d0*/  BRA `(.L_x_6406) ;  /* 0xfffffff800887947 */ /* 0x000fea000383ffff */
.L_x_6389:
[----:B--2---:R2:W3:Y:S02]  /*80e0*/  SYNCS.PHASECHK.TRANS64.TRYWAIT P0, [R0+URZ], R5 ;  /* 0x00000005000075a7 */ /* 0x0044e4000800017f */
[----:B---3--:R-:W-:Y:S05]  /*80f0*/  @!P0 NANOSLEEP.SYNCS 0x989680 ;  /* 0x009896800000895d */ /* 0x008fea0003900000 */
[----:B------:R-:W3:Y:S02]  /*8100*/  @!P0 SYNCS.PHASECHK.TRANS64 P0, [R0+URZ], R5 ;  /* 0x00000005000085a7 */ /* 0x000ee4000800007f */
[----:B---3--:R-:W-:Y:S05]  /*8110*/  @!P0 BRA `(.L_x_6389) ;  /* 0xfffffffc00f08947 */ /* 0x008fea000383ffff */
[----:B------:R-:W-:Y:S05]  /*8120*/  BRA `(.L_x_6407) ;  /* 0xfffffff8008c7947 */ /* 0x000fea000383ffff */
.L_x_6408:
        /* <DEDUP_REMOVED lines=13> */
.L_x_7335:


//--------------------- .text._ZN7cutlass13device_kernelIN5flash11enable_sm90INS1_16FlashAttnBwdSm90INS1_25CollectiveMainloopBwdSm90ILi2ELi2ELi2EN4cute5tupleIJNS5_1CILi1EEES8_S8_EEENS6_IJNS7_ILi64EEENS7_ILi128EEESB_EEENS_6half_tEfNS_4arch4Sm90ELb1ELb0ELb0ELb0ELb1ELb1ELb0ELb0ELi2ELi1ELi2ELi1ELb0EEENS1_24CollectiveEpilogueBwdGQAISC_fSF_Li256ELb0ELb1EEENS1_25SingleTileBwdLPTSchedulerILb0ELi128ELb1EEEEEEEEEvNT_6ParamsE --------------------------
	.section	.text._ZN7cutlass13device_kernelIN5flash11enable_sm90INS1_16FlashAttnBwdSm90INS1_25CollectiveMainloopBwdSm90ILi2ELi2ELi2EN4cute5tupleIJNS5_1CILi1EEES8_S8_EEENS6_IJNS7_ILi64EEENS7_ILi128EEESB_EEENS_6half_tEfNS_4arch4Sm90ELb1ELb0ELb0ELb0ELb1ELb1ELb0ELb0ELi2ELi1ELi2ELi1ELb0EEENS1_24CollectiveEpilogueBwdGQAISC_fSF_Li256ELb0ELb1EEENS1_25SingleTileBwdLPTSchedulerILb0ELi128ELb1EEEEEEEEEvNT_6ParamsE,"ax",@progbits
	.align	128
.text._ZN7cutlass13device_kernelIN5flash11enable_sm90INS1_16FlashAttnBwdSm90INS1_25CollectiveMainloopBwdSm90ILi2ELi2ELi2EN4cute5tupleIJNS5_1CILi1EEES8_S8_EEENS6_IJNS7_ILi64EEENS7_ILi128EEESB_EEENS_6half_tEfNS_4arch4Sm90ELb1ELb0ELb0ELb0ELb1ELb1ELb0ELb0ELi2ELi1ELi2ELi1ELb0EEENS1_24CollectiveEpilogueBwdGQAISC_fSF_Li256ELb0ELb1EEENS1_25SingleTileBwdLPTSchedulerILb0ELi128ELb1EEEEEEEEEvNT_6ParamsE:
        .type           _ZN7cutlass13device_kernelIN5flash11enable_sm90INS1_16FlashAttnBwdSm90INS1_25CollectiveMainloopBwdSm90ILi2ELi2ELi2EN4cute5tupleIJNS5_1CILi1EEES8_S8_EEENS6_IJNS7_ILi64EEENS7_ILi128EEESB_EEENS_6half_tEfNS_4arch4Sm90ELb1ELb0ELb0ELb0ELb1ELb1ELb0ELb0ELi2ELi1ELi2ELi1ELb0EEENS1_24CollectiveEpilogueBwdGQAISC_fSF_Li256ELb0ELb1EEENS1_25SingleTileBwdLPTSchedulerILb0ELi128ELb1EEEEEEEEEvNT_6ParamsE,@function
        .size           _ZN7cutlass13device_kernelIN5flash11enable_sm90INS1_16FlashAttnBwdSm90INS1_25CollectiveMainloopBwdSm90ILi2ELi2ELi2EN4cute5tupleIJNS5_1CILi1EEES8_S8_EEENS6_IJNS7_ILi64EEENS7_ILi128EEESB_EEENS_6half_tEfNS_4arch4Sm90ELb1ELb0ELb0ELb0ELb1ELb1ELb0ELb0ELi2ELi1ELi2ELi1ELb0EEENS1_24CollectiveEpilogueBwdGQAISC_fSF_Li256ELb0ELb1EEENS1_25SingleTileBwdLPTSchedulerILb0ELi128ELb1EEEEEEEEEvNT_6ParamsE,(.L_x_7336 - _ZN7cutlass13device_kernelIN5flash11enable_sm90INS1_16FlashAttnBwdSm90INS1_25CollectiveMainloopBwdSm90ILi2ELi2ELi2EN4cute5tupleIJNS5_1CILi1EEES8_S8_EEENS6_IJNS7_ILi64EEENS7_ILi128EEESB_EEENS_6half_tEfNS_4arch4Sm90ELb1ELb0ELb0ELb0ELb1ELb1ELb0ELb0ELi2ELi1ELi2ELi1ELb0EEENS1_24CollectiveEpilogueBwdGQAISC_fSF_Li256ELb0ELb1EEENS1_25SingleTileBwdLPTSchedulerILb0ELi128ELb1EEEEEEEEEvNT_6ParamsE)
        .other          _ZN7cutlass13device_kernelIN5flash11enable_sm90INS1_16FlashAttnBwdSm90INS1_25CollectiveMainloopBwdSm90ILi2ELi2ELi2EN4cute5tupleIJNS5_1CILi1EEES8_S8_EEENS6_IJNS7_ILi64EEENS7_ILi128EEESB_EEENS_6half_tEfNS_4arch4Sm90ELb1ELb0ELb0ELb0ELb1ELb1ELb0ELb0ELi2ELi1ELi2ELi1ELb0EEENS1_24CollectiveEpilogueBwdGQAISC_fSF_Li256ELb0ELb1EEENS1_25SingleTileBwdLPTSchedulerILb0ELi128ELb1EEEEEEEEEvNT_6ParamsE,@"STO_CUDA_ENTRY STV_DEFAULT"
_ZN7cutlass13device_kernelIN5flash11enable_sm90INS1_16FlashAttnBwdSm90INS1_25CollectiveMainloopBwdSm90ILi2ELi2ELi2EN4cute5tupleIJNS5_1CILi1EEES8_S8_EEENS6_IJNS7_ILi64EEENS7_ILi128EEESB_EEENS_6half_tEfNS_4arch4Sm90ELb1ELb0ELb0ELb0ELb1ELb1ELb0ELb0ELi2ELi1ELi2ELi1ELb0EEENS1_24CollectiveEpilogueBwdGQAISC_fSF_Li256ELb0ELb1EEENS1_25SingleTileBwdLPTSchedulerILb0ELi128ELb1EEEEEEEEEvNT_6ParamsE:
        /* <DEDUP_REMOVED lines=24> */
.L_x_6410:
[----:B------:R-:W-:Y:S05]  /*0180*/  BSYNC B0 ;  /* 0x0000000000007941 */ /* 0x000fea0003800000 */
.L_x_6409:
        /* <DEDUP_REMOVED lines=37> */
.L_x_6411:
        /* <DEDUP_REMOVED lines=22> */
.L_x_6412:
[----:B------:R-:W-:Y:S01]  /*0540*/  PLOP3.LUT P0, PT, PT, PT, UP0, 0x80, 0x0 ;  /* 0x000000000000781c */ /* 0x000fe20003f0f008 */
[----:B------:R-:W-:Y:S01]  /*0550*/  NOP ;  /* 0x0000000000007918 */ /* 0x000fe20000000000 */
[----:B------:R-:W-:Y:S01]  /*0560*/  ULDC.64 UR46, c[0x0][0x208] ;  /* 0x00008200002e7ab9 */ /* 0x000fe20000000a00 */
[----:B------:R-:W-:Y:S01]  /*0570*/  BSSY B6, `(.L_x_6413) ;  /* 0x000085a000067945 */ /* 0x000fe20003800000 */
[----:B-12-4-:R-:W-:Y:S09]  /*0580*/  BAR.SYNC.DEFER_BLOCKING 0x0 ;  /* 0x0000000000007b1d */ /* 0x016ff20000010000 */
[----:B------:R-:W-:Y:S05]  /*0590*/  @!P0 BRA `(.L_x_6414) ;  /* 0x00000048007c8947 */ /* 0x000fea0003800000 */
.L_x_6415:
        /* <DEDUP_REMOVED lines=32> */
.L_x_6416:
[----:B------:R-:W-:Y:S01]  /*07a0*/  ULDC UR7, c[0x0][0x8cc] ;  /* 0x0002330000077ab9 */ /* 0x000fe20000000800 */
[----:B------:R-:W-:Y:S01]  /*07b0*/  UMOV UR36, UR10 ;  /* 0x0000000a00247c82 */ /* 0x000fe20008000000 */
[----:B------:R-:W-:-:S11]  /*07c0*/  UISETP.NE.AND UP0, UPT, UR7, 0x1, UPT ;  /* 0x000000010700788c */ /* 0x000fd6000bf05270 */
[----:B------:R-:W-:Y:S02]  /*07d0*/  @UP0 ULDC.64 UR8, c[0x0][0x8d0] ;  /* 0x0002340000080ab9 */ /* 0x000fe40000000a00 */
[----:B------:R-:W-:-:S04]  /*07e0*/  UIMAD.WIDE.U32 UR4, UR10, UR8, URZ ;  /* 0x000000080a0472a5 */ /* 0x000fc8000f8e003f */
[----:B------:R-:W-:-:S04]  /*07f0*/  @UP0 USHF.R.U32.HI UR36, URZ, UR9, UR5 ;  /* 0x000000093f240299 */ /* 0x000fc80008011605 */
[----:B------:R-:W-:-:S12]  /*0800*/  UIMAD UR4, UR36, UR7, URZ ;  /* 0x00000007240472a4 */ /* 0x000fd8000f8e023f */
.L_x_6417:
        /* <DEDUP_REMOVED lines=120> */
.L_x_6421:
        /* <DEDUP_REMOVED lines=15> */
.L_x_6420:
        /* <DEDUP_REMOVED lines=22> */
.L_x_6423:
        /* <DEDUP_REMOVED lines=15> */
.L_x_6422:
        /* <DEDUP_REMOVED lines=8> */
.L_x_6527:
        /* <DEDUP_REMOVED lines=15> */
.L_x_6425:
        /* <DEDUP_REMOVED lines=103> */
.L_x_6437:
[----:B------:R-:W-:-:S13]  /*1ab0*/  ISETP.NE.AND P0, PT, R231, 0x3, PT ;  /* 0x00000003e700780c */ /* 0x000fda0003f05270 */
[----:B------:R-:W-:Y:S05]  /*1ac0*/  @!P0 BRA `(.L_x_6427) ;  /* 0x0000000000048947 */ /* 0x000fea0003800000 */
[----:B------:R-:W-:Y:S01]  /*1ad0*/  BPT.TRAP 0x1 ;  /* 0x000000040000795c */ /* 0x000fe20000300000 */
.L_x_6427:
[----:B------:R-:W-:Y:S01]  /*1ae0*/  IMAD R0, R3, 0x8, R228 ;  /* 0x0000000803007824 */ /* 0x000fe200078e02e4 */
[----:B------:R-:W-:-:S04]  /*1af0*/  SHF.L.U32 R9, R4, 0x1f, RZ ;  /* 0x0000001f04097819 */ /* 0x000fc800000006ff */
[----:B------:R2:W3:Y:S01]  /*1b00*/  SYNCS.PHASECHK.TRANS64.TRYWAIT P1, [R0+URZ+0x30810], R9 ;  /* 0x03081009000075a7 */ /* 0x0004e2000802017f */
[----:B------:R-:W-:Y:S05]  /*1b10*/  @!P0 BRA `(.L_x_6428) ;  /* 0x0000000000048947 */ /* 0x000fea0003800000 */
[----:B------:R-:W-:Y:S01]  /*1b20*/  BPT.TRAP 0x1 ;  /* 0x000000040000795c */ /* 0x000fe20000300000 */
.L_x_6428:
[----:B---3--:R-:W-:Y:S05]  /*1b30*/  @P1 BRA `(.L_x_6429) ;  /* 0x0000000000081947 */ /* 0x008fea0003800000 */
[----:B------:R-:W3:Y:S02]  /*1b40*/  SYNCS.PHASECHK.TRANS64.TRYWAIT P1, [R0+URZ+0x30810], R9 ;  /* 0x03081009000075a7 */ /* 0x000ee4000802017f */
[----:B---3--:R-:W-:Y:S05]  /*1b50*/  @!P1 BRA `(.L_x_6430) ;  /* 0x0000007000249947 */ /* 0x008fea0003800000 */
.L_x_6429:
        /* <DEDUP_REMOVED lines=81> */
.L_x_6431:
[----:B------:R1:W1:Y:S01]  /*2070*/  SYNCS.PHASECHK.TRANS64.TRYWAIT P1, [R0+URZ+0x30830], R9 ;  /* 0x03083009000075a7 */ /* 0x000262000802017f */
[----:B------:R-:W-:Y:S05]  /*2080*/  @!P0 BRA `(.L_x_6432) ;  /* 0x0000000000048947 */ /* 0x000fea0003800000 */
[----:B------:R-:W-:Y:S01]  /*2090*/  BPT.TRAP 0x1 ;  /* 0x000000040000795c */ /* 0x000fe20000300000 */
.L_x_6432:
[----:B------:R-:W-:-:S05]  /*20a0*/  VIADD R6, R228, 0x20000 ;  /* 0x00020000e4067836 */ /* 0x000fca0000000000 */
[----:B------:R-:W-:-:S04]  /*20b0*/  SHF.R.U32.HI R6, RZ, 0x4, R6 ;  /* 0x00000004ff067819 */ /* 0x000fc80000011606 */
[----:B------:R-:W-:-:S04]  /*20c0*/  LOP3.LUT R225, R6, 0x3fff, RZ, 0xc0, !PT ;  /* 0x00003fff06e17812 */ /* 0x000fc800078ec0ff */
[----:B------:R-:W-:Y:S01]  /*20d0*/  LOP3.LUT R6, R225, 0x10000, RZ, 0xfc, !PT ;  /* 0x00010000e1067812 */ /* 0x000fe200078efcff */
[----:B-1----:R-:W-:Y:S06]  /*20e0*/  @P1 BRA `(.L_x_6433) ;  /* 0x0000000000081947 */ /* 0x002fec0003800000 */
[----:B------:R-:W1:Y:S02]  /*20f0*/  SYNCS.PHASECHK.TRANS64.TRYWAIT P1, [R0+URZ+0x30830], R9 ;  /* 0x03083009000075a7 */ /* 0x000e64000802017f */
[----:B-1----:R-:W-:Y:S05]  /*2100*/  @!P1 BRA `(.L_x_6434) ;  /* 0x0000006800cc9947 */ /* 0x002fea0003800000 */
.L_x_6433:
        /* <DEDUP_REMOVED lines=406> */
.L_x_6435:
        /* <DEDUP_REMOVED lines=49> */
.L_x_6436:
        /* <DEDUP_REMOVED lines=78> */
.L_x_6419:
        /* <DEDUP_REMOVED lines=93> */
.L_x_6440:
[----:B------:R-:W2:Y:S04]  /*4830*/  LDG.E.STRONG.GPU R4, desc[UR46][R2.64] ;  /* 0x0000002e02047981 */ /* 0x000ea8000c1ef900 */
[----:B--2---:R-:W-:Y:S01]  /*4840*/  CCTL.IVALL ;  /* 0x00000000ff00798f */ /* 0x004fe20002000000 */
[----:B------:R-:W-:Y:S05]  /*4850*/  YIELD ;  /* 0x0000000000007946 */ /* 0x000fea0003800000 */
[----:B------:R-:W-:-:S13]  /*4860*/  ISETP.NE.AND P0, PT, R4, UR15, PT ;  /* 0x0000000f04007c0c */ /* 0x000fda000bf05270 */
[----:B------:R-:W-:Y:S05]  /*4870*/  @P0 BRA `(.L_x_6440) ;  /* 0xfffffffc00ec0947 */ /* 0x000fea000383ffff */
.L_x_6439:
[----:B------:R-:W-:Y:S05]  /*4880*/  BSYNC B0 ;  /* 0x0000000000007941 */ /* 0x000fea0003800000 */
.L_x_6438:
[----:B------:R-:W-:-:S03]  /*4890*/  UMOV UR4, 0xffffffff ;  /* 0xffffffff00047882 */ /* 0x000fc60000000000 */
[----:B------:R-:W-:Y:S05]  /*48a0*/  BRA.DIV UR4, `(.L_x_6441) ;  /* 0x0000004204f87947 */ /* 0x000fea000b800000 */
[----:B------:R-:W-:Y:S01]  /*48b0*/  NOP ;  /* 0x0000000000007918 */ /* 0x000fe20000000000 */
.L_x_6530:
        /* <DEDUP_REMOVED lines=15> */
.L_x_6444:
[----:B------:R-:W-:Y:S01]  /*49b0*/  @P0 ELECT P2, URZ, PT ;  /* 0x00000000003f082f */ /* 0x000fe20003840000 */
[----:B------:R2:W-:-:S12]  /*49c0*/  UBLKRED.G.S.ADD.F32.RN [UR4], [UR9], UR6, desc[UR12] ;  /* 0x00000c04090073bb */ /* 0x0005d800080a1406 */
[----:B------:R-:W-:Y:S02]  /*49d0*/  @P2 PLOP3.LUT P0, PT, P2, PT, PT, 0x8, 0x0 ;  /* 0x000000000000281c */ /* 0x000fe4000170e170 */
[----:B------:R-:W-:-:S11]  /*49e0*/  PLOP3.LUT P2, PT, PT, PT, PT, 0x8, 0x0 ;  /* 0x000000000000781c */ /* 0x000fd60003f4e170 */
[----:B--2---:R-:W-:Y:S05]  /*49f0*/  @P0 BRA.U.ANY `(.L_x_6444) ;  /* 0xfffffffd00ec0947 */ /* 0x004fea000393ffff */
[----:B------:R0:W-:Y:S01]  /*4a00*/  UTMACMDFLUSH ;  /* 0x00000000000079b7 */ /* 0x0001e20000000000 */
[----:B------:R-:W-:-:S04]  /*4a10*/  DEPBAR.LE SB0, 0x0 ;  /* 0x000080000000791a */ /* 0x000fc80000000000 */
.L_x_6443:
[----:B------:R-:W-:Y:S05]  /*4a20*/  BSYNC B0 ;  /* 0x0000000000007941 */ /* 0x000fea0003800000 */
.L_x_6442:
        /* <DEDUP_REMOVED lines=14> */
.L_x_6446:
[----:B------:R-:W-:Y:S05]  /*4b10*/  BSYNC B0 ;  /* 0x0000000000007941 */ /* 0x000fea0003800000 */
.L_x_6445:
        /* <DEDUP_REMOVED lines=24> */
.L_x_6449:
[----:B-12---:R-:W2:Y:S04]  /*4ca0*/  LDG.E.STRONG.GPU R0, desc[UR46][R2.64] ;  /* 0x0000002e02007981 */ /* 0x006ea8000c1ef900 */
[----:B--2---:R-:W-:Y:S01]  /*4cb0*/  CCTL.IVALL ;  /* 0x00000000ff00798f */ /* 0x004fe20002000000 */
[----:B------:R-:W-:Y:S05]  /*4cc0*/  YIELD ;  /* 0x0000000000007946 */ /* 0x000fea0003800000 */
[----:B------:R-:W-:-:S13]  /*4cd0*/  ISETP.NE.AND P0, PT, R0, UR15, PT ;  /* 0x0000000f00007c0c */ /* 0x000fda000bf05270 */
[----:B------:R-:W-:Y:S05]  /*4ce0*/  @P0 BRA `(.L_x_6449) ;  /* 0xfffffffc00ec0947 */ /* 0x000fea000383ffff */
.L_x_6448:
[----:B------:R-:W-:Y:S05]  /*4cf0*/  BSYNC B0 ;  /* 0x0000000000007941 */ /* 0x000fea0003800000 */
.L_x_6447:
[----:B------:R-:W-:-:S03]  /*4d00*/  UMOV UR4, 0xffffffff ;  /* 0xffffffff00047882 */ /* 0x000fc60000000000 */
[----:B------:R-:W-:Y:S05]  /*4d10*/  BRA.DIV UR4, `(.L_x_6450) ;  /* 0x0000003e04f87947 */ /* 0x000fea000b800000 */
[----:B------:R-:W-:Y:S01]  /*4d20*/  NOP ;  /* 0x0000000000007918 */ /* 0x000fe20000000000 */
.L_x_6533:
        /* <DEDUP_REMOVED lines=16> */
.L_x_6453:
[----:B------:R-:W-:Y:S01]  /*4e30*/  @P0 ELECT P2, URZ, PT ;  /* 0x00000000003f082f */ /* 0x000fe20003840000 */
[----:B------:R3:W-:-:S12]  /*4e40*/  UBLKRED.G.S.ADD.F32.RN [UR4], [UR9], UR6, desc[UR10] ;  /* 0x00000a04090073bb */ /* 0x0007d800080a1406 */
[----:B------:R-:W-:Y:S02]  /*4e50*/  @P2 PLOP3.LUT P0, PT, P2, PT, PT, 0x8, 0x0 ;  /* 0x000000000000281c */ /* 0x000fe4000170e170 */
[----:B------:R-:W-:-:S11]  /*4e60*/  PLOP3.LUT P2, PT, PT, PT, PT, 0x8, 0x0 ;  /* 0x000000000000781c */ /* 0x000fd60003f4e170 */
[----:B---3--:R-:W-:Y:S05]  /*4e70*/  @P0 BRA.U.ANY `(.L_x_6453) ;  /* 0xfffffffd00ec0947 */ /* 0x008fea000393ffff */
[----:B------:R0:W-:Y:S01]  /*4e80*/  UTMACMDFLUSH ;  /* 0x00000000000079b7 */ /* 0x0001e20000000000 */
[----:B------:R-:W-:-:S04]  /*4e90*/  DEPBAR.LE SB0, 0x0 ;  /* 0x000080000000791a */ /* 0x000fc80000000000 */
.L_x_6452:
[----:B------:R-:W-:Y:S05]  /*4ea0*/  BSYNC B0 ;  /* 0x0000000000007941 */ /* 0x000fea0003800000 */
.L_x_6451:
        /* <DEDUP_REMOVED lines=14> */
.L_x_6414:
        /* <DEDUP_REMOVED lines=29> */
.L_x_6455:
[----:B------:R-:W-:Y:S01]  /*5160*/  ULDC UR9, c[0x0][0x8cc] ;  /* 0x0002330000097ab9 */ /* 0x000fe20000000800 */
[----:B------:R-:W-:Y:S01]  /*5170*/  UMOV UR7, UR8 ;  /* 0x0000000800077c82 */ /* 0x000fe20008000000 */
[----:B------:R-:W-:-:S11]  /*5180*/  UISETP.NE.AND UP0, UPT, UR9, 0x1, UPT ;  /* 0x000000010900788c */ /* 0x000fd6000bf05270 */
[----:B------:R-:W-:Y:S02]  /*5190*/  @UP0 ULDC.64 UR10, c[0x0][0x8d0] ;  /* 0x00023400000a0ab9 */ /* 0x000fe40000000a00 */
[----:B------:R-:W-:-:S04]  /*51a0*/  UIMAD.WIDE.U32 UR4, UR8, UR10, URZ ;  /* 0x0000000a080472a5 */ /* 0x000fc8000f8e003f */
[----:B------:R-:W-:-:S04]  /*51b0*/  @UP0 USHF.R.U32.HI UR7, URZ, UR11, UR5 ;  /* 0x0000000b3f070299 */ /* 0x000fc80008011605 */
[----:B------:R-:W-:-:S12]  /*51c0*/  UIMAD UR4, UR7, UR9, URZ ;  /* 0x00000009070472a4 */ /* 0x000fd8000f8e023f */
.L_x_6456:
        /* <DEDUP_REMOVED lines=84> */
.L_x_6460:
[----:B------:R-:W2:Y:S04]  /*5710*/  LDG.E.STRONG.GPU R4, desc[UR46][R2.64] ;  /* 0x0000002e02047981 */ /* 0x000ea8000c1ef900 */
[----:B--2---:R-:W-:Y:S01]  /*5720*/  CCTL.IVALL ;  /* 0x00000000ff00798f */ /* 0x004fe20002000000 */
[----:B------:R-:W-:Y:S05]  /*5730*/  YIELD ;  /* 0x0000000000007946 */ /* 0x000fea0003800000 */
[----:B------:R-:W-:-:S13]  /*5740*/  ISETP.NE.AND P1, PT, R4, R5, PT ;  /* 0x000000050400720c */ /* 0x000fda0003f25270 */
[----:B------:R-:W-:Y:S05]  /*5750*/  @P1 BRA `(.L_x_6460) ;  /* 0xfffffffc00ec1947 */ /* 0x000fea000383ffff */
.L_x_6459:
[----:B------:R-:W-:Y:S05]  /*5760*/  BSYNC B0 ;  /* 0x0000000000007941 */ /* 0x000fea0003800000 */
.L_x_6458:
[----:B------:R-:W-:-:S03]  /*5770*/  UMOV UR4, 0xffffffff ;  /* 0xffffffff00047882 */ /* 0x000fc60000000000 */
[----:B------:R-:W-:Y:S05]  /*5780*/  BRA.DIV UR4, `(.L_x_6461) ;  /* 0x0000003604787947 */ /* 0x000fea000b800000 */
[----:B------:R-:W-:Y:S01]  /*5790*/  NOP ;  /* 0x0000000000007918 */ /* 0x000fe20000000000 */
.L_x_6536:
        /* <DEDUP_REMOVED lines=22> */
.L_x_6463:
[----:B------:R-:W-:Y:S05]  /*5900*/  BSYNC B0 ;  /* 0x0000000000007941 */ /* 0x000fea0003800000 */
.L_x_6462:
        /* <DEDUP_REMOVED lines=20> */
.L_x_6465:
[----:B------:R-:W-:Y:S05]  /*5a50*/  BSYNC B0 ;  /* 0x0000000000007941 */ /* 0x000fea0003800000 */
.L_x_6464:
[----:B------:R-:W-:Y:S06]  /*5a60*/  BAR.ARV 0xa, 0xa0 ;  /* 0x0282800000007b1d */ /* 0x000fec0000002000 */
[----:B------:R-:W-:Y:S04]  /*5a70*/  BSSY B0, `(.L_x_6466) ;  /* 0x0000003000007945 */ /* 0x000fe80003800000 */
[----:B------:R-:W-:Y:S05]  /*5a80*/  @!P0 BRA `(.L_x_6467) ;  /* 0x0000000000048947 */ /* 0x000fea0003800000 */
[----:B------:R-:W-:-:S04]  /*5a90*/  DEPBAR.LE SB0, 0x0 ;  /* 0x000080000000791a */ /* 0x000fc80000000000 */
.L_x_6467:
[----:B------:R-:W-:Y:S05]  /*5aa0*/  BSYNC B0 ;  /* 0x0000000000007941 */ /* 0x000fea0003800000 */
.L_x_6466:
        /* <DEDUP_REMOVED lines=19> */
.L_x_6469:
[----:B------:R-:W-:Y:S05]  /*5be0*/  BSYNC B0 ;  /* 0x0000000000007941 */ /* 0x000fea0003800000 */
.L_x_6468:
[----:B------:R-:W-:Y:S01]  /*5bf0*/  UIADD3 UR17, UR8, 0x1, URZ ;  /* 0x0000000108117890 */ /* 0x000fe2000fffe03f */
[----:B------:R-:W-:Y:S11]  /*5c00*/  BRA `(.L_x_6470) ;  /* 0x0000000000047947 */ /* 0x000ff60003800000 */
.L_x_6457:
[----:B------:R-:W-:-:S05]  /*5c10*/  UMOV UR17, UR8 ;  /* 0x0000000800117c82 */ /* 0x000fca0008000000 */
.L_x_6470:
        /* <DEDUP_REMOVED lines=12> */
.L_x_6495:
        /* <DEDUP_REMOVED lines=18> */
.L_x_6473:
[----:B------:R-:W2:Y:S04]  /*5e00*/  LDG.E.STRONG.GPU R4, desc[UR46][R2.64] ;  /* 0x0000002e02047981 */ /* 0x000ea8000c1ef900 */
[----:B--2---:R-:W-:Y:S01]  /*5e10*/  CCTL.IVALL ;  /* 0x00000000ff00798f */ /* 0x004fe20002000000 */
[----:B------:R-:W-:Y:S05]  /*5e20*/  YIELD ;  /* 0x0000000000007946 */ /* 0x000fea0003800000 */
[----:B------:R-:W-:-:S13]  /*5e30*/  ISETP.NE.AND P1, PT, R4, R5, PT ;  /* 0x000000050400720c */ /* 0x000fda0003f25270 */
[----:B------:R-:W-:Y:S05]  /*5e40*/  @P1 BRA `(.L_x_6473) ;  /* 0xfffffffc00ec1947 */ /* 0x000fea000383ffff */
.L_x_6472:
[----:B------:R-:W-:Y:S05]  /*5e50*/  BSYNC B0 ;  /* 0x0000000000007941 */ /* 0x000fea0003800000 */
.L_x_6471:
[----:B------:R-:W-:-:S03]  /*5e60*/  UMOV UR18, 0xffffffff ;  /* 0xffffffff00127882 */ /* 0x000fc60000000000 */
[----:B------:R-:W-:Y:S05]  /*5e70*/  BRA.DIV UR18, `(.L_x_6474) ;  /* 0x0000002e12d87947 */ /* 0x000fea000b800000 */
[----:B------:R-:W-:Y:S01]  /*5e80*/  NOP ;  /* 0x0000000000007918 */ /* 0x000fe20000000000 */
.L_x_6539:
        /* <DEDUP_REMOVED lines=19> */
.L_x_6476:
[----:B------:R-:W-:Y:S05]  /*5fc0*/  BSYNC B0 ;  /* 0x0000000000007941 */ /* 0x000fea0003800000 */
.L_x_6475:
        /* <DEDUP_REMOVED lines=15> */
.L_x_6478:
[----:B------:R-:W-:Y:S05]  /*60c0*/  BSYNC B0 ;  /* 0x0000000000007941 */ /* 0x000fea0003800000 */
.L_x_6477:
[----:B------:R-:W-:Y:S06]  /*60d0*/  BAR.ARV 0xa, 0xa0 ;  /* 0x0282800000007b1d */ /* 0x000fec0000002000 */
[----:B------:R-:W-:Y:S04]  /*60e0*/  BSSY B0, `(.L_x_6479) ;  /* 0x0000003000007945 */ /* 0x000fe80003800000 */
[----:B------:R-:W-:Y:S05]  /*60f0*/  @!P0 BRA `(.L_x_6480) ;  /* 0x0000000000048947 */ /* 0x000fea0003800000 */
[----:B------:R-:W-:-:S04]  /*6100*/  DEPBAR.LE SB0, 0x0 ;  /* 0x000080000000791a */ /* 0x000fc80000000000 */
.L_x_6480:
[----:B------:R-:W-:Y:S05]  /*6110*/  BSYNC B0 ;  /* 0x0000000000007941 */ /* 0x000fea0003800000 */
.L_x_6479:
        /* <DEDUP_REMOVED lines=19> */
.L_x_6482:
[----:B------:R-:W-:Y:S05]  /*6250*/  BSYNC B0 ;  /* 0x0000000000007941 */ /* 0x000fea0003800000 */
.L_x_6481:
        /* <DEDUP_REMOVED lines=17> */
.L_x_6485:
[----:B------:R-:W2:Y:S04]  /*6370*/  LDG.E.STRONG.GPU R4, desc[UR46][R2.64] ;  /* 0x0000002e02047981 */ /* 0x000ea8000c1ef900 */
[----:B--2---:R-:W-:Y:S01]  /*6380*/  CCTL.IVALL ;  /* 0x00000000ff00798f */ /* 0x004fe20002000000 */
[----:B------:R-:W-:Y:S05]  /*6390*/  YIELD ;  /* 0x0000000000007946 */ /* 0x000fea0003800000 */
[----:B------:R-:W-:-:S13]  /*63a0*/  ISETP.NE.AND P1, PT, R4, R5, PT ;  /* 0x000000050400720c */ /* 0x000fda0003f25270 */
[----:B------:R-:W-:Y:S05]  /*63b0*/  @P1 BRA `(.L_x_6485) ;  /* 0xfffffffc00ec1947 */ /* 0x000fea000383ffff */
.L_x_6484:
[----:B------:R-:W-:Y:S05]  /*63c0*/  BSYNC B0 ;  /* 0x0000000000007941 */ /* 0x000fea0003800000 */
.L_x_6483:
[----:B------:R-:W-:-:S03]  /*63d0*/  UMOV UR10, 0xffffffff ;  /* 0xffffffff000a7882 */ /* 0x000fc60000000000 */
[----:B------:R-:W-:Y:S05]  /*63e0*/  BRA.DIV UR10, `(.L_x_6486) ;  /* 0x0000002a0a987947 */ /* 0x000fea000b800000 */
[----:B------:R-:W-:Y:S01]  /*63f0*/  NOP ;  /* 0x0000000000007918 */ /* 0x000fe20000000000 */
.L_x_6542:
        /* <DEDUP_REMOVED lines=15> */
.L_x_6488:
[----:B------:R-:W-:Y:S05]  /*64f0*/  BSYNC B0 ;  /* 0x0000000000007941 */ /* 0x000fea0003800000 */
.L_x_6487:
        /* <DEDUP_REMOVED lines=15> */
.L_x_6490:
[----:B------:R-:W-:Y:S05]  /*65f0*/  BSYNC B0 ;  /* 0x0000000000007941 */ /* 0x000fea0003800000 */
.L_x_6489:
[----:B------:R-:W-:Y:S06]  /*6600*/  BAR.ARV 0xa, 0xa0 ;  /* 0x0282800000007b1d */ /* 0x000fec0000002000 */
[----:B------:R-:W-:Y:S04]  /*6610*/  BSSY B0, `(.L_x_6491) ;  /* 0x0000003000007945 */ /* 0x000fe80003800000 */
[----:B------:R-:W-:Y:S05]  /*6620*/  @!P0 BRA `(.L_x_6492) ;  /* 0x0000000000048947 */ /* 0x000fea0003800000 */
[----:B------:R-:W-:-:S04]  /*6630*/  DEPBAR.LE SB0, 0x0 ;  /* 0x000080000000791a */ /* 0x000fc80000000000 */
.L_x_6492:
[----:B------:R-:W-:Y:S05]  /*6640*/  BSYNC B0 ;  /* 0x0000000000007941 */ /* 0x000fea0003800000 */
.L_x_6491:
        /* <DEDUP_REMOVED lines=19> */
.L_x_6494:
[----:B------:R-:W-:Y:S05]  /*6780*/  BSYNC B0 ;  /* 0x0000000000007941 */ /* 0x000fea0003800000 */
.L_x_6493:
[----:B------:R-:W-:Y:S02]  /*6790*/  UIADD3 UR17, UR17, 0x2, URZ ;  /* 0x0000000211117890 */ /* 0x000fe4000fffe03f */
[----:B------:R-:W-:Y:S02]  /*67a0*/  UIADD3 UR4, UR4, 0x4000, URZ ;  /* 0x0000400004047890 */ /* 0x000fe4000fffe03f */
[----:B------:R-:W-:-:S06]  /*67b0*/  UISETP.GE.AND UP0, UPT, UR17, UR5, UPT ;  /* 0x000000051100728c */ /* 0x000fcc000bf06270 */
[----:B------:R-:W-:-:S13]  /*67c0*/  PLOP3.LUT P1, PT, PT, PT, UP0, 0x80, 0x0 ;  /* 0x000000000000781c */ /* 0x000fda0003f2f008 */
[----:B------:R-:W-:Y:S05]  /*67d0*/  @!P1 BRA `(.L_x_6495) ;  /* 0xfffffff400409947 */ /* 0x000fea000383ffff */
[----:B------:R-:W-:Y:S05]  /*67e0*/  BRA `(.L_x_6418) ;  /* 0x0000002000c87947 */ /* 0x000fea0003800000 */
.L_x_6454:
        /* <DEDUP_REMOVED lines=21> */
.L_x_6496:
[----:B------:R-:W-:Y:S01]  /*6940*/  ULDC UR9, c[0x0][0x8cc] ;  /* 0x0002330000097ab9 */ /* 0x000fe20000000800 */
[----:B------:R-:W-:Y:S01]  /*6950*/  UMOV UR7, UR8 ;  /* 0x0000000800077c82 */ /* 0x000fe20008000000 */
[----:B------:R-:W-:-:S11]  /*6960*/  UISETP.NE.AND UP0, UPT, UR9, 0x1, UPT ;  /* 0x000000010900788c */ /* 0x000fd6000bf05270 */
[----:B------:R-:W-:Y:S02]  /*6970*/  @UP0 ULDC.64 UR10, c[0x0][0x8d0] ;  /* 0x00023400000a0ab9 */ /* 0x000fe40000000a00 */
[----:B------:R-:W-:-:S04]  /*6980*/  UIMAD.WIDE.U32 UR4, UR8, UR10, URZ ;  /* 0x0000000a080472a5 */ /* 0x000fc8000f8e003f */
[----:B------:R-:W-:-:S04]  /*6990*/  @UP0 USHF.R.U32.HI UR7, URZ, UR11, UR5 ;  /* 0x0000000b3f070299 */ /* 0x000fc80008011605 */
[----:B------:R-:W-:-:S12]  /*69a0*/  UIMAD UR4, UR7, UR9, URZ ;  /* 0x00000009070472a4 */ /* 0x000fd8000f8e023f */
.L_x_6497:
        /* <DEDUP_REMOVED lines=73> */
.L_x_6543:
        /* <DEDUP_REMOVED lines=15> */
.L_x_6501:
        /* <DEDUP_REMOVED lines=97> */
.L_x_6512:
[----:B--234-:R-:W-:-:S04]  /*7540*/  SHF.L.U32 R21, R11, 0x1f, RZ ;  /* 0x0000001f0b157819 */ /* 0x01cfc800000006ff */
[----:B------:R-:W1:Y:S02]  /*7550*/  SYNCS.PHASECHK.TRANS64.TRYWAIT P1, [R16+URZ+0x30840], R21 ;  /* 0x03084015100075a7 */ /* 0x000e64000802017f */
[----:B-1----:R-:W-:Y:S05]  /*7560*/  @!P1 BRA `(.L_x_6504) ;  /* 0x0000001800689947 */ /* 0x002fea0003800000 */
.L_x_6544:
[----:B------:R-:W-:Y:S05]  /*7570*/  @P0 BRA `(.L_x_6505) ;  /* 0x0000000000140947 */ /* 0x000fea0003800000 */
[----:B------:R-:W-:Y:S01]  /*7580*/  ISETP.NE.AND P1, PT, R6, RZ, PT ;  /* 0x000000ff0600720c */ /* 0x000fe20003f25270 */
[----:B------:R-:W-:-:S04]  /*7590*/  IMAD.MOV.U32 R3, RZ, RZ, 0x4100 ;  /* 0x00004100ff037424 */ /* 0x000fc800078e00ff */
[----:B------:R3:W-:Y:S08]  /*75a0*/  SYNCS.ARRIVE.TRANS64 RZ, [R16+URZ+0x30830], R3 ;  /* 0x0308300310ff79a7 */ /* 0x0007f0000800003f */
[----:B------:R-:W-:Y:S05]  /*75b0*/  @!P1 BRA `(.L_x_6505) ;  /* 0x0000000000049947 */ /* 0x000fea0003800000 */
[----:B------:R-:W-:Y:S01]  /*75c0*/  BPT.TRAP 0x1 ;  /* 0x000000040000795c */ /* 0x000fe20000300000 */
.L_x_6505:
        /* <DEDUP_REMOVED lines=36> */
.L_x_6545:
[----:B------:R-:W-:Y:S05]  /*7810*/  @P0 BRA `(.L_x_6507) ;  /* 0x0000000000140947 */ /* 0x000fea0003800000 */
[----:B------:R-:W-:Y:S01]  /*7820*/  ISETP.NE.AND P1, PT, R6, RZ, PT ;  /* 0x000000ff0600720c */ /* 0x000fe20003f25270 */
[----:B------:R-:W-:-:S04]  /*7830*/  IMAD.MOV.U32 R2, RZ, RZ, 0x4100 ;  /* 0x00004100ff027424 */ /* 0x000fc800078e00ff */
[----:B------:R3:W-:Y:S08]  /*7840*/  SYNCS.ARRIVE.TRANS64 RZ, [R16+URZ+0x30818], R2 ;  /* 0x0308180210ff79a7 */ /* 0x0007f0000800003f */
[----:B------:R-:W-:Y:S05]  /*7850*/  @!P1 BRA `(.L_x_6507) ;  /* 0x0000000000049947 */ /* 0x000fea0003800000 */
[----:B------:R-:W-:Y:S01]  /*7860*/  BPT.TRAP 0x1 ;  /* 0x000000040000795c */ /* 0x000fe20000300000 */
.L_x_6507:
        /* <DEDUP_REMOVED lines=36> */
.L_x_6546:
[----:B------:R-:W-:Y:S05]  /*7ab0*/  @P0 BRA `(.L_x_6509) ;  /* 0x0000000000140947 */ /* 0x000fea0003800000 */
[----:B------:R-:W-:Y:S01]  /*7ac0*/  ISETP.NE.AND P1, PT, R6, RZ, PT ;  /* 0x000000ff0600720c */ /* 0x000fe20003f25270 */
[----:B-123--:R-:W-:-:S04]  /*7ad0*/  IMAD.MOV.U32 R21, RZ, RZ, 0x4100 ;  /* 0x00004100ff157424 */ /* 0x00efc800078e00ff */
[----:B------:R4:W-:Y:S08]  /*7ae0*/  SYNCS.ARRIVE.TRANS64 RZ, [R16+URZ+0x30838], R21 ;  /* 0x0308381510ff79a7 */ /* 0x0009f0000800003f */
[----:B------:R-:W-:Y:S05]  /*7af0*/  @!P1 BRA `(.L_x_6509) ;  /* 0x0000000000049947 */ /* 0x000fea0003800000 */
[----:B------:R-:W-:Y:S01]  /*7b00*/  BPT.TRAP 0x1 ;  /* 0x000000040000795c */ /* 0x000fe20000300000 */
.L_x_6509:
        /* <DEDUP_REMOVED lines=31> */
.L_x_6548:
[----:B------:R-:W-:Y:S05]  /*7d00*/  @P0 BRA `(.L_x_6511) ;  /* 0x0000000000140947 */ /* 0x000fea0003800000 */
[----:B------:R-:W-:Y:S01]  /*7d10*/  ISETP.NE.AND P1, PT, R6, RZ, PT ;  /* 0x000000ff0600720c */ /* 0x000fe20003f25270 */
[----:B------:R-:W-:-:S04]  /*7d20*/  IMAD.MOV.U32 R5, RZ, RZ, 0x4100 ;  /* 0x00004100ff057424 */ /* 0x000fc800078e00ff */
[----:B------:R1:W-:Y:S08]  /*7d30*/  SYNCS.ARRIVE.TRANS64 RZ, [R16+URZ+0x30810], R5 ;  /* 0x0308100510ff79a7 */ /* 0x0003f0000800003f */
[----:B------:R-:W-:Y:S05]  /*7d40*/  @!P1 BRA `(.L_x_6511) ;  /* 0x0000000000049947 */ /* 0x000fea0003800000 */
[----:B------:R-:W-:Y:S01]  /*7d50*/  BPT.TRAP 0x1 ;  /* 0x000000040000795c */ /* 0x000fe20000300000 */
.L_x_6511:
        /* <DEDUP_REMOVED lines=37> */
.L_x_6503:
        /* <DEDUP_REMOVED lines=8> */
.L_x_6549:
[----:B------:R-:W-:Y:S05]  /*8030*/  @P0 BRA `(.L_x_6514) ;  /* 0x0000000000140947 */ /* 0x000fea0003800000 */
[----:B------:R-:W-:Y:S01]  /*8040*/  ISETP.NE.AND P1, PT, R6, RZ, PT ;  /* 0x000000ff0600720c */ /* 0x000fe20003f25270 */
[----:B------:R-:W-:-:S04]  /*8050*/  IMAD.MOV.U32 R5, RZ, RZ, 0x4100 ;  /* 0x00004100ff057424 */ /* 0x000fc800078e00ff */
[----:B------:R2:W-:Y:S08]  /*8060*/  SYNCS.ARRIVE.TRANS64 RZ, [R16+URZ+0x30830], R5 ;  /* 0x0308300510ff79a7 */ /* 0x0005f0000800003f */
[----:B------:R-:W-:Y:S05]  /*8070*/  @!P1 BRA `(.L_x_6514) ;  /* 0x0000000000049947 */ /* 0x000fea0003800000 */
[----:B------:R-:W-:Y:S01]  /*8080*/  BPT.TRAP 0x1 ;  /* 0x000000040000795c */ /* 0x000fe20000300000 */
.L_x_6514:
        /* <DEDUP_REMOVED lines=33> */
.L_x_6550:
[----:B------:R-:W-:Y:S05]  /*82a0*/  @P0 BRA `(.L_x_6516) ;  /* 0x0000000000140947 */ /* 0x000fea0003800000 */
[----:B------:R-:W-:Y:S01]  /*82b0*/  ISETP.NE.AND P0, PT, R6, RZ, PT ;  /* 0x000000ff0600720c */ /* 0x000fe20003f05270 */
[----:B------:R-:W-:-:S04]  /*82c0*/  IMAD.MOV.U32 R5, RZ, RZ, 0x4100 ;  /* 0x00004100ff057424 */ /* 0x000fc800078e00ff */
[----:B------:R1:W-:Y:S08]  /*82d0*/  SYNCS.ARRIVE.TRANS64 RZ, [R16+URZ+0x30818], R5 ;  /* 0x0308180510ff79a7 */ /* 0x0003f0000800003f */
[----:B------:R-:W-:Y:S05]  /*82e0*/  @!P0 BRA `(.L_x_6516) ;  /* 0x0000000000048947 */ /* 0x000fea0003800000 */
[----:B------:R-:W-:Y:S01]  /*82f0*/  BPT.TRAP 0x1 ;  /* 0x000000040000795c */ /* 0x000fe20000300000 */
.L_x_6516:
        /* <DEDUP_REMOVED lines=37> */
.L_x_6502:
[----:B------:R-:W1:Y:S01]  /*8550*/  S2R R0, SR_TID.X ;  /* 0x0000000000007919 */ /* 0x000e620000002100 */
[----:B------:R-:W-:Y:S01]  /*8560*/  IMAD R3, R19, 0x8, R16 ;  /* 0x0000000813037824 */ /* 0x000fe200078e0210 */
[----:B-1----:R-:W-:Y:S02]  /*8570*/  LOP3.LUT R2, R0, 0x7f, RZ, 0xc0, !PT ;  /* 0x0000007f00027812 */ /* 0x002fe400078ec0ff */
[----:B------:R-:W-:Y:S02]  /*8580*/  SHF.L.U32 R0, R11, 0x1f, RZ ;  /* 0x0000001f0b007819 */ /* 0x000fe400000006ff */
[----:B------:R-:W-:Y:S02]  /*8590*/  ISETP.NE.AND P1, PT, R2, RZ, PT ;  /* 0x000000ff0200720c */ /* 0x000fe40003f25270 */
[----:B------:R-:W1:Y:S02]  /*85a0*/  SYNCS.PHASECHK.TRANS64.TRYWAIT P0, [R3+URZ+0x30840], R0 ;  /* 0x03084000030075a7 */ /* 0x000e64000800017f */
[----:B-1----:R-:W-:Y:S09]  /*85b0*/  @!P0 BRA `(.L_x_6517) ;  /* 0x0000000800d08947 */ /* 0x002ff20003800000 */
.L_x_6551:
[----:B------:R-:W-:Y:S05]  /*85c0*/  @P1 BRA `(.L_x_6518) ;  /* 0x0000000000181947 */ /* 0x000fea0003800000 */
[----:B------:R-:W1:Y:S01]  /*85d0*/  S2R R2, SR_TID.X ;  /* 0x0000000000027919 */ /* 0x000e620000002100 */
[----:B------:R-:W-:-:S04]  /*85e0*/  IMAD.MOV.U32 R0, RZ, RZ, 0x4100 ;  /* 0x00004100ff007424 */ /* 0x000fc800078e00ff */
[----:B------:R1:W-:Y:S02]  /*85f0*/  SYNCS.ARRIVE.TRANS64 RZ, [R3+URZ+0x30830], R0 ;  /* 0x0308300003ff79a7 */ /* 0x0003e4000800003f */
[----:B-1----:R-:W-:-:S13]  /*8600*/  LOP3.LUT P0, RZ, R2, 0x1f, RZ, 0xc0, !PT ;  /* 0x0000001f02ff7812 */ /* 0x002fda000780c0ff */
[----:B------:R-:W-:Y:S05]  /*8610*/  @!P0 BRA `(.L_x_6518) ;  /* 0x0000000000048947 */ /* 0x000fea0003800000 */
[----:B------:R-:W-:Y:S01]  /*8620*/  BPT.TRAP 0x1 ;  /* 0x000000040000795c */ /* 0x000fe20000300000 */
.L_x_6518:
        /* <DEDUP_REMOVED lines=40> */
.L_x_6499:
[----:B------:R-:W-:Y:S05]  /*88b0*/  BSYNC B0 ;  /* 0x0000000000007941 */ /* 0x000fea0003800000 */
.L_x_6498:
[----:B------:R-:W-:-:S03]  /*88c0*/  UMOV UR7, 0xffffffff ;  /* 0xffffffff00077882 */ /* 0x000fc60000000000 */
[----:B------:R-:W-:Y:S05]  /*88d0*/  BRA.DIV UR7, `(.L_x_6519) ;  /* 0x0000000a071c7947 */ /* 0x000fea000b800000 */
[----:B------:R-:W-:-:S13]  /*88e0*/  ELECT P6, URZ, PT ;  /* 0x00000000003f782f */ /* 0x000fda00038c0000 */
.L_x_6554:
[----:B------:R-:W-:Y:S05]  /*88f0*/  @!P6 BRA `(.L_x_6418) ;  /* 0x000000000084e947 */ /* 0x000fea0003800000 */
[----:B------:R-:W-:-:S06]  /*8900*/  ULOP3.LUT UR7, UR38, 0x2, URZ, 0xfc, !UPT ;  /* 0x0000000226077892 */ /* 0x000fcc000f8efc3f */
[----:B------:R-:W-:-:S05]  /*8910*/  IMAD.U32 R2, RZ, RZ, UR7 ;  /* 0x00000007ff027e24 */ /* 0x000fca000f8e00ff */
[----:B------:R-:W-:-:S13]  /*8920*/  ISETP.NE.AND P2, PT, R2, 0x3, PT ;  /* 0x000000030200780c */ /* 0x000fda0003f45270 */
[----:B------:R-:W-:Y:S05]  /*8930*/  @!P2 BRA `(.L_x_6520) ;  /* 0x000000000004a947 */ /* 0x000fea0003800000 */
[----:B------:R-:W-:Y:S01]  /*8940*/  BPT.TRAP 0x1 ;  /* 0x000000040000795c */ /* 0x000fe20000300000 */
.L_x_6520:
        /* <DEDUP_REMOVED lines=15> */
.L_x_6555:
[----:B------:R-:W2:Y:S02]  /*8a40*/  SYNCS.PHASECHK.TRANS64.TRYWAIT P0, [R3+URZ], R2 ;  /* 0x00000002030075a7 */ /* 0x000ea4000800017f */
[----:B--2---:R-:W-:Y:S05]  /*8a50*/  @!P0 BRA `(.L_x_6522) ;  /* 0x0000000400f08947 */ /* 0x004fea0003800000 */
.L_x_6556:
[----:B------:R-:W-:Y:S05]  /*8a60*/  @!P2 BRA `(.L_x_6523) ;  /* 0x000000000004a947 */ /* 0x000fea0003800000 */
[----:B------:R-:W-:Y:S01]  /*8a70*/  BPT.TRAP 0x1 ;  /* 0x000000040000795c */ /* 0x000fe20000300000 */
.L_x_6523:
[----:B--2---:R-:W-:-:S04]  /*8a80*/  VIADD R3, R7, 0x30840 ;  /* 0x0003084007037836 */ /* 0x004fc80000000000 */
[----:B------:R-:W-:-:S04]  /*8a90*/  IMAD R0, R0, 0x8, R3 ;  /* 0x0000000800007824 */ /* 0x000fc800078e0203 */
[----:B------:R-:W2:Y:S02]  /*8aa0*/  SYNCS.PHASECHK.TRANS64.TRYWAIT P0, [R0+URZ], R5 ;  /* 0x00000005000075a7 */ /* 0x000ea4000800017f */
[----:B--2---:R-:W-:Y:S05]  /*8ab0*/  @!P0 BRA `(.L_x_6524) ;  /* 0x0000000400ec8947 */ /* 0x004fea0003800000 */
.L_x_6557:
[----:B------:R-:W-:-:S07]  /*8ac0*/  IMAD R3, R4, 0x8, R3 ;  /* 0x0000000804037824 */ /* 0x000fce00078e0203 */
.L_x_6525:
[----:B---3--:R3:W4:Y:S02]  /*8ad0*/  SYNCS.PHASECHK.TRANS64.TRYWAIT P0, [R3+URZ], R2 ;  /* 0x00000002030075a7 */ /* 0x008724000800017f */
[----:B----4-:R-:W-:Y:S05]  /*8ae0*/  @!P0 NANOSLEEP.SYNCS 0x989680 ;  /* 0x009896800000895d */ /* 0x010fea0003900000 */
[----:B------:R-:W4:Y:S02]  /*8af0*/  @!P0 SYNCS.PHASECHK.TRANS64 P0, [R3+URZ], R2 ;  /* 0x00000002030085a7 */ /* 0x000f24000800007f */
[----:B----4-:R-:W-:Y:S05]  /*8b00*/  @!P0 BRA `(.L_x_6525) ;  /* 0xfffffffc00f08947 */ /* 0x010fea000383ffff */
.L_x_6418:
[----:B------:R-:W-:Y:S05]  /*8b10*/  BSYNC B6 ;  /* 0x0000000000067941 */ /* 0x000fea0003800000 */
.L_x_6413:
[----:B------:R-:W-:Y:S05]  /*8b20*/  EXIT ;  /* 0x000000000000794d */ /* 0x000fea0003800000 */
.L_x_6424:
[----:B------:R-:W-:Y:S02]  /*8b30*/  IMAD.MOV.U32 R12, RZ, RZ, RZ ;  /* 0x000000ffff0c7224 */ /* 0x000fe400078e00ff */
[----:B------:R-:W-:Y:S02]  /*8b40*/  IMAD.MOV.U32 R11, RZ, RZ, 0x1f ;  /* 0x0000001fff0b7424 */ /* 0x000fe400078e00ff */
[----:B------:R-:W-:-:S07]  /*8b50*/  IMAD.MOV.U32 R15, RZ, RZ, -0x1 ;  /* 0xffffffffff0f7424 */ /* 0x000fce00078e00ff */
[----:B------:R-:W-:Y:S05]  /*8b60*/  WARPSYNC.COLLECTIVE R15, `(.L_x_6526) ;  /* 0x000000000f087348 */ /* 0x000fea0003c00000 */
[----:B------:R1:W2:Y:S02]  /*8b70*/  SHFL.IDX P6, R14, R13, R12, R11 ;  /* 0x0000000c0d0e7389 */ /* 0x0002a400000c000b */
[----:B-12---:R-:W-:Y:S01]  /*8b80*/  ENDCOLLECTIVE ;  /* 0x000000000000791b */ /* 0x006fe20003800000 */
.L_x_6526:
[----:B------:R-:W-:Y:S05]  /*8b90*/  BRA `(.L_x_6527) ;  /* 0xffffff8400ec7947 */ /* 0x000fea000383ffff */
.L_x_6426:
[----:B---3--:R3:W4:Y:S02]  /*8ba0*/  SYNCS.PHASECHK.TRANS64.TRYWAIT P0, [R228+URZ+0x30800], R9 ;  /* 0x03080009e40075a7 */ /* 0x008724000800017f */
[----:B----4-:R-:W-:Y:S05]  /*8bb0*/  @!P0 NANOSLEEP.SYNCS 0x989680 ;  /* 0x009896800000895d */ /* 0x010fea0003900000 */
[----:B------:R-:W4:Y:S02]  /*8bc0*/  @!P0 SYNCS.PHASECHK.TRANS64 P0, [R228+URZ+0x30800], R9 ;  /* 0x03080009e40085a7 */ /* 0x000f24000800007f */
[----:B----4-:R-:W-:Y:S05]  /*8bd0*/  @!P0 BRA `(.L_x_6426) ;  /* 0xfffffffc00f08947 */ /* 0x010fea000383ffff */
[----:B------:R-:W-:Y:S05]  /*8be0*/  BRA `(.L_x_6425) ;  /* 0xffffff8800147947 */ /* 0x000fea000383ffff */
.L_x_6430:
[----:B---3--:R3:W4:Y:S02]  /*8bf0*/  SYNCS.PHASECHK.TRANS64.TRYWAIT P1, [R0+URZ+0x30810], R9 ;  /* 0x03081009000075a7 */ /* 0x008724000802017f */
[----:B----4-:R-:W-:Y:S05]  /*8c00*/  @!P1 NANOSLEEP.SYNCS 0x989680 ;  /* 0x009896800000995d */ /* 0x010fea0003900000 */
[----:B------:R-:W4:Y:S02]  /*8c10*/  @!P1 SYNCS.PHASECHK.TRANS64 P1, [R0+URZ+0x30810], R9 ;  /* 0x03081009000095a7 */ /* 0x000f24000802007f */
[----:B----4-:R-:W-:Y:S05]  /*8c20*/  @!P1 BRA `(.L_x_6430) ;  /* 0xfffffffc00f09947 */ /* 0x010fea000383ffff */
[----:B------:R-:W-:Y:S05]  /*8c30*/  BRA `(.L_x_6429) ;  /* 0xffffff8c00c87947 */ /* 0x000fea000383ffff */
.L_x_6434:
[----:B------:R1:W1:Y:S02]  /*8c40*/  SYNCS.PHASECHK.TRANS64.TRYWAIT P1, [R0+URZ+0x30830], R9 ;  /* 0x03083009000075a7 */ /* 0x000264000802017f */
[----:B-1----:R-:W-:Y:S05]  /*8c50*/  @!P1 NANOSLEEP.SYNCS 0x989680 ;  /* 0x009896800000995d */ /* 0x002fea0003900000 */
[----:B------:R-:W1:Y:S02]  /*8c60*/  @!P1 SYNCS.PHASECHK.TRANS64 P1, [R0+URZ+0x30830], R9 ;  /* 0x03083009000095a7 */ /* 0x000e64000802007f */
[----:B-1----:R-:W-:Y:S05]  /*8c70*/  @!P1 BRA `(.L_x_6434) ;  /* 0xfffffffc00f09947 */ /* 0x002fea000383ffff */
[----:B------:R-:W-:Y:S05]  /*8c80*/  BRA `(.L_x_6433) ;  /* 0xffffff9400207947 */ /* 0x000fea000383ffff */
.L_x_6441:
[----:B------:R-:W-:Y:S01]  /*8c90*/  BSSY B0, `(.L_x_6528) ;  /* 0x0000005000007945 */ /* 0x000fe20003800000 */
[----:B------:R-:W-:-:S07]  /*8ca0*/  IMAD.MOV.U32 R15, RZ, RZ, -0x1 ;  /* 0xffffffffff0f7424 */ /* 0x000fce00078e00ff */
[----:B-1----:R-:W-:Y:S05]  /*8cb0*/  WARPSYNC.COLLECTIVE R15, `(.L_x_6529) ;  /* 0x000000000f087348 */ /* 0x002fea0003c00000 */
[----:B------:R-:W-:Y:S01]  /*8cc0*/  NOP ;  /* 0x0000000000007918 */ /* 0x000fe20000000000 */
[----:B-1----:R-:W-:Y:S01]  /*8cd0*/  ENDCOLLECTIVE ;  /* 0x000000000000791b */ /* 0x002fe20003800000 */
.L_x_6529:
[----:B------:R-:W-:Y:S05]  /*8ce0*/  BSYNC B0 ;  /* 0x0000000000007941 */ /* 0x000fea0003800000 */
.L_x_6528:
[----:B------:R-:W-:Y:S05]  /*8cf0*/  BRA `(.L_x_6530) ;  /* 0xffffffb800f07947 */ /* 0x000fea000383ffff */
.L_x_6450:
[----:B------:R-:W-:Y:S01]  /*8d00*/  BSSY B0, `(.L_x_6531) ;  /* 0x0000005000007945 */ /* 0x000fe20003800000 */
[----:B------:R-:W-:-:S07]  /*8d10*/  IMAD.MOV.U32 R15, RZ, RZ, -0x1 ;  /* 0xffffffffff0f7424 */ /* 0x000fce00078e00ff */
[----:B-12---:R-:W-:Y:S05]  /*8d20*/  WARPSYNC.COLLECTIVE R15, `(.L_x_6532) ;  /* 0x000000000f087348 */ /* 0x006fea0003c00000 */
[----:B------:R-:W-:Y:S01]  /*8d30*/  NOP ;  /* 0x0000000000007918 */ /* 0x000fe20000000000 */
[----:B-12---:R-:W-:Y:S01]  /*8d40*/  ENDCOLLECTIVE ;  /* 0x000000000000791b */ /* 0x006fe20003800000 */
.L_x_6532:
[----:B------:R-:W-:Y:S05]  /*8d50*/  BSYNC B0 ;  /* 0x0000000000007941 */ /* 0x000fea0003800000 */
.L_x_6531:
[----:B------:R-:W-:Y:S05]  /*8d60*/  BRA `(.L_x_6533) ;  /* 0xffffffbc00f07947 */ /* 0x000fea000383ffff */
.L_x_6461:
[----:B------:R-:W-:Y:S01]  /*8d70*/  BSSY B0, `(.L_x_6534) ;  /* 0x0000005000007945 */ /* 0x000fe20003800000 */
[----:B------:R-:W-:-:S07]  /*8d80*/  IMAD.MOV.U32 R15, RZ, RZ, -0x1 ;  /* 0xffffffffff0f7424 */ /* 0x000fce00078e00ff */
[----:B------:R-:W-:Y:S05]  /*8d90*/  WARPSYNC.COLLECTIVE R15, `(.L_x_6535) ;  /* 0x000000000f087348 */ /* 0x000fea0003c00000 */
[----:B------:R-:W-:Y:S01]  /*8da0*/  NOP ;  /* 0x0000000000007918 */ /* 0x000fe20000000000 */
[----:B------:R-:W-:Y:S01]  /*8db0*/  ENDCOLLECTIVE ;  /* 0x000000000000791b */ /* 0x000fe20003800000 */
.L_x_6535:
[----:B------:R-:W-:Y:S05]  /*8dc0*/  BSYNC B0 ;  /* 0x0000000000007941 */ /* 0x000fea0003800000 */
.L_x_6534:
[----:B------:R-:W-:Y:S05]  /*8dd0*/  BRA `(.L_x_6536) ;  /* 0xffffffc800707947 */ /* 0x000fea000383ffff */
.L_x_6474:
[----:B------:R-:W-:Y:S01]  /*8de0*/  BSSY B0, `(.L_x_6537) ;  /* 0x0000005000007945 */ /* 0x000fe20003800000 */
[----:B------:R-:W-:-:S07]  /*8df0*/  IMAD.MOV.U32 R15, RZ, RZ, -0x1 ;  /* 0xffffffffff0f7424 */ /* 0x000fce00078e00ff */
[----:B------:R-:W-:Y:S05]  /*8e00*/  WARPSYNC.COLLECTIVE R15, `(.L_x_6538) ;  /* 0x000000000f087348 */ /* 0x000fea0003c00000 */
[----:B------:R-:W-:Y:S01]  /*8e10*/  NOP ;  /* 0x0000000000007918 */ /* 0x000fe20000000000 */
[----:B------:R-:W-:Y:S01]  /*8e20*/  ENDCOLLECTIVE ;  /* 0x000000000000791b */ /* 0x000fe20003800000 */
.L_x_6538:
[----:B------:R-:W-:Y:S05]  /*8e30*/  BSYNC B0 ;  /* 0x0000000000007941 */ /* 0x000fea0003800000 */
.L_x_6537:
[----:B------:R-:W-:Y:S05]  /*8e40*/  BRA `(.L_x_6539) ;  /* 0xffffffd000107947 */ /* 0x000fea000383ffff */
.L_x_6486:
[----:B------:R-:W-:Y:S01]  /*8e50*/  BSSY B0, `(.L_x_6540) ;  /* 0x0000005000007945 */ /* 0x000fe20003800000 */
[----:B------:R-:W-:-:S07]  /*8e60*/  IMAD.MOV.U32 R15, RZ, RZ, -0x1 ;  /* 0xffffffffff0f7424 */ /* 0x000fce00078e00ff */
[----:B------:R-:W-:Y:S05]  /*8e70*/  WARPSYNC.COLLECTIVE R15, `(.L_x_6541) ;  /* 0x000000000f087348 */ /* 0x000fea0003c00000 */
[----:B------:R-:W-:Y:S01]  /*8e80*/  NOP ;  /* 0x0000000000007918 */ /* 0x000fe20000000000 */
[----:B------:R-:W-:Y:S01]  /*8e90*/  ENDCOLLECTIVE ;  /* 0x000000000000791b */ /* 0x000fe20003800000 */
.L_x_6541:
[----:B------:R-:W-:Y:S05]  /*8ea0*/  BSYNC B0 ;  /* 0x0000000000007941 */ /* 0x000fea0003800000 */
.L_x_6540:
[----:B------:R-:W-:Y:S05]  /*8eb0*/  BRA `(.L_x_6542) ;  /* 0xffffffd400507947 */ /* 0x000fea000383ffff */
.L_x_6500:
[----:B-1----:R1:W2:Y:S02]  /*8ec0*/  SYNCS.PHASECHK.TRANS64.TRYWAIT P0, [R16+URZ+0x30820], R3 ;  /* 0x03082003100075a7 */ /* 0x0022a4000800017f */
[----:B--2---:R-:W-:Y:S05]  /*8ed0*/  @!P0 NANOSLEEP.SYNCS 0x989680 ;  /* 0x009896800000895d */ /* 0x004fea0003900000 */
[----:B------:R-:W2:Y:S02]  /*8ee0*/  @!P0 SYNCS.PHASECHK.TRANS64 P0, [R16+URZ+0x30820], R3 ;  /* 0x03082003100085a7 */ /* 0x000ea4000800007f */
[----:B--2---:R-:W-:Y:S05]  /*8ef0*/  @!P0 BRA `(.L_x_6500) ;  /* 0xfffffffc00f08947 */ /* 0x004fea000383ffff */
[----:B------:R-:W-:Y:S05]  /*8f00*/  BRA `(.L_x_6543) ;  /* 0xffffffdc00cc7947 */ /* 0x000fea000383ffff */
.L_x_6504:
[----:B-1----:R1:W3:Y:S02]  /*8f10*/  SYNCS.PHASECHK.TRANS64.TRYWAIT P1, [R16+URZ+0x30840], R21 ;  /* 0x03084015100075a7 */ /* 0x0022e4000802017f */
[----:B---3--:R-:W-:Y:S05]  /*8f20*/  @!P1 NANOSLEEP.SYNCS 0x989680 ;  /* 0x009896800000995d */ /* 0x008fea0003900000 */
[----:B------:R-:W3:Y:S02]  /*8f30*/  @!P1 SYNCS.PHASECHK.TRANS64 P1, [R16+URZ+0x30840], R21 ;  /* 0x03084015100095a7 */ /* 0x000ee4000802007f */
[----:B---3--:R-:W-:Y:S05]  /*8f40*/  @!P1 BRA `(.L_x_6504) ;  /* 0xfffffffc00f09947 */ /* 0x008fea000383ffff */
[----:B------:R-:W-:Y:S05]  /*8f50*/  BRA `(.L_x_6544) ;  /* 0xffffffe400847947 */ /* 0x000fea000383ffff */
.L_x_6506:
[----:B--2---:R2:W3:Y:S02]  /*8f60*/  SYNCS.PHASECHK.TRANS64.TRYWAIT P1, [R16+URZ+0x30828], R21 ;  /* 0x03082815100075a7 */ /* 0x0044e4000802017f */
[----:B---3--:R-:W-:Y:S05]  /*8f70*/  @!P1 NANOSLEEP.SYNCS 0x989680 ;  /* 0x009896800000995d */ /* 0x008fea0003900000 */
[----:B------:R-:W3:Y:S02]  /*8f80*/  @!P1 SYNCS.PHASECHK.TRANS64 P1, [R16+URZ+0x30828], R21 ;  /* 0x03082815100095a7 */ /* 0x000ee4000802007f */
[----:B---3--:R-:W-:Y:S05]  /*8f90*/  @!P1 BRA `(.L_x_6506) ;  /* 0xfffffffc00f09947 */ /* 0x008fea000383ffff */
[----:B------:R-:W-:Y:S05]  /*8fa0*/  BRA `(.L_x_6545) ;  /* 0xffffffe800187947 */ /* 0x000fea000383ffff */
.L_x_6508:
[----:B---3--:R3:W4:Y:S02]  /*8fb0*/  SYNCS.PHASECHK.TRANS64.TRYWAIT P1, [R16+URZ+0x30848], R21 ;  /* 0x03084815100075a7 */ /* 0x008724000802017f */
[----:B----4-:R-:W-:Y:S05]  /*8fc0*/  @!P1 NANOSLEEP.SYNCS 0x989680 ;  /* 0x009896800000995d */ /* 0x010fea0003900000 */
[----:B------:R-:W4:Y:S02]  /*8fd0*/  @!P1 SYNCS.PHASECHK.TRANS64 P1, [R16+URZ+0x30848], R21 ;  /* 0x03084815100095a7 */ /* 0x000f24000802007f */
[----:B----4-:R-:W-:Y:S05]  /*8fe0*/  @!P1 BRA `(.L_x_6508) ;  /* 0xfffffffc00f09947 */ /* 0x010fea000383ffff */
[----:B------:R-:W-:Y:S05]  /*8ff0*/  BRA `(.L_x_6546) ;  /* 0xffffffe800ac7947 */ /* 0x000fea000383ffff */
.L_x_6510:
[----:B------:R-:W-:-:S07]  /*9000*/  SHF.L.U32 R5, R11, 0x1f, RZ ;  /* 0x0000001f0b057819 */ /* 0x000fce00000006ff */
.L_x_6547:
[----:B------:R1:W1:Y:S02]  /*9010*/  SYNCS.PHASECHK.TRANS64.TRYWAIT P1, [R16+URZ+0x30820], R5 ;  /* 0x03082005100075a7 */ /* 0x000264000802017f */
[----:B-1----:R-:W-:Y:S05]  /*9020*/  @!P1 NANOSLEEP.SYNCS 0x989680 ;  /* 0x009896800000995d */ /* 0x002fea0003900000 */
[----:B------:R-:W1:Y:S02]  /*9030*/  @!P1 SYNCS.PHASECHK.TRANS64 P1, [R16+URZ+0x30820], R5 ;  /* 0x03082005100095a7 */ /* 0x000e64000802007f */
[----:B-1----:R-:W-:Y:S05]  /*9040*/  @!P1 BRA `(.L_x_6547) ;  /* 0xfffffffc00f09947 */ /* 0x002fea000383ffff */
[----:B------:R-:W-:Y:S05]  /*9050*/  BRA `(.L_x_6548) ;  /* 0xffffffec00287947 */ /* 0x000fea000383ffff */
.L_x_6513:
[----:B-1----:R1:W2:Y:S02]  /*9060*/  SYNCS.PHASECHK.TRANS64.TRYWAIT P1, [R16+URZ+0x30840], R13 ;  /* 0x0308400d100075a7 */ /* 0x0022a4000802017f */
[----:B--2---:R-:W-:Y:S05]  /*9070*/  @!P1 NANOSLEEP.SYNCS 0x989680 ;  /* 0x009896800000995d */ /* 0x004fea0003900000 */
[----:B------:R-:W2:Y:S02]  /*9080*/  @!P1 SYNCS.PHASECHK.TRANS64 P1, [R16+URZ+0x30840], R13 ;  /* 0x0308400d100095a7 */ /* 0x000ea4000802007f */
[----:B--2---:R-:W-:Y:S05]  /*9090*/  @!P1 BRA `(.L_x_6513) ;  /* 0xfffffffc00f09947 */ /* 0x004fea000383ffff */
[----:B------:R-:W-:Y:S05]  /*90a0*/  BRA `(.L_x_6549) ;  /* 0xffffffec00e07947 */ /* 0x000fea000383ffff */
.L_x_6515:
[----:B--2---:R2:W1:Y:S02]  /*90b0*/  SYNCS.PHASECHK.TRANS64.TRYWAIT P1, [R16+URZ+0x30828], R13 ;  /* 0x0308280d100075a7 */ /* 0x004464000802017f */
[----:B-1----:R-:W-:Y:S05]  /*90c0*/  @!P1 NANOSLEEP.SYNCS 0x989680 ;  /* 0x009896800000995d */ /* 0x002fea0003900000 */
[----:B------:R-:W1:Y:S02]  /*90d0*/  @!P1 SYNCS.PHASECHK.TRANS64 P1, [R16+URZ+0x30828], R13 ;  /* 0x0308280d100095a7 */ /* 0x000e64000802007f */
[----:B-1----:R-:W-:Y:S05]  /*90e0*/  @!P1 BRA `(.L_x_6515) ;  /* 0xfffffffc00f09947 */ /* 0x002fea000383ffff */
[----:B------:R-:W-:Y:S05]  /*90f0*/  BRA `(.L_x_6550) ;  /* 0xfffffff000687947 */ /* 0x000fea000383ffff */
.L_x_6517:
[----:B------:R1:W1:Y:S02]  /*9100*/  SYNCS.PHASECHK.TRANS64.TRYWAIT P0, [R3+URZ+0x30840], R0 ;  /* 0x03084000030075a7 */ /* 0x000264000800017f */
[----:B-1----:R-:W-:Y:S05]  /*9110*/  @!P0 NANOSLEEP.SYNCS 0x989680 ;  /* 0x009896800000895d */ /* 0x002fea0003900000 */
[----:B------:R-:W1:Y:S02]  /*9120*/  @!P0 SYNCS.PHASECHK.TRANS64 P0, [R3+URZ+0x30840], R0 ;  /* 0x03084000030085a7 */ /* 0x000e64000800007f */
[----:B-1----:R-:W-:Y:S05]  /*9130*/  @!P0 BRA `(.L_x_6517) ;  /* 0xfffffffc00f08947 */ /* 0x002fea000383ffff */
[----:B------:R-:W-:Y:S05]  /*9140*/  BRA `(.L_x_6551) ;  /* 0xfffffff4001c7947 */ /* 0x000fea000383ffff */
.L_x_6519:
[----:B------:R-:W-:Y:S01]  /*9150*/  BSSY B0, `(.L_x_6552) ;  /* 0x0000006000007945 */ /* 0x000fe20003800000 */
[----:B------:R-:W-:-:S07]  /*9160*/  IMAD.MOV.U32 R15, RZ, RZ, -0x1 ;  /* 0xffffffffff0f7424 */ /* 0x000fce00078e00ff */
[----:B------:R-:W-:Y:S05]  /*9170*/  WARPSYNC.COLLECTIVE R15, `(.L_x_6553) ;  /* 0x000000000f0c7348 */ /* 0x000fea0003c00000 */
[----:B------:R-:W-:Y:S02]  /*9180*/  ELECT P6, UR62, PT ;  /* 0x00000000003e782f */ /* 0x000fe400038c0000 */
[----:B------:R-:W-:Y:S01]  /*9190*/  MOV R14, UR62 ;  /* 0x0000003e000e7c02 */ /* 0x000fe20008000f00 */
[----:B------:R-:W-:Y:S10]  /*91a0*/  ENDCOLLECTIVE ;  /* 0x000000000000791b */ /* 0x000ff40003800000 */
.L_x_6553:
[----:B------:R-:W-:Y:S05]  /*91b0*/  BSYNC B0 ;  /* 0x0000000000007941 */ /* 0x000fea0003800000 */
.L_x_6552:
[----:B------:R-:W-:Y:S05]  /*91c0*/  BRA `(.L_x_6554) ;  /* 0xfffffff400c87947 */ /* 0x000fea000383ffff */
.L_x_6521:
[----:B-1----:R1:W2:Y:S02]  /*91d0*/  SYNCS.PHASECHK.TRANS64.TRYWAIT P0, [R6+URZ], R5 ;  /* 0x00000005060075a7 */ /* 0x0022a4000800017f */
[----:B--2---:R-:W-:Y:S05]  /*91e0*/  @!P0 NANOSLEEP.SYNCS 0x989680 ;  /* 0x009896800000895d */ /* 0x004fea0003900000 */
[----:B------:R-:W2:Y:S02]  /*91f0*/  @!P0 SYNCS.PHASECHK.TRANS64 P0, [R6+URZ], R5 ;  /* 0x00000005060085a7 */ /* 0x000ea4000800007f */
[----:B--2---:R-:W-:Y:S05]  /*9200*/  @!P0 BRA `(.L_x_6521) ;  /* 0xfffffffc00f08947 */ /* 0x004fea000383ffff */
[----:B------:R-:W-:Y:S05]  /*9210*/  BRA `(.L_x_6555) ;  /* 0xfffffff800087947 */ /* 0x000fea000383ffff */
.L_x_6522:
[----:B--2---:R2:W3:Y:S02]  /*9220*/  SYNCS.PHASECHK.TRANS64.TRYWAIT P0, [R3+URZ], R2 ;  /* 0x00000002030075a7 */ /* 0x0044e4000800017f */
[----:B---3--:R-:W-:Y:S05]  /*9230*/  @!P0 NANOSLEEP.SYNCS 0x989680 ;  /* 0x009896800000895d */ /* 0x008fea0003900000 */
[----:B------:R-:W3:Y:S02]  /*9240*/  @!P0 SYNCS.PHASECHK.TRANS64 P0, [R3+URZ], R2 ;  /* 0x00000002030085a7 */ /* 0x000ee4000800007f */
[----:B---3--:R-:W-:Y:S05]  /*9250*/  @!P0 BRA `(.L_x_6522) ;  /* 0xfffffffc00f08947 */ /* 0x008fea000383ffff */
[----:B------:R-:W-:Y:S05]  /*9260*/  BRA `(.L_x_6556) ;  /* 0xfffffff400fc7947 */ /* 0x000fea000383ffff */
.L_x_6524:
[----:B--2---:R2:W3:Y:S02]  /*9270*/  SYNCS.PHASECHK.TRANS64.TRYWAIT P0, [R0+URZ], R5 ;  /* 0x00000005000075a7 */ /* 0x0044e4000800017f */
[----:B---3--:R-:W-:Y:S05]  /*9280*/  @!P0 NANOSLEEP.SYNCS 0x989680 ;  /* 0x009896800000895d */ /* 0x008fea0003900000 */
[----:B------:R-:W3:Y:S02]  /*9290*/  @!P0 SYNCS.PHASECHK.TRANS64 P0, [R0+URZ], R5 ;  /* 0x00000005000085a7 */ /* 0x000ee4000800007f */
[----:B---3--:R-:W-:Y:S05]  /*92a0*/  @!P0 BRA `(.L_x_6524) ;  /* 0xfffffffc00f08947 */ /* 0x008fea000383ffff */
[----:B------:R-:W-:Y:S05]  /*92b0*/  BRA `(.L_x_6557) ;  /* 0xfffffff800007947 */ /* 0x000fea000383ffff */
.L_x_6558:
        /* <DEDUP_REMOVED lines=12> */
.L_x_7336:


//--------------------- .text._ZN7cutlass13device_kernelIN5flash22FlashAttnBwdPreprocessIN4cute5tupleIJNS3_1CILi64EEENS5_ILi128EEEEEENS_6half_tEfNS_4arch4Sm90ELb1ELb0EEEEEvNT_6ParamsE --------------------------
	.section	.text._ZN7cutlass13device_kernelIN5flash22FlashAttnBwdPreprocessIN4cute5tupleIJNS3_1CILi64EEENS5_ILi128EEEEEENS_6half_tEfNS_4arch4Sm90ELb1ELb0EEEEEvNT_6ParamsE,"ax",@progbits
	.align	128
.text._ZN7cutlass13device_kernelIN5flash22FlashAttnBwdPreprocessIN4cute5tupleIJNS3_1CILi64EEENS5_ILi128EEEEEENS_6half_tEfNS_4arch4Sm90ELb1ELb0EEEEEvNT_6ParamsE:
        .type           _ZN7cutlass13device_kernelIN5flash22FlashAttnBwdPreprocessIN4cute5tupleIJNS3_1CILi64EEENS5_ILi128EEEEEENS_6half_tEfNS_4arch4Sm90ELb1ELb0EEEEEvNT_6ParamsE,@function
        .size           _ZN7cutlass13device_kernelIN5flash22FlashAttnBwdPreprocessIN4cute5tupleIJNS3_1CILi64EEENS5_ILi128EEEEEENS_6half_tEfNS_4arch4Sm90ELb1ELb0EEEEEvNT_6ParamsE,(.L_x_7337 - _ZN7cutlass13device_kernelIN5flash22FlashAttnBwdPreprocessIN4cute5tupleIJNS3_1CILi64EEENS5_ILi128EEEEEENS_6half_tEfNS_4arch4Sm90ELb1ELb0EEEEEvNT_6ParamsE)
        .other          _ZN7cutlass13device_kernelIN5flash22FlashAttnBwdPreprocessIN4cute5tupleIJNS3_1CILi64EEENS5_ILi128EEEEEENS_6half_tEfNS_4arch4Sm90ELb1ELb0EEEEEvNT_6ParamsE,@"STO_CUDA_ENTRY STV_DEFAULT"
_ZN7cutlass13device_kernelIN5flash22FlashAttnBwdPreprocessIN4cute5tupleIJNS3_1CILi64EEENS5_ILi128EEEEEENS_6half_tEfNS_4arch4Sm90ELb1ELb0EEEEEvNT_6ParamsE:
[----:B------:R-:W-:Y:S01]  /*0000*/  LDC R1, c[0x0][0x28] ;  /* 0x00000a00ff017b82 */ /* 0x000fe20000000800 */
[----:B------:R-:W0:Y:S07]  /*0010*/  S2R R0, SR_TID.X ;  /* 0x0000000000007919 */ /* 0x000e2e0000002100 */
[----:B------:R-:W1:Y:S01]  /*0020*/  S2UR UR8, SR_CTAID.Y ;  /* 0x00000000000879c3 */ /* 0x000e620000002600 */
[----:B------:R-:W-:Y:S01]  /*0030*/  ULDC UR4, c[0x0][0x218] ;  /* 0x0000860000047ab9 */ /* 0x000fe20000000800 */
[----:B------:R-:W-:Y:S01]  /*0040*/  ULDC UR5, c[0x0][0x21c] ;  /* 0x0000870000057ab9 */ /* 0x000fe20000000800 */
[----:B------:R-:W2:Y:S01]  /*0050*/  S2R R2, SR_CTAID.X ;  /* 0x0000000000027919 */ /* 0x000ea20000002500 */
[----:B------:R-:W-:-:S04]  /*0060*/  ULDC.64 UR6, c[0x0][0x208] ;  /* 0x0000820000067ab9 */ /* 0x000fc80000000a00 */
[----:B------:R-:W3:Y:S08]  /*0070*/  LDC.64 R10, c[0x0][0x230] ;  /* 0x00008c00ff0a7b82 */ /* 0x000ef00000000a00 */
[----:B------:R-:W4:Y:S08]  /*0080*/  S2UR UR9, SR_CTAID.Z ;  /* 0x00000000000979c3 */ /* 0x000f300000002700 */
[----:B------:R-:W4:Y:S01]  /*0090*/  LDC.64 R18, c[0x0][0x250] ;  /* 0x00009400ff127b82 */ /* 0x000f220000000a00 */
[----:B-1----:R-:W-:Y:S01]  /*00a0*/  USHF.R.S32.HI UR10, URZ, 0x1f, UR8 ;  /* 0x0000001f3f0a7899 */ /* 0x002fe20008011408 */
[----:B0-----:R-:W-:-:S06]  /*00b0*/  SHF.R.S32.HI R3, RZ, 0x1f, R0 ;  /* 0x0000001fff037819 */ /* 0x001fcc0000011400 */
[----:B------:R-:W0:Y:S01]  /*00c0*/  LDC.64 R40, c[0x0][0x238] ;  /* 0x00008e00ff287b82 */ /* 0x000e220000000a00 */
[----:B---3--:R-:W-:Y:S01]  /*00d0*/  IMAD R4, R10, UR10, RZ ;  /* 0x0000000a0a047c24 */ /* 0x008fe2000f8e02ff */
[----:B------:R-:W-:Y:S02]  /*00e0*/  LEA.HI R46, R3, R0, RZ, 0x4 ;  /* 0x00000000032e7211 */ /* 0x000fe400078f20ff */
[----:B--2---:R-:W-:Y:S01]  /*00f0*/  SHF.L.U32 R44, R2, 0x6, RZ ;  /* 0x00000006022c7819 */ /* 0x004fe200000006ff */
[----:B------:R-:W-:Y:S01]  /*0100*/  IMAD R11, R11, UR8, R4 ;  /* 0x000000080b0b7c24 */ /* 0x000fe2000f8e0204 */
[----:B------:R-:W-:Y:S02]  /*0110*/  LOP3.LUT R5, R46, 0xfffffff0, RZ, 0xc0, !PT ;  /* 0xfffffff02e057812 */ /* 0x000fe400078ec0ff */
[----:B------:R-:W1:Y:S01]  /*0120*/  LDC.64 R42, c[0x0][0x258] ;  /* 0x00009600ff2a7b82 */ /* 0x000e620000000a00 */
[----:B------:R-:W-:Y:S01]  /*0130*/  IADD3 R3, -R44, UR4, RZ ;  /* 0x000000042c037c10 */ /* 0x000fe2000fffe1ff */
[----:B----4-:R-:W-:Y:S01]  /*0140*/  USHF.R.S32.HI UR11, URZ, 0x1f, UR9 ;  /* 0x0000001f3f0b7899 */ /* 0x010fe20008011409 */
[----:B------:R-:W-:-:S02]  /*0150*/  SHF.R.S32.HI R46, RZ, 0x4, R46 ;  /* 0x00000004ff2e7819 */ /* 0x000fc4000001142e */
[----:B------:R-:W-:Y:S02]  /*0160*/  IADD3 R5, -R5, R0, RZ ;  /* 0x0000000005057210 */ /* 0x000fe40007ffe1ff */
[----:B------:R-:W-:Y:S01]  /*0170*/  ISETP.GE.AND P1, PT, R46, R3, PT ;  /* 0x000000032e00720c */ /* 0x000fe20003f26270 */
[----:B------:R-:W-:Y:S01]  /*0180*/  IMAD R16, R18, UR10, RZ ;  /* 0x0000000a12107c24 */ /* 0x000fe2000f8e02ff */
[----:B------:R-:W-:Y:S02]  /*0190*/  SHF.L.U32 R8, R5, 0x3, RZ ;  /* 0x0000000305087819 */ /* 0x000fe400000006ff */
[----:B------:R-:W-:Y:S02]  /*01a0*/  IADD3 R4, R46, 0x10, RZ ;  /* 0x000000102e047810 */ /* 0x000fe40007ffe0ff */
[C---:B------:R-:W-:Y:S02]  /*01b0*/  ISETP.LT.AND P3, PT, R8.reuse, UR5, !P1 ;  /* 0x0000000508007c0c */ /* 0x040fe4000cf61270 */
[----:B------:R-:W-:-:S02]  /*01c0*/  ISETP.GE.AND P0, PT, R8, UR5, PT ;  /* 0x0000000508007c0c */ /* 0x000fc4000bf06270 */
[----:B------:R-:W-:Y:S02]  /*01d0*/  SHF.R.S32.HI R9, RZ, 0x1f, R8 ;  /* 0x0000001fff097819 */ /* 0x000fe40000011408 */
[----:B------:R-:W-:Y:S02]  /*01e0*/  ISETP.LT.AND P2, PT, R4, R3, !P0 ;  /* 0x000000030400720c */ /* 0x000fe40004741270 */
[----:B------:R-:W-:Y:S01]  /*01f0*/  SHF.R.S32.HI R47, RZ, 0x1f, R46 ;  /* 0x0000001fff2f7819 */ /* 0x000fe2000001142e */
[----:B------:R-:W-:-:S04]  /*0200*/  IMAD.WIDE.U32 R6, R10, UR8, R8 ;  /* 0x000000080a067c25 */ /* 0x000fc8000f8e0008 */
[----:B------:R-:W2:Y:S01]  /*0210*/  @P3 LDC.64 R14, c[0x0][0x228] ;  /* 0x00008a00ff0e3b82 */ /* 0x000ea20000000a00 */
[----:B0-----:R-:W-:Y:S01]  /*0220*/  IMAD R10, R40, UR11, RZ ;  /* 0x0000000b280a7c24 */ /* 0x001fe2000f8e02ff */
[----:B------:R-:W-:Y:S01]  /*0230*/  IADD3 R7, R7, R11, RZ ;  /* 0x0000000b07077210 */ /* 0x000fe20007ffe0ff */
[----:B------:R-:W-:Y:S02]  /*0240*/  IMAD R11, R19, UR8, R16 ;  /* 0x00000008130b7c24 */ /* 0x000fe4000f8e0210 */
[----:B------:R-:W-:-:S03]  /*0250*/  IMAD.WIDE.U32 R8, R18, UR8, R8 ;  /* 0x0000000812087c25 */ /* 0x000fc6000f8e0008 */
[----:B------:R-:W0:Y:S01]  /*0260*/  @P3 LDC.64 R12, c[0x0][0x248] ;  /* 0x00009200ff0c3b82 */ /* 0x000e220000000a00 */
[----:B------:R-:W-:Y:S01]  /*0270*/  IMAD R17, R41, UR9, R10 ;  /* 0x0000000929117c24 */ /* 0x000fe2000f8e020a */
[----:B------:R-:W-:Y:S01]  /*0280*/  IADD3 R9, R9, R11, RZ ;  /* 0x0000000b09097210 */ /* 0x000fe20007ffe0ff */
[----:B------:R-:W-:-:S04]  /*0290*/  IMAD.WIDE.U32 R40, R40, UR9, R6 ;  /* 0x0000000928287c25 */ /* 0x000fc8000f8e0006 */
[----:B-1----:R-:W-:Y:S01]  /*02a0*/  IMAD R16, R42, UR11, RZ ;  /* 0x0000000b2a107c24 */ /* 0x002fe2000f8e02ff */
[----:B------:R-:W1:Y:S01]  /*02b0*/  @P2 LDC.64 R6, c[0x0][0x228] ;  /* 0x00008a00ff062b82 */ /* 0x000e620000000a00 */
[----:B------:R-:W-:Y:S01]  /*02c0*/  IMAD.WIDE R48, R2, 0x40, R46 ;  /* 0x0000004002307825 */ /* 0x000fe200078e022e */
[----:B------:R-:W-:Y:S02]  /*02d0*/  IADD3 R41, R41, R17, RZ ;  /* 0x0000001129297210 */ /* 0x000fe40007ffe0ff */
[----:B------:R-:W-:Y:S01]  /*02e0*/  @P2 MOV R22, R40 ;  /* 0x0000002800162202 */ /* 0x000fe20000000f00 */
[----:B------:R-:W-:Y:S01]  /*02f0*/  IMAD R19, R43, UR9, R16 ;  /* 0x000000092b137c24 */ /* 0x000fe2000f8e0210 */
[----:B------:R-:W-:Y:S01]  /*0300*/  @P2 IADD3 R17, P5, R48, 0x10, RZ ;  /* 0x0000001030112810 */ /* 0x000fe20007fbe0ff */
[----:B------:R-:W-:Y:S01]  /*0310*/  IMAD.WIDE.U32 R42, R42, UR9, R8 ;  /* 0x000000092a2a7c25 */ /* 0x000fe2000f8e0008 */
[----:B------:R-:W3:Y:S01]  /*0320*/  @P3 LDC.64 R10, c[0x0][0x240] ;  /* 0x00009000ff0a3b82 */ /* 0x000ee20000000a00 */
[----:B------:R-:W-:-:S02]  /*0330*/  @P2 IADD3 R29, P4, R48, 0x10, RZ ;  /* 0x00000010301d2810 */ /* 0x000fc40007f9e0ff */
[----:B--2---:R-:W-:Y:S01]  /*0340*/  @P3 IMAD R16, R49, R14, RZ ;  /* 0x0000000e31103224 */ /* 0x004fe200078e02ff */
[----:B------:R-:W-:Y:S02]  /*0350*/  IADD3 R43, R43, R19, RZ ;  /* 0x000000132b2b7210 */ /* 0x000fe40007ffe0ff */
[----:B------:R-:W-:Y:S01]  /*0360*/  @P2 IADD3.X R19, RZ, R49, RZ, P5, !PT ;  /* 0x00000031ff132210 */ /* 0x000fe20002ffe4ff */
[C---:B------:R-:W-:Y:S01]  /*0370*/  @P3 IMAD R23, R48.reuse, R15, R16 ;  /* 0x0000000f30173224 */ /* 0x040fe200078e0210 */
[----:B------:R-:W2:Y:S01]  /*0380*/  @P3 LDC.64 R20, c[0x0][0x210] ;  /* 0x00008400ff143b82 */ /* 0x000ea20000000a00 */
[----:B0-----:R-:W-:Y:S01]  /*0390*/  @P3 IMAD R16, R49, R12, RZ ;  /* 0x0000000c31103224 */ /* 0x001fe200078e02ff */
[----:B------:R-:W-:Y:S01]  /*03a0*/  @P2 MOV R24, R42 ;  /* 0x0000002a00182202 */ /* 0x000fe20000000f00 */
[----:B------:R-:W-:-:S04]  /*03b0*/  @P3 IMAD.WIDE.U32 R14, R48, R14, R40 ;  /* 0x0000000e300e3225 */ /* 0x000fc800078e0028 */
[C---:B------:R-:W-:Y:S01]  /*03c0*/  @P3 IMAD R25, R48.reuse, R13, R16 ;  /* 0x0000000d30193224 */ /* 0x040fe200078e0210 */
[----:B------:R-:W0:Y:S01]  /*03d0*/  @P2 LDC.64 R8, c[0x0][0x248] ;  /* 0x00009200ff082b82 */ /* 0x000e220000000a00 */
[----:B------:R-:W-:Y:S01]  /*03e0*/  @P3 IMAD.WIDE.U32 R12, R48, R12, R42 ;  /* 0x0000000c300c3225 */ /* 0x000fe200078e002a */
[----:B------:R-:W-:Y:S02]  /*03f0*/  @P3 IADD3 R15, R15, R23, RZ ;  /* 0x000000170f0f3210 */ /* 0x000fe40007ffe0ff */
[----:B------:R-:W-:Y:S01]  /*0400*/  @P2 MOV R23, R41 ;  /* 0x0000002900172202 */ /* 0x000fe20000000f00 */
[----:B-1----:R-:W-:Y:S01]  /*0410*/  @P2 IMAD R16, R19, R6, RZ ;  /* 0x0000000613102224 */ /* 0x002fe200078e02ff */
[----:B------:R-:W-:Y:S02]  /*0420*/  @P3 IADD3 R13, R13, R25, RZ ;  /* 0x000000190d0d3210 */ /* 0x000fe40007ffe0ff */
[C---:B---3--:R-:W-:Y:S01]  /*0430*/  @P3 LEA R10, P6, R12.reuse, R10, 0x1 ;  /* 0x0000000a0c0a3211 */ /* 0x048fe200078c08ff */
[C---:B------:R-:W-:Y:S01]  /*0440*/  @P2 IMAD R7, R17.reuse, R7, R16 ;  /* 0x0000000711072224 */ /* 0x040fe200078e0210 */
[----:B------:R-:W-:Y:S01]  /*0450*/  @P2 IADD3.X R19, RZ, R49, RZ, P4, !PT ;  /* 0x00000031ff132210 */ /* 0x000fe200027fe4ff */
[----:B------:R-:W1:Y:S01]  /*0460*/  @P2 LDC.64 R52, c[0x0][0x210] ;  /* 0x00008400ff342b82 */ /* 0x000e620000000a00 */
[----:B------:R-:W-:Y:S01]  /*0470*/  @P3 LEA.HI.X R11, R12, R11, R13, 0x1, P6 ;  /* 0x0000000b0c0b3211 */ /* 0x000fe200030f0c0d */
[----:B------:R-:W-:Y:S01]  /*0480*/  @P2 IMAD.WIDE.U32 R22, R17, R6, R22 ;  /* 0x0000000611162225 */ /* 0x000fe200078e0016 */
[----:B------:R-:W-:-:S02]  /*0490*/  CS2R R16, SRZ ;  /* 0x0000000000107805 */ /* 0x000fc4000001ff00 */
[C---:B--2---:R-:W-:Y:S02]  /*04a0*/  @P3 LEA R20, P5, R14.reuse, R20, 0x1 ;  /* 0x000000140e143211 */ /* 0x044fe400078a08ff */
[----:B------:R-:W-:Y:S01]  /*04b0*/  @P2 MOV R25, R43 ;  /* 0x0000002b00192202 */ /* 0x000fe20000000f00 */
[----:B------:R-:W2:Y:S01]  /*04c0*/  @P2 LDC.64 R56, c[0x0][0x240] ;  /* 0x00009000ff382b82 */ /* 0x000ea20000000a00 */
[----:B------:R-:W-:Y:S02]  /*04d0*/  @P3 LEA.HI.X R21, R14, R21, R15, 0x1, P5 ;  /* 0x000000150e153211 */ /* 0x000fe400028f0c0f */
[----:B------:R-:W-:Y:S01]  /*04e0*/  CS2R R14, SRZ ;  /* 0x00000000000e7805 */ /* 0x000fe2000001ff00 */
[-C--:B0-----:R-:W-:Y:S01]  /*04f0*/  @P2 IMAD R12, R19, R8.reuse, RZ ;  /* 0x00000008130c2224 */ /* 0x081fe200078e02ff */
[----:B------:R-:W-:Y:S02]  /*0500*/  CS2R R18, SRZ ;  /* 0x0000000000127805 */ /* 0x000fe4000001ff00 */
[----:B------:R-:W-:Y:S01]  /*0510*/  IADD3 R6, R46, 0x20, RZ ;  /* 0x000000202e067810 */ /* 0x000fe20007ffe0ff */
[----:B------:R-:W-:-:S04]  /*0520*/  @P2 IMAD.WIDE.U32 R24, R29, R8, R24 ;  /* 0x000000081d182225 */ /* 0x000fc800078e0018 */
[----:B------:R-:W-:Y:S01]  /*0530*/  @P2 IMAD R27, R29, R9, R12 ;  /* 0x000000091d1b2224 */ /* 0x000fe200078e020c */
[----:B------:R-:W-:Y:S01]  /*0540*/  CS2R R12, SRZ ;  /* 0x00000000000c7805 */ /* 0x000fe2000001ff00 */
[----:B------:R-:W3:Y:S05]  /*0550*/  @P3 LDG.E.128 R16, desc[UR6][R10.64] ;  /* 0x000000060a103981 */ /* 0x000eea000c1e1d00 */
[----:B------:R0:W4:Y:S01]  /*0560*/  @P3 LDG.E.128 R12, desc[UR6][R20.64] ;  /* 0x00000006140c3981 */ /* 0x000122000c1e1d00 */
[----:B------:R-:W-:Y:S02]  /*0570*/  ISETP.LT.AND P3, PT, R6, R3, !P0 ;  /* 0x000000030600720c */ /* 0x000fe40004761270 */
[----:B------:R-:W-:-:S02]  /*0580*/  IADD3 R8, R46, 0x30, RZ ;  /* 0x000000302e087810 */ /* 0x000fc40007ffe0ff */
[----:B------:R-:W-:Y:S02]  /*0590*/  @P2 IADD3 R9, R23, R7, RZ ;  /* 0x0000000717092210 */ /* 0x000fe40007ffe0ff */
[----:B-1----:R-:W-:Y:S02]  /*05a0*/  @P2 LEA R52, P4, R22, R52, 0x1 ;  /* 0x0000003416342211 */ /* 0x002fe400078808ff */
[----:B------:R-:W-:Y:S02]  /*05b0*/  @P2 IADD3 R7, R25, R27, RZ ;  /* 0x0000001b19072210 */ /* 0x000fe40007ffe0ff */
[----:B--2---:R-:W-:-:S03]  /*05c0*/  @P2 LEA R56, P5, R24, R56, 0x1 ;  /* 0x0000003818382211 */ /* 0x004fc600078a08ff */
[----:B------:R-:W1:Y:S01]  /*05d0*/  @P3 LDC.64 R34, c[0x0][0x228] ;  /* 0x00008a00ff223b82 */ /* 0x000e620000000a00 */
[----:B------:R-:W-:Y:S02]  /*05e0*/  ISETP.LT.AND P0, PT, R8, R3, !P0 ;  /* 0x000000030800720c */ /* 0x000fe40004701270 */
[----:B0-----:R-:W-:Y:S02]  /*05f0*/  CS2R R20, SRZ ;  /* 0x0000000000147805 */ /* 0x001fe4000001ff00 */
[----:B------:R-:W-:Y:S02]  /*0600*/  @P2 LEA.HI.X R53, R22, R53, R9, 0x1, P4 ;  /* 0x0000003516352211 */ /* 0x000fe400020f0c09 */
[----:B------:R-:W-:Y:S02]  /*0610*/  CS2R R22, SRZ ;  /* 0x0000000000167805 */ /* 0x000fe4000001ff00 */
[----:B------:R-:W-:Y:S02]  /*0620*/  @P2 LEA.HI.X R57, R24, R57, R7, 0x1, P5 ;  /* 0x0000003918392211 */ /* 0x000fe400028f0c07 */
[----:B------:R-:W-:-:S02]  /*0630*/  CS2R R24, SRZ ;  /* 0x0000000000187805 */ /* 0x000fc4000001ff00 */
[----:B------:R-:W-:Y:S01]  /*0640*/  CS2R R26, SRZ ;  /* 0x00000000001a7805 */ /* 0x000fe2000001ff00 */
[----:B------:R-:W0:Y:S01]  /*0650*/  @P3 LDC.64 R36, c[0x0][0x248] ;  /* 0x00009200ff243b82 */ /* 0x000e220000000a00 */
[----:B------:R2:W4:Y:S04]  /*0660*/  @P2 LDG.E.128 R20, desc[UR6][R52.64] ;  /* 0x0000000634142981 */ /* 0x000528000c1e1d00 */
[----:B------:R1:W4:Y:S01]  /*0670*/  @P2 LDG.E.128 R24, desc[UR6][R56.64] ;  /* 0x0000000638182981 */ /* 0x000322000c1e1d00 */
[C---:B------:R-:W-:Y:S02]  /*0680*/  @P3 IADD3 R55, P2, R48.reuse, 0x20, RZ ;  /* 0x0000002030373810 */ /* 0x040fe40007f5e0ff */
[----:B------:R-:W0:Y:S01]  /*0690*/  @P0 LDC.64 R38, c[0x0][0x228] ;  /* 0x00008a00ff260b82 */ /* 0x000e220000000a00 */
[----:B------:R-:W-:-:S02]  /*06a0*/  @P3 IADD3 R50, P5, R48, 0x20, RZ ;  /* 0x0000002030323810 */ /* 0x000fc40007fbe0ff */
[C---:B------:R-:W-:Y:S02]  /*06b0*/  @P0 IADD3 R51, P4, R48.reuse, 0x30, RZ ;  /* 0x0000003030330810 */ /* 0x040fe40007f9e0ff */
[----:B------:R-:W-:Y:S02]  /*06c0*/  @P0 IADD3 R7, P6, R48, 0x30, RZ ;  /* 0x0000003030070810 */ /* 0x000fe40007fde0ff */
[-C--:B------:R-:W-:Y:S01]  /*06d0*/  @P3 IADD3.X R59, RZ, R49.reuse, RZ, P2, !PT ;  /* 0x00000031ff3b3210 */ /* 0x080fe200017fe4ff */
[----:B------:R-:W0:Y:S01]  /*06e0*/  @P3 LDC.64 R10, c[0x0][0x210] ;  /* 0x00008400ff0a3b82 */ /* 0x000e220000000a00 */
[-C--:B------:R-:W-:Y:S02]  /*06f0*/  @P3 IADD3.X R61, RZ, R49.reuse, RZ, P5, !PT ;  /* 0x00000031ff3d3210 */ /* 0x080fe40002ffe4ff */
[-C--:B--2---:R-:W-:Y:S01]  /*0700*/  @P0 IADD3.X R53, RZ, R49.reuse, RZ, P4, !PT ;  /* 0x00000031ff350210 */ /* 0x084fe200027fe4ff */
[----:B-1----:R-:W-:Y:S01]  /*0710*/  @P3 IMAD R54, R59, R34, RZ ;  /* 0x000000223b363224 */ /* 0x002fe200078e02ff */
[----:B------:R-:W-:-:S02]  /*0720*/  @P0 IADD3.X R9, RZ, R49, RZ, P6, !PT ;  /* 0x00000031ff090210 */ /* 0x000fc400037fe4ff */
[----:B------:R-:W-:Y:S01]  /*0730*/  @P3 MOV R48, R40 ;  /* 0x0000002800303202 */ /* 0x000fe20000000f00 */
[----:B------:R-:W1:Y:S01]  /*0740*/  @P0 LDC.64 R28, c[0x0][0x210] ;  /* 0x00008400ff1c0b82 */ /* 0x000e620000000a00 */
[----:B------:R-:W-:Y:S01]  /*0750*/  @P3 MOV R49, R41 ;  /* 0x0000002900313202 */ /* 0x000fe20000000f00 */
[----:B------:R-:W-:Y:S02]  /*0760*/  @P3 IMAD R57, R55, R35, R54 ;  /* 0x0000002337393224 */ /* 0x000fe400078e0236 */
[----:B0-----:R-:W-:Y:S02]  /*0770*/  @P3 IMAD R52, R61, R36, RZ ;  /* 0x000000243d343224 */ /* 0x001fe400078e02ff */
[----:B------:R-:W-:Y:S02]  /*0780*/  @P3 IMAD.WIDE.U32 R34, R55, R34, R48 ;  /* 0x0000002237223225 */ /* 0x000fe400078e0030 */
[----:B------:R-:W0:Y:S01]  /*0790*/  @P0 LDC.64 R32, c[0x0][0x248] ;  /* 0x00009200ff200b82 */ /* 0x000e220000000a00 */
[----:B------:R-:W-:-:S02]  /*07a0*/  @P3 MOV R48, R42 ;  /* 0x0000002a00303202 */ /* 0x000fc40000000f00 */
[----:B------:R-:W-:Y:S01]  /*07b0*/  @P3 MOV R49, R43 ;  /* 0x0000002b00313202 */ /* 0x000fe20000000f00 */
[----:B------:R-:W-:-:S04]  /*07c0*/  @P3 IMAD R55, R50, R37, R52 ;  /* 0x0000002532373224 */ /* 0x000fc800078e0234 */
[----:B------:R-:W2:Y:S01]  /*07d0*/  @P3 LDC.64 R30, c[0x0][0x240] ;  /* 0x00009000ff1e3b82 */ /* 0x000ea20000000a00 */
[----:B------:R-:W-:-:S07]  /*07e0*/  @P3 IMAD.WIDE.U32 R48, R50, R36, R48 ;  /* 0x0000002432303225 */ /* 0x000fce00078e0030 */
[----:B------:R-:W2:Y:S01]  /*07f0*/  @P0 LDC.64 R36, c[0x0][0x240] ;  /* 0x00009000ff240b82 */ /* 0x000ea20000000a00 */
[-C--:B------:R-:W-:Y:S02]  /*0800*/  @P0 IMAD R52, R53, R38.reuse, RZ ;  /* 0x0000002635340224 */ /* 0x080fe400078e02ff */
[----:B------:R-:W-:-:S04]  /*0810*/  @P0 IMAD.WIDE.U32 R40, R51, R38, R40 ;  /* 0x0000002633280225 */ /* 0x000fc800078e0028 */
[----:B------:R-:W-:Y:S01]  /*0820*/  @P0 IMAD R39, R51, R39, R52 ;  /* 0x0000002733270224 */ /* 0x000fe200078e0234 */
[----:B------:R-:W-:Y:S02]  /*0830*/  @P3 LEA R52, P2, R34, R10, 0x1 ;  /* 0x0000000a22343211 */ /* 0x000fe400078408ff */
[----:B-1----:R-:W-:Y:S01]  /*0840*/  @P0 LEA R10, P4, R40, R28, 0x1 ;  /* 0x0000001c280a0211 */ /* 0x002fe200078808ff */
[-C--:B0-----:R-:W-:Y:S01]  /*0850*/  @P0 IMAD R28, R9, R32.reuse, RZ ;  /* 0x00000020091c0224 */ /* 0x081fe200078e02ff */
[----:B------:R-:W-:Y:S01]  /*0860*/  @P3 IADD3 R57, R35, R57, RZ ;  /* 0x0000003923393210 */ /* 0x000fe20007ffe0ff */
[----:B------:R-:W-:Y:S01]  /*0870*/  @P0 IMAD.WIDE.U32 R42, R7, R32, R42 ;  /* 0x00000020072a0225 */ /* 0x000fe200078e002a */
[----:B------:R-:W-:-:S03]  /*0880*/  @P3 IADD3 R55, R49, R55, RZ ;  /* 0x0000003731373210 */ /* 0x000fc60007ffe0ff */
[----:B------:R-:W-:Y:S01]  /*0890*/  @P0 IMAD R9, R7, R33, R28 ;  /* 0x0000002107090224 */ /* 0x000fe200078e021c */
[----:B------:R-:W-:Y:S02]  /*08a0*/  @P0 IADD3 R39, R41, R39, RZ ;  /* 0x0000002729270210 */ /* 0x000fe40007ffe0ff */
[----:B--2---:R-:W-:Y:S02]  /*08b0*/  @P3 LEA R50, P5, R48, R30, 0x1 ;  /* 0x0000001e30323211 */ /* 0x004fe400078a08ff */
[----:B------:R-:W-:Y:S02]  /*08c0*/  @P3 LEA.HI.X R53, R34, R11, R57, 0x1, P2 ;  /* 0x0000000b22353211 */ /* 0x000fe400010f0c39 */
[----:B------:R-:W-:Y:S02]  /*08d0*/  @P0 IADD3 R7, R43, R9, RZ ;  /* 0x000000092b070210 */ /* 0x000fe40007ffe0ff */
[----:B------:R-:W-:Y:S02]  /*08e0*/  @P0 LEA R54, P2, R42, R36, 0x1 ;  /* 0x000000242a360211 */ /* 0x000fe400078408ff */
[----:B------:R-:W-:-:S02]  /*08f0*/  @P0 LEA.HI.X R11, R40, R29, R39, 0x1, P4 ;  /* 0x0000001d280b0211 */ /* 0x000fc400020f0c27 */
[----:B------:R-:W-:Y:S02]  /*0900*/  CS2R R28, SRZ ;  /* 0x00000000001c7805 */ /* 0x000fe4000001ff00 */
[----:B------:R-:W-:Y:S02]  /*0910*/  @P3 LEA.HI.X R51, R48, R31, R55, 0x1, P5 ;  /* 0x0000001f30333211 */ /* 0x000fe400028f0c37 */
[----:B------:R-:W-:Y:S02]  /*0920*/  CS2R R30, SRZ ;  /* 0x00000000001e7805 */ /* 0x000fe4000001ff00 */
[----:B------:R-:W-:Y:S02]  /*0930*/  CS2R R32, SRZ ;  /* 0x0000000000207805 */ /* 0x000fe4000001ff00 */
[----:B------:R-:W-:Y:S02]  /*0940*/  CS2R R34, SRZ ;  /* 0x0000000000227805 */ /* 0x000fe4000001ff00 */
[----:B------:R-:W-:-:S02]  /*0950*/  @P0 LEA.HI.X R55, R42, R37, R7, 0x1, P2 ;  /* 0x000000252a370211 */ /* 0x000fc400010f0c07 */
[----:B------:R-:W-:Y:S02]  /*0960*/  CS2R R36, SRZ ;  /* 0x0000000000247805 */ /* 0x000fe4000001ff00 */
[----:B------:R-:W-:Y:S02]  /*0970*/  CS2R R38, SRZ ;  /* 0x0000000000267805 */ /* 0x000fe4000001ff00 */
[----:B------:R-:W-:Y:S02]  /*0980*/  CS2R R40, SRZ ;  /* 0x0000000000287805 */ /* 0x000fe4000001ff00 */
[----:B------:R-:W-:Y:S01]  /*0990*/  CS2R R42, SRZ ;  /* 0x00000000002a7805 */ /* 0x000fe2000001ff00 */
[----:B------:R-:W2:Y:S04]  /*09a0*/  @P3 LDG.E.128 R28, desc[UR6][R52.64] ;  /* 0x00000006341c3981 */ /* 0x000ea8000c1e1d00 */
[----:B------:R-:W2:Y:S04]  /*09b0*/  @P3 LDG.E.128 R32, desc[UR6][R50.64] ;  /* 0x0000000632203981 */ /* 0x000ea8000c1e1d00 */
[----:B------:R-:W2:Y:S04]  /*09c0*/  @P0 LDG.E.128 R36, desc[UR6][R10.64] ;  /* 0x000000060a240981 */ /* 0x000ea8000c1e1d00 */
[----:B------:R0:W2:Y:S01]  /*09d0*/  @P0 LDG.E.128 R40, desc[UR6][R54.64] ;  /* 0x0000000636280981 */ /* 0x0000a2000c1e1d00 */
[----:B------:R-:W-:-:S04]  /*09e0*/  ISETP.GT.AND P0, PT, R0, 0x3f, PT ;  /* 0x0000003f0000780c */ /* 0x000fc80003f04270 */
[----:B------:R-:W-:-:S13]  /*09f0*/  ISETP.GE.OR P2, PT, R0, R3, P0 ;  /* 0x000000030000720c */ /* 0x000fda0000746670 */
[----:B0-----:R-:W-:Y:S01]  /*0a00*/  @!P2 SHF.R.S32.HI R55, RZ, 0x1f, R0 ;  /* 0x0000001fff37a819 */ /* 0x001fe20000011400 */
[----:B---3--:R-:W-:Y:S02]  /*0a10*/  HADD2.F32 R48, -RZ, R16.H1_H1 ;  /* 0x30000010ff307230 */ /* 0x008fe40000004100 */
[--C-:B----4-:R-:W-:Y:S02]  /*0a20*/  HADD2.F32 R7, -RZ, R12.reuse.H1_H1 ;  /* 0x3000000cff077230 */ /* 0x110fe40000004100 */
[----:B------:R-:W-:Y:S02]  /*0a30*/  HADD2.F32 R12, -RZ, R12.H0_H0 ;  /* 0x2000000cff0c7230 */ /* 0x000fe40000004100 */
[----:B------:R-:W-:Y:S02]  /*0a40*/  HADD2.F32 R9, -RZ, R16.H0_H0 ;  /* 0x20000010ff097230 */ /* 0x000fe40000004100 */
[----:B------:R-:W-:Y:S02]  /*0a50*/  FMUL.FTZ R51, R7, R48 ;  /* 0x0000003007337220 */ /* 0x000fe40000410000 */
[----:B------:R-:W0:Y:S01]  /*0a60*/  @!P2 LDC.64 R48, c[0x0][0x290] ;  /* 0x0000a400ff30ab82 */ /* 0x000e220000000a00 */
[----:B------:R-:W-:-:S02]  /*0a70*/  HADD2.F32 R7, -RZ, R13.H0_H0 ;  /* 0x2000000dff077230 */ /* 0x000fc40000004100 */
[----:B------:R-:W-:Y:S01]  /*0a80*/  FFMA.FTZ R16, R12, R9, R51 ;  /* 0x000000090c107223 */ /* 0x000fe20000010033 */
[----:B------:R-:W-:Y:S02]  /*0a90*/  HADD2.F32 R10, -RZ, R17.H0_H0 ;  /* 0x20000011ff0a7230 */ /* 0x000fe40000004100 */
[----:B------:R-:W-:Y:S02]  /*0aa0*/  HADD2.F32 R13, -RZ, R13.H1_H1 ;  /* 0x3000000dff0d7230 */ /* 0x000fe40000004100 */
[----:B------:R-:W-:Y:S02]  /*0ab0*/  HADD2.F32 R12, -RZ, R17.H1_H1 ;  /* 0x30000011ff0c7230 */ /* 0x000fe40000004100 */
[----:B------:R-:W-:Y:S01]  /*0ac0*/  FFMA.FTZ R16, R7, R10, R16 ;  /* 0x0000000a07107223 */ /* 0x000fe20000010010 */
[----:B------:R-:W-:Y:S02]  /*0ad0*/  HADD2.F32 R10, -RZ, R14.H0_H0 ;  /* 0x2000000eff0a7230 */ /* 0x000fe40000004100 */
[----:B------:R-:W-:-:S02]  /*0ae0*/  HADD2.F32 R11, -RZ, R18.H0_H0 ;  /* 0x20000012ff0b7230 */ /* 0x000fc40000004100 */
[----:B------:R-:W-:Y:S01]  /*0af0*/  FFMA.FTZ R13, R13, R12, R16 ;  /* 0x0000000c0d0d7223 */ /* 0x000fe20000010010 */
[--C-:B------:R-:W-:Y:S02]  /*0b00*/  HADD2.F32 R9, -RZ, R15.reuse.H0_H0 ;  /* 0x2000000fff097230 */ /* 0x100fe40000004100 */
[----:B------:R-:W-:Y:S02]  /*0b10*/  HADD2.F32 R7, -RZ, R15.H1_H1 ;  /* 0x3000000fff077230 */ /* 0x000fe40000004100 */
[----:B------:R-:W-:Y:S01]  /*0b20*/  FFMA.FTZ R51, R10, R11, R13 ;  /* 0x0000000b0a337223 */ /* 0x000fe2000001000d */
[----:B------:R-:W-:Y:S01]  /*0b30*/  HADD2.F32 R10, -RZ, R20.H1_H1 ;  /* 0x30000014ff0a7230 */ /* 0x000fe20000004100 */
[----:B------:R-:W1:Y:S01]  /*0b40*/  @!P2 LDC.64 R12, c[0x0][0x298] ;  /* 0x0000a600ff0cab82 */ /* 0x000e620000000a00 */
[----:B------:R-:W-:Y:S02]  /*0b50*/  HADD2.F32 R15, -RZ, R24.H1_H1 ;  /* 0x30000018ff0f7230 */ /* 0x000fe40000004100 */
[----:B------:R-:W-:-:S02]  /*0b60*/  HADD2.F32 R20, -RZ, R20.H0_H0 ;  /* 0x20000014ff147230 */ /* 0x000fc40000004100 */
[----:B------:R-:W-:Y:S02]  /*0b70*/  HADD2.F32 R11, -RZ, R24.H0_H0 ;  /* 0x20000018ff0b7230 */ /* 0x000fe40000004100 */
[----:B------:R-:W-:Y:S01]  /*0b80*/  FMUL.FTZ R53, R10, R15 ;  /* 0x0000000f0a357220 */ /* 0x000fe20000410000 */
[----:B0-----:R-:W-:Y:S02]  /*0b90*/  @!P2 IMAD R10, R48, UR10, RZ ;  /* 0x0000000a300aac24 */ /* 0x001fe4000f8e02ff */
[----:B------:R-:W-:Y:S02]  /*0ba0*/  HADD2.F32 R16, -RZ, R14.H1_H1 ;  /* 0x3000000eff107230 */ /* 0x000fe40000004100 */
[----:B------:R-:W-:Y:S01]  /*0bb0*/  FFMA.FTZ R50, R20, R11, R53 ;  /* 0x0000000b14327223 */ /* 0x000fe20000010035 */
[----:B------:R-:W-:Y:S01]  /*0bc0*/  @!P2 IMAD R49, R49, UR8, R10 ;  /* 0x000000083131ac24 */ /* 0x000fe2000f8e020a */
[----:B------:R-:W-:Y:S01]  /*0bd0*/  @!P2 IADD3 R14, P3, R44, R0, RZ ;  /* 0x000000002c0ea210 */ /* 0x000fe20007f7e0ff */
[----:B------:R-:W0:Y:S01]  /*0be0*/  @!P2 LDC.64 R10, c[0x0][0x288] ;  /* 0x0000a200ff0aab82 */ /* 0x000e220000000a00 */
[----:B------:R-:W-:-:S02]  /*0bf0*/  HADD2.F32 R17, -RZ, R18.H1_H1 ;  /* 0x30000012ff117230 */ /* 0x000fc40000004100 */
[----:B------:R-:W-:Y:S01]  /*0c00*/  @!P2 LEA.HI.X.SX32 R15, R44, R55, 0x1, P3 ;  /* 0x000000372c0fa211 */ /* 0x000fe200018f0eff */
[----:B------:R-:W-:Y:S02]  /*0c10*/  HADD2.F32 R18, -RZ, R25.H0_H0 ;  /* 0x20000019ff127230 */ /* 0x000fe40000004100 */
[----:B------:R-:W-:Y:S01]  /*0c20*/  FFMA.FTZ R16, R16, R17, R51 ;  /* 0x0000001110107223 */ /* 0x000fe20000010033 */
[----:B------:R-:W-:Y:S02]  /*0c30*/  HADD2.F32 R17, -RZ, R21.H0_H0 ;  /* 0x20000015ff117230 */ /* 0x000fe40000004100 */
[----:B------:R-:W-:-:S04]  /*0c40*/  @!P2 IMAD.WIDE.U32 R14, R48, UR8, R14 ;  /* 0x00000008300eac25 */ /* 0x000fc8000f8e000e */
[----:B------:R-:W-:Y:S01]  /*0c50*/  HADD2.F32 R24, -RZ, R19.H0_H0 ;  /* 0x20000013ff187230 */ /* 0x000fe20000004100 */
[----:B------:R-:W-:Y:S01]  /*0c60*/  @!P2 IADD3 R15, R15, R49, RZ ;  /* 0x000000310f0fa210 */ /* 0x000fe20007ffe0ff */
[----:B------:R-:W-:Y:S02]  /*0c70*/  HADD2.F32 R21, -RZ, R21.H1_H1 ;  /* 0x30000015ff157230 */ /* 0x000fe40000004100 */
[----:B------:R-:W-:Y:S01]  /*0c80*/  FFMA.FTZ R50, R17, R18, R50 ;  /* 0x0000001211327223 */ /* 0x000fe20000010032 */
[----:B------:R-:W-:Y:S02]  /*0c90*/  HADD2.F32 R20, -RZ, R25.H1_H1 ;  /* 0x30000019ff147230 */ /* 0x000fe40000004100 */
[----:B-1----:R-:W-:Y:S02]  /*0ca0*/  @!P2 IMAD R48, R12, UR11, RZ ;  /* 0x0000000b0c30ac24 */ /* 0x002fe4000f8e02ff */
[----:B------:R-:W-:Y:S01]  /*0cb0*/  FFMA.FTZ R24, R9, R24, R16 ;  /* 0x0000001809187223 */ /* 0x000fe20000010010 */
[----:B------:R-:W-:-:S02]  /*0cc0*/  HADD2.F32 R9, -RZ, R22.H0_H0 ;  /* 0x20000016ff097230 */ /* 0x000fc40000004100 */
[----:B------:R-:W-:Y:S01]  /*0cd0*/  FFMA.FTZ R20, R21, R20, R50 ;  /* 0x0000001415147223 */ /* 0x000fe20000010032 */
[----:B------:R-:W-:Y:S02]  /*0ce0*/  HADD2.F32 R16, -RZ, R26.H0_H0 ;  /* 0x2000001aff107230 */ /* 0x000fe40000004100 */
[----:B------:R-:W-:Y:S02]  /*0cf0*/  @!P2 IMAD R17, R13, UR9, R48 ;  /* 0x000000090d11ac24 */ /* 0x000fe4000f8e0230 */
[----:B------:R-:W-:-:S04]  /*0d00*/  @!P2 IMAD.WIDE.U32 R12, R12, UR9, R14 ;  /* 0x000000090c0cac25 */ /* 0x000fc8000f8e000e */
[----:B------:R-:W-:Y:S01]  /*0d10*/  FFMA.FTZ R9, R9, R16, R20 ;  /* 0x0000001009097223 */ /* 0x000fe20000010014 */
[----:B------:R-:W-:Y:S02]  /*0d20*/  HADD2.F32 R22, -RZ, R22.H1_H1 ;  /* 0x30000016ff167230 */ /* 0x000fe40000004100 */
[----:B------:R-:W-:Y:S01]  /*0d30*/  HADD2.F32 R15, -RZ, R26.H1_H1 ;  /* 0x3000001aff0f7230 */ /* 0x000fe20000004100 */
[----:B------:R-:W-:Y:S01]  /*0d40*/  @!P2 IADD3 R13, R13, R17, RZ ;  /* 0x000000110d0da210 */ /* 0x000fe20007ffe0ff */
[----:B------:R-:W-:Y:S01]  /*0d50*/  HADD2.F32 R18, -RZ, R19.H1_H1 ;  /* 0x30000013ff127230 */ /* 0x000fe20000004100 */
[----:B0-----:R-:W-:Y:S02]  /*0d60*/  @!P2 LEA R14, P3, R12, R10, 0x2 ;  /* 0x0000000a0c0ea211 */ /* 0x001fe400078610ff */
[----:B------:R-:W-:Y:S01]  /*0d70*/  FFMA.FTZ R22, R22, R15, R9 ;  /* 0x0000000f16167223 */ /* 0x000fe20000010009 */
[----:B------:R-:W-:Y:S02]  /*0d80*/  MOV R17, 0x7f800000 ;  /* 0x7f80000000117802 */ /* 0x000fe40000000f00 */
[----:B------:R-:W-:Y:S01]  /*0d90*/  @!P2 LEA.HI.X R15, R12, R11, R13, 0x2, P3 ;  /* 0x0000000b0c0fa211 */ /* 0x000fe200018f140d */
[----:B------:R-:W-:Y:S01]  /*0da0*/  FFMA.FTZ R7, R7, R18, R24 ;  /* 0x0000001207077223 */ /* 0x000fe20000010018 */
[----:B------:R-:W-:-:S02]  /*0db0*/  HADD2.F32 R9, -RZ, R23.H0_H0 ;  /* 0x20000017ff097230 */ /* 0x000fc40000004100 */
[--C-:B------:R-:W-:Y:S01]  /*0dc0*/  HADD2.F32 R16, -RZ, R27.reuse.H0_H0 ;  /* 0x2000001bff107230 */ /* 0x100fe20000004100 */
[----:B------:R0:W5:Y:S01]  /*0dd0*/  @!P2 LDG.E R17, desc[UR6][R14.64] ;  /* 0x000000060e11a981 */ /* 0x000162000c1e1900 */
[----:B------:R-:W-:-:S03]  /*0de0*/  HADD2.F32 R10, -RZ, R27.H1_H1 ;  /* 0x3000001bff0a7230 */ /* 0x000fc60000004100 */
[----:B------:R-:W-:Y:S01]  /*0df0*/  FFMA.FTZ R12, R9, R16, R22 ;  /* 0x00000010090c7223 */ /* 0x000fe20000010016 */
[--C-:B--2---:R-:W-:Y:S02]  /*0e00*/  HADD2.F32 R18, -RZ, R28.reuse.H0_H0 ;  /* 0x2000001cff127230 */ /* 0x104fe40000004100 */
[----:B------:R-:W-:Y:S02]  /*0e10*/  HADD2.F32 R28, -RZ, R28.H1_H1 ;  /* 0x3000001cff1c7230 */ /* 0x000fe40000004100 */
[--C-:B------:R-:W-:Y:S02]  /*0e20*/  HADD2.F32 R25, -RZ, R32.reuse.H1_H1 ;  /* 0x30000020ff197230 */ /* 0x100fe40000004100 */
[----:B------:R-:W-:Y:S02]  /*0e30*/  HADD2.F32 R21, -RZ, R32.H0_H0 ;  /* 0x20000020ff157230 */ /* 0x000fe40000004100 */
[----:B0-----:R-:W-:Y:S02]  /*0e40*/  HADD2.F32 R15, -RZ, R36.H1_H1 ;  /* 0x30000024ff0f7230 */ /* 0x001fe40000004100 */
[----:B------:R-:W-:Y:S01]  /*0e50*/  FMUL.FTZ R27, R28, R25 ;  /* 0x000000191c1b7220 */ /* 0x000fe20000410000 */
[----:B------:R-:W-:-:S02]  /*0e60*/  HADD2.F32 R20, -RZ, R40.H1_H1 ;  /* 0x30000028ff147230 */ /* 0x000fc40000004100 */
[--C-:B------:R-:W-:Y:S02]  /*0e70*/  HADD2.F32 R22, -RZ, R33.reuse.H0_H0 ;  /* 0x20000021ff167230 */ /* 0x100fe40000004100 */
[----:B------:R-:W-:Y:S02]  /*0e80*/  HADD2.F32 R24, -RZ, R33.H1_H1 ;  /* 0x30000021ff187230 */ /* 0x000fe40000004100 */
[----:B------:R-:W-:Y:S01]  /*0e90*/  FMUL.FTZ R33, R15, R20 ;  /* 0x000000140f217220 */ /* 0x000fe20000410000 */
        /* <DEDUP_REMOVED lines=24> */
[----:B------:R-:W-:Y:S01]  /*1020*/  FFMA.FTZ R30, R30, R13, R11 ;  /* 0x0000000d1e1e7223 */ /* 0x000fe2000001000b */
[----:B------:R-:W-:Y:S02]  /*1030*/  HADD2.F32 R9, -RZ, R31.H0_H0 ;  /* 0x2000001fff097230 */ /* 0x000fe40000004100 */
[----:B------:R-:W-:-:S02]  /*1040*/  HADD2.F32 R16, -RZ, R35.H0_H0 ;  /* 0x20000023ff107230 */ /* 0x000fc40000004100 */
[----:B------:R-:W-:Y:S01]  /*1050*/  FFMA.FTZ R38, R38, R19, R15 ;  /* 0x0000001326267223 */ /* 0x000fe2000001000f */
[----:B------:R-:W-:Y:S02]  /*1060*/  HADD2.F32 R11, -RZ, R39.H0_H0 ;  /* 0x20000027ff0b7230 */ /* 0x000fe40000004100 */
[----:B------:R-:W-:Y:S02]  /*1070*/  HADD2.F32 R18, -RZ, R43.H0_H0 ;  /* 0x2000002bff127230 */ /* 0x000fe40000004100 */
[----:B------:R-:W-:Y:S01]  /*1080*/  FFMA.FTZ R30, R9, R16, R30 ;  /* 0x00000010091e7223 */ /* 0x000fe2000001001e */
[----:B------:R-:W-:Y:S02]  /*1090*/  HADD2.F32 R23, -RZ, R23.H1_H1 ;  /* 0x30000017ff177230 */ /* 0x000fe40000004100 */
[----:B------:R-:W-:Y:S02]  /*10a0*/  HADD2.F32 R31, -RZ, R31.H1_H1 ;  /* 0x3000001fff1f7230 */ /* 0x000fe40000004100 */
[----:B------:R-:W-:Y:S01]  /*10b0*/  FFMA.FTZ R18, R11, R18, R38 ;  /* 0x000000120b127223 */ /* 0x000fe20000010026 */
[----:B------:R-:W-:-:S02]  /*10c0*/  HADD2.F32 R14, -RZ, R35.H1_H1 ;  /* 0x30000023ff0e7230 */ /* 0x000fc40000004100 */
[----:B------:R-:W-:Y:S02]  /*10d0*/  HADD2.F32 R39, -RZ, R39.H1_H1 ;  /* 0x30000027ff277230 */ /* 0x000fe40000004100 */
[----:B------:R-:W-:Y:S02]  /*10e0*/  HADD2.F32 R16, -RZ, R43.H1_H1 ;  /* 0x3000002bff107230 */ /* 0x000fe40000004100 */
[----:B------:R-:W-:Y:S01]  /*10f0*/  FFMA.FTZ R12, R23, R10, R12 ;  /* 0x0000000a170c7223 */ /* 0x000fe2000001000c */
[----:B------:R-:W-:Y:S02]  /*1100*/  FFMA.FTZ R30, R31, R14, R30 ;  /* 0x0000000e1f1e7223 */ /* 0x000fe4000001001e */
[----:B------:R-:W-:Y:S02]  /*1110*/  FFMA.FTZ R18, R39, R16, R18 ;  /* 0x0000001027127223 */ /* 0x000fe40000010012 */
[----:B------:R-:W0:Y:S04]  /*1120*/  SHFL.BFLY PT, R9, R12, 0x8, 0x1f ;  /* 0x0d001f000c097f89 */ /* 0x000e2800000e0000 */
[----:B------:R-:W1:Y:S04]  /*1130*/  SHFL.BFLY PT, R10, R7, 0x8, 0x1f ;  /* 0x0d001f00070a7f89 */ /* 0x000e6800000e0000 */
[----:B------:R-:W2:Y:S04]  /*1140*/  SHFL.BFLY PT, R13, R30, 0x8, 0x1f ;  /* 0x0d001f001e0d7f89 */ /* 0x000ea800000e0000 */
[----:B------:R-:W3:Y:S01]  /*1150*/  SHFL.BFLY PT, R19, R18, 0x8, 0x1f ;  /* 0x0d001f0012137f89 */ /* 0x000ee200000e0000 */
[----:B0-----:R-:W-:Y:S01]  /*1160*/  FADD.FTZ R11, R12, R9 ;  /* 0x000000090c0b7221 */ /* 0x001fe20000010000 */
[----:B-1----:R-:W-:Y:S01]  /*1170*/  FADD.FTZ R10, R7, R10 ;  /* 0x0000000a070a7221 */ /* 0x002fe20000010000 */
[----:B--2---:R-:W-:Y:S01]  /*1180*/  FADD.FTZ R15, R30, R13 ;  /* 0x0000000d1e0f7221 */ /* 0x004fe20000010000 */
[----:B---3--:R-:W-:-:S02]  /*1190*/  FADD.FTZ R20, R18, R19 ;  /* 0x0000001312147221 */ /* 0x008fc40000010000 */
        /* <DEDUP_REMOVED lines=16> */
[----:B------:R-:W0:Y:S01]  /*12a0*/  SHFL.BFLY PT, R16, R15, 0x1, 0x1f ;  /* 0x0c201f000f107f89 */ /* 0x000e2200000e0000 */
[----:B------:R-:W1:Y:S03]  /*12b0*/  LDC.64 R12, c[0x0][0x2d0] ;  /* 0x0000b400ff0c7b82 */ /* 0x000e660000000a00 */
[----:B------:R-:W2:Y:S04]  /*12c0*/  SHFL.BFLY PT, R14, R7, 0x1, 0x1f ;  /* 0x0c201f00070e7f89 */ /* 0x000ea800000e0000 */
[----:B------:R-:W3:Y:S01]  /*12d0*/  SHFL.BFLY PT, R20, R19, 0x1, 0x1f ;  /* 0x0c201f0013147f89 */ /* 0x000ee200000e0000 */
[----:B------:R-:W4:Y:S03]  /*12e0*/  LDC.64 R10, c[0x0][0x2d8] ;  /* 0x0000b600ff0a7b82 */ /* 0x000f260000000a00 */
[----:B------:R-:W3:Y:S01]  /*12f0*/  SHFL.BFLY PT, R9, R22, 0x1, 0x1f ;  /* 0x0c201f0016097f89 */ /* 0x000ee200000e0000 */
[----:B------:R-:W-:Y:S01]  /*1300*/  ISETP.NE.AND P2, PT, R5, RZ, PT ;  /* 0x000000ff0500720c */ /* 0x000fe20003f45270 */
[----:B------:R-:W-:Y:S01]  /*1310*/  BSSY B0, `(.L_x_6559) ;  /* 0x0000022000007945 */ /* 0x000fe20003800000 */
[----:B------:R-:W-:Y:S01]  /*1320*/  SHF.L.U32 R21, R0, 0x2, RZ ;  /* 0x0000000200157819 */ /* 0x000fe200000006ff */
[----:B0-----:R-:W-:Y:S01]  /*1330*/  FADD.FTZ R27, R15, R16 ;  /* 0x000000100f1b7221 */ /* 0x001fe20000010000 */
[----:B------:R-:W-:Y:S01]  /*1340*/  SHF.L.U32 R16, R2, 0xd, RZ ;  /* 0x0000000d02107819 */ /* 0x000fe200000006ff */
[----:B--2---:R-:W-:Y:S01]  /*1350*/  FADD.FTZ R26, R7, R14 ;  /* 0x0000000e071a7221 */ /* 0x004fe20000010000 */
[----:B---3--:R-:W-:Y:S01]  /*1360*/  FADD.FTZ R20, R19, R20 ;  /* 0x0000001413147221 */ /* 0x008fe20000010000 */
[----:B------:R-:W-:-:S06]  /*1370*/  FADD.FTZ R9, R22, R9 ;  /* 0x0000000916097221 */ /* 0x000fcc0000010000 */
[----:B------:R-:W-:Y:S05]  /*1380*/  @P2 BRA `(.L_x_6560) ;  /* 0x0000000000682947 */ /* 0x000fea0003800000 */
[----:B------:R-:W0:Y:S01]  /*1390*/  LDC.64 R22, c[0x0][0x278] ;  /* 0x00009e00ff167b82 */ /* 0x000e220000000a00 */
[----:B------:R-:W-:Y:S01]  /*13a0*/  SHF.R.S32.HI R45, RZ, 0x1f, R44 ;  /* 0x0000001fff2d7819 */ /* 0x000fe2000001142c */
[----:B------:R-:W-:Y:S01]  /*13b0*/  ULDC.64 UR12, c[0x0][0x260] ;  /* 0x00009800000c7ab9 */ /* 0x000fe20000000a00 */
[-C--:B------:R-:W-:Y:S02]  /*13c0*/  ISETP.GE.AND P4, PT, R4, R3.reuse, PT ;  /* 0x000000030400720c */ /* 0x080fe40003f86270 */
[----:B------:R-:W-:-:S03]  /*13d0*/  ISETP.GE.AND P3, PT, R6, R3, PT ;  /* 0x000000030600720c */ /* 0x000fc60003f66270 */
[----:B------:R-:W2:Y:S01]  /*13e0*/  LDC.64 R24, c[0x0][0x280] ;  /* 0x0000a000ff187b82 */ /* 0x000ea20000000a00 */
[C---:B0-----:R-:W-:Y:S02]  /*13f0*/  IMAD R18, R22.reuse, UR10, RZ ;  /* 0x0000000a16127c24 */ /* 0x041fe4000f8e02ff */
[----:B------:R-:W-:-:S04]  /*1400*/  IMAD.WIDE.U32 R14, R22, UR8, R44 ;  /* 0x00000008160e7c25 */ /* 0x000fc8000f8e002c */
[----:B------:R-:W-:Y:S02]  /*1410*/  IMAD R5, R23, UR8, R18 ;  /* 0x0000000817057c24 */ /* 0x000fe4000f8e0212 */
[----:B--2---:R-:W-:-:S03]  /*1420*/  IMAD R18, R24, UR11, RZ ;  /* 0x0000000b18127c24 */ /* 0x004fc6000f8e02ff */
        /* <DEDUP_REMOVED lines=12> */
[----:B------:R-:W-:-:S03]  /*14f0*/  FSEL R9, R9, RZ, !P2 ;  /* 0x000000ff09097208 */ /* 0x000fc60005000000 */
[----:B------:R0:W-:Y:S04]  /*1500*/  STG.E desc[UR6][R14.64+0x40], R5 ;  /* 0x000040050e007986 */ /* 0x0001e8000c101906 */
[----:B------:R0:W-:Y:S04]  /*1510*/  STG.E desc[UR6][R14.64+0x80], R7 ;  /* 0x000080070e007986 */ /* 0x0001e8000c101906 */
[----:B------:R0:W-:Y:S02]  /*1520*/  STG.E desc[UR6][R14.64+0xc0], R9 ;  /* 0x0000c0090e007986 */ /* 0x0001e4000c101906 */
.L_x_6560:
[----:B------:R-:W-:Y:S05]  /*1530*/  BSYNC B0 ;  /* 0x0000000000007941 */ /* 0x000fea0003800000 */
.L_x_6559:
[----:B------:R-:W-:Y:S01]  /*1540*/  UIADD3 UR4, UR4, 0x3f, URZ ;  /* 0x0000003f04047890 */ /* 0x000fe2000fffe03f */
[----:B0-----:R-:W-:Y:S01]  /*1550*/  SHF.R.S32.HI R3, RZ, 0x1f, R21 ;  /* 0x0000001fff037819 */ /* 0x001fe20000011415 */
[----:B-1----:R-:W-:Y:S01]  /*1560*/  IMAD R6, R12, UR10, RZ ;  /* 0x0000000a0c067c24 */ /* 0x002fe2000f8e02ff */
[C---:B------:R-:W-:Y:S01]  /*1570*/  IADD3 R4, P1, R16.reuse, R21, RZ ;  /* 0x0000001510047210 */ /* 0x040fe20007f3e0ff */
[----:B------:R-:W-:Y:S01]  /*1580*/  USHF.R.S32.HI UR5, URZ, 0x1f, UR4 ;  /* 0x0000001f3f057899 */ /* 0x000fe20008011404 */
[----:B------:R-:W-:Y:S02]  /*1590*/  BSSY B0, `(.L_x_6561) ;  /* 0x0000022000007945 */ /* 0x000fe40003800000 */
[----:B------:R-:W-:Y:S01]  /*15a0*/  LEA.HI.X.SX32 R5, R16, R3, 0x1, P1 ;  /* 0x0000000310057211 */ /* 0x000fe200008f0eff */
[----:B------:R-:W-:Y:S01]  /*15b0*/  ULEA.HI UR5, UR5, UR4, URZ, 0x6 ;  /* 0x0000000405057291 */ /* 0x000fe2000f8f303f */
[----:B------:R-:W-:Y:S02]  /*15c0*/  IMAD R3, R13, UR8, R6 ;  /* 0x000000080d037c24 */ /* 0x000fe4000f8e0206 */
[----:B------:R-:W-:Y:S01]  /*15d0*/  IMAD.WIDE.U32 R12, R12, UR8, R4 ;  /* 0x000000080c0c7c25 */ /* 0x000fe2000f8e0004 */
[----:B------:R-:W-:-:S03]  /*15e0*/  ULOP3.LUT UR5, UR5, 0xffffffc0, URZ, 0xc0, !UPT ;  /* 0xffffffc005057892 */ /* 0x000fc6000f8ec03f */
[----:B----4-:R-:W-:Y:S01]  /*15f0*/  IMAD R4, R10, UR11, RZ ;  /* 0x0000000b0a047c24 */ /* 0x010fe2000f8e02ff */
[----:B------:R-:W-:Y:S02]  /*1600*/  IADD3 R13, R13, R3, RZ ;  /* 0x000000030d0d7210 */ /* 0x000fe40007ffe0ff */
[----:B------:R-:W-:Y:S01]  /*1610*/  IADD3 R3, -R44, UR5, RZ ;  /* 0x000000052c037c10 */ /* 0x000fe2000fffe1ff */
[----:B------:R-:W-:Y:S02]  /*1620*/  IMAD R9, R11, UR9, R4 ;  /* 0x000000090b097c24 */ /* 0x000fe4000f8e0204 */
[----:B------:R-:W-:Y:S01]  /*1630*/  IMAD.WIDE.U32 R10, R10, UR9, R12 ;  /* 0x000000090a0a7c25 */ /* 0x000fe2000f8e000c */
[----:B------:R-:W-:-:S04]  /*1640*/  ISETP.GE.OR P0, PT, R0, R3, P0 ;  /* 0x000000030000720c */ /* 0x000fc80000706670 */
[----:B------:R-:W-:-:S09]  /*1650*/  IADD3 R9, R11, R9, RZ ;  /* 0x000000090b097210 */ /* 0x000fd20007ffe0ff */
[----:B------:R-:W-:Y:S05]  /*1660*/  @P0 BRA `(.L_x_6562) ;  /* 0x0000000000500947 */ /* 0x000fea0003800000 */
[----:B------:R-:W0:Y:S01]  /*1670*/  LDC.64 R12, c[0x0][0x2a8] ;  /* 0x0000aa00ff0c7b82 */ /* 0x000e220000000a00 */
[----:B------:R-:W-:Y:S01]  /*1680*/  SHF.R.S32.HI R3, RZ, 0x1f, R0 ;  /* 0x0000001fff037819 */ /* 0x000fe20000011400 */
[----:B------:R-:W-:Y:S01]  /*1690*/  ULDC.64 UR4, c[0x0][0x2a0] ;  /* 0x0000a80000047ab9 */ /* 0x000fe20000000a00 */
[----:B------:R-:W-:-:S04]  /*16a0*/  IADD3 R4, P0, R44, R0, RZ ;  /* 0x000000002c047210 */ /* 0x000fc80007f1e0ff */
[----:B------:R-:W-:Y:S01]  /*16b0*/  LEA.HI.X.SX32 R5, R44, R3, 0x1, P0 ;  /* 0x000000032c057211 */ /* 0x000fe200000f0eff */
[----:B------:R-:W1:Y:S01]  /*16c0*/  LDC.64 R14, c[0x0][0x2b0] ;  /* 0x0000ac00ff0e7b82 */ /* 0x000e620000000a00 */
        /* <DEDUP_REMOVED lines=14> */
.L_x_6562:
[----:B------:R-:W-:Y:S05]  /*17b0*/  BSYNC B0 ;  /* 0x0000000000007941 */ /* 0x000fea0003800000 */
.L_x_6561:
[----:B------:R-:W-:Y:S01]  /*17c0*/  ULDC.64 UR12, c[0x0][0x2e8] ;  /* 0x0000ba00000c7ab9 */ /* 0x000fe20000000a00 */
[----:B------:R-:W-:Y:S01]  /*17d0*/  ULDC.64 UR4, c[0x0][0x2b8] ;  /* 0x0000ae0000047ab9 */ /* 0x000fe20000000a00 */
[----:B------:R-:W-:Y:S02]  /*17e0*/  ISETP.NE.U32.AND P0, PT, RZ, UR12, PT ;  /* 0x0000000cff007c0c */ /* 0x000fe4000bf05070 */
[C---:B------:R-:W-:Y:S02]  /*17f0*/  LEA R4, P1, R10.reuse, UR4, 0x2 ;  /* 0x000000040a047c11 */ /* 0x040fe4000f8210ff */
        /* <DEDUP_REMOVED lines=12> */
[----:B0-----:R-:W0:Y:S08]  /*18c0*/  LDC R3, c[0x0][0x2e0] ;  /* 0x0000b800ff037b82 */ /* 0x001e300000000800 */
[----:B------:R-:W2:Y:S08]  /*18d0*/  LDC R7, c[0x0][0x220] ;  /* 0x00008800ff077b82 */ /* 0x000eb00000000800 */
[----:B-1----:R-:W1:Y:S01]  /*18e0*/  LDC.64 R4, c[0x0][0x2e8] ;  /* 0x0000ba00ff047b82 */ /* 0x002e620000000a00 */
[----:B0-----:R-:W-:-:S04]  /*18f0*/  IMAD R2, R2, R3, UR9 ;  /* 0x0000000902027e24 */ /* 0x001fc8000f8e0203 */
[----:B--2---:R-:W-:-:S04]  /*1900*/  IMAD R3, R2, R7, UR8 ;  /* 0x0000000802037e24 */ /* 0x004fc8000f8e0207 */
[----:B-1----:R-:W-:-:S05]  /*1910*/  IMAD.WIDE R2, R3, 0x4, R4 ;  /* 0x0000000403027825 */ /* 0x002fca00078e0204 */
[----:B------:R-:W-:Y:S01]  /*1920*/  STG.E desc[UR6][R2.64], RZ ;  /* 0x000000ff02007986 */ /* 0x000fe2000c101906 */
[----:B------:R-:W-:Y:S05]  /*1930*/  EXIT ;  /* 0x000000000000794d */ /* 0x000fea0003800000 */
.L_x_6563:
        /* <DEDUP_REMOVED lines=12> */
.L_x_7337:


//--------------------- .text._ZN7cutlass13device_kernelIN5flash11enable_sm90INS1_16FlashAttnBwdSm90INS1_25CollectiveMainloopBwdSm90ILi2ELi2ELi2EN4cute5tupleIJNS5_1CILi1EEES8_S8_EEENS6_IJNS7_ILi64EEENS7_ILi128EEESB_EEENS_6half_tEfNS_4arch4Sm90ELb1ELb0ELb0ELb1ELb0ELb1ELb0ELb0ELi2ELi1ELi2ELi1ELb0EEENS1_21CollectiveEpilogueBwdISC_SD_SF_Li256ELb1ELb0ELi1EEENS1_25SingleTileBwdLPTSchedulerILb1ELi128ELb0EEEEEEEEEvNT_6ParamsE --------------------------
	.section	.text._ZN7cutlass13device_kernelIN5flash11enable_sm90INS1_16FlashAttnBwdSm90INS1_25CollectiveMainloopBwdSm90ILi2ELi2ELi2EN4cute5tupleIJNS5_1CILi1EEES8_S8_EEENS6_IJNS7_ILi64EEENS7_ILi128EEESB_EEENS_6half_tEfNS_4arch4Sm90ELb1ELb0ELb0ELb1ELb0ELb1ELb0ELb0ELi2ELi1ELi2ELi1ELb0EEENS1_21CollectiveEpilogueBwdISC_SD_SF_Li256ELb1ELb0ELi1EEENS1_25SingleTileBwdLPTSchedulerILb1ELi128ELb0EEEEEEEEEvNT_6ParamsE,"ax",@progbits
	.align	128
.text._ZN7cutlass13device_kernelIN5flash11enable_sm90INS1_16FlashAttnBwdSm90INS1_25CollectiveMainloopBwdSm90ILi2ELi2ELi2EN4cute5tupleIJNS5_1CILi1EEES8_S8_EEENS6_IJNS7_ILi64EEENS7_ILi128EEESB_EEENS_6half_tEfNS_4arch4Sm90ELb1ELb0ELb0ELb1ELb0ELb1ELb0ELb0ELi2ELi1ELi2ELi1ELb0EEENS1_21CollectiveEpilogueBwdISC_SD_SF_Li256ELb1ELb0ELi1EEENS1_25SingleTileBwdLPTSchedulerILb1ELi128ELb0EEEEEEEEEvNT_6ParamsE:
        .type           _ZN7cutlass13device_kernelIN5flash11enable_sm90INS1_16FlashAttnBwdSm90INS1_25CollectiveMainloopBwdSm90ILi2ELi2ELi2EN4cute5tupleIJNS5_1CILi1EEES8_S8_EEENS6_IJNS7_ILi64EEENS7_ILi128EEESB_EEENS_6half_tEfNS_4arch4Sm90ELb1ELb0ELb0ELb1ELb0ELb1ELb0ELb0ELi2ELi1ELi2ELi1ELb0EEENS1_21CollectiveEpilogueBwdISC_SD_SF_Li256ELb1ELb0ELi1EEENS1_25SingleTileBwdLPTSchedulerILb1ELi128ELb0EEEEEEEEEvNT_6ParamsE,@function
        .size           _ZN7cutlass13device_kernelIN5flash11enable_sm90INS1_16FlashAttnBwdSm90INS1_25CollectiveMainloopBwdSm90ILi2ELi2ELi2EN4cute5tupleIJNS5_1CILi1EEES8_S8_EEENS6_IJNS7_ILi64EEENS7_ILi128EEESB_EEENS_6half_tEfNS_4arch4Sm90ELb1ELb0ELb0ELb1ELb0ELb1ELb0ELb0ELi2ELi1ELi2ELi1ELb0EEENS1_21CollectiveEpilogueBwdISC_SD_SF_Li256ELb1ELb0ELi1EEENS1_25SingleTileBwdLPTSchedulerILb1ELi128ELb0EEEEEEEEEvNT_6ParamsE,(.L_x_7338 - _ZN7cutlass13device_kernelIN5flash11enable_sm90INS1_16FlashAttnBwdSm90INS1_25CollectiveMainloopBwdSm90ILi2ELi2ELi2EN4cute5tupleIJNS5_1CILi1EEES8_S8_EEENS6_IJNS7_ILi64EEENS7_ILi128EEESB_EEENS_6half_tEfNS_4arch4Sm90ELb1ELb0ELb0ELb1ELb0ELb1ELb0ELb0ELi2ELi1ELi2ELi1ELb0EEENS1_21CollectiveEpilogueBwdISC_SD_SF_Li256ELb1ELb0ELi1EEENS1_25SingleTileBwdLPTSchedulerILb1ELi128ELb0EEEEEEEEEvNT_6ParamsE)
        .other          _ZN7cutlass13device_kernelIN5flash11enable_sm90INS1_16FlashAttnBwdSm90INS1_25CollectiveMainloopBwdSm90ILi2ELi2ELi2EN4cute5tupleIJNS5_1CILi1EEES8_S8_EEENS6_IJNS7_ILi64EEENS7_ILi128EEESB_EEENS_6half_tEfNS_4arch4Sm90ELb1ELb0ELb0ELb1ELb0ELb1ELb0ELb0ELi2ELi1ELi2ELi1ELb0EEENS1_21CollectiveEpilogueBwdISC_SD_SF_Li256ELb1ELb0ELi1EEENS1_25SingleTileBwdLPTSchedulerILb1ELi128ELb0EEEEEEEEEvNT_6ParamsE,@"STO_CUDA_ENTRY STV_DEFAULT"
_ZN7cutlass13device_kernelIN5flash11enable_sm90INS1_16FlashAttnBwdSm90INS1_25CollectiveMainloopBwdSm90ILi2ELi2ELi2EN4cute5tupleIJNS5_1CILi1EEES8_S8_EEENS6_IJNS7_ILi64EEENS7_ILi128EEESB_EEENS_6half_tEfNS_4arch4Sm90ELb1ELb0ELb0ELb1ELb0ELb1ELb0ELb0ELi2ELi1ELi2ELi1ELb0EEENS1_21CollectiveEpilogueBwdISC_SD_SF_Li256ELb1ELb0ELi1EEENS1_25SingleTileBwdLPTSchedulerILb1ELi128ELb0EEEEEEEEEvNT_6ParamsE:
        /* <DEDUP_REMOVED lines=24> */
.L_x_6565:
[----:B------:R-:W-:Y:S05]  /*0180*/  BSYNC B0 ;  /* 0x0000000000007941 */ /* 0x000fea0003800000 */
.L_x_6564:
        /* <DEDUP_REMOVED lines=37> */
.L_x_6566:
        /* <DEDUP_REMOVED lines=22> */
.L_x_6567:
[----:B------:R-:W-:Y:S01]  /*0540*/  PLOP3.LUT P0, PT, PT, PT, UP0, 0x80, 0x0 ;  /* 0x000000000000781c */ /* 0x000fe20003f0f008 */
[----:B------:R-:W-:Y:S01]  /*0550*/  NOP ;  /* 0x0000000000007918 */ /* 0x000fe20000000000 */
[----:B------:R-:W-:Y:S01]  /*0560*/  ULDC.64 UR46, c[0x0][0x208] ;  /* 0x00008200002e7ab9 */ /* 0x000fe20000000a00 */
[----:B------:R-:W-:Y:S01]  /*0570*/  BSSY B6, `(.L_x_6568) ;  /* 0x0000b72000067945 */ /* 0x000fe20003800000 */
[----:B-12-4-:R-:W-:Y:S09]  /*0580*/  BAR.SYNC.DEFER_BLOCKING 0x0 ;  /* 0x0000000000007b1d */ /* 0x016ff20000010000 */
[----:B------:R-:W-:Y:S05]  /*0590*/  @!P0 BRA `(.L_x_6569) ;  /* 0x0000007800048947 */ /* 0x000fea0003800000 */
.L_x_6570:
        /* <DEDUP_REMOVED lines=32> */
.L_x_6571:
[----:B------:R-:W-:Y:S01]  /*07a0*/  ULDC UR7, c[0x0][0x8c4] ;  /* 0x0002310000077ab9 */ /* 0x000fe20000000800 */
[----:B------:R-:W-:Y:S01]  /*07b0*/  UMOV UR36, UR10 ;  /* 0x0000000a00247c82 */ /* 0x000fe20008000000 */
[----:B------:R-:W-:-:S11]  /*07c0*/  UISETP.NE.AND UP0, UPT, UR7, 0x1, UPT ;  /* 0x000000010700788c */ /* 0x000fd6000bf05270 */
[----:B------:R-:W-:Y:S02]  /*07d0*/  @UP0 ULDC.64 UR8, c[0x0][0x8c8] ;  /* 0x0002320000080ab9 */ /* 0x000fe40000000a00 */
[----:B------:R-:W-:-:S04]  /*07e0*/  UIMAD.WIDE.U32 UR4, UR10, UR8, URZ ;  /* 0x000000080a0472a5 */ /* 0x000fc8000f8e003f */
[----:B------:R-:W-:-:S04]  /*07f0*/  @UP0 USHF.R.U32.HI UR36, URZ, UR9, UR5 ;  /* 0x000000093f240299 */ /* 0x000fc80008011605 */
[----:B------:R-:W-:-:S12]  /*0800*/  UIMAD UR4, UR36, UR7, URZ ;  /* 0x00000007240472a4 */ /* 0x000fd8000f8e023f */
.L_x_6572:
        /* <DEDUP_REMOVED lines=23> */
.L_x_6573:
        /* <DEDUP_REMOVED lines=14> */
.L_x_6575:
[----:B------:R-:W-:-:S05]  /*0a60*/  ULDC UR4, c[0x0][0x8ec] ;  /* 0x00023b0000047ab9 */ /* 0x000fca0000000800 */
.L_x_6574:
        /* <DEDUP_REMOVED lines=9> */
[----:B------:R-:W-:Y:S01]  /*0b00*/  USHF.R.S32.HI UR40, URZ, 0x1f, UR37 ;  /* 0x0000001f3f287899 */ /* 0x000fe20008011425 */
[----:B------:R-:W-:Y:S01]  /*0b10*/  ISETP.NE.U32.AND P0, PT, RZ, UR4, PT ;  /* 0x00000004ff007c0c */ /* 0x000fe2000bf05070 */
[----:B------:R-:W-:-:S03]  /*0b20*/  ULDC UR41, c[0x0][0x290] ;  /* 0x0000a40000297ab9 */ /* 0x000fc60000000800 */
        /* <DEDUP_REMOVED lines=9> */
.L_x_6577:
        /* <DEDUP_REMOVED lines=14> */
.L_x_6578:
        /* <DEDUP_REMOVED lines=11> */
.L_x_6579:
        /* <DEDUP_REMOVED lines=13> */
.L_x_6580:
        /* <DEDUP_REMOVED lines=103> */
.L_x_6583:
        /* <DEDUP_REMOVED lines=15> */
.L_x_6582:
        /* <DEDUP_REMOVED lines=22> */
.L_x_6585:
        /* <DEDUP_REMOVED lines=15> */
.L_x_6584:
        /* <DEDUP_REMOVED lines=8> */
.L_x_6730:
        /* <DEDUP_REMOVED lines=15> */
.L_x_6587:
[----:B------:R-:W-:Y:S01]  /*1940*/  SHF.R.S32.HI R8, RZ, 0x4, R3 ;  /* 0x00000004ff087819 */ /* 0x000fe20000011403 */
[----:B------:R-:W-:Y:S01]  /*1950*/  UIMAD UR4, UR36, -0x80, UR41 ;  /* 0xffffff80240478a4 */ /* 0x000fe2000f8e0229 */
[----:B------:R-:W-:Y:S01]  /*1960*/  SHF.R.S32.HI R0, RZ, 0x1f, R5 ;  /* 0x0000001fff007819 */ /* 0x000fe20000011405 */
[----:B------:R-:W-:Y:S01]  /*1970*/  IMAD.U32 R231, RZ, RZ, UR38 ;  /* 0x00000026ffe77e24 */ /* 0x000fe2000f8e00ff */
[----:B---3--:R-:W-:Y:S02]  /*1980*/  LOP3.LUT R9, R7, 0x8, R2, 0xf8, !PT ;  /* 0x0000000807097812 */ /* 0x008fe400078ef802 */
        /* <DEDUP_REMOVED lines=9> */
[----:B------:R-:W-:-:S02]  /*1a20*/  LEA.HI R7, R13, R13, RZ, 0x1 ;  /* 0x0000000d0d077211 */ /* 0x000fc400078f08ff */
[----:B------:R-:W-:Y:S02]  /*1a30*/  CS2R R78, SRZ ;  /* 0x00000000004e7805 */ /* 0x000fe4000001ff00 */
[----:B------:R-:W-:Y:S02]  /*1a40*/  LOP3.LUT R11, R3, 0x7ffffe, RZ, 0xc0, !PT ;  /* 0x007ffffe030b7812 */ /* 0x000fe400078ec0ff */
[----:B------:R-:W-:Y:S02]  /*1a50*/  CS2R R76, SRZ ;  /* 0x00000000004c7805 */ /* 0x000fe4000001ff00 */
[--C-:B------:R-:W-:Y:S02]  /*1a60*/  SHF.R.S32.HI R6, RZ, 0x2, R2.reuse ;  /* 0x00000002ff067819 */ /* 0x100fe40000011402 */
[----:B------:R-:W-:Y:S02]  /*1a70*/  CS2R R74, SRZ ;  /* 0x00000000004a7805 */ /* 0x000fe4000001ff00 */
[----:B------:R-:W-:Y:S01]  /*1a80*/  SHF.R.S32.HI R3, RZ, 0x1f, R2 ;  /* 0x0000001fff037819 */ /* 0x000fe20000011402 */
[----:B------:R-:W-:Y:S01]  /*1a90*/  IMAD.IADD R11, R8, 0x1, -R11 ;  /* 0x00000001080b7824 */ /* 0x000fe200078e0a0b */
[----:B------:R-:W-:-:S02]  /*1aa0*/  SHF.R.S32.HI R0, RZ, 0x5, R0 ;  /* 0x00000005ff007819 */ /* 0x000fc40000011400 */
[----:B------:R-:W-:Y:S02]  /*1ab0*/  CS2R R72, SRZ ;  /* 0x0000000000487805 */ /* 0x000fe4000001ff00 */
[----:B------:R-:W-:Y:S02]  /*1ac0*/  LOP3.LUT R229, R9, R4, RZ, 0x3c, !PT ;  /* 0x0000000409e57212 */ /* 0x000fe400078e3cff */
[----:B------:R-:W-:Y:S02]  /*1ad0*/  CS2R R70, SRZ ;  /* 0x0000000000467805 */ /* 0x000fe4000001ff00 */
[----:B------:R-:W-:Y:S01]  /*1ae0*/  LOP3.LUT R4, R7, 0xfffffffe, RZ, 0xc0, !PT ;  /* 0xfffffffe07047812 */ /* 0x000fe200078ec0ff */
[----:B------:R-:W-:Y:S01]  /*1af0*/  IMAD R9, R0, -0x10, R15 ;  /* 0xfffffff000097824 */ /* 0x000fe200078e020f */
[----:B------:R-:W-:Y:S02]  /*1b00*/  LEA.HI R3, R3, R6, RZ, 0x3 ;  /* 0x0000000603037211 */ /* 0x000fe400078f18ff */
[----:B------:R-:W-:-:S02]  /*1b10*/  CS2R R68, SRZ ;  /* 0x0000000000447805 */ /* 0x000fc4000001ff00 */
[----:B--2---:R-:W-:Y:S01]  /*1b20*/  LEA.HI R0, R14, R14, RZ, 0x1 ;  /* 0x0000000e0e007211 */ /* 0x004fe200078f08ff */
[----:B------:R-:W-:Y:S01]  /*1b30*/  IMAD.IADD R8, R13, 0x1, -R4 ;  /* 0x000000010d087824 */ /* 0x000fe200078e0a04 */
[----:B------:R-:W-:Y:S01]  /*1b40*/  LOP3.LUT R7, R3, 0xfffffff8, RZ, 0xc0, !PT ;  /* 0xfffffff803077812 */ /* 0x000fe200078ec0ff */
[----:B------:R-:W-:Y:S01]  /*1b50*/  IMAD.SHL.U32 R4, R13, 0x1000, RZ ;  /* 0x000010000d047824 */ /* 0x000fe200078e00ff */
[----:B------:R-:W-:Y:S02]  /*1b60*/  LOP3.LUT R2, R2, 0xfffffffc, RZ, 0xc0, !PT ;  /* 0xfffffffc02027812 */ /* 0x000fe400078ec0ff */
        /* <DEDUP_REMOVED lines=65> */
[----:B------:R-:W-:Y:S02]  /*1f80*/  IMAD R2, R9, 0x4, R228 ;  /* 0x0000000409027824 */ /* 0x000fe400078e02e4 */
[----:B------:R-:W-:-:S07]  /*1f90*/  IMAD.SHL.U32 R227, R227, 0x2, RZ ;  /* 0x00000002e3e37824 */ /* 0x000fce00078e00ff */
.L_x_6599:
[----:B------:R-:W-:-:S13]  /*1fa0*/  ISETP.NE.AND P0, PT, R231, 0x3, PT ;  /* 0x00000003e700780c */ /* 0x000fda0003f05270 */
[----:B------:R-:W-:Y:S05]  /*1fb0*/  @!P0 BRA `(.L_x_6589) ;  /* 0x0000000000048947 */ /* 0x000fea0003800000 */
[----:B------:R-:W-:Y:S01]  /*1fc0*/  BPT.TRAP 0x1 ;  /* 0x000000040000795c */ /* 0x000fe20000300000 */
.L_x_6589:
[----:B------:R-:W-:Y:S01]  /*1fd0*/  IMAD R0, R3, 0x8, R228 ;  /* 0x0000000803007824 */ /* 0x000fe200078e02e4 */
[----:B------:R-:W-:-:S04]  /*1fe0*/  SHF.L.U32 R9, R4, 0x1f, RZ ;  /* 0x0000001f04097819 */ /* 0x000fc800000006ff */
[----:B------:R2:W3:Y:S01]  /*1ff0*/  SYNCS.PHASECHK.TRANS64.TRYWAIT P1, [R0+URZ+0x30810], R9 ;  /* 0x03081009000075a7 */ /* 0x0004e2000802017f */
[----:B------:R-:W-:Y:S05]  /*2000*/  @!P0 BRA `(.L_x_6590) ;  /* 0x0000000000048947 */ /* 0x000fea0003800000 */
[----:B------:R-:W-:Y:S01]  /*2010*/  BPT.TRAP 0x1 ;  /* 0x000000040000795c */ /* 0x000fe20000300000 */
.L_x_6590:
[----:B---3--:R-:W-:Y:S05]  /*2020*/  @P1 BRA `(.L_x_6591) ;  /* 0x0000000000081947 */ /* 0x008fea0003800000 */
[----:B------:R-:W3:Y:S02]  /*2030*/  SYNCS.PHASECHK.TRANS64.TRYWAIT P1, [R0+URZ+0x30810], R9 ;  /* 0x03081009000075a7 */ /* 0x000ee4000802017f */
[----:B---3--:R-:W-:Y:S05]  /*2040*/  @!P1 BRA `(.L_x_6592) ;  /* 0x0000009c00489947 */ /* 0x008fea0003800000 */
.L_x_6591:
        /* <DEDUP_REMOVED lines=81> */
.L_x_6593:
[----:B------:R1:W1:Y:S01]  /*2560*/  SYNCS.PHASECHK.TRANS64.TRYWAIT P1, [R0+URZ+0x30830], R9 ;  /* 0x03083009000075a7 */ /* 0x000262000802017f */
[----:B------:R-:W-:Y:S05]  /*2570*/  @!P0 BRA `(.L_x_6594) ;  /* 0x0000000000048947 */ /* 0x000fea0003800000 */
[----:B------:R-:W-:Y:S01]  /*2580*/  BPT.TRAP 0x1 ;  /* 0x000000040000795c */ /* 0x000fe20000300000 */
.L_x_6594:
[----:B------:R-:W-:-:S05]  /*2590*/  VIADD R6, R228, 0x20000 ;  /* 0x00020000e4067836 */ /* 0x000fca0000000000 */
[----:B------:R-:W-:-:S04]  /*25a0*/  SHF.R.U32.HI R6, RZ, 0x4, R6 ;  /* 0x00000004ff067819 */ /* 0x000fc80000011606 */
[----:B------:R-:W-:-:S04]  /*25b0*/  LOP3.LUT R225, R6, 0x3fff, RZ, 0xc0, !PT ;  /* 0x00003fff06e17812 */ /* 0x000fc800078ec0ff */
[----:B------:R-:W-:Y:S01]  /*25c0*/  LOP3.LUT R6, R225, 0x10000, RZ, 0xfc, !PT ;  /* 0x00010000e1067812 */ /* 0x000fe200078efcff */
[----:B-1----:R-:W-:Y:S06]  /*25d0*/  @P1 BRA `(.L_x_6595) ;  /* 0x0000000000081947 */ /* 0x002fec0003800000 */
[----:B------:R-:W1:Y:S02]  /*25e0*/  SYNCS.PHASECHK.TRANS64.TRYWAIT P1, [R0+URZ+0x30830], R9 ;  /* 0x03083009000075a7 */ /* 0x000e64000802017f */
[----:B-1----:R-:W-:Y:S05]  /*25f0*/  @!P1 BRA `(.L_x_6596) ;  /* 0x0000009400f09947 */ /* 0x002fea0003800000 */
.L_x_6595:
        /* <DEDUP_REMOVED lines=312> */
[----:B------:R-:W-:Y:S01]  /*3980*/  R2UR UR7, R7 ;  /* 0x00000000070772ca */ /* 0x000fe200000e0000 */
[----:B------:R-:W-:Y:S01]  /*3990*/  UIADD3 UR6, UR6, 0x180, URZ ;  /* 0x0000018006067890 */ /* 0x000fe2000fffe03f */
[----:B------:R-:W-:-:S04]  /*39a0*/  LOP3.LUT R6, R6, 0x3fff, RZ, 0xc0, !PT ;  /* 0x00003fff06067812 */ /* 0x000fc800078ec0ff */
[----:B------:R-:W-:-:S05]  /*39b0*/  LOP3.LUT R6, R6, 0x10000, RZ, 0xfc, !PT ;  /* 0x0001000006067812 */ /* 0x000fca00078efcff */
[----:B------:R-:W-:Y:S02]  /*39c0*/  IMAD R6, R3, 0x400, R6 ;  /* 0x0000040003067824 */ /* 0x000fe400078e0206 */
[----:B------:R-:W-:-:S03]  /*39d0*/  USHF.R.U32.HI UR7, URZ, 0x4, UR7 ;  /* 0x000000043f077899 */ /* 0x000fc60008011607 */
[----:B------:R-:W-:Y:S01]  /*39e0*/  R2UR UR5, R6 ;  /* 0x00000000060572ca */ /* 0x000fe200000e0000 */
[----:B------:R-:W-:-:S03]  /*39f0*/  ULOP3.LUT UR12, UR7, 0x3fff, URZ, 0xc0, !UPT ;  /* 0x00003fff070c7892 */ /* 0x000fc6000f8ec03f */
[----:B------:R-:W-:Y:S01]  /*3a00*/  UMOV UR7, 0x40000040 ;  /* 0x4000004000077882 */ /* 0x000fe20000000000 */
        /* <DEDUP_REMOVED lines=84> */
.L_x_6597:
        /* <DEDUP_REMOVED lines=49> */
.L_x_6598:
        /* <DEDUP_REMOVED lines=78> */
.L_x_6581:
        /* <DEDUP_REMOVED lines=142> */
[----:B------:R-:W-:-:S04]  /*5020*/  UMOV UR5, URZ ;  /* 0x0000003f00057c82 */ /* 0x000fc80008000000 */
        /* <DEDUP_REMOVED lines=19> */
.L_x_6601:
        /* <DEDUP_REMOVED lines=60> */
.L_x_6603:
[----:B------:R-:W-:Y:S05]  /*5520*/  BSYNC B0 ;  /* 0x0000000000007941 */ /* 0x000fea0003800000 */
.L_x_6602:
        /* <DEDUP_REMOVED lines=15> */
.L_x_6605:
[----:B------:R-:W-:Y:S05]  /*5620*/  BSYNC B0 ;  /* 0x0000000000007941 */ /* 0x000fea0003800000 */
.L_x_6604:
        /* <DEDUP_REMOVED lines=18> */
.L_x_6607:
[----:B------:R-:W-:Y:S05]  /*5750*/  BSYNC B0 ;  /* 0x0000000000007941 */ /* 0x000fea0003800000 */
.L_x_6606:
        /* <DEDUP_REMOVED lines=17> */
.L_x_6609:
[----:B------:R-:W-:Y:S05]  /*5870*/  BSYNC B0 ;  /* 0x0000000000007941 */ /* 0x000fea0003800000 */
.L_x_6608:
        /* <DEDUP_REMOVED lines=18> */
.L_x_6611:
[----:B------:R-:W-:Y:S05]  /*59a0*/  BSYNC B0 ;  /* 0x0000000000007941 */ /* 0x000fea0003800000 */
.L_x_6610:
        /* <DEDUP_REMOVED lines=18> */
.L_x_6613:
[----:B------:R-:W-:Y:S05]  /*5ad0*/  BSYNC B0 ;  /* 0x0000000000007941 */ /* 0x000fea0003800000 */
.L_x_6612:
        /* <DEDUP_REMOVED lines=19> */
.L_x_6615:
[----:B------:R-:W-:Y:S05]  /*5c10*/  BSYNC B0 ;  /* 0x0000000000007941 */ /* 0x000fea0003800000 */
.L_x_6614:
        /* <DEDUP_REMOVED lines=18> */
.L_x_6617:
[----:B------:R-:W-:Y:S05]  /*5d40*/  BSYNC B0 ;  /* 0x0000000000007941 */ /* 0x000fea0003800000 */
.L_x_6616:
        /* <DEDUP_REMOVED lines=39> */
.L_x_6619:
[----:B------:R-:W-:Y:S05]  /*5fc0*/  BSYNC B0 ;  /* 0x0000000000007941 */ /* 0x000fea0003800000 */
.L_x_6618:
        /* <DEDUP_REMOVED lines=17> */
.L_x_6621:
[----:B------:R-:W-:Y:S05]  /*60e0*/  BSYNC B0 ;  /* 0x0000000000007941 */ /* 0x000fea0003800000 */
.L_x_6620:
        /* <DEDUP_REMOVED lines=15> */
.L_x_6623:
[----:B------:R-:W-:Y:S05]  /*61e0*/  BSYNC B0 ;  /* 0x0000000000007941 */ /* 0x000fea0003800000 */
.L_x_6622:
        /* <DEDUP_REMOVED lines=15> */
.L_x_6625:
[----:B------:R-:W-:Y:S05]  /*62e0*/  BSYNC B0 ;  /* 0x0000000000007941 */ /* 0x000fea0003800000 */
.L_x_6624:
        /* <DEDUP_REMOVED lines=15> */
.L_x_6627:
[----:B------:R-:W-:Y:S05]  /*63e0*/  BSYNC B0 ;  /* 0x0000000000007941 */ /* 0x000fea0003800000 */
.L_x_6626:
        /* <DEDUP_REMOVED lines=15> */
.L_x_6629:
[----:B------:R-:W-:Y:S05]  /*64e0*/  BSYNC B0 ;  /* 0x0000000000007941 */ /* 0x000fea0003800000 */
.L_x_6628:
        /* <DEDUP_REMOVED lines=15> */
.L_x_6631:
[----:B------:R-:W-:Y:S05]  /*65e0*/  BSYNC B0 ;  /* 0x0000000000007941 */ /* 0x000fea0003800000 */
.L_x_6630:
        /* <DEDUP_REMOVED lines=15> */
.L_x_6600:
        /* <DEDUP_REMOVED lines=30> */
[----:B------:R-:W-:Y:S01]  /*68c0*/  VIADD R6, R12, 0x10 ;  /* 0x000000100c067836 */ /* 0x000fe20000000000 */
[----:B---3--:R-:W-:Y:S01]  /*68d0*/  @P1 R2UR UR6, R4 ;  /* 0x00000000040612ca */ /* 0x008fe200000e0000 */
[----:B------:R-:W-:-:S04]  /*68e0*/  @UP0 UMOV UR4, UR7 ;  /* 0x0000000700040c82 */ /* 0x000fc80008000000 */
[----:B------:R-:W-:Y:S01]  /*68f0*/  @UP0 UMOV UR5, UR8 ;  /* 0x0000000800050c82 */ /* 0x000fe20008000000 */
[----:B------:R-:W-:Y:S09]  /*6900*/  @P1 BRA `(.L_x_6632) ;  /* 0x0000000000181947 */ /* 0x000ff20003800000 */
[----:B------:R-:W-:Y:S05]  /*6910*/  @!P0 BRA `(.L_x_6632) ;  /* 0x0000000000148947 */ /* 0x000fea0003800000 */
[----:B------:R-:W2:Y:S04]  /*6920*/  LDG.E R5, desc[UR46][R2.64] ;  /* 0x0000002e02057981 */ /* 0x000ea8000c1e1900 */
[----:B------:R-:W3:Y:S01]  /*6930*/  LDG.E R4, desc[UR46][R2.64+0x4] ;  /* 0x0000042e02047981 */ /* 0x000ee2000c1e1900 */
[----:B--2---:R-:W-:Y:S02]  /*6940*/  R2UR UR7, R5 ;  /* 0x00000000050772ca */ /* 0x004fe400000e0000 */
[----:B---3--:R-:W-:-:S13]  /*6950*/  R2UR UR6, R4 ;  /* 0x00000000040672ca */ /* 0x008fda00000e0000 */
[----:B------:R-:W-:-:S12]  /*6960*/  UIADD3 UR6, -UR7, UR6, URZ ;  /* 0x0000000607067290 */ /* 0x000fd8000fffe13f */
.L_x_6632:
[----:B------:R-:W-:Y:S01]  /*6970*/  IMAD.SHL.U32 R4, R0, 0x8, RZ ;  /* 0x0000000800047824 */ /* 0x000fe200078e00ff */
[----:B------:R-:W-:Y:S01]  /*6980*/  UIMAD UR7, UR36, -0x80, UR6 ;  /* 0xffffff80240778a4 */ /* 0x000fe2000f8e0206 */
[----:B------:R-:W-:Y:S01]  /*6990*/  VIADD R0, R12, 0x20 ;  /* 0x000000200c007836 */ /* 0x000fe20000000000 */
[----:B------:R-:W-:Y:S01]  /*69a0*/  ULDC.64 UR8, c[0x0][0x820] ;  /* 0x0002080000087ab9 */ /* 0x000fe20000000a00 */
[----:B------:R-:W-:Y:S01]  /*69b0*/  ULDC.64 UR10, c[0x0][0x828] ;  /* 0x00020a00000a7ab9 */ /* 0x000fe20000000a00 */
[----:B------:R-:W-:Y:S01]  /*69c0*/  UIMAD UR6, UR40, UR8, URZ ;  /* 0x00000008280672a4 */ /* 0x000fe2000f8e023f */
[----:B------:R-:W-:Y:S01]  /*69d0*/  SHF.R.S32.HI R5, RZ, 0x1f, R4 ;  /* 0x0000001fff057819 */ /* 0x000fe20000011404 */
[----:B------:R-:W-:Y:S01]  /*69e0*/  IMAD.U32 R3, RZ, RZ, UR8 ;  /* 0x00000008ff037e24 */ /* 0x000fe2000f8e00ff */
[----:B------:R-:W-:Y:S01]  /*69f0*/  ISETP.GE.AND P6, PT, R6, UR7, PT ;  /* 0x0000000706007c0c */ /* 0x000fe2000bfc6270 */
[----:B------:R-:W-:Y:S01]  /*6a00*/  VIADD R6, R12, 0x30 ;  /* 0x000000300c067836 */ /* 0x000fe20000000000 */
[----:B------:R-:W-:-:S02]  /*6a10*/  UIMAD UR8, UR37, UR9, UR6 ;  /* 0x00000009250872a4 */ /* 0x000fc4000f8e0206 */
[----:B------:R-:W-:Y:S01]  /*6a20*/  IMAD.WIDE.U32 R2, R3, UR37, R4 ;  /* 0x0000002503027c25 */ /* 0x000fe2000f8e0004 */
[----:B------:R-:W-:Y:S01]  /*6a30*/  USHF.R.S32.HI UR6, URZ, 0x1f, UR39 ;  /* 0x0000001f3f067899 */ /* 0x000fe20008011427 */
[----:B------:R-:W-:Y:S01]  /*6a40*/  ISETP.GE.AND P2, PT, R12, UR7, PT ;  /* 0x000000070c007c0c */ /* 0x000fe2000bf46270 */
[----:B------:R-:W-:Y:S01]  /*6a50*/  USEL UR39, UR39, URZ, !UP0 ;  /* 0x0000003f27277287 */ /* 0x000fe2000c000000 */
[----:B------:R-:W-:Y:S01]  /*6a60*/  ISETP.GE.AND P0, PT, R6, UR7, PT ;  /* 0x0000000706007c0c */ /* 0x000fe2000bf06270 */
[----:B------:R-:W-:Y:S01]  /*6a70*/  IMAD.MOV.U32 R6, RZ, RZ, R2 ;  /* 0x000000ffff067224 */ /* 0x000fe200078e0002 */
[C---:B------:R-:W-:Y:S01]  /*6a80*/  IADD3 R2, P3, R12.reuse, UR4, RZ ;  /* 0x000000040c027c10 */ /* 0x040fe2000ff7e0ff */
[----:B------:R-:W-:Y:S01]  /*6a90*/  VIADD R7, R3, UR8 ;  /* 0x0000000803077c36 */ /* 0x000fe20008000000 */
[----:B------:R-:W-:Y:S01]  /*6aa0*/  USEL UR8, UR6, URZ, !UP0 ;  /* 0x0000003f06087287 */ /* 0x000fe2000c000000 */
[----:B------:R-:W-:Y:S01]  /*6ab0*/  IMAD.U32 R11, RZ, RZ, UR10 ;  /* 0x0000000aff0b7e24 */ /* 0x000fe2000f8e00ff */
[----:B------:R-:W-:Y:S01]  /*6ac0*/  ULDC UR4, c[0x0][0x80c] ;  /* 0x0002030000047ab9 */ /* 0x000fe20000000800 */
[----:B------:R-:W-:Y:S01]  /*6ad0*/  LEA.HI.X.SX32 R3, R12, UR5, 0x1, P3 ;  /* 0x000000050c037c11 */ /* 0x000fe200098f0eff */
[----:B------:R-:W-:Y:S01]  /*6ae0*/  UIMAD UR6, UR8, UR10, URZ ;  /* 0x0000000a080672a4 */ /* 0x000fe2000f8e023f */
[----:B------:R-:W-:Y:S01]  /*6af0*/  ISETP.GE.OR P4, PT, R4, UR4, P2 ;  /* 0x0000000404007c0c */ /* 0x000fe20009786670 */
        /* <DEDUP_REMOVED lines=23> */
.L_x_6634:
[----:B------:R-:W-:Y:S05]  /*6c70*/  BSYNC B0 ;  /* 0x0000000000007941 */ /* 0x000fea0003800000 */
.L_x_6633:
        /* <DEDUP_REMOVED lines=16> */
.L_x_6636:
[----:B------:R-:W-:Y:S05]  /*6d80*/  BSYNC B0 ;  /* 0x0000000000007941 */ /* 0x000fea0003800000 */
.L_x_6635:
        /* <DEDUP_REMOVED lines=16> */
.L_x_6638:
[----:B------:R-:W-:Y:S05]  /*6e90*/  BSYNC B0 ;  /* 0x0000000000007941 */ /* 0x000fea0003800000 */
.L_x_6637:
        /* <DEDUP_REMOVED lines=17> */
.L_x_6640:
[----:B------:R-:W-:Y:S05]  /*6fb0*/  BSYNC B0 ;  /* 0x0000000000007941 */ /* 0x000fea0003800000 */
.L_x_6639:
        /* <DEDUP_REMOVED lines=16> */
.L_x_6642:
[----:B------:R-:W-:Y:S05]  /*70c0*/  BSYNC B0 ;  /* 0x0000000000007941 */ /* 0x000fea0003800000 */
.L_x_6641:
        /* <DEDUP_REMOVED lines=17> */
.L_x_6644:
[----:B------:R-:W-:Y:S05]  /*71e0*/  BSYNC B0 ;  /* 0x0000000000007941 */ /* 0x000fea0003800000 */
.L_x_6643:
        /* <DEDUP_REMOVED lines=18> */
.L_x_6646:
[----:B------:R-:W-:Y:S05]  /*7310*/  BSYNC B0 ;  /* 0x0000000000007941 */ /* 0x000fea0003800000 */
.L_x_6645:
        /* <DEDUP_REMOVED lines=17> */
.L_x_6648:
[----:B------:R-:W-:Y:S05]  /*7430*/  BSYNC B0 ;  /* 0x0000000000007941 */ /* 0x000fea0003800000 */
.L_x_6647:
        /* <DEDUP_REMOVED lines=38> */
.L_x_6650:
[----:B------:R-:W-:Y:S05]  /*76a0*/  BSYNC B0 ;  /* 0x0000000000007941 */ /* 0x000fea0003800000 */
.L_x_6649:
        /* <DEDUP_REMOVED lines=16> */
.L_x_6652:
[----:B------:R-:W-:Y:S05]  /*77b0*/  BSYNC B0 ;  /* 0x0000000000007941 */ /* 0x000fea0003800000 */
.L_x_6651:
        /* <DEDUP_REMOVED lines=15> */
.L_x_6654:
[----:B------:R-:W-:Y:S05]  /*78b0*/  BSYNC B0 ;  /* 0x0000000000007941 */ /* 0x000fea0003800000 */
.L_x_6653:
        /* <DEDUP_REMOVED lines=15> */
.L_x_6656:
[----:B------:R-:W-:Y:S05]  /*79b0*/  BSYNC B0 ;  /* 0x0000000000007941 */ /* 0x000fea0003800000 */
.L_x_6655:
        /* <DEDUP_REMOVED lines=15> */
.L_x_6658:
[----:B------:R-:W-:Y:S05]  /*7ab0*/  BSYNC B0 ;  /* 0x0000000000007941 */ /* 0x000fea0003800000 */
.L_x_6657:
        /* <DEDUP_REMOVED lines=15> */
.L_x_6660:
[----:B------:R-:W-:Y:S05]  /*7bb0*/  BSYNC B0 ;  /* 0x0000000000007941 */ /* 0x000fea0003800000 */
.L_x_6659:
        /* <DEDUP_REMOVED lines=15> */
.L_x_6662:
[----:B------:R-:W-:Y:S05]  /*7cb0*/  BSYNC B0 ;  /* 0x0000000000007941 */ /* 0x000fea0003800000 */
.L_x_6661:
        /* <DEDUP_REMOVED lines=15> */
.L_x_6569:
        /* <DEDUP_REMOVED lines=29> */
.L_x_6664:
[----:B------:R-:W-:Y:S01]  /*7f80*/  ULDC UR9, c[0x0][0x8c4] ;  /* 0x0002310000097ab9 */ /* 0x000fe20000000800 */
[----:B------:R-:W-:Y:S01]  /*7f90*/  UMOV UR7, UR8 ;  /* 0x0000000800077c82 */ /* 0x000fe20008000000 */
[----:B------:R-:W-:-:S11]  /*7fa0*/  UISETP.NE.AND UP0, UPT, UR9, 0x1, UPT ;  /* 0x000000010900788c */ /* 0x000fd6000bf05270 */
[----:B------:R-:W-:Y:S02]  /*7fb0*/  @UP0 ULDC.64 UR10, c[0x0][0x8c8] ;  /* 0x00023200000a0ab9 */ /* 0x000fe40000000a00 */
[----:B------:R-:W-:-:S04]  /*7fc0*/  UIMAD.WIDE.U32 UR4, UR8, UR10, URZ ;  /* 0x0000000a080472a5 */ /* 0x000fc8000f8e003f */
[----:B------:R-:W-:-:S04]  /*7fd0*/  @UP0 USHF.R.U32.HI UR7, URZ, UR11, UR5 ;  /* 0x0000000b3f070299 */ /* 0x000fc80008011605 */
[----:B------:R-:W-:-:S12]  /*7fe0*/  UIMAD UR4, UR7, UR9, URZ ;  /* 0x00000009070472a4 */ /* 0x000fd8000f8e023f */
.L_x_6665:
        /* <DEDUP_REMOVED lines=23> */
.L_x_6666:
        /* <DEDUP_REMOVED lines=13> */
.L_x_6668:
[----:B------:R-:W-:-:S05]  /*8230*/  ULDC UR4, c[0x0][0x8ec] ;  /* 0x00023b0000047ab9 */ /* 0x000fca0000000800 */
.L_x_6667:
        /* <DEDUP_REMOVED lines=46> */
.L_x_6669:
        /* <DEDUP_REMOVED lines=13> */
.L_x_6670:
        /* <DEDUP_REMOVED lines=12> */
.L_x_6671:
        /* <DEDUP_REMOVED lines=54> */
.L_x_6674:
[----:B------:R-:W-:Y:S05]  /*8a10*/  BSYNC B0 ;  /* 0x0000000000007941 */ /* 0x000fea0003800000 */
.L_x_6673:
        /* <DEDUP_REMOVED lines=19> */
.L_x_6676:
[----:B------:R-:W-:Y:S05]  /*8b50*/  BSYNC B0 ;  /* 0x0000000000007941 */ /* 0x000fea0003800000 */
.L_x_6675:
[----:B------:R-:W-:Y:S06]  /*8b60*/  BAR.ARV 0xa, 0xa0 ;  /* 0x0282800000007b1d */ /* 0x000fec0000002000 */
[----:B------:R-:W-:Y:S04]  /*8b70*/  BSSY B0, `(.L_x_6677) ;  /* 0x0000003000007945 */ /* 0x000fe80003800000 */
[----:B------:R-:W-:Y:S05]  /*8b80*/  @!P0 BRA `(.L_x_6678) ;  /* 0x0000000000048947 */ /* 0x000fea0003800000 */
[----:B------:R-:W-:-:S04]  /*8b90*/  DEPBAR.LE SB0, 0x0 ;  /* 0x000080000000791a */ /* 0x000fc80000000000 */
.L_x_6678:
[----:B------:R-:W-:Y:S05]  /*8ba0*/  BSYNC B0 ;  /* 0x0000000000007941 */ /* 0x000fea0003800000 */
.L_x_6677:
[----:B------:R-:W-:Y:S06]  /*8bb0*/  BAR.ARV 0xb, 0xa0 ;  /* 0x02c2800000007b1d */ /* 0x000fec0000002000 */
[----:B------:R-:W-:Y:S01]  /*8bc0*/  UIADD3 UR18, UR12, 0x1, URZ ;  /* 0x000000010c127890 */ /* 0x000fe2000fffe03f */
[----:B------:R-:W-:Y:S11]  /*8bd0*/  BRA `(.L_x_6679) ;  /* 0x0000000000047947 */ /* 0x000ff60003800000 */
.L_x_6672:
[----:B------:R-:W-:-:S05]  /*8be0*/  UMOV UR18, UR12 ;  /* 0x0000000c00127c82 */ /* 0x000fca0008000000 */
.L_x_6679:
        /* <DEDUP_REMOVED lines=22> */
.L_x_6692:
        /* <DEDUP_REMOVED lines=20> */
.L_x_6681:
[----:B------:R-:W-:Y:S05]  /*8e90*/  BSYNC B0 ;  /* 0x0000000000007941 */ /* 0x000fea0003800000 */
.L_x_6680:
        /* <DEDUP_REMOVED lines=13> */
.L_x_6683:
[----:B------:R-:W-:Y:S05]  /*8f70*/  BSYNC B0 ;  /* 0x0000000000007941 */ /* 0x000fea0003800000 */
.L_x_6682:
[----:B------:R-:W-:Y:S06]  /*8f80*/  BAR.ARV 0xa, 0xa0 ;  /* 0x0282800000007b1d */ /* 0x000fec0000002000 */
[----:B------:R-:W-:Y:S04]  /*8f90*/  BSSY B0, `(.L_x_6684) ;  /* 0x0000003000007945 */ /* 0x000fe80003800000 */
[----:B------:R-:W-:Y:S05]  /*8fa0*/  @!P0 BRA `(.L_x_6685) ;  /* 0x0000000000048947 */ /* 0x000fea0003800000 */
[----:B------:R-:W-:-:S04]  /*8fb0*/  DEPBAR.LE SB0, 0x0 ;  /* 0x000080000000791a */ /* 0x000fc80000000000 */
.L_x_6685:
[----:B------:R-:W-:Y:S05]  /*8fc0*/  BSYNC B0 ;  /* 0x0000000000007941 */ /* 0x000fea0003800000 */
.L_x_6684:
        /* <DEDUP_REMOVED lines=13> */
.L_x_6687:
[----:B------:R-:W-:Y:S05]  /*90a0*/  BSYNC B0 ;  /* 0x0000000000007941 */ /* 0x000fea0003800000 */
.L_x_6686:
        /* <DEDUP_REMOVED lines=13> */
.L_x_6689:
[----:B------:R-:W-:Y:S05]  /*9180*/  BSYNC B0 ;  /* 0x0000000000007941 */ /* 0x000fea0003800000 */
.L_x_6688:
[----:B------:R-:W-:Y:S01]  /*9190*/  UIADD3 UR18, UR18, 0x2, URZ ;  /* 0x0000000212127890 */ /* 0x000fe2000fffe03f */
[----:B------:R-:W-:Y:S06]  /*91a0*/  BAR.ARV 0xa, 0xa0 ;  /* 0x0282800000007b1d */ /* 0x000fec0000002000 */
[----:B------:R-:W-:Y:S01]  /*91b0*/  UISETP.GE.AND UP0, UPT, UR18, UR7, UPT ;  /* 0x000000071200728c */ /* 0x000fe2000bf06270 */
[----:B------:R-:W-:Y:S04]  /*91c0*/  BSSY B0, `(.L_x_6690) ;  /* 0x0000003000007945 */ /* 0x000fe80003800000 */
[----:B------:R-:W-:Y:S06]  /*91d0*/  @!P0 BRA `(.L_x_6691) ;  /* 0x0000000000048947 */ /* 0x000fec0003800000 */
[----:B------:R-:W-:-:S04]  /*91e0*/  DEPBAR.LE SB0, 0x0 ;  /* 0x000080000000791a */ /* 0x000fc80000000000 */
.L_x_6691:
[----:B------:R-:W-:Y:S05]  /*91f0*/  BSYNC B0 ;  /* 0x0000000000007941 */ /* 0x000fea0003800000 */
.L_x_6690:
[----:B------:R-:W-:Y:S06]  /*9200*/  BAR.ARV 0xb, 0xa0 ;  /* 0x02c2800000007b1d */ /* 0x000fec0000002000 */
[----:B------:R-:W-:Y:S01]  /*9210*/  PLOP3.LUT P1, PT, PT, PT, UP0, 0x80, 0x0 ;  /* 0x000000000000781c */ /* 0x000fe20003f2f008 */
[----:B------:R-:W-:Y:S02]  /*9220*/  UIADD3 UR26, UR26, 0x4000, URZ ;  /* 0x000040001a1a7890 */ /* 0x000fe4000fffe03f */
[----:B------:R-:W-:-:S10]  /*9230*/  UIADD3 UR6, UR6, 0x4000, URZ ;  /* 0x0000400006067890 */ /* 0x000fd4000fffe03f */
[----:B------:R-:W-:Y:S05]  /*9240*/  @!P1 BRA `(.L_x_6692) ;  /* 0xfffffff800c09947 */ /* 0x000fea000383ffff */
[----:B------:R-:W-:Y:S05]  /*9250*/  BRA `(.L_x_6576) ;  /* 0x00000028008c7947 */ /* 0x000fea0003800000 */
.L_x_6663:
        /* <DEDUP_REMOVED lines=22> */
.L_x_6693:
[----:B------:R-:W-:Y:S01]  /*93c0*/  ULDC UR9, c[0x0][0x8c4] ;  /* 0x0002310000097ab9 */ /* 0x000fe20000000800 */
[----:B------:R-:W-:Y:S01]  /*93d0*/  UMOV UR7, UR8 ;  /* 0x0000000800077c82 */ /* 0x000fe20008000000 */
[----:B------:R-:W-:-:S11]  /*93e0*/  UISETP.NE.AND UP0, UPT, UR9, 0x1, UPT ;  /* 0x000000010900788c */ /* 0x000fd6000bf05270 */
[----:B------:R-:W-:Y:S02]  /*93f0*/  @UP0 ULDC.64 UR10, c[0x0][0x8c8] ;  /* 0x00023200000a0ab9 */ /* 0x000fe40000000a00 */
[----:B------:R-:W-:-:S04]  /*9400*/  UIMAD.WIDE.U32 UR4, UR8, UR10, URZ ;  /* 0x0000000a080472a5 */ /* 0x000fc8000f8e003f */
[----:B------:R-:W-:-:S04]  /*9410*/  @UP0 USHF.R.U32.HI UR7, URZ, UR11, UR5 ;  /* 0x0000000b3f070299 */ /* 0x000fc80008011605 */
[----:B------:R-:W-:-:S12]  /*9420*/  UIMAD UR4, UR7, UR9, URZ ;  /* 0x00000009070472a4 */ /* 0x000fd8000f8e023f */
.L_x_6694:
        /* <DEDUP_REMOVED lines=23> */
.L_x_6695:
        /* <DEDUP_REMOVED lines=14> */
.L_x_6697:
[----:B------:R-:W-:-:S05]  /*9680*/  ULDC UR4, c[0x0][0x8ec] ;  /* 0x00023b0000047ab9 */ /* 0x000fca0000000800 */
.L_x_6696:
        /* <DEDUP_REMOVED lines=60> */
.L_x_6699:
        /* <DEDUP_REMOVED lines=12> */
.L_x_6700:
[----:B------:R-:W-:Y:S05]  /*9b10*/  @!P2 BRA `(.L_x_6701) ;  /* 0x000000000014a947 */ /* 0x000fea0003800000 */
[----:B------:R-:W-:Y:S02]  /*9b20*/  IMAD.U32 R2, RZ, RZ, UR14 ;  /* 0x0000000eff027e24 */ /* 0x000fe4000f8e00ff */
[----:B------:R-:W-:-:S05]  /*9b30*/  IMAD.U32 R3, RZ, RZ, UR15 ;  /* 0x0000000fff037e24 */ /* 0x000fca000f8e00ff */
[----:B------:R-:W2:Y:S04]  /*9b40*/  LDG.E R5, desc[UR46][R2.64] ;  /* 0x0000002e02057981 */ /* 0x000ea8000c1e1900 */
[----:B------:R-:W2:Y:S02]  /*9b50*/  LDG.E R4, desc[UR46][R2.64+0x4] ;  /* 0x0000042e02047981 */ /* 0x000ea4000c1e1900 */
[----:B--2---:R-:W-:-:S07]  /*9b60*/  IMAD.IADD R4, R4, 0x1, -R5 ;  /* 0x0000000104047824 */ /* 0x004fce00078e0a05 */
.L_x_6701:
        /* <DEDUP_REMOVED lines=62> */
.L_x_6731:
        /* <DEDUP_REMOVED lines=15> */
.L_x_6704:
        /* <DEDUP_REMOVED lines=39> */
[----:B------:R1:W-:Y:S01]  /*a2b0*/  STL [R1], R5 ;  /* 0x0000000501007387 */ /* 0x0003e20000100800 */
        /* <DEDUP_REMOVED lines=52> */
.L_x_6715:
[----:B-123--:R-:W-:-:S04]  /*a600*/  SHF.L.U32 R18, R10, 0x1f, RZ ;  /* 0x0000001f0a127819 */ /* 0x00efc800000006ff */
[----:B------:R-:W2:Y:S02]  /*a610*/  SYNCS.PHASECHK.TRANS64.TRYWAIT P1, [R15+URZ+0x30840], R18 ;  /* 0x030840120f0075a7 */ /* 0x000ea4000802017f */
[----:B--2---:R-:W-:Y:S05]  /*a620*/  @!P1 BRA `(.L_x_6707) ;  /* 0x00000018000c9947 */ /* 0x004fea0003800000 */
.L_x_6732:
        /* <DEDUP_REMOVED lines=8> */
.L_x_6708:
        /* <DEDUP_REMOVED lines=37> */
.L_x_6733:
        /* <DEDUP_REMOVED lines=8> */
.L_x_6710:
        /* <DEDUP_REMOVED lines=37> */
.L_x_6734:
        /* <DEDUP_REMOVED lines=8> */
.L_x_6712:
        /* <DEDUP_REMOVED lines=31> */
.L_x_6736:
        /* <DEDUP_REMOVED lines=8> */
.L_x_6714:
        /* <DEDUP_REMOVED lines=37> */
.L_x_6706:
[----:B------:R-:W4:Y:S02]  /*b110*/  LDL.LU R4, [R1+0x4] ;  /* 0x0000040001047983 */ /* 0x000f240000300800 */
[----:B----4-:R-:W-:Y:S02]  /*b120*/  ISETP.NE.AND P1, PT, R4, RZ, PT ;  /* 0x000000ff0400720c */ /* 0x010fe40003f25270 */
[----:B------:R4:W5:Y:S11]  /*b130*/  LDL R4, [R1] ;  /* 0x0000000001047983 */ /* 0x0009760000100800 */
[----:B----4-:R-:W-:Y:S05]  /*b140*/  @!P1 BRA `(.L_x_6705) ;  /* 0x00000004005c9947 */ /* 0x010fea0003800000 */
[----:B------:R-:W-:-:S04]  /*b150*/  SHF.L.U32 R12, R10, 0x1f, RZ ;  /* 0x0000001f0a0c7819 */ /* 0x000fc800000006ff */
[----:B------:R-:W4:Y:S02]  /*b160*/  SYNCS.PHASECHK.TRANS64.TRYWAIT P1, [R15+URZ+0x30840], R12 ;  /* 0x0308400c0f0075a7 */ /* 0x000f24000802017f */
[----:B----4-:R-:W-:Y:S05]  /*b170*/  @!P1 BRA `(.L_x_6716) ;  /* 0x0000000c008c9947 */ /* 0x010fea0003800000 */
.L_x_6737:
        /* <DEDUP_REMOVED lines=8> */
.L_x_6717:
        /* <DEDUP_REMOVED lines=34> */
.L_x_6738:
        /* <DEDUP_REMOVED lines=8> */
.L_x_6719:
[----:B------:R2:W5:Y:S01]  /*b4a0*/  LDL.LU R4, [R1] ;  /* 0x0000000001047983 */ /* 0x0005620000300800 */
        /* <DEDUP_REMOVED lines=33> */
.L_x_6705:
[----:B------:R-:W1:Y:S01]  /*b6c0*/  S2R R0, SR_TID.X ;  /* 0x0000000000007919 */ /* 0x000e620000002100 */
[----:B------:R-:W-:Y:S01]  /*b6d0*/  IMAD R3, R16, 0x8, R15 ;  /* 0x0000000810037824 */ /* 0x000fe200078e020f */
[----:B-1----:R-:W-:Y:S02]  /*b6e0*/  LOP3.LUT R2, R0, 0x7f, RZ, 0xc0, !PT ;  /* 0x0000007f00027812 */ /* 0x002fe400078ec0ff */
[----:B------:R-:W-:Y:S02]  /*b6f0*/  SHF.L.U32 R0, R10, 0x1f, RZ ;  /* 0x0000001f0a007819 */ /* 0x000fe400000006ff */
[----:B------:R-:W-:Y:S02]  /*b700*/  ISETP.NE.AND P1, PT, R2, RZ, PT ;  /* 0x000000ff0200720c */ /* 0x000fe40003f25270 */
[----:B------:R-:W1:Y:S02]  /*b710*/  SYNCS.PHASECHK.TRANS64.TRYWAIT P0, [R3+URZ+0x30840], R0 ;  /* 0x03084000030075a7 */ /* 0x000e64000800017f */
[----:B-1----:R-:W-:Y:S09]  /*b720*/  @!P0 BRA `(.L_x_6720) ;  /* 0x0000000800488947 */ /* 0x002ff20003800000 */
.L_x_6739:
[----:B------:R-:W-:Y:S05]  /*b730*/  @P1 BRA `(.L_x_6721) ;  /* 0x0000000000181947 */ /* 0x000fea0003800000 */
[----:B------:R-:W1:Y:S01]  /*b740*/  S2R R2, SR_TID.X ;  /* 0x0000000000027919 */ /* 0x000e620000002100 */
[----:B------:R-:W-:-:S04]  /*b750*/  IMAD.MOV.U32 R0, RZ, RZ, 0x4100 ;  /* 0x00004100ff007424 */ /* 0x000fc800078e00ff */
[----:B------:R1:W-:Y:S02]  /*b760*/  SYNCS.ARRIVE.TRANS64 RZ, [R3+URZ+0x30830], R0 ;  /* 0x0308300003ff79a7 */ /* 0x0003e4000800003f */
[----:B-1----:R-:W-:-:S13]  /*b770*/  LOP3.LUT P0, RZ, R2, 0x1f, RZ, 0xc0, !PT ;  /* 0x0000001f02ff7812 */ /* 0x002fda000780c0ff */
[----:B------:R-:W-:Y:S05]  /*b780*/  @!P0 BRA `(.L_x_6721) ;  /* 0x0000000000048947 */ /* 0x000fea0003800000 */
[----:B------:R-:W-:Y:S01]  /*b790*/  BPT.TRAP 0x1 ;  /* 0x000000040000795c */ /* 0x000fe20000300000 */
.L_x_6721:
        /* <DEDUP_REMOVED lines=41> */
.L_x_6702:
[----:B------:R-:W-:Y:S05]  /*ba30*/  BSYNC B0 ;  /* 0x0000000000007941 */ /* 0x000fea0003800000 */
.L_x_6698:
[----:B------:R-:W-:-:S03]  /*ba40*/  UMOV UR7, 0xffffffff ;  /* 0xffffffff00077882 */ /* 0x000fc60000000000 */
[----:B------:R-:W-:Y:S05]  /*ba50*/  BRA.DIV UR7, `(.L_x_6722) ;  /* 0x0000000607907947 */ /* 0x000fea000b800000 */
[----:B------:R-:W-:-:S13]  /*ba60*/  ELECT P6, URZ, PT ;  /* 0x00000000003f782f */ /* 0x000fda00038c0000 */
.L_x_6742:
[----:B------:R-:W-:Y:S05]  /*ba70*/  @!P6 BRA `(.L_x_6576) ;  /* 0x000000000084e947 */ /* 0x000fea0003800000 */
[----:B------:R-:W-:-:S06]  /*ba80*/  ULOP3.LUT UR7, UR38, 0x2, URZ, 0xfc, !UPT ;  /* 0x0000000226077892 */ /* 0x000fcc000f8efc3f */
[----:B------:R-:W-:-:S05]  /*ba90*/  IMAD.U32 R0, RZ, RZ, UR7 ;  /* 0x00000007ff007e24 */ /* 0x000fca000f8e00ff */
[----:B------:R-:W-:-:S13]  /*baa0*/  ISETP.NE.AND P2, PT, R0, 0x3, PT ;  /* 0x000000030000780c */ /* 0x000fda0003f45270 */
[----:B------:R-:W-:Y:S05]  /*bab0*/  @!P2 BRA `(.L_x_6723) ;  /* 0x000000000004a947 */ /* 0x000fea0003800000 */
[----:B------:R-:W-:Y:S01]  /*bac0*/  BPT.TRAP 0x1 ;  /* 0x000000040000795c */ /* 0x000fe20000300000 */
.L_x_6723:
        /* <DEDUP_REMOVED lines=15> */
.L_x_6743:
[----:B------:R-:W2:Y:S02]  /*bbc0*/  SYNCS.PHASECHK.TRANS64.TRYWAIT P0, [R3+URZ], R0 ;  /* 0x00000000030075a7 */ /* 0x000ea4000800017f */
[----:B--2---:R-:W-:Y:S05]  /*bbd0*/  @!P0 BRA `(.L_x_6725) ;  /* 0x0000000400648947 */ /* 0x004fea0003800000 */
.L_x_6744:
[----:B------:R-:W-:Y:S05]  /*bbe0*/  @!P2 BRA `(.L_x_6726) ;  /* 0x000000000004a947 */ /* 0x000fea0003800000 */
[----:B------:R-:W-:Y:S01]  /*bbf0*/  BPT.TRAP 0x1 ;  /* 0x000000040000795c */ /* 0x000fe20000300000 */
.L_x_6726:
[----:B--2---:R-:W-:-:S04]  /*bc00*/  VIADD R3, R8, 0x30840 ;  /* 0x0003084008037836 */ /* 0x004fc80000000000 */
[----:B------:R-:W-:-:S04]  /*bc10*/  IMAD R5, R2, 0x8, R3 ;  /* 0x0000000802057824 */ /* 0x000fc800078e0203 */
[----:B------:R-:W2:Y:S02]  /*bc20*/  SYNCS.PHASECHK.TRANS64.TRYWAIT P0, [R5+URZ], R4 ;  /* 0x00000004050075a7 */ /* 0x000ea4000800017f */
[----:B--2---:R-:W-:Y:S05]  /*bc30*/  @!P0 BRA `(.L_x_6727) ;  /* 0x0000000400608947 */ /* 0x004fea0003800000 */
.L_x_6745:
[----:B------:R-:W-:-:S07]  /*bc40*/  IMAD R3, R6, 0x8, R3 ;  /* 0x0000000806037824 */ /* 0x000fce00078e0203 */
.L_x_6728:
[----:B---3--:R3:W4:Y:S02]  /*bc50*/  SYNCS.PHASECHK.TRANS64.TRYWAIT P0, [R3+URZ], R0 ;  /* 0x00000000030075a7 */ /* 0x008724000800017f */
[----:B----4-:R-:W-:Y:S05]  /*bc60*/  @!P0 NANOSLEEP.SYNCS 0x989680 ;  /* 0x009896800000895d */ /* 0x010fea0003900000 */
[----:B------:R-:W4:Y:S02]  /*bc70*/  @!P0 SYNCS.PHASECHK.TRANS64 P0, [R3+URZ], R0 ;  /* 0x00000000030085a7 */ /* 0x000f24000800007f */
[----:B----4-:R-:W-:Y:S05]  /*bc80*/  @!P0 BRA `(.L_x_6728) ;  /* 0xfffffffc00f08947 */ /* 0x010fea000383ffff */
.L_x_6576:
[----:B------:R-:W-:Y:S05]  /*bc90*/  BSYNC B6 ;  /* 0x0000000000067941 */ /* 0x000fea0003800000 */
.L_x_6568:
[----:B------:R-:W-:Y:S05]  /*bca0*/  EXIT ;  /* 0x000000000000794d */ /* 0x000fea0003800000 */
.L_x_6586:
[----:B------:R-:W-:Y:S02]  /*bcb0*/  IMAD.MOV.U32 R12, RZ, RZ, RZ ;  /* 0x000000ffff0c7224 */ /* 0x000fe400078e00ff */
[----:B------:R-:W-:Y:S02]  /*bcc0*/  IMAD.MOV.U32 R11, RZ, RZ, 0x1f ;  /* 0x0000001fff0b7424 */ /* 0x000fe400078e00ff */
[----:B------:R-:W-:-:S07]  /*bcd0*/  IMAD.MOV.U32 R15, RZ, RZ, -0x1 ;  /* 0xffffffffff0f7424 */ /* 0x000fce00078e00ff */
[----:B------:R-:W-:Y:S05]  /*bce0*/  WARPSYNC.COLLECTIVE R15, `(.L_x_6729) ;  /* 0x000000000f087348 */ /* 0x000fea0003c00000 */
[----:B------:R1:W2:Y:S02]  /*bcf0*/  SHFL.IDX P6, R14, R13, R12, R11 ;  /* 0x0000000c0d0e7389 */ /* 0x0002a400000c000b */
[----:B-12---:R-:W-:Y:S01]  /*bd00*/  ENDCOLLECTIVE ;  /* 0x000000000000791b */ /* 0x006fe20003800000 */
.L_x_6729:
[----:B------:R-:W-:Y:S05]  /*bd10*/  BRA `(.L_x_6730) ;  /* 0xffffff5800cc7947 */ /* 0x000fea000383ffff */
.L_x_6588:
[----:B---3--:R3:W4:Y:S02]  /*bd20*/  SYNCS.PHASECHK.TRANS64.TRYWAIT P0, [R228+URZ+0x30800], R9 ;  /* 0x03080009e40075a7 */ /* 0x008724000800017f */
[----:B----4-:R-:W-:Y:S05]  /*bd30*/  @!P0 NANOSLEEP.SYNCS 0x989680 ;  /* 0x009896800000895d */ /* 0x010fea0003900000 */
[----:B------:R-:W4:Y:S02]  /*bd40*/  @!P0 SYNCS.PHASECHK.TRANS64 P0, [R228+URZ+0x30800], R9 ;  /* 0x03080009e40085a7 */ /* 0x000f24000800007f */
[----:B----4-:R-:W-:Y:S05]  /*bd50*/  @!P0 BRA `(.L_x_6588) ;  /* 0xfffffffc00f08947 */ /* 0x010fea000383ffff */
[----:B------:R-:W-:Y:S05]  /*bd60*/  BRA `(.L_x_6587) ;  /* 0xffffff5800f47947 */ /* 0x000fea000383ffff */
.L_x_6592:
[----:B---3--:R3:W4:Y:S02]  /*bd70*/  SYNCS.PHASECHK.TRANS64.TRYWAIT P1, [R0+URZ+0x30810], R9 ;  /* 0x03081009000075a7 */ /* 0x008724000802017f */
[----:B----4-:R-:W-:Y:S05]  /*bd80*/  @!P1 NANOSLEEP.SYNCS 0x989680 ;  /* 0x009896800000995d */ /* 0x010fea0003900000 */
[----:B------:R-:W4:Y:S02]  /*bd90*/  @!P1 SYNCS.PHASECHK.TRANS64 P1, [R0+URZ+0x30810], R9 ;  /* 0x03081009000095a7 */ /* 0x000f24000802007f */
[----:B----4-:R-:W-:Y:S05]  /*bda0*/  @!P1 BRA `(.L_x_6592) ;  /* 0xfffffffc00f09947 */ /* 0x010fea000383ffff */
[----:B------:R-:W-:Y:S05]  /*bdb0*/  BRA `(.L_x_6591) ;  /* 0xffffff6000a47947 */ /* 0x000fea000383ffff */
.L_x_6596:
[----:B------:R1:W1:Y:S02]  /*bdc0*/  SYNCS.PHASECHK.TRANS64.TRYWAIT P1, [R0+URZ+0x30830], R9 ;  /* 0x03083009000075a7 */ /* 0x000264000802017f */
[----:B-1----:R-:W-:Y:S05]  /*bdd0*/  @!P1 NANOSLEEP.SYNCS 0x989680 ;  /* 0x009896800000995d */ /* 0x002fea0003900000 */
[----:B------:R-:W1:Y:S02]  /*bde0*/  @!P1 SYNCS.PHASECHK.TRANS64 P1, [R0+URZ+0x30830], R9 ;  /* 0x03083009000095a7 */ /* 0x000e64000802007f */
[----:B-1----:R-:W-:Y:S05]  /*bdf0*/  @!P1 BRA `(.L_x_6596) ;  /* 0xfffffffc00f09947 */ /* 0x002fea000383ffff */
[----:B------:R-:W-:Y:S05]  /*be00*/  BRA `(.L_x_6595) ;  /* 0xffffff6400fc7947 */ /* 0x000fea000383ffff */
.L_x_6703:
[----:B-1----:R1:W2:Y:S02]  /*be10*/  SYNCS.PHASECHK.TRANS64.TRYWAIT P0, [R15+URZ+0x30820], R2 ;  /* 0x030820020f0075a7 */ /* 0x0022a4000800017f */
[----:B--2---:R-:W-:Y:S05]  /*be20*/  @!P0 NANOSLEEP.SYNCS 0x989680 ;  /* 0x009896800000895d */ /* 0x004fea0003900000 */
[----:B------:R-:W2:Y:S02]  /*be30*/  @!P0 SYNCS.PHASECHK.TRANS64 P0, [R15+URZ+0x30820], R2 ;  /* 0x030820020f0085a7 */ /* 0x000ea4000800007f */
[----:B--2---:R-:W-:Y:S05]  /*be40*/  @!P0 BRA `(.L_x_6703) ;  /* 0xfffffffc00f08947 */ /* 0x004fea000383ffff */
[----:B------:R-:W-:Y:S05]  /*be50*/  BRA `(.L_x_6731) ;  /* 0xffffffe0003c7947 */ /* 0x000fea000383ffff */
.L_x_6707:
[----:B--2---:R2:W3:Y:S02]  /*be60*/  SYNCS.PHASECHK.TRANS64.TRYWAIT P1, [R15+URZ+0x30840], R18 ;  /* 0x030840120f0075a7 */ /* 0x0044e4000802017f */
[----:B---3--:R-:W-:Y:S05]  /*be70*/  @!P1 NANOSLEEP.SYNCS 0x989680 ;  /* 0x009896800000995d */ /* 0x008fea0003900000 */
[----:B------:R-:W3:Y:S02]  /*be80*/  @!P1 SYNCS.PHASECHK.TRANS64 P1, [R15+URZ+0x30840], R18 ;  /* 0x030840120f0095a7 */ /* 0x000ee4000802007f */
[----:B---3--:R-:W-:Y:S05]  /*be90*/  @!P1 BRA `(.L_x_6707) ;  /* 0xfffffffc00f09947 */ /* 0x008fea000383ffff */
[----:B------:R-:W-:Y:S05]  /*bea0*/  BRA `(.L_x_6732) ;  /* 0xffffffe400e07947 */ /* 0x000fea000383ffff */
.L_x_6709:
[----:B-1----:R1:W3:Y:S02]  /*beb0*/  SYNCS.PHASECHK.TRANS64.TRYWAIT P1, [R15+URZ+0x30828], R18 ;  /* 0x030828120f0075a7 */ /* 0x0022e4000802017f */
[----:B---3--:R-:W-:Y:S05]  /*bec0*/  @!P1 NANOSLEEP.SYNCS 0x989680 ;  /* 0x009896800000995d */ /* 0x008fea0003900000 */
[----:B------:R-:W3:Y:S02]  /*bed0*/  @!P1 SYNCS.PHASECHK.TRANS64 P1, [R15+URZ+0x30828], R18 ;  /* 0x030828120f0095a7 */ /* 0x000ee4000802007f */
[----:B---3--:R-:W-:Y:S05]  /*bee0*/  @!P1 BRA `(.L_x_6709) ;  /* 0xfffffffc00f09947 */ /* 0x008fea000383ffff */
[----:B------:R-:W-:Y:S05]  /*bef0*/  BRA `(.L_x_6733) ;  /* 0xffffffe800807947 */ /* 0x000fea000383ffff */
.L_x_6711:
[----:B---3--:R3:W4:Y:S02]  /*bf00*/  SYNCS.PHASECHK.TRANS64.TRYWAIT P1, [R15+URZ+0x30848], R18 ;  /* 0x030848120f0075a7 */ /* 0x008724000802017f */
[----:B----4-:R-:W-:Y:S05]  /*bf10*/  @!P1 NANOSLEEP.SYNCS 0x989680 ;  /* 0x009896800000995d */ /* 0x010fea0003900000 */
[----:B------:R-:W4:Y:S02]  /*bf20*/  @!P1 SYNCS.PHASECHK.TRANS64 P1, [R15+URZ+0x30848], R18 ;  /* 0x030848120f0095a7 */ /* 0x000f24000802007f */
[----:B----4-:R-:W-:Y:S05]  /*bf30*/  @!P1 BRA `(.L_x_6711) ;  /* 0xfffffffc00f09947 */ /* 0x010fea000383ffff */
[----:B------:R-:W-:Y:S05]  /*bf40*/  BRA `(.L_x_6734) ;  /* 0xffffffec00207947 */ /* 0x000fea000383ffff */
.L_x_6713:
[----:B------:R-:W-:-:S07]  /*bf50*/  SHF.L.U32 R4, R10, 0x1f, RZ ;  /* 0x0000001f0a047819 */ /* 0x000fce00000006ff */
.L_x_6735:
[----:B----4-:R4:W1:Y:S02]  /*bf60*/  SYNCS.PHASECHK.TRANS64.TRYWAIT P1, [R15+URZ+0x30820], R4 ;  /* 0x030820040f0075a7 */ /* 0x010864000802017f */
[----:B-1----:R-:W-:Y:S05]  /*bf70*/  @!P1 NANOSLEEP.SYNCS 0x989680 ;  /* 0x009896800000995d */ /* 0x002fea0003900000 */
[----:B------:R-:W1:Y:S02]  /*bf80*/  @!P1 SYNCS.PHASECHK.TRANS64 P1, [R15+URZ+0x30820], R4 ;  /* 0x030820040f0095a7 */ /* 0x000e64000802007f */
[----:B-1----:R-:W-:Y:S05]  /*bf90*/  @!P1 BRA `(.L_x_6735) ;  /* 0xfffffffc00f09947 */ /* 0x002fea000383ffff */
[----:B------:R-:W-:Y:S05]  /*bfa0*/  BRA `(.L_x_6736) ;  /* 0xffffffec00a47947 */ /* 0x000fea000383ffff */
.L_x_6716:
[----:B----4-:R4:W1:Y:S02]  /*bfb0*/  SYNCS.PHASECHK.TRANS64.TRYWAIT P1, [R15+URZ+0x30840], R12 ;  /* 0x0308400c0f0075a7 */ /* 0x010864000802017f */
[----:B-1----:R-:W-:Y:S05]  /*bfc0*/  @!P1 NANOSLEEP.SYNCS 0x989680 ;  /* 0x009896800000995d */ /* 0x002fea0003900000 */
[----:B------:R-:W1:Y:S02]  /*bfd0*/  @!P1 SYNCS.PHASECHK.TRANS64 P1, [R15+URZ+0x30840], R12 ;  /* 0x0308400c0f0095a7 */ /* 0x000e64000802007f */
[----:B-1----:R-:W-:Y:S05]  /*bfe0*/  @!P1 BRA `(.L_x_6716) ;  /* 0xfffffffc00f09947 */ /* 0x002fea000383ffff */
[----:B------:R-:W-:Y:S05]  /*bff0*/  BRA `(.L_x_6737) ;  /* 0xfffffff000607947 */ /* 0x000fea000383ffff */
.L_x_6718:
[----:B-1----:R1:W2:Y:S02]  /*c000*/  SYNCS.PHASECHK.TRANS64.TRYWAIT P1, [R15+URZ+0x30828], R12 ;  /* 0x0308280c0f0075a7 */ /* 0x0022a4000802017f */
[----:B--2---:R-:W-:Y:S05]  /*c010*/  @!P1 NANOSLEEP.SYNCS 0x989680 ;  /* 0x009896800000995d */ /* 0x004fea0003900000 */
[----:B------:R-:W2:Y:S02]  /*c020*/  @!P1 SYNCS.PHASECHK.TRANS64 P1, [R15+URZ+0x30828], R12 ;  /* 0x0308280c0f0095a7 */ /* 0x000ea4000802007f */
[----:B--2---:R-:W-:Y:S05]  /*c030*/  @!P1 BRA `(.L_x_6718) ;  /* 0xfffffffc00f09947 */ /* 0x004fea000383ffff */
[----:B------:R-:W-:Y:S05]  /*c040*/  BRA `(.L_x_6738) ;  /* 0xfffffff000f47947 */ /* 0x000fea000383ffff */
.L_x_6720:
[----:B------:R1:W1:Y:S02]  /*c050*/  SYNCS.PHASECHK.TRANS64.TRYWAIT P0, [R3+URZ+0x30840], R0 ;  /* 0x03084000030075a7 */ /* 0x000264000800017f */
[----:B-1----:R-:W-:Y:S05]  /*c060*/  @!P0 NANOSLEEP.SYNCS 0x989680 ;  /* 0x009896800000895d */ /* 0x002fea0003900000 */
[----:B------:R-:W1:Y:S02]  /*c070*/  @!P0 SYNCS.PHASECHK.TRANS64 P0, [R3+URZ+0x30840], R0 ;  /* 0x03084000030085a7 */ /* 0x000e64000800007f */
[----:B-1----:R-:W-:Y:S05]  /*c080*/  @!P0 BRA `(.L_x_6720) ;  /* 0xfffffffc00f08947 */ /* 0x002fea000383ffff */
[----:B------:R-:W-:Y:S05]  /*c090*/  BRA `(.L_x_6739) ;  /* 0xfffffff400a47947 */ /* 0x000fea000383ffff */
.L_x_6722:
[----:B------:R-:W-:Y:S01]  /*c0a0*/  BSSY B0, `(.L_x_6740) ;  /* 0x0000006000007945 */ /* 0x000fe20003800000 */
[----:B------:R-:W-:-:S07]  /*c0b0*/  IMAD.MOV.U32 R15, RZ, RZ, -0x1 ;  /* 0xffffffffff0f7424 */ /* 0x000fce00078e00ff */
[----:B------:R-:W-:Y:S05]  /*c0c0*/  WARPSYNC.COLLECTIVE R15, `(.L_x_6741) ;  /* 0x000000000f0c7348 */ /* 0x000fea0003c00000 */
[----:B------:R-:W-:Y:S02]  /*c0d0*/  ELECT P6, UR62, PT ;  /* 0x00000000003e782f */ /* 0x000fe400038c0000 */
[----:B------:R-:W-:Y:S01]  /*c0e0*/  MOV R14, UR62 ;  /* 0x0000003e000e7c02 */ /* 0x000fe20008000f00 */
[----:B------:R-:W-:Y:S10]  /*c0f0*/  ENDCOLLECTIVE ;  /* 0x000000000000791b */ /* 0x000ff40003800000 */
.L_x_6741:
[----:B------:R-:W-:Y:S05]  /*c100*/  BSYNC B0 ;  /* 0x0000000000007941 */ /* 0x000fea0003800000 */
.L_x_6740:
[----:B------:R-:W-:Y:S05]  /*c110*/  BRA `(.L_x_6742) ;  /* 0xfffffff800547947 */ /* 0x000fea000383ffff */
.L_x_6724:
[----:B-1----:R1:W2:Y:S02]  /*c120*/  SYNCS.PHASECHK.TRANS64.TRYWAIT P0, [R7+URZ], R4 ;  /* 0x00000004070075a7 */ /* 0x0022a4000800017f */
[----:B--2---:R-:W-:Y:S05]  /*c130*/  @!P0 NANOSLEEP.SYNCS 0x989680 ;  /* 0x009896800000895d */ /* 0x004fea0003900000 */
[----:B------:R-:W2:Y:S02]  /*c140*/  @!P0 SYNCS.PHASECHK.TRANS64 P0, [R7+URZ], R4 ;  /* 0x00000004070085a7 */ /* 0x000ea4000800007f */
[----:B--2---:R-:W-:Y:S05]  /*c150*/  @!P0 BRA `(.L_x_6724) ;  /* 0xfffffffc00f08947 */ /* 0x004fea000383ffff */
[----:B------:R-:W-:Y:S05]  /*c160*/  BRA `(.L_x_6743) ;  /* 0xfffffff800947947 */ /* 0x000fea000383ffff */
.L_x_6725:
[----:B--2---:R2:W3:Y:S02]  /*c170*/  SYNCS.PHASECHK.TRANS64.TRYWAIT P0, [R3+URZ], R0 ;  /* 0x00000000030075a7 */ /* 0x0044e4000800017f */
[----:B---3--:R-:W-:Y:S05]  /*c180*/  @!P0 NANOSLEEP.SYNCS 0x989680 ;  /* 0x009896800000895d */ /* 0x008fea0003900000 */
[----:B------:R-:W3:Y:S02]  /*c190*/  @!P0 SYNCS.PHASECHK.TRANS64 P0, [R3+URZ], R0 ;  /* 0x00000000030085a7 */ /* 0x000ee4000800007f */
[----:B---3--:R-:W-:Y:S05]  /*c1a0*/  @!P0 BRA `(.L_x_6725) ;  /* 0xfffffffc00f08947 */ /* 0x008fea000383ffff */
[----:B------:R-:W-:Y:S05]  /*c1b0*/  BRA `(.L_x_6744) ;  /* 0xfffffff800887947 */ /* 0x000fea000383ffff */
.L_x_6727:
[----:B--2---:R2:W3:Y:S02]  /*c1c0*/  SYNCS.PHASECHK.TRANS64.TRYWAIT P0, [R5+URZ], R4 ;  /* 0x00000004050075a7 */ /* 0x0044e4000800017f */
[----:B---3--:R-:W-:Y:S05]  /*c1d0*/  @!P0 NANOSLEEP.SYNCS 0x989680 ;  /* 0x009896800000895d */ /* 0x008fea0003900000 */
[----:B------:R-:W3:Y:S02]  /*c1e0*/  @!P0 SYNCS.PHASECHK.TRANS64 P0, [R5+URZ], R4 ;  /* 0x00000004050085a7 */ /* 0x000ee4000800007f */
[----:B---3--:R-:W-:Y:S05]  /*c1f0*/  @!P0 BRA `(.L_x_6727) ;  /* 0xfffffffc00f08947 */ /* 0x008fea000383ffff */
[----:B------:R-:W-:Y:S05]  /*c200*/  BRA `(.L_x_6745) ;  /* 0xfffffff8008c7947 */ /* 0x000fea000383ffff */
.L_x_6746:
        /* <DEDUP_REMOVED lines=15> */
.L_x_7338:


//--------------------- .text._ZN7cutlass13device_kernelIN5flash11enable_sm90INS1_16FlashAttnBwdSm90INS1_25CollectiveMainloopBwdSm90ILi2ELi2ELi2EN4cute5tupleIJNS5_1CILi1EEES8_S8_EEENS6_IJNS7_ILi64EEENS7_ILi128EEESB_EEENS_6half_tEfNS_4arch4Sm90ELb1ELb0ELb0ELb1ELb1ELb1ELb0ELb0ELi2ELi1ELi2ELi1ELb0EEENS1_21CollectiveEpilogueBwdISC_SD_SF_Li256ELb1ELb0ELi1EEENS1_25SingleTileBwdLPTSchedulerILb1ELi128ELb1EEEEEEEEEvNT_6ParamsE --------------------------
	.section	.text._ZN7cutlass13device_kernelIN5flash11enable_sm90INS1_16FlashAttnBwdSm90INS1_25CollectiveMainloopBwdSm90ILi2ELi2ELi2EN4cute5tupleIJNS5_1CILi1EEES8_S8_EEENS6_IJNS7_ILi64EEENS7_ILi128EEESB_EEENS_6half_tEfNS_4arch4Sm90ELb1ELb0ELb0ELb1ELb1ELb1ELb0ELb0ELi2ELi1ELi2ELi1ELb0EEENS1_21CollectiveEpilogueBwdISC_SD_SF_Li256ELb1ELb0ELi1EEENS1_25SingleTileBwdLPTSchedulerILb1ELi128ELb1EEEEEEEEEvNT_6ParamsE,"ax",@progbits
	.align	128
.text._ZN7cutlass13device_kernelIN5flash11enable_sm90INS1_16FlashAttnBwdSm90INS1_25CollectiveMainloopBwdSm90ILi2ELi2ELi2EN4cute5tupleIJNS5_1CILi1EEES8_S8_EEENS6_IJNS7_ILi64EEENS7_ILi128EEESB_EEENS_6half_tEfNS_4arch4Sm90ELb1ELb0ELb0ELb1ELb1ELb1ELb0ELb0ELi2ELi1ELi2ELi1ELb0EEENS1_21CollectiveEpilogueBwdISC_SD_SF_Li256ELb1ELb0ELi1EEENS1_25SingleTileBwdLPTSchedulerILb1ELi128ELb1EEEEEEEEEvNT_6ParamsE:
        .type           _ZN7cutlass13device_kernelIN5flash11enable_sm90INS1_16FlashAttnBwdSm90INS1_25CollectiveMainloopBwdSm90ILi2ELi2ELi2EN4cute5tupleIJNS5_1CILi1EEES8_S8_EEENS6_IJNS7_ILi64EEENS7_ILi128EEESB_EEENS_6half_tEfNS_4arch4Sm90ELb1ELb0ELb0ELb1ELb1ELb1ELb0ELb0ELi2ELi1ELi2ELi1ELb0EEENS1_21CollectiveEpilogueBwdISC_SD_SF_Li256ELb1ELb0ELi1EEENS1_25SingleTileBwdLPTSchedulerILb1ELi128ELb1EEEEEEEEEvNT_6ParamsE,@function
        .size           _ZN7cutlass13device_kernelIN5flash11enable_sm90INS1_16FlashAttnBwdSm90INS1_25CollectiveMainloopBwdSm90ILi2ELi2ELi2EN4cute5tupleIJNS5_1CILi1EEES8_S8_EEENS6_IJNS7_ILi64EEENS7_ILi128EEESB_EEENS_6half_tEfNS_4arch4Sm90ELb1ELb0ELb0ELb1ELb1ELb1ELb0ELb0ELi2ELi1ELi2ELi1ELb0EEENS1_21CollectiveEpilogueBwdISC_SD_SF_Li256ELb1ELb0ELi1EEENS1_25SingleTileBwdLPTSchedulerILb1ELi128ELb1EEEEEEEEEvNT_6ParamsE,(.L_x_7339 - _ZN7cutlass13device_kernelIN5flash11enable_sm90INS1_16FlashAttnBwdSm90INS1_25CollectiveMainloopBwdSm90ILi2ELi2ELi2EN4cute5tupleIJNS5_1CILi1EEES8_S8_EEENS6_IJNS7_ILi64EEENS7_ILi128EEESB_EEENS_6half_tEfNS_4arch4Sm90ELb1ELb0ELb0ELb1ELb1ELb1ELb0ELb0ELi2ELi1ELi2ELi1ELb0EEENS1_21CollectiveEpilogueBwdISC_SD_SF_Li256ELb1ELb0ELi1EEENS1_25SingleTileBwdLPTSchedulerILb1ELi128ELb1EEEEEEEEEvNT_6ParamsE)
        .other          _ZN7cutlass13device_kernelIN5flash11enable_sm90INS1_16FlashAttnBwdSm90INS1_25CollectiveMainloopBwdSm90ILi2ELi2ELi2EN4cute5tupleIJNS5_1CILi1EEES8_S8_EEENS6_IJNS7_ILi64EEENS7_ILi128EEESB_EEENS_6half_tEfNS_4arch4Sm90ELb1ELb0ELb0ELb1ELb1ELb1ELb0ELb0ELi2ELi1ELi2ELi1ELb0EEENS1_21CollectiveEpilogueBwdISC_SD_SF_Li256ELb1ELb0ELi1EEENS1_25SingleTileBwdLPTSchedulerILb1ELi128ELb1EEEEEEEEEvNT_6ParamsE,@"STO_CUDA_ENTRY STV_DEFAULT"
_ZN7cutlass13device_kernelIN5flash11enable_sm90INS1_16FlashAttnBwdSm90INS1_25CollectiveMainloopBwdSm90ILi2ELi2ELi2EN4cute5tupleIJNS5_1CILi1EEES8_S8_EEENS6_IJNS7_ILi64EEENS7_ILi128EEESB_EEENS_6half_tEfNS_4arch4Sm90ELb1ELb0ELb0ELb1ELb1ELb1ELb0ELb0ELi2ELi1ELi2ELi1ELb0EEENS1_21CollectiveEpilogueBwdISC_SD_SF_Li256ELb1ELb0ELi1EEENS1_25SingleTileBwdLPTSchedulerILb1ELi128ELb1EEEEEEEEEvNT_6ParamsE:
        /* <DEDUP_REMOVED lines=24> */
.L_x_6748:
[----:B------:R-:W-:Y:S05]  /*0180*/  BSYNC B0 ;  /* 0x0000000000007941 */ /* 0x000fea0003800000 */
.L_x_6747:
        /* <DEDUP_REMOVED lines=37> */
.L_x_6749:
        /* <DEDUP_REMOVED lines=22> */
.L_x_6750:
[----:B------:R-:W-:Y:S01]  /*0540*/  PLOP3.LUT P0, PT, PT, PT, UP0, 0x80, 0x0 ;  /* 0x000000000000781c */ /* 0x000fe20003f0f008 */
[----:B------:R-:W-:Y:S01]  /*0550*/  NOP ;  /* 0x0000000000007918 */ /* 0x000fe20000000000 */
[----:B------:R-:W-:Y:S01]  /*0560*/  ULDC.64 UR46, c[0x0][0x208] ;  /* 0x00008200002e7ab9 */ /* 0x000fe20000000a00 */
[----:B------:R-:W-:Y:S01]  /*0570*/  BSSY B6, `(.L_x_6751) ;  /* 0x0000c04000067945 */ /* 0x000fe20003800000 */
[----:B-12-4-:R-:W-:Y:S09]  /*0580*/  BAR.SYNC.DEFER_BLOCKING 0x0 ;  /* 0x0000000000007b1d */ /* 0x016ff20000010000 */
[----:B------:R-:W-:Y:S05]  /*0590*/  @!P0 BRA `(.L_x_6752) ;  /* 0x00000078000c8947 */ /* 0x000fea0003800000 */
.L_x_6753:
        /* <DEDUP_REMOVED lines=32> */
.L_x_6754:
[----:B------:R-:W-:Y:S01]  /*07a0*/  ULDC UR8, c[0x0][0x8c4] ;  /* 0x0002310000087ab9 */ /* 0x000fe20000000800 */
[----:B------:R-:W-:Y:S01]  /*07b0*/  UMOV UR7, UR9 ;  /* 0x0000000900077c82 */ /* 0x000fe20008000000 */
[----:B------:R-:W-:-:S11]  /*07c0*/  UISETP.NE.AND UP0, UPT, UR8, 0x1, UPT ;  /* 0x000000010800788c */ /* 0x000fd6000bf05270 */
[----:B------:R-:W-:Y:S02]  /*07d0*/  @UP0 ULDC.64 UR10, c[0x0][0x8c8] ;  /* 0x00023200000a0ab9 */ /* 0x000fe40000000a00 */
[----:B------:R-:W-:-:S04]  /*07e0*/  UIMAD.WIDE.U32 UR4, UR9, UR10, URZ ;  /* 0x0000000a090472a5 */ /* 0x000fc8000f8e003f */
[----:B------:R-:W-:-:S04]  /*07f0*/  @UP0 USHF.R.U32.HI UR7, URZ, UR11, UR5 ;  /* 0x0000000b3f070299 */ /* 0x000fc80008011605 */
[----:B------:R-:W-:-:S12]  /*0800*/  UIMAD UR4, UR7, UR8, URZ ;  /* 0x00000008070472a4 */ /* 0x000fd8000f8e023f */
.L_x_6755:
        /* <DEDUP_REMOVED lines=23> */
.L_x_6756:
        /* <DEDUP_REMOVED lines=14> */
.L_x_6758:
[----:B------:R-:W-:-:S05]  /*0a60*/  ULDC UR4, c[0x0][0x8ec] ;  /* 0x00023b0000047ab9 */ /* 0x000fca0000000800 */
.L_x_6757:
        /* <DEDUP_REMOVED lines=23> */
.L_x_6760:
        /* <DEDUP_REMOVED lines=14> */
.L_x_6761:
        /* <DEDUP_REMOVED lines=11> */
.L_x_6762:
        /* <DEDUP_REMOVED lines=13> */
.L_x_6763:
        /* <DEDUP_REMOVED lines=103> */
.L_x_6766:
        /* <DEDUP_REMOVED lines=15> */
.L_x_6765:
        /* <DEDUP_REMOVED lines=22> */
.L_x_6768:
        /* <DEDUP_REMOVED lines=15> */
.L_x_6767:
        /* <DEDUP_REMOVED lines=8> */
.L_x_6931:
        /* <DEDUP_REMOVED lines=15> */
.L_x_6770:
        /* <DEDUP_REMOVED lines=102> */
.L_x_6782:
[----:B------:R-:W-:-:S13]  /*1fc0*/  ISETP.NE.AND P0, PT, R231, 0x3, PT ;  /* 0x00000003e700780c */ /* 0x000fda0003f05270 */
[----:B------:R-:W-:Y:S05]  /*1fd0*/  @!P0 BRA `(.L_x_6772) ;  /* 0x0000000000048947 */ /* 0x000fea0003800000 */
[----:B------:R-:W-:Y:S01]  /*1fe0*/  BPT.TRAP 0x1 ;  /* 0x000000040000795c */ /* 0x000fe20000300000 */
.L_x_6772:
[----:B------:R-:W-:Y:S01]  /*1ff0*/  IMAD R0, R3, 0x8, R228 ;  /* 0x0000000803007824 */ /* 0x000fe200078e02e4 */
[----:B------:R-:W-:-:S04]  /*2000*/  SHF.L.U32 R9, R4, 0x1f, RZ ;  /* 0x0000001f04097819 */ /* 0x000fc800000006ff */
[----:B------:R2:W3:Y:S01]  /*2010*/  SYNCS.PHASECHK.TRANS64.TRYWAIT P1, [R0+URZ+0x30810], R9 ;  /* 0x03081009000075a7 */ /* 0x0004e2000802017f */
[----:B------:R-:W-:Y:S05]  /*2020*/  @!P0 BRA `(.L_x_6773) ;  /* 0x0000000000048947 */ /* 0x000fea0003800000 */
[----:B------:R-:W-:Y:S01]  /*2030*/  BPT.TRAP 0x1 ;  /* 0x000000040000795c */ /* 0x000fe20000300000 */
.L_x_6773:
[----:B---3--:R-:W-:Y:S05]  /*2040*/  @P1 BRA `(.L_x_6774) ;  /* 0x0000000000081947 */ /* 0x008fea0003800000 */
[----:B------:R-:W3:Y:S02]  /*2050*/  SYNCS.PHASECHK.TRANS64.TRYWAIT P1, [R0+URZ+0x30810], R9 ;  /* 0x03081009000075a7 */ /* 0x000ee4000802017f */
[----:B---3--:R-:W-:Y:S05]  /*2060*/  @!P1 BRA `(.L_x_6775) ;  /* 0x000000a400889947 */ /* 0x008fea0003800000 */
.L_x_6774:
        /* <DEDUP_REMOVED lines=81> */
.L_x_6776:
[----:B------:R1:W1:Y:S01]  /*2580*/  SYNCS.PHASECHK.TRANS64.TRYWAIT P1, [R0+URZ+0x30830], R9 ;  /* 0x03083009000075a7 */ /* 0x000262000802017f */
[----:B------:R-:W-:Y:S05]  /*2590*/  @!P0 BRA `(.L_x_6777) ;  /* 0x0000000000048947 */ /* 0x000fea0003800000 */
[----:B------:R-:W-:Y:S01]  /*25a0*/  BPT.TRAP 0x1 ;  /* 0x000000040000795c */ /* 0x000fe20000300000 */
.L_x_6777:
[----:B------:R-:W-:-:S05]  /*25b0*/  VIADD R6, R228, 0x20000 ;  /* 0x00020000e4067836 */ /* 0x000fca0000000000 */
[----:B------:R-:W-:-:S04]  /*25c0*/  SHF.R.U32.HI R6, RZ, 0x4, R6 ;  /* 0x00000004ff067819 */ /* 0x000fc80000011606 */
[----:B------:R-:W-:-:S04]  /*25d0*/  LOP3.LUT R225, R6, 0x3fff, RZ, 0xc0, !PT ;  /* 0x00003fff06e17812 */ /* 0x000fc800078ec0ff */
[----:B------:R-:W-:Y:S01]  /*25e0*/  LOP3.LUT R6, R225, 0x10000, RZ, 0xfc, !PT ;  /* 0x00010000e1067812 */ /* 0x000fe200078efcff */
[----:B-1----:R-:W-:Y:S06]  /*25f0*/  @P1 BRA `(.L_x_6778) ;  /* 0x0000000000081947 */ /* 0x002fec0003800000 */
[----:B------:R-:W1:Y:S02]  /*2600*/  SYNCS.PHASECHK.TRANS64.TRYWAIT P1, [R0+URZ+0x30830], R9 ;  /* 0x03083009000075a7 */ /* 0x000e64000802017f */
[----:B-1----:R-:W-:Y:S05]  /*2610*/  @!P1 BRA `(.L_x_6779) ;  /* 0x000000a000309947 */ /* 0x002fea0003800000 */
.L_x_6778:
        /* <DEDUP_REMOVED lines=405> */
.L_x_6780:
        /* <DEDUP_REMOVED lines=49> */
.L_x_6781:
        /* <DEDUP_REMOVED lines=78> */
.L_x_6764:
        /* <DEDUP_REMOVED lines=162> */
.L_x_6784:
        /* <DEDUP_REMOVED lines=60> */
.L_x_6786:
[----:B------:R-:W-:Y:S05]  /*5540*/  BSYNC B0 ;  /* 0x0000000000007941 */ /* 0x000fea0003800000 */
.L_x_6785:
        /* <DEDUP_REMOVED lines=15> */
.L_x_6788:
[----:B------:R-:W-:Y:S05]  /*5640*/  BSYNC B0 ;  /* 0x0000000000007941 */ /* 0x000fea0003800000 */
.L_x_6787:
        /* <DEDUP_REMOVED lines=18> */
.L_x_6790:
[----:B------:R-:W-:Y:S05]  /*5770*/  BSYNC B0 ;  /* 0x0000000000007941 */ /* 0x000fea0003800000 */
.L_x_6789:
        /* <DEDUP_REMOVED lines=17> */
.L_x_6792:
[----:B------:R-:W-:Y:S05]  /*5890*/  BSYNC B0 ;  /* 0x0000000000007941 */ /* 0x000fea0003800000 */
.L_x_6791:
        /* <DEDUP_REMOVED lines=18> */
.L_x_6794:
[----:B------:R-:W-:Y:S05]  /*59c0*/  BSYNC B0 ;  /* 0x0000000000007941 */ /* 0x000fea0003800000 */
.L_x_6793:
        /* <DEDUP_REMOVED lines=18> */
.L_x_6796:
[----:B------:R-:W-:Y:S05]  /*5af0*/  BSYNC B0 ;  /* 0x0000000000007941 */ /* 0x000fea0003800000 */
.L_x_6795:
        /* <DEDUP_REMOVED lines=19> */
.L_x_6798:
[----:B------:R-:W-:Y:S05]  /*5c30*/  BSYNC B0 ;  /* 0x0000000000007941 */ /* 0x000fea0003800000 */
.L_x_6797:
        /* <DEDUP_REMOVED lines=18> */
.L_x_6800:
[----:B------:R-:W-:Y:S05]  /*5d60*/  BSYNC B0 ;  /* 0x0000000000007941 */ /* 0x000fea0003800000 */
.L_x_6799:
        /* <DEDUP_REMOVED lines=39> */
.L_x_6802:
[----:B------:R-:W-:Y:S05]  /*5fe0*/  BSYNC B0 ;  /* 0x0000000000007941 */ /* 0x000fea0003800000 */
.L_x_6801:
        /* <DEDUP_REMOVED lines=17> */
.L_x_6804:
[----:B------:R-:W-:Y:S05]  /*6100*/  BSYNC B0 ;  /* 0x0000000000007941 */ /* 0x000fea0003800000 */
.L_x_6803:
        /* <DEDUP_REMOVED lines=15> */
.L_x_6806:
[----:B------:R-:W-:Y:S05]  /*6200*/  BSYNC B0 ;  /* 0x0000000000007941 */ /* 0x000fea0003800000 */
.L_x_6805:
        /* <DEDUP_REMOVED lines=15> */
.L_x_6808:
[----:B------:R-:W-:Y:S05]  /*6300*/  BSYNC B0 ;  /* 0x0000000000007941 */ /* 0x000fea0003800000 */
.L_x_6807:
        /* <DEDUP_REMOVED lines=15> */
.L_x_6810:
[----:B------:R-:W-:Y:S05]  /*6400*/  BSYNC B0 ;  /* 0x0000000000007941 */ /* 0x000fea0003800000 */
.L_x_6809:
        /* <DEDUP_REMOVED lines=15> */
.L_x_6812:
[----:B------:R-:W-:Y:S05]  /*6500*/  BSYNC B0 ;  /* 0x0000000000007941 */ /* 0x000fea0003800000 */
.L_x_6811:
        /* <DEDUP_REMOVED lines=15> */
.L_x_6814:
[----:B------:R-:W-:Y:S05]  /*6600*/  BSYNC B0 ;  /* 0x0000000000007941 */ /* 0x000fea0003800000 */
.L_x_6813:
        /* <DEDUP_REMOVED lines=15> */
.L_x_6783:
        /* <DEDUP_REMOVED lines=41> */
.L_x_6815:
        /* <DEDUP_REMOVED lines=48> */
.L_x_6817:
[----:B------:R-:W-:Y:S05]  /*6c90*/  BSYNC B0 ;  /* 0x0000000000007941 */ /* 0x000fea0003800000 */
.L_x_6816:
        /* <DEDUP_REMOVED lines=16> */
.L_x_6819:
[----:B------:R-:W-:Y:S05]  /*6da0*/  BSYNC B0 ;  /* 0x0000000000007941 */ /* 0x000fea0003800000 */
.L_x_6818:
        /* <DEDUP_REMOVED lines=16> */
.L_x_6821:
[----:B------:R-:W-:Y:S05]  /*6eb0*/  BSYNC B0 ;  /* 0x0000000000007941 */ /* 0x000fea0003800000 */
.L_x_6820:
        /* <DEDUP_REMOVED lines=17> */
.L_x_6823:
[----:B------:R-:W-:Y:S05]  /*6fd0*/  BSYNC B0 ;  /* 0x0000000000007941 */ /* 0x000fea0003800000 */
.L_x_6822:
        /* <DEDUP_REMOVED lines=16> */
.L_x_6825:
[----:B------:R-:W-:Y:S05]  /*70e0*/  BSYNC B0 ;  /* 0x0000000000007941 */ /* 0x000fea0003800000 */
.L_x_6824:
        /* <DEDUP_REMOVED lines=17> */
.L_x_6827:
[----:B------:R-:W-:Y:S05]  /*7200*/  BSYNC B0 ;  /* 0x0000000000007941 */ /* 0x000fea0003800000 */
.L_x_6826:
        /* <DEDUP_REMOVED lines=18> */
.L_x_6829:
[----:B------:R-:W-:Y:S05]  /*7330*/  BSYNC B0 ;  /* 0x0000000000007941 */ /* 0x000fea0003800000 */
.L_x_6828:
        /* <DEDUP_REMOVED lines=17> */
.L_x_6831:
[----:B------:R-:W-:Y:S05]  /*7450*/  BSYNC B0 ;  /* 0x0000000000007941 */ /* 0x000fea0003800000 */
.L_x_6830:
        /* <DEDUP_REMOVED lines=38> */
.L_x_6833:
[----:B------:R-:W-:Y:S05]  /*76c0*/  BSYNC B0 ;  /* 0x0000000000007941 */ /* 0x000fea0003800000 */
.L_x_6832:
        /* <DEDUP_REMOVED lines=16> */
.L_x_6835:
[----:B------:R-:W-:Y:S05]  /*77d0*/  BSYNC B0 ;  /* 0x0000000000007941 */ /* 0x000fea0003800000 */
.L_x_6834:
        /* <DEDUP_REMOVED lines=15> */
.L_x_6837:
[----:B------:R-:W-:Y:S05]  /*78d0*/  BSYNC B0 ;  /* 0x0000000000007941 */ /* 0x000fea0003800000 */
.L_x_6836:
        /* <DEDUP_REMOVED lines=15> */
.L_x_6839:
[----:B------:R-:W-:Y:S05]  /*79d0*/  BSYNC B0 ;  /* 0x0000000000007941 */ /* 0x000fea0003800000 */
.L_x_6838:
        /* <DEDUP_REMOVED lines=15> */
.L_x_6841:
[----:B------:R-:W-:Y:S05]  /*7ad0*/  BSYNC B0 ;  /* 0x0000000000007941 */ /* 0x000fea0003800000 */
.L_x_6840:
        /* <DEDUP_REMOVED lines=15> */
.L_x_6843:
[----:B------:R-:W-:Y:S05]  /*7bd0*/  BSYNC B0 ;  /* 0x0000000000007941 */ /* 0x000fea0003800000 */
.L_x_6842:
        /* <DEDUP_REMOVED lines=15> */
.L_x_6845:
[----:B------:R-:W-:Y:S05]  /*7cd0*/  BSYNC B0 ;  /* 0x0000000000007941 */ /* 0x000fea0003800000 */
.L_x_6844:
        /* <DEDUP_REMOVED lines=15> */
.L_x_6752:
        /* <DEDUP_REMOVED lines=29> */
.L_x_6847:
[----:B------:R-:W-:Y:S01]  /*7fa0*/  ULDC UR9, c[0x0][0x8c4] ;  /* 0x0002310000097ab9 */ /* 0x000fe20000000800 */
[----:B------:R-:W-:Y:S01]  /*7fb0*/  UMOV UR7, UR8 ;  /* 0x0000000800077c82 */ /* 0x000fe20008000000 */
[----:B------:R-:W-:-:S11]  /*7fc0*/  UISETP.NE.AND UP0, UPT, UR9, 0x1, UPT ;  /* 0x000000010900788c */ /* 0x000fd6000bf05270 */
[----:B------:R-:W-:Y:S02]  /*7fd0*/  @UP0 ULDC.64 UR10, c[0x0][0x8c8] ;  /* 0x00023200000a0ab9 */ /* 0x000fe40000000a00 */
[----:B------:R-:W-:-:S04]  /*7fe0*/  UIMAD.WIDE.U32 UR4, UR8, UR10, URZ ;  /* 0x0000000a080472a5 */ /* 0x000fc8000f8e003f */
[----:B------:R-:W-:-:S04]  /*7ff0*/  @UP0 USHF.R.U32.HI UR7, URZ, UR11, UR5 ;  /* 0x0000000b3f070299 */ /* 0x000fc80008011605 */
[----:B------:R-:W-:-:S12]  /*8000*/  UIMAD UR4, UR7, UR9, URZ ;  /* 0x00000009070472a4 */ /* 0x000fd8000f8e023f */
.L_x_6848:
        /* <DEDUP_REMOVED lines=23> */
.L_x_6849:
        /* <DEDUP_REMOVED lines=13> */
.L_x_6851:
[----:B------:R-:W-:-:S05]  /*8250*/  ULDC UR4, c[0x0][0x8ec] ;  /* 0x00023b0000047ab9 */ /* 0x000fca0000000800 */
.L_x_6850:
        /* <DEDUP_REMOVED lines=48> */
.L_x_6852:
        /* <DEDUP_REMOVED lines=13> */
.L_x_6853:
        /* <DEDUP_REMOVED lines=12> */
.L_x_6854:
        /* <DEDUP_REMOVED lines=68> */
.L_x_6858:
[----:B------:R-:W2:Y:S04]  /*8b30*/  LDG.E.STRONG.GPU R4, desc[UR46][R2.64] ;  /* 0x0000002e02047981 */ /* 0x000ea8000c1ef900 */
[----:B--2---:R-:W-:Y:S01]  /*8b40*/  CCTL.IVALL ;  /* 0x00000000ff00798f */ /* 0x004fe20002000000 */
[----:B------:R-:W-:Y:S05]  /*8b50*/  YIELD ;  /* 0x0000000000007946 */ /* 0x000fea0003800000 */
[----:B------:R-:W-:-:S13]  /*8b60*/  ISETP.NE.AND P1, PT, R4, R5, PT ;  /* 0x000000050400720c */ /* 0x000fda0003f25270 */
[----:B------:R-:W-:Y:S05]  /*8b70*/  @P1 BRA `(.L_x_6858) ;  /* 0xfffffffc00ec1947 */ /* 0x000fea000383ffff */
.L_x_6857:
[----:B------:R-:W-:Y:S05]  /*8b80*/  BSYNC B0 ;  /* 0x0000000000007941 */ /* 0x000fea0003800000 */
.L_x_6856:
[----:B------:R-:W-:-:S03]  /*8b90*/  UMOV UR6, 0xffffffff ;  /* 0xffffffff00067882 */ /* 0x000fc60000000000 */
[----:B------:R-:W-:Y:S05]  /*8ba0*/  BRA.DIV UR6, `(.L_x_6859) ;  /* 0x0000003a06e07947 */ /* 0x000fea000b800000 */
[----:B------:R-:W-:Y:S01]  /*8bb0*/  NOP ;  /* 0x0000000000007918 */ /* 0x000fe20000000000 */
.L_x_6934:
        /* <DEDUP_REMOVED lines=22> */
.L_x_6861:
[----:B------:R-:W-:Y:S05]  /*8d20*/  BSYNC B0 ;  /* 0x0000000000007941 */ /* 0x000fea0003800000 */
.L_x_6860:
        /* <DEDUP_REMOVED lines=20> */
.L_x_6863:
[----:B------:R-:W-:Y:S05]  /*8e70*/  BSYNC B0 ;  /* 0x0000000000007941 */ /* 0x000fea0003800000 */
.L_x_6862:
[----:B------:R-:W-:Y:S06]  /*8e80*/  BAR.ARV 0xa, 0xa0 ;  /* 0x0282800000007b1d */ /* 0x000fec0000002000 */
[----:B------:R-:W-:Y:S04]  /*8e90*/  BSSY B0, `(.L_x_6864) ;  /* 0x0000003000007945 */ /* 0x000fe80003800000 */
[----:B------:R-:W-:Y:S05]  /*8ea0*/  @!P0 BRA `(.L_x_6865) ;  /* 0x0000000000048947 */ /* 0x000fea0003800000 */
[----:B------:R-:W-:-:S04]  /*8eb0*/  DEPBAR.LE SB0, 0x0 ;  /* 0x000080000000791a */ /* 0x000fc80000000000 */
.L_x_6865:
[----:B------:R-:W-:Y:S05]  /*8ec0*/  BSYNC B0 ;  /* 0x0000000000007941 */ /* 0x000fea0003800000 */
.L_x_6864:
        /* <DEDUP_REMOVED lines=19> */
.L_x_6867:
[----:B------:R-:W-:Y:S05]  /*9000*/  BSYNC B0 ;  /* 0x0000000000007941 */ /* 0x000fea0003800000 */
.L_x_6866:
[----:B------:R-:W-:Y:S01]  /*9010*/  UIADD3 UR7, UR13, 0x1, URZ ;  /* 0x000000010d077890 */ /* 0x000fe2000fffe03f */
[----:B------:R-:W-:Y:S11]  /*9020*/  BRA `(.L_x_6868) ;  /* 0x0000000000047947 */ /* 0x000ff60003800000 */
.L_x_6855:
[----:B------:R-:W-:-:S05]  /*9030*/  UMOV UR7, UR13 ;  /* 0x0000000d00077c82 */ /* 0x000fca0008000000 */
.L_x_6868:
        /* <DEDUP_REMOVED lines=16> */
.L_x_6893:
        /* <DEDUP_REMOVED lines=18> */
.L_x_6871:
[----:B------:R-:W2:Y:S04]  /*9260*/  LDG.E.STRONG.GPU R4, desc[UR46][R2.64] ;  /* 0x0000002e02047981 */ /* 0x000ea8000c1ef900 */
[----:B--2---:R-:W-:Y:S01]  /*9270*/  CCTL.IVALL ;  /* 0x00000000ff00798f */ /* 0x004fe20002000000 */
[----:B------:R-:W-:Y:S05]  /*9280*/  YIELD ;  /* 0x0000000000007946 */ /* 0x000fea0003800000 */
[----:B------:R-:W-:-:S13]  /*9290*/  ISETP.NE.AND P1, PT, R4, R5, PT ;  /* 0x000000050400720c */ /* 0x000fda0003f25270 */
[----:B------:R-:W-:Y:S05]  /*92a0*/  @P1 BRA `(.L_x_6871) ;  /* 0xfffffffc00ec1947 */ /* 0x000fea000383ffff */
.L_x_6870:
[----:B------:R-:W-:Y:S05]  /*92b0*/  BSYNC B0 ;  /* 0x0000000000007941 */ /* 0x000fea0003800000 */
.L_x_6869:
[----:B------:R-:W-:-:S03]  /*92c0*/  UMOV UR24, 0xffffffff ;  /* 0xffffffff00187882 */ /* 0x000fc60000000000 */
[----:B------:R-:W-:Y:S05]  /*92d0*/  BRA.DIV UR24, `(.L_x_6872) ;  /* 0x0000003618307947 */ /* 0x000fea000b800000 */
[----:B------:R-:W-:Y:S01]  /*92e0*/  NOP ;  /* 0x0000000000007918 */ /* 0x000fe20000000000 */
.L_x_6937:
        /* <DEDUP_REMOVED lines=19> */
.L_x_6874:
[----:B------:R-:W-:Y:S05]  /*9420*/  BSYNC B0 ;  /* 0x0000000000007941 */ /* 0x000fea0003800000 */
.L_x_6873:
        /* <DEDUP_REMOVED lines=15> */
.L_x_6876:
[----:B------:R-:W-:Y:S05]  /*9520*/  BSYNC B0 ;  /* 0x0000000000007941 */ /* 0x000fea0003800000 */
.L_x_6875:
[----:B------:R-:W-:Y:S06]  /*9530*/  BAR.ARV 0xa, 0xa0 ;  /* 0x0282800000007b1d */ /* 0x000fec0000002000 */
[----:B------:R-:W-:Y:S04]  /*9540*/  BSSY B0, `(.L_x_6877) ;  /* 0x0000003000007945 */ /* 0x000fe80003800000 */
[----:B------:R-:W-:Y:S05]  /*9550*/  @!P0 BRA `(.L_x_6878) ;  /* 0x0000000000048947 */ /* 0x000fea0003800000 */
[----:B------:R-:W-:-:S04]  /*9560*/  DEPBAR.LE SB0, 0x0 ;  /* 0x000080000000791a */ /* 0x000fc80000000000 */
.L_x_6878:
[----:B------:R-:W-:Y:S05]  /*9570*/  BSYNC B0 ;  /* 0x0000000000007941 */ /* 0x000fea0003800000 */
.L_x_6877:
        /* <DEDUP_REMOVED lines=19> */
.L_x_6880:
[----:B------:R-:W-:Y:S05]  /*96b0*/  BSYNC B0 ;  /* 0x0000000000007941 */ /* 0x000fea0003800000 */
.L_x_6879:
        /* <DEDUP_REMOVED lines=17> */
.L_x_6883:
[----:B------:R-:W2:Y:S04]  /*97d0*/  LDG.E.STRONG.GPU R4, desc[UR46][R2.64] ;  /* 0x0000002e02047981 */ /* 0x000ea8000c1ef900 */
[----:B--2---:R-:W-:Y:S01]  /*97e0*/  CCTL.IVALL ;  /* 0x00000000ff00798f */ /* 0x004fe20002000000 */
[----:B------:R-:W-:Y:S05]  /*97f0*/  YIELD ;  /* 0x0000000000007946 */ /* 0x000fea0003800000 */
[----:B------:R-:W-:-:S13]  /*9800*/  ISETP.NE.AND P1, PT, R4, R5, PT ;  /* 0x000000050400720c */ /* 0x000fda0003f25270 */
[----:B------:R-:W-:Y:S05]  /*9810*/  @P1 BRA `(.L_x_6883) ;  /* 0xfffffffc00ec1947 */ /* 0x000fea000383ffff */
.L_x_6882:
[----:B------:R-:W-:Y:S05]  /*9820*/  BSYNC B0 ;  /* 0x0000000000007941 */ /* 0x000fea0003800000 */
.L_x_6881:
[----:B------:R-:W-:-:S03]  /*9830*/  UMOV UR18, 0xffffffff ;  /* 0xffffffff00127882 */ /* 0x000fc60000000000 */
[----:B------:R-:W-:Y:S05]  /*9840*/  BRA.DIV UR18, `(.L_x_6884) ;  /* 0x0000002e12f07947 */ /* 0x000fea000b800000 */
[----:B------:R-:W-:Y:S01]  /*9850*/  NOP ;  /* 0x0000000000007918 */ /* 0x000fe20000000000 */
.L_x_6940:
        /* <DEDUP_REMOVED lines=15> */
.L_x_6886:
[----:B------:R-:W-:Y:S05]  /*9950*/  BSYNC B0 ;  /* 0x0000000000007941 */ /* 0x000fea0003800000 */
.L_x_6885:
        /* <DEDUP_REMOVED lines=15> */
.L_x_6888:
[----:B------:R-:W-:Y:S05]  /*9a50*/  BSYNC B0 ;  /* 0x0000000000007941 */ /* 0x000fea0003800000 */
.L_x_6887:
[----:B------:R-:W-:Y:S06]  /*9a60*/  BAR.ARV 0xa, 0xa0 ;  /* 0x0282800000007b1d */ /* 0x000fec0000002000 */
[----:B------:R-:W-:Y:S04]  /*9a70*/  BSSY B0, `(.L_x_6889) ;  /* 0x0000003000007945 */ /* 0x000fe80003800000 */
[----:B------:R-:W-:Y:S05]  /*9a80*/  @!P0 BRA `(.L_x_6890) ;  /* 0x0000000000048947 */ /* 0x000fea0003800000 */
[----:B------:R-:W-:-:S04]  /*9a90*/  DEPBAR.LE SB0, 0x0 ;  /* 0x000080000000791a */ /* 0x000fc80000000000 */
.L_x_6890:
[----:B------:R-:W-:Y:S05]  /*9aa0*/  BSYNC B0 ;  /* 0x0000000000007941 */ /* 0x000fea0003800000 */
.L_x_6889:
        /* <DEDUP_REMOVED lines=19> */
.L_x_6892:
[----:B------:R-:W-:Y:S05]  /*9be0*/  BSYNC B0 ;  /* 0x0000000000007941 */ /* 0x000fea0003800000 */
.L_x_6891:
[----:B------:R-:W-:Y:S02]  /*9bf0*/  UIADD3 UR7, UR7, 0x2, URZ ;  /* 0x0000000207077890 */ /* 0x000fe4000fffe03f */
[----:B------:R-:W-:Y:S02]  /*9c00*/  UIADD3 UR6, UR6, 0x4000, URZ ;  /* 0x0000400006067890 */ /* 0x000fe4000fffe03f */
[----:B------:R-:W-:-:S06]  /*9c10*/  UISETP.GE.AND UP0, UPT, UR7, UR12, UPT ;  /* 0x0000000c0700728c */ /* 0x000fcc000bf06270 */
[----:B------:R-:W-:-:S13]  /*9c20*/  PLOP3.LUT P1, PT, PT, PT, UP0, 0x80, 0x0 ;  /* 0x000000000000781c */ /* 0x000fda0003f2f008 */
[----:B------:R-:W-:Y:S05]  /*9c30*/  @!P1 BRA `(.L_x_6893) ;  /* 0xfffffff400409947 */ /* 0x000fea000383ffff */
[----:B------:R-:W-:Y:S05]  /*9c40*/  BRA `(.L_x_6759) ;  /* 0x0000002800587947 */ /* 0x000fea0003800000 */
.L_x_6846:
        /* <DEDUP_REMOVED lines=21> */
.L_x_6894:
[----:B------:R-:W1:Y:S01]  /*9da0*/  LDC R3, c[0x0][0x8c4] ;  /* 0x00023100ff037b82 */ /* 0x000e620000000800 */
[----:B------:R-:W-:Y:S01]  /*9db0*/  IMAD.MOV.U32 R0, RZ, RZ, R5 ;  /* 0x000000ffff007224 */ /* 0x000fe200078e0005 */
[----:B-1----:R-:W-:-:S13]  /*9dc0*/  ISETP.NE.AND P0, PT, R3, 0x1, PT ;  /* 0x000000010300780c */ /* 0x002fda0003f05270 */
[----:B------:R-:W1:Y:S02]  /*9dd0*/  @P0 LDC.64 R6, c[0x0][0x8c8] ;  /* 0x00023200ff060b82 */ /* 0x000e640000000a00 */
[----:B-1----:R-:W-:-:S05]  /*9de0*/  @P0 IMAD.HI.U32 R4, R5, R6, RZ ;  /* 0x0000000605040227 */ /* 0x002fca00078e00ff */
[----:B------:R-:W-:-:S05]  /*9df0*/  @P0 SHF.R.U32.HI R0, RZ, R7, R4 ;  /* 0x00000007ff000219 */ /* 0x000fca0000011604 */
[----:B------:R-:W-:-:S07]  /*9e00*/  IMAD R3, R0, R3, RZ ;  /* 0x0000000300037224 */ /* 0x000fce00078e02ff */
.L_x_6895:
        /* <DEDUP_REMOVED lines=23> */
.L_x_6896:
        /* <DEDUP_REMOVED lines=10> */
.L_x_6898:
[----:B------:R-:W1:Y:S02]  /*a020*/  LDC R4, c[0x0][0x8ec] ;  /* 0x00023b00ff047b82 */ /* 0x000e640000000800 */
.L_x_6897:
        /* <DEDUP_REMOVED lines=42> */
.L_x_6900:
        /* <DEDUP_REMOVED lines=20> */
.L_x_6901:
[----:B------:R-:W-:Y:S05]  /*a410*/  @!P0 BRA `(.L_x_6902) ;  /* 0x00000000000c8947 */ /* 0x000fea0003800000 */
[----:B------:R-:W2:Y:S04]  /*a420*/  LDG.E R5, desc[UR46][R2.64] ;  /* 0x0000002e02057981 */ /* 0x000ea8000c1e1900 */
[----:B------:R-:W2:Y:S02]  /*a430*/  LDG.E R0, desc[UR46][R2.64+0x4] ;  /* 0x0000042e02007981 */ /* 0x000ea4000c1e1900 */
[----:B--2---:R-:W-:-:S07]  /*a440*/  IMAD.IADD R0, R0, 0x1, -R5 ;  /* 0x0000000100007824 */ /* 0x004fce00078e0a05 */
.L_x_6902:
        /* <DEDUP_REMOVED lines=66> */
.L_x_6941:
        /* <DEDUP_REMOVED lines=15> */
.L_x_6905:
        /* <DEDUP_REMOVED lines=92> */
.L_x_6916:
[----:B-123--:R-:W-:-:S04]  /*af20*/  SHF.L.U32 R18, R10, 0x1f, RZ ;  /* 0x0000001f0a127819 */ /* 0x00efc800000006ff */
[----:B------:R-:W2:Y:S02]  /*af30*/  SYNCS.PHASECHK.TRANS64.TRYWAIT P1, [R15+URZ+0x30840], R18 ;  /* 0x030840120f0075a7 */ /* 0x000ea4000802017f */
[----:B--2---:R-:W-:Y:S05]  /*af40*/  @!P1 BRA `(.L_x_6908) ;  /* 0x0000001800609947 */ /* 0x004fea0003800000 */
.L_x_6942:
        /* <DEDUP_REMOVED lines=8> */
.L_x_6909:
        /* <DEDUP_REMOVED lines=37> */
.L_x_6943:
        /* <DEDUP_REMOVED lines=8> */
.L_x_6911:
        /* <DEDUP_REMOVED lines=37> */
.L_x_6944:
        /* <DEDUP_REMOVED lines=8> */
.L_x_6913:
        /* <DEDUP_REMOVED lines=31> */
.L_x_6946:
        /* <DEDUP_REMOVED lines=8> */
.L_x_6915:
        /* <DEDUP_REMOVED lines=37> */
.L_x_6907:
[----:B------:R-:W4:Y:S02]  /*ba30*/  LDL.LU R4, [R1+0x4] ;  /* 0x0000040001047983 */ /* 0x000f240000300800 */
[----:B----4-:R-:W-:Y:S02]  /*ba40*/  ISETP.NE.AND P1, PT, R4, RZ, PT ;  /* 0x000000ff0400720c */ /* 0x010fe40003f25270 */
[----:B------:R4:W5:Y:S11]  /*ba50*/  LDL R4, [R1] ;  /* 0x0000000001047983 */ /* 0x0009760000100800 */
[----:B----4-:R-:W-:Y:S05]  /*ba60*/  @!P1 BRA `(.L_x_6906) ;  /* 0x00000004005c9947 */ /* 0x010fea0003800000 */
[----:B------:R-:W-:-:S04]  /*ba70*/  SHF.L.U32 R12, R10, 0x1f, RZ ;  /* 0x0000001f0a0c7819 */ /* 0x000fc800000006ff */
[----:B------:R-:W4:Y:S02]  /*ba80*/  SYNCS.PHASECHK.TRANS64.TRYWAIT P1, [R15+URZ+0x30840], R12 ;  /* 0x0308400c0f0075a7 */ /* 0x000f24000802017f */
[----:B----4-:R-:W-:Y:S05]  /*ba90*/  @!P1 BRA `(.L_x_6917) ;  /* 0x0000000c00e09947 */ /* 0x010fea0003800000 */
.L_x_6947:
        /* <DEDUP_REMOVED lines=8> */
.L_x_6918:
        /* <DEDUP_REMOVED lines=34> */
.L_x_6948:
        /* <DEDUP_REMOVED lines=8> */
.L_x_6920:
        /* <DEDUP_REMOVED lines=34> */
.L_x_6906:
[----:B------:R-:W1:Y:S01]  /*bfe0*/  S2R R0, SR_TID.X ;  /* 0x0000000000007919 */ /* 0x000e620000002100 */
[----:B------:R-:W-:Y:S01]  /*bff0*/  IMAD R3, R16, 0x8, R15 ;  /* 0x0000000810037824 */ /* 0x000fe200078e020f */
[----:B-1----:R-:W-:Y:S02]  /*c000*/  LOP3.LUT R2, R0, 0x7f, RZ, 0xc0, !PT ;  /* 0x0000007f00027812 */ /* 0x002fe400078ec0ff */
[----:B------:R-:W-:Y:S02]  /*c010*/  SHF.L.U32 R0, R10, 0x1f, RZ ;  /* 0x0000001f0a007819 */ /* 0x000fe400000006ff */
[----:B------:R-:W-:Y:S02]  /*c020*/  ISETP.NE.AND P1, PT, R2, RZ, PT ;  /* 0x000000ff0200720c */ /* 0x000fe40003f25270 */
[----:B------:R-:W1:Y:S02]  /*c030*/  SYNCS.PHASECHK.TRANS64.TRYWAIT P0, [R3+URZ+0x30840], R0 ;  /* 0x03084000030075a7 */ /* 0x000e64000800017f */
[----:B-1----:R-:W-:Y:S09]  /*c040*/  @!P0 BRA `(.L_x_6921) ;  /* 0x00000008009c8947 */ /* 0x002ff20003800000 */
.L_x_6949:
[----:B------:R-:W-:Y:S05]  /*c050*/  @P1 BRA `(.L_x_6922) ;  /* 0x0000000000181947 */ /* 0x000fea0003800000 */
[----:B------:R-:W1:Y:S01]  /*c060*/  S2R R2, SR_TID.X ;  /* 0x0000000000027919 */ /* 0x000e620000002100 */
[----:B------:R-:W-:-:S04]  /*c070*/  IMAD.MOV.U32 R0, RZ, RZ, 0x4100 ;  /* 0x00004100ff007424 */ /* 0x000fc800078e00ff */
[----:B------:R1:W-:Y:S02]  /*c080*/  SYNCS.ARRIVE.TRANS64 RZ, [R3+URZ+0x30830], R0 ;  /* 0x0308300003ff79a7 */ /* 0x0003e4000800003f */
[----:B-1----:R-:W-:-:S13]  /*c090*/  LOP3.LUT P0, RZ, R2, 0x1f, RZ, 0xc0, !PT ;  /* 0x0000001f02ff7812 */ /* 0x002fda000780c0ff */
[----:B------:R-:W-:Y:S05]  /*c0a0*/  @!P0 BRA `(.L_x_6922) ;  /* 0x0000000000048947 */ /* 0x000fea0003800000 */
[----:B------:R-:W-:Y:S01]  /*c0b0*/  BPT.TRAP 0x1 ;  /* 0x000000040000795c */ /* 0x000fe20000300000 */
.L_x_6922:
        /* <DEDUP_REMOVED lines=41> */
.L_x_6903:
[----:B------:R-:W-:Y:S05]  /*c350*/  BSYNC B0 ;  /* 0x0000000000007941 */ /* 0x000fea0003800000 */
.L_x_6899:
[----:B------:R-:W-:-:S03]  /*c360*/  UMOV UR7, 0xffffffff ;  /* 0xffffffff00077882 */ /* 0x000fc60000000000 */
[----:B------:R-:W-:Y:S05]  /*c370*/  BRA.DIV UR7, `(.L_x_6923) ;  /* 0x0000000607e47947 */ /* 0x000fea000b800000 */
[----:B------:R-:W-:-:S13]  /*c380*/  ELECT P6, URZ, PT ;  /* 0x00000000003f782f */ /* 0x000fda00038c0000 */
.L_x_6952:
[----:B------:R-:W-:Y:S05]  /*c390*/  @!P6 BRA `(.L_x_6759) ;  /* 0x000000000084e947 */ /* 0x000fea0003800000 */
[----:B------:R-:W-:-:S06]  /*c3a0*/  ULOP3.LUT UR7, UR38, 0x2, URZ, 0xfc, !UPT ;  /* 0x0000000226077892 */ /* 0x000fcc000f8efc3f */
[----:B------:R-:W-:-:S05]  /*c3b0*/  IMAD.U32 R0, RZ, RZ, UR7 ;  /* 0x00000007ff007e24 */ /* 0x000fca000f8e00ff */
[----:B------:R-:W-:-:S13]  /*c3c0*/  ISETP.NE.AND P2, PT, R0, 0x3, PT ;  /* 0x000000030000780c */ /* 0x000fda0003f45270 */
[----:B------:R-:W-:Y:S05]  /*c3d0*/  @!P2 BRA `(.L_x_6924) ;  /* 0x000000000004a947 */ /* 0x000fea0003800000 */
[----:B------:R-:W-:Y:S01]  /*c3e0*/  BPT.TRAP 0x1 ;  /* 0x000000040000795c */ /* 0x000fe20000300000 */
.L_x_6924:
        /* <DEDUP_REMOVED lines=15> */
.L_x_6953:
[----:B------:R-:W2:Y:S02]  /*c4e0*/  SYNCS.PHASECHK.TRANS64.TRYWAIT P0, [R3+URZ], R0 ;  /* 0x00000000030075a7 */ /* 0x000ea4000800017f */
[----:B--2---:R-:W-:Y:S05]  /*c4f0*/  @!P0 BRA `(.L_x_6926) ;  /* 0x0000000400b88947 */ /* 0x004fea0003800000 */
.L_x_6954:
[----:B------:R-:W-:Y:S05]  /*c500*/  @!P2 BRA `(.L_x_6927) ;  /* 0x000000000004a947 */ /* 0x000fea0003800000 */
[----:B------:R-:W-:Y:S01]  /*c510*/  BPT.TRAP 0x1 ;  /* 0x000000040000795c */ /* 0x000fe20000300000 */
.L_x_6927:
[----:B--2---:R-:W-:-:S04]  /*c520*/  VIADD R3, R8, 0x30840 ;  /* 0x0003084008037836 */ /* 0x004fc80000000000 */
[----:B------:R-:W-:-:S04]  /*c530*/  IMAD R5, R2, 0x8, R3 ;  /* 0x0000000802057824 */ /* 0x000fc800078e0203 */
[----:B------:R-:W2:Y:S02]  /*c540*/  SYNCS.PHASECHK.TRANS64.TRYWAIT P0, [R5+URZ], R4 ;  /* 0x00000004050075a7 */ /* 0x000ea4000800017f */
[----:B--2---:R-:W-:Y:S05]  /*c550*/  @!P0 BRA `(.L_x_6928) ;  /* 0x0000000400b48947 */ /* 0x004fea0003800000 */
.L_x_6955:
[----:B------:R-:W-:-:S07]  /*c560*/  IMAD R3, R6, 0x8, R3 ;  /* 0x0000000806037824 */ /* 0x000fce00078e0203 */
.L_x_6929:
[----:B---3--:R3:W4:Y:S02]  /*c570*/  SYNCS.PHASECHK.TRANS64.TRYWAIT P0, [R3+URZ], R0 ;  /* 0x00000000030075a7 */ /* 0x008724000800017f */
[----:B----4-:R-:W-:Y:S05]  /*c580*/  @!P0 NANOSLEEP.SYNCS 0x989680 ;  /* 0x009896800000895d */ /* 0x010fea0003900000 */
[----:B------:R-:W4:Y:S02]  /*c590*/  @!P0 SYNCS.PHASECHK.TRANS64 P0, [R3+URZ], R0 ;  /* 0x00000000030085a7 */ /* 0x000f24000800007f */
[----:B----4-:R-:W-:Y:S05]  /*c5a0*/  @!P0 BRA `(.L_x_6929) ;  /* 0xfffffffc00f08947 */ /* 0x010fea000383ffff */
.L_x_6759:
[----:B------:R-:W-:Y:S05]  /*c5b0*/  BSYNC B6 ;  /* 0x0000000000067941 */ /* 0x000fea0003800000 */
.L_x_6751:
[----:B------:R-:W-:Y:S05]  /*c5c0*/  EXIT ;  /* 0x000000000000794d */ /* 0x000fea0003800000 */
.L_x_6769:
[----:B------:R-:W-:Y:S02]  /*c5d0*/  IMAD.MOV.U32 R12, RZ, RZ, RZ ;  /* 0x000000ffff0c7224 */ /* 0x000fe400078e00ff */
[----:B------:R-:W-:Y:S02]  /*c5e0*/  IMAD.MOV.U32 R11, RZ, RZ, 0x1f ;  /* 0x0000001fff0b7424 */ /* 0x000fe400078e00ff */
[----:B------:R-:W-:-:S07]  /*c5f0*/  IMAD.MOV.U32 R15, RZ, RZ, -0x1 ;  /* 0xffffffffff0f7424 */ /* 0x000fce00078e00ff */
[----:B------:R-:W-:Y:S05]  /*c600*/  WARPSYNC.COLLECTIVE R15, `(.L_x_6930) ;  /* 0x000000000f087348 */ /* 0x000fea0003c00000 */
[----:B------:R1:W2:Y:S02]  /*c610*/  SHFL.IDX P6, R14, R13, R12, R11 ;  /* 0x0000000c0d0e7389 */ /* 0x0002a400000c000b */
[----:B-12---:R-:W-:Y:S01]  /*c620*/  ENDCOLLECTIVE ;  /* 0x000000000000791b */ /* 0x006fe20003800000 */
.L_x_6930:
[----:B------:R-:W-:Y:S05]  /*c630*/  BRA `(.L_x_6931) ;  /* 0xffffff50008c7947 */ /* 0x000fea000383ffff */
.L_x_6771:
[----:B---3--:R3:W4:Y:S02]  /*c640*/  SYNCS.PHASECHK.TRANS64.TRYWAIT P0, [R228+URZ+0x30800], R9 ;  /* 0x03080009e40075a7 */ /* 0x008724000800017f */
[----:B----4-:R-:W-:Y:S05]  /*c650*/  @!P0 NANOSLEEP.SYNCS 0x989680 ;  /* 0x009896800000895d */ /* 0x010fea0003900000 */
[----:B------:R-:W4:Y:S02]  /*c660*/  @!P0 SYNCS.PHASECHK.TRANS64 P0, [R228+URZ+0x30800], R9 ;  /* 0x03080009e40085a7 */ /* 0x000f24000800007f */
[----:B----4-:R-:W-:Y:S05]  /*c670*/  @!P0 BRA `(.L_x_6771) ;  /* 0xfffffffc00f08947 */ /* 0x010fea000383ffff */
[----:B------:R-:W-:Y:S05]  /*c680*/  BRA `(.L_x_6770) ;  /* 0xffffff5000b47947 */ /* 0x000fea000383ffff */
.L_x_6775:
[----:B---3--:R3:W4:Y:S02]  /*c690*/  SYNCS.PHASECHK.TRANS64.TRYWAIT P1, [R0+URZ+0x30810], R9 ;  /* 0x03081009000075a7 */ /* 0x008724000802017f */
[----:B----4-:R-:W-:Y:S05]  /*c6a0*/  @!P1 NANOSLEEP.SYNCS 0x989680 ;  /* 0x009896800000995d */ /* 0x010fea0003900000 */
[----:B------:R-:W4:Y:S02]  /*c6b0*/  @!P1 SYNCS.PHASECHK.TRANS64 P1, [R0+URZ+0x30810], R9 ;  /* 0x03081009000095a7 */ /* 0x000f24000802007f */
[----:B----4-:R-:W-:Y:S05]  /*c6c0*/  @!P1 BRA `(.L_x_6775) ;  /* 0xfffffffc00f09947 */ /* 0x010fea000383ffff */
[----:B------:R-:W-:Y:S05]  /*c6d0*/  BRA `(.L_x_6774) ;  /* 0xffffff5800647947 */ /* 0x000fea000383ffff */
.L_x_6779:
[----:B------:R1:W1:Y:S02]  /*c6e0*/  SYNCS.PHASECHK.TRANS64.TRYWAIT P1, [R0+URZ+0x30830], R9 ;  /* 0x03083009000075a7 */ /* 0x000264000802017f */
[----:B-1----:R-:W-:Y:S05]  /*c6f0*/  @!P1 NANOSLEEP.SYNCS 0x989680 ;  /* 0x009896800000995d */ /* 0x002fea0003900000 */
[----:B------:R-:W1:Y:S02]  /*c700*/  @!P1 SYNCS.PHASECHK.TRANS64 P1, [R0+URZ+0x30830], R9 ;  /* 0x03083009000095a7 */ /* 0x000e64000802007f */
[----:B-1----:R-:W-:Y:S05]  /*c710*/  @!P1 BRA `(.L_x_6779) ;  /* 0xfffffffc00f09947 */ /* 0x002fea000383ffff */
[----:B------:R-:W-:Y:S05]  /*c720*/  BRA `(.L_x_6778) ;  /* 0xffffff5c00bc7947 */ /* 0x000fea000383ffff */
.L_x_6859:
[----:B------:R-:W-:Y:S01]  /*c730*/  BSSY B0, `(.L_x_6932) ;  /* 0x0000005000007945 */ /* 0x000fe20003800000 */
[----:B------:R-:W-:-:S07]  /*c740*/  IMAD.MOV.U32 R15, RZ, RZ, -0x1 ;  /* 0xffffffffff0f7424 */ /* 0x000fce00078e00ff */
[----:B------:R-:W-:Y:S05]  /*c750*/  WARPSYNC.COLLECTIVE R15, `(.L_x_6933) ;  /* 0x000000000f087348 */ /* 0x000fea0003c00000 */
[----:B------:R-:W-:Y:S01]  /*c760*/  NOP ;  /* 0x0000000000007918 */ /* 0x000fe20000000000 */
[----:B------:R-:W-:Y:S01]  /*c770*/  ENDCOLLECTIVE ;  /* 0x000000000000791b */ /* 0x000fe20003800000 */
.L_x_6933:
[----:B------:R-:W-:Y:S05]  /*c780*/  BSYNC B0 ;  /* 0x0000000000007941 */ /* 0x000fea0003800000 */
.L_x_6932:
[----:B------:R-:W-:Y:S05]  /*c790*/  BRA `(.L_x_6934) ;  /* 0xffffffc400087947 */ /* 0x000fea000383ffff */
.L_x_6872:
[----:B------:R-:W-:Y:S01]  /*c7a0*/  BSSY B0, `(.L_x_6935) ;  /* 0x0000005000007945 */ /* 0x000fe20003800000 */
[----:B------:R-:W-:-:S07]  /*c7b0*/  IMAD.MOV.U32 R15, RZ, RZ, -0x1 ;  /* 0xffffffffff0f7424 */ /* 0x000fce00078e00ff */
[----:B------:R-:W-:Y:S05]  /*c7c0*/  WARPSYNC.COLLECTIVE R15, `(.L_x_6936) ;  /* 0x000000000f087348 */ /* 0x000fea0003c00000 */
[----:B------:R-:W-:Y:S01]  /*c7d0*/  NOP ;  /* 0x0000000000007918 */ /* 0x000fe20000000000 */
[----:B------:R-:W-:Y:S01]  /*c7e0*/  ENDCOLLECTIVE ;  /* 0x000000000000791b */ /* 0x000fe20003800000 */
.L_x_6936:
[----:B------:R-:W-:Y:S05]  /*c7f0*/  BSYNC B0 ;  /* 0x0000000000007941 */ /* 0x000fea0003800000 */
.L_x_6935:
[----:B------:R-:W-:Y:S05]  /*c800*/  BRA `(.L_x_6937) ;  /* 0xffffffc800b87947 */ /* 0x000fea000383ffff */
.L_x_6884:
[----:B------:R-:W-:Y:S01]  /*c810*/  BSSY B0, `(.L_x_6938) ;  /* 0x0000005000007945 */ /* 0x000fe20003800000 */
[----:B------:R-:W-:-:S07]  /*c820*/  IMAD.MOV.U32 R15, RZ, RZ, -0x1 ;  /* 0xffffffffff0f7424 */ /* 0x000fce00078e00ff */
[----:B------:R-:W-:Y:S05]  /*c830*/  WARPSYNC.COLLECTIVE R15, `(.L_x_6939) ;  /* 0x000000000f087348 */ /* 0x000fea0003c00000 */
[----:B------:R-:W-:Y:S01]  /*c840*/  NOP ;  /* 0x0000000000007918 */ /* 0x000fe20000000000 */
[----:B------:R-:W-:Y:S01]  /*c850*/  ENDCOLLECTIVE ;  /* 0x000000000000791b */ /* 0x000fe20003800000 */
.L_x_6939:
[----:B------:R-:W-:Y:S05]  /*c860*/  BSYNC B0 ;  /* 0x0000000000007941 */ /* 0x000fea0003800000 */
.L_x_6938:
[----:B------:R-:W-:Y:S05]  /*c870*/  BRA `(.L_x_6940) ;  /* 0xffffffcc00f87947 */ /* 0x000fea000383ffff */
.L_x_6904:
[----:B-1----:R1:W2:Y:S02]  /*c880*/  SYNCS.PHASECHK.TRANS64.TRYWAIT P0, [R15+URZ+0x30820], R2 ;  /* 0x030820020f0075a7 */ /* 0x0022a4000800017f */
[----:B--2---:R-:W-:Y:S05]  /*c890*/  @!P0 NANOSLEEP.SYNCS 0x989680 ;  /* 0x009896800000895d */ /* 0x004fea0003900000 */
[----:B------:R-:W2:Y:S02]  /*c8a0*/  @!P0 SYNCS.PHASECHK.TRANS64 P0, [R15+URZ+0x30820], R2 ;  /* 0x030820020f0085a7 */ /* 0x000ea4000800007f */
[----:B--2---:R-:W-:Y:S05]  /*c8b0*/  @!P0 BRA `(.L_x_6904) ;  /* 0xfffffffc00f08947 */ /* 0x004fea000383ffff */
[----:B------:R-:W-:Y:S05]  /*c8c0*/  BRA `(.L_x_6941) ;  /* 0xffffffdc00e87947 */ /* 0x000fea000383ffff */
.L_x_6908:
[----:B--2---:R2:W3:Y:S02]  /*c8d0*/  SYNCS.PHASECHK.TRANS64.TRYWAIT P1, [R15+URZ+0x30840], R18 ;  /* 0x030840120f0075a7 */ /* 0x0044e4000802017f */
[----:B---3--:R-:W-:Y:S05]  /*c8e0*/  @!P1 NANOSLEEP.SYNCS 0x989680 ;  /* 0x009896800000995d */ /* 0x008fea0003900000 */
[----:B------:R-:W3:Y:S02]  /*c8f0*/  @!P1 SYNCS.PHASECHK.TRANS64 P1, [R15+URZ+0x30840], R18 ;  /* 0x030840120f0095a7 */ /* 0x000ee4000802007f */
[----:B---3--:R-:W-:Y:S05]  /*c900*/  @!P1 BRA `(.L_x_6908) ;  /* 0xfffffffc00f09947 */ /* 0x008fea000383ffff */
[----:B------:R-:W-:Y:S05]  /*c910*/  BRA `(.L_x_6942) ;  /* 0xffffffe4008c7947 */ /* 0x000fea000383ffff */
.L_x_6910:
[----:B-1----:R1:W3:Y:S02]  /*c920*/  SYNCS.PHASECHK.TRANS64.TRYWAIT P1, [R15+URZ+0x30828], R18 ;  /* 0x030828120f0075a7 */ /* 0x0022e4000802017f */
[----:B---3--:R-:W-:Y:S05]  /*c930*/  @!P1 NANOSLEEP.SYNCS 0x989680 ;  /* 0x009896800000995d */ /* 0x008fea0003900000 */
[----:B------:R-:W3:Y:S02]  /*c940*/  @!P1 SYNCS.PHASECHK.TRANS64 P1, [R15+URZ+0x30828], R18 ;  /* 0x030828120f0095a7 */ /* 0x000ee4000802007f */
[----:B---3--:R-:W-:Y:S05]  /*c950*/  @!P1 BRA `(.L_x_6910) ;  /* 0xfffffffc00f09947 */ /* 0x008fea000383ffff */
[----:B------:R-:W-:Y:S05]  /*c960*/  BRA `(.L_x_6943) ;  /* 0xffffffe8002c7947 */ /* 0x000fea000383ffff */
.L_x_6912:
[----:B---3--:R3:W4:Y:S02]  /*c970*/  SYNCS.PHASECHK.TRANS64.TRYWAIT P1, [R15+URZ+0x30848], R18 ;  /* 0x030848120f0075a7 */ /* 0x008724000802017f */
[----:B----4-:R-:W-:Y:S05]  /*c980*/  @!P1 NANOSLEEP.SYNCS 0x989680 ;  /* 0x009896800000995d */ /* 0x010fea0003900000 */
[----:B------:R-:W4:Y:S02]  /*c990*/  @!P1 SYNCS.PHASECHK.TRANS64 P1, [R15+URZ+0x30848], R18 ;  /* 0x030848120f0095a7 */ /* 0x000f24000802007f */
[----:B----4-:R-:W-:Y:S05]  /*c9a0*/  @!P1 BRA `(.L_x_6912) ;  /* 0xfffffffc00f09947 */ /* 0x010fea000383ffff */
[----:B------:R-:W-:Y:S05]  /*c9b0*/  BRA `(.L_x_6944) ;  /* 0xffffffe800cc7947 */ /* 0x000fea000383ffff */
.L_x_6914:
[----:B------:R-:W-:-:S07]  /*c9c0*/  SHF.L.U32 R4, R10, 0x1f, RZ ;  /* 0x0000001f0a047819 */ /* 0x000fce00000006ff */
.L_x_6945:
[----:B----4-:R4:W1:Y:S02]  /*c9d0*/  SYNCS.PHASECHK.TRANS64.TRYWAIT P1, [R15+URZ+0x30820], R4 ;  /* 0x030820040f0075a7 */ /* 0x010864000802017f */
[----:B-1----:R-:W-:Y:S05]  /*c9e0*/  @!P1 NANOSLEEP.SYNCS 0x989680 ;  /* 0x009896800000995d */ /* 0x002fea0003900000 */
[----:B------:R-:W1:Y:S02]  /*c9f0*/  @!P1 SYNCS.PHASECHK.TRANS64 P1, [R15+URZ+0x30820], R4 ;  /* 0x030820040f0095a7 */ /* 0x000e64000802007f */
[----:B-1----:R-:W-:Y:S05]  /*ca00*/  @!P1 BRA `(.L_x_6945) ;  /* 0xfffffffc00f09947 */ /* 0x002fea000383ffff */
[----:B------:R-:W-:Y:S05]  /*ca10*/  BRA `(.L_x_6946) ;  /* 0xffffffec00507947 */ /* 0x000fea000383ffff */
.L_x_6917:
[----:B----4-:R4:W1:Y:S02]  /*ca20*/  SYNCS.PHASECHK.TRANS64.TRYWAIT P1, [R15+URZ+0x30840], R12 ;  /* 0x0308400c0f0075a7 */ /* 0x010864000802017f */
[----:B-1----:R-:W-:Y:S05]  /*ca30*/  @!P1 NANOSLEEP.SYNCS 0x989680 ;  /* 0x009896800000995d */ /* 0x002fea0003900000 */
[----:B------:R-:W1:Y:S02]  /*ca40*/  @!P1 SYNCS.PHASECHK.TRANS64 P1, [R15+URZ+0x30840], R12 ;  /* 0x0308400c0f0095a7 */ /* 0x000e64000802007f */
[----:B-1----:R-:W-:Y:S05]  /*ca50*/  @!P1 BRA `(.L_x_6917) ;  /* 0xfffffffc00f09947 */ /* 0x002fea000383ffff */
[----:B------:R-:W-:Y:S05]  /*ca60*/  BRA `(.L_x_6947) ;  /* 0xfffffff0000c7947 */ /* 0x000fea000383ffff */
.L_x_6919:
[----:B-1----:R1:W2:Y:S02]  /*ca70*/  SYNCS.PHASECHK.TRANS64.TRYWAIT P1, [R15+URZ+0x30828], R12 ;  /* 0x0308280c0f0075a7 */ /* 0x0022a4000802017f */
[----:B--2---:R-:W-:Y:S05]  /*ca80*/  @!P1 NANOSLEEP.SYNCS 0x989680 ;  /* 0x009896800000995d */ /* 0x004fea0003900000 */
[----:B------:R-:W2:Y:S02]  /*ca90*/  @!P1 SYNCS.PHASECHK.TRANS64 P1, [R15+URZ+0x30828], R12 ;  /* 0x0308280c0f0095a7 */ /* 0x000ea4000802007f */
[----:B--2---:R-:W-:Y:S05]  /*caa0*/  @!P1 BRA `(.L_x_6919) ;  /* 0xfffffffc00f09947 */ /* 0x004fea000383ffff */
[----:B------:R-:W-:Y:S05]  /*cab0*/  BRA `(.L_x_6948) ;  /* 0xfffffff000a07947 */ /* 0x000fea000383ffff */
.L_x_6921:
[----:B------:R1:W1:Y:S02]  /*cac0*/  SYNCS.PHASECHK.TRANS64.TRYWAIT P0, [R3+URZ+0x30840], R0 ;  /* 0x03084000030075a7 */ /* 0x000264000800017f */
[----:B-1----:R-:W-:Y:S05]  /*cad0*/  @!P0 NANOSLEEP.SYNCS 0x989680 ;  /* 0x009896800000895d */ /* 0x002fea0003900000 */
[----:B------:R-:W1:Y:S02]  /*cae0*/  @!P0 SYNCS.PHASECHK.TRANS64 P0, [R3+URZ+0x30840], R0 ;  /* 0x03084000030085a7 */ /* 0x000e64000800007f */
[----:B-1----:R-:W-:Y:S05]  /*caf0*/  @!P0 BRA `(.L_x_6921) ;  /* 0xfffffffc00f08947 */ /* 0x002fea000383ffff */
[----:B------:R-:W-:Y:S05]  /*cb00*/  BRA `(.L_x_6949) ;  /* 0xfffffff400507947 */ /* 0x000fea000383ffff */
.L_x_6923:
[----:B------:R-:W-:Y:S01]  /*cb10*/  BSSY B0, `(.L_x_6950) ;  /* 0x0000006000007945 */ /* 0x000fe20003800000 */
[----:B------:R-:W-:-:S07]  /*cb20*/  IMAD.MOV.U32 R15, RZ, RZ, -0x1 ;  /* 0xffffffffff0f7424 */ /* 0x000fce00078e00ff */
[----:B------:R-:W-:Y:S05]  /*cb30*/  WARPSYNC.COLLECTIVE R15, `(.L_x_6951) ;  /* 0x000000000f0c7348 */ /* 0x000fea0003c00000 */
[----:B------:R-:W-:Y:S02]  /*cb40*/  ELECT P6, UR62, PT ;  /* 0x00000000003e782f */ /* 0x000fe400038c0000 */
[----:B------:R-:W-:Y:S01]  /*cb50*/  MOV R14, UR62 ;  /* 0x0000003e000e7c02 */ /* 0x000fe20008000f00 */
[----:B------:R-:W-:Y:S10]  /*cb60*/  ENDCOLLECTIVE ;  /* 0x000000000000791b */ /* 0x000ff40003800000 */
.L_x_6951:
[----:B------:R-:W-:Y:S05]  /*cb70*/  BSYNC B0 ;  /* 0x0000000000007941 */ /* 0x000fea0003800000 */
.L_x_6950:
[----:B------:R-:W-:Y:S05]  /*cb80*/  BRA `(.L_x_6952) ;  /* 0xfffffff800007947 */ /* 0x000fea000383ffff */
.L_x_6925:
[----:B-1----:R1:W2:Y:S02]  /*cb90*/  SYNCS.PHASECHK.TRANS64.TRYWAIT P0, [R7+URZ], R4 ;  /* 0x00000004070075a7 */ /* 0x0022a4000800017f */
[----:B--2---:R-:W-:Y:S05]  /*cba0*/  @!P0 NANOSLEEP.SYNCS 0x989680 ;  /* 0x009896800000895d */ /* 0x004fea0003900000 */
[----:B------:R-:W2:Y:S02]  /*cbb0*/  @!P0 SYNCS.PHASECHK.TRANS64 P0, [R7+URZ], R4 ;  /* 0x00000004070085a7 */ /* 0x000ea4000800007f */
[----:B--2---:R-:W-:Y:S05]  /*cbc0*/  @!P0 BRA `(.L_x_6925) ;  /* 0xfffffffc00f08947 */ /* 0x004fea000383ffff */
[----:B------:R-:W-:Y:S05]  /*cbd0*/  BRA `(.L_x_6953) ;  /* 0xfffffff800407947 */ /* 0x000fea000383ffff */
.L_x_6926:
[----:B--2---:R2:W3:Y:S02]  /*cbe0*/  SYNCS.PHASECHK.TRANS64.TRYWAIT P0, [R3+URZ], R0 ;  /* 0x00000000030075a7 */ /* 0x0044e4000800017f */
[----:B---3--:R-:W-:Y:S05]  /*cbf0*/  @!P0 NANOSLEEP.SYNCS 0x989680 ;  /* 0x009896800000895d */ /* 0x008fea0003900000 */
[----:B------:R-:W3:Y:S02]  /*cc00*/  @!P0 SYNCS.PHASECHK.TRANS64 P0, [R3+URZ], R0 ;  /* 0x00000000030085a7 */ /* 0x000ee4000800007f */
[----:B---3--:R-:W-:Y:S05]  /*cc10*/  @!P0 BRA `(.L_x_6926) ;  /* 0xfffffffc00f08947 */ /* 0x008fea000383ffff */
[----:B------:R-:W-:Y:S05]  /*cc20*/  BRA `(.L_x_6954) ;  /* 0xfffffff800347947 */ /* 0x000fea000383ffff */
.L_x_6928:
[----:B--2---:R2:W3:Y:S02]  /*cc30*/  SYNCS.PHASECHK.TRANS64.TRYWAIT P0, [R5+URZ], R4 ;  /* 0x00000004050075a7 */ /* 0x0044e4000800017f */
[----:B---3--:R-:W-:Y:S05]  /*cc40*/  @!P0 NANOSLEEP.SYNCS 0x989680 ;  /* 0x009896800000895d */ /* 0x008fea0003900000 */
[----:B------:R-:W3:Y:S02]  /*cc50*/  @!P0 SYNCS.PHASECHK.TRANS64 P0, [R5+URZ], R4 ;  /* 0x00000004050085a7 */ /* 0x000ee4000800007f */
[----:B---3--:R-:W-:Y:S05]  /*cc60*/  @!P0 BRA `(.L_x_6928) ;  /* 0xfffffffc00f08947 */ /* 0x008fea000383ffff */
[----:B------:R-:W-:Y:S05]  /*cc70*/  BRA `(.L_x_6955) ;  /* 0xfffffff800387947 */ /* 0x000fea000383ffff */
.L_x_6956:
        /* <DEDUP_REMOVED lines=16> */
.L_x_7339:


//--------------------- .text._ZN7cutlass13device_kernelIN5flash11enable_sm90INS1_16FlashAttnBwdSm90INS1_25CollectiveMainloopBwdSm90ILi2ELi2ELi2EN4cute5tupleIJNS5_1CILi1EEES8_S8_EEENS6_IJNS7_ILi64EEENS7_ILi128EEESB_EEENS_6half_tEfNS_4arch4Sm90ELb1ELb0ELb0ELb1ELb0ELb1ELb0ELb0ELi2ELi1ELi2ELi1ELb0EEENS1_24CollectiveEpilogueBwdGQAISC_fSF_Li256ELb1ELb0EEENS1_25SingleTileBwdLPTSchedulerILb1ELi128ELb0EEEEEEEEEvNT_6ParamsE --------------------------
	.section	.text._ZN7cutlass13device_kernelIN5flash11enable_sm90INS1_16FlashAttnBwdSm90INS1_25CollectiveMainloopBwdSm90ILi2ELi2ELi2EN4cute5tupleIJNS5_1CILi1EEES8_S8_EEENS6_IJNS7_ILi64EEENS7_ILi128EEESB_EEENS_6half_tEfNS_4arch4Sm90ELb1ELb0ELb0ELb1ELb0ELb1ELb0ELb0ELi2ELi1ELi2ELi1ELb0EEENS1_24CollectiveEpilogueBwdGQAISC_fSF_Li256ELb1ELb0EEENS1_25SingleTileBwdLPTSchedulerILb1ELi128ELb0EEEEEEEEEvNT_6ParamsE,"ax",@progbits
	.align	128
.text._ZN7cutlass13device_kernelIN5flash11enable_sm90INS1_16FlashAttnBwdSm90INS1_25CollectiveMainloopBwdSm90ILi2ELi2ELi2EN4cute5tupleIJNS5_1CILi1EEES8_S8_EEENS6_IJNS7_ILi64EEENS7_ILi128EEESB_EEENS_6half_tEfNS_4arch4Sm90ELb1ELb0ELb0ELb1ELb0ELb1ELb0ELb0ELi2ELi1ELi2ELi1ELb0EEENS1_24CollectiveEpilogueBwdGQAISC_fSF_Li256ELb1ELb0EEENS1_25SingleTileBwdLPTSchedulerILb1ELi128ELb0EEEEEEEEEvNT_6ParamsE:
        .type           _ZN7cutlass13device_kernelIN5flash11enable_sm90INS1_16FlashAttnBwdSm90INS1_25CollectiveMainloopBwdSm90ILi2ELi2ELi2EN4cute5tupleIJNS5_1CILi1EEES8_S8_EEENS6_IJNS7_ILi64EEENS7_ILi128EEESB_EEENS_6half_tEfNS_4arch4Sm90ELb1ELb0ELb0ELb1ELb0ELb1ELb0ELb0ELi2ELi1ELi2ELi1ELb0EEENS1_24CollectiveEpilogueBwdGQAISC_fSF_Li256ELb1ELb0EEENS1_25SingleTileBwdLPTSchedulerILb1ELi128ELb0EEEEEEEEEvNT_6ParamsE,@function
        .size           _ZN7cutlass13device_kernelIN5flash11enable_sm90INS1_16FlashAttnBwdSm90INS1_25CollectiveMainloopBwdSm90ILi2ELi2ELi2EN4cute5tupleIJNS5_1CILi1EEES8_S8_EEENS6_IJNS7_ILi64EEENS7_ILi128EEESB_EEENS_6half_tEfNS_4arch4Sm90ELb1ELb0ELb0ELb1ELb0ELb1ELb0ELb0ELi2ELi1ELi2ELi1ELb0EEENS1_24CollectiveEpilogueBwdGQAISC_fSF_Li256ELb1ELb0EEENS1_25SingleTileBwdLPTSchedulerILb1ELi128ELb0EEEEEEEEEvNT_6ParamsE,(.L_x_7340 - _ZN7cutlass13device_kernelIN5flash11enable_sm90INS1_16FlashAttnBwdSm90INS1_25CollectiveMainloopBwdSm90ILi2ELi2ELi2EN4cute5tupleIJNS5_1CILi1EEES8_S8_EEENS6_IJNS7_ILi64EEENS7_ILi128EEESB_EEENS_6half_tEfNS_4arch4Sm90ELb1ELb0ELb0ELb1ELb0ELb1ELb0ELb0ELi2ELi1ELi2ELi1ELb0EEENS1_24CollectiveEpilogueBwdGQAISC_fSF_Li256ELb1ELb0EEENS1_25SingleTileBwdLPTSchedulerILb1ELi128ELb0EEEEEEEEEvNT_6ParamsE)
        .other          _ZN7cutlass13device_kernelIN5flash11enable_sm90INS1_16FlashAttnBwdSm90INS1_25CollectiveMainloopBwdSm90ILi2ELi2ELi2EN4cute5tupleIJNS5_1CILi1EEES8_S8_EEENS6_IJNS7_ILi64EEENS7_ILi128EEESB_EEENS_6half_tEfNS_4arch4Sm90ELb1ELb0ELb0ELb1ELb0ELb1ELb0ELb0ELi2ELi1ELi2ELi1ELb0EEENS1_24CollectiveEpilogueBwdGQAISC_fSF_Li256ELb1ELb0EEENS1_25SingleTileBwdLPTSchedulerILb1ELi128ELb0EEEEEEEEEvNT_6ParamsE,@"STO_CUDA_ENTRY STV_DEFAULT"
_ZN7cutlass13device_kernelIN5flash11enable_sm90INS1_16FlashAttnBwdSm90INS1_25CollectiveMainloopBwdSm90ILi2ELi2ELi2EN4cute5tupleIJNS5_1CILi1EEES8_S8_EEENS6_IJNS7_ILi64EEENS7_ILi128EEESB_EEENS_6half_tEfNS_4arch4Sm90ELb1ELb0ELb0ELb1ELb0ELb1ELb0ELb0ELi2ELi1ELi2ELi1ELb0EEENS1_24CollectiveEpilogueBwdGQAISC_fSF_Li256ELb1ELb0EEENS1_25SingleTileBwdLPTSchedulerILb1ELi128ELb0EEEEEEEEEvNT_6ParamsE:
        /* <DEDUP_REMOVED lines=24> */
.L_x_6958:
[----:B------:R-:W-:Y:S05]  /*0180*/  BSYNC B0 ;  /* 0x0000000000007941 */ /* 0x000fea0003800000 */
.L_x_6957:
        /* <DEDUP_REMOVED lines=37> */
.L_x_6959:
        /* <DEDUP_REMOVED lines=22> */
.L_x_6960:
[----:B------:R-:W-:Y:S01]  /*0540*/  PLOP3.LUT P0, PT, PT, PT, UP0, 0x80, 0x0 ;  /* 0x000000000000781c */ /* 0x000fe20003f0f008 */
[----:B------:R-:W-:Y:S01]  /*0550*/  NOP ;  /* 0x0000000000007918 */ /* 0x000fe20000000000 */
[----:B------:R-:W-:Y:S01]  /*0560*/  ULDC.64 UR46, c[0x0][0x208] ;  /* 0x00008200002e7ab9 */ /* 0x000fe20000000a00 */
[----:B------:R-:W-:Y:S01]  /*0570*/  BSSY B6, `(.L_x_6961) ;  /* 0x00008a0000067945 */ /* 0x000fe20003800000 */
[----:B-12-4-:R-:W-:Y:S09]  /*0580*/  BAR.SYNC.DEFER_BLOCKING 0x0 ;  /* 0x0000000000007b1d */ /* 0x016ff20000010000 */
[----:B------:R-:W-:Y:S05]  /*0590*/  @!P0 BRA `(.L_x_6962) ;  /* 0x0000004800bc8947 */ /* 0x000fea0003800000 */
.L_x_6963:
        /* <DEDUP_REMOVED lines=32> */
.L_x_6964:
[----:B------:R-:W-:Y:S01]  /*07a0*/  ULDC UR7, c[0x0][0x8cc] ;  /* 0x0002330000077ab9 */ /* 0x000fe20000000800 */
[----:B------:R-:W-:Y:S01]  /*07b0*/  UMOV UR36, UR10 ;  /* 0x0000000a00247c82 */ /* 0x000fe20008000000 */
[----:B------:R-:W-:-:S11]  /*07c0*/  UISETP.NE.AND UP0, UPT, UR7, 0x1, UPT ;  /* 0x000000010700788c */ /* 0x000fd6000bf05270 */
[----:B------:R-:W-:Y:S02]  /*07d0*/  @UP0 ULDC.64 UR8, c[0x0][0x8d0] ;  /* 0x0002340000080ab9 */ /* 0x000fe40000000a00 */
[----:B------:R-:W-:-:S04]  /*07e0*/  UIMAD.WIDE.U32 UR4, UR10, UR8, URZ ;  /* 0x000000080a0472a5 */ /* 0x000fc8000f8e003f */
[----:B------:R-:W-:-:S04]  /*07f0*/  @UP0 USHF.R.U32.HI UR36, URZ, UR9, UR5 ;  /* 0x000000093f240299 */ /* 0x000fc80008011605 */
[----:B------:R-:W-:-:S12]  /*0800*/  UIMAD UR4, UR36, UR7, URZ ;  /* 0x00000007240472a4 */ /* 0x000fd8000f8e023f */
.L_x_6965:
        /* <DEDUP_REMOVED lines=23> */
.L_x_6966:
        /* <DEDUP_REMOVED lines=14> */
.L_x_6968:
[----:B------:R-:W-:-:S05]  /*0a60*/  ULDC UR4, c[0x0][0x8f4] ;  /* 0x00023d0000047ab9 */ /* 0x000fca0000000800 */
.L_x_6967:
        /* <DEDUP_REMOVED lines=20> */
.L_x_6970:
        /* <DEDUP_REMOVED lines=14> */
.L_x_6971:
        /* <DEDUP_REMOVED lines=11> */
.L_x_6972:
        /* <DEDUP_REMOVED lines=13> */
.L_x_6973:
        /* <DEDUP_REMOVED lines=101> */
.L_x_6976:
        /* <DEDUP_REMOVED lines=15> */
.L_x_6975:
        /* <DEDUP_REMOVED lines=22> */
.L_x_6978:
        /* <DEDUP_REMOVED lines=15> */
.L_x_6977:
        /* <DEDUP_REMOVED lines=8> */
.L_x_7064:
        /* <DEDUP_REMOVED lines=15> */
.L_x_6980:
        /* <DEDUP_REMOVED lines=102> */
.L_x_6992:
[----:B------:R-:W-:-:S13]  /*1f70*/  ISETP.NE.AND P0, PT, R231, 0x3, PT ;  /* 0x00000003e700780c */ /* 0x000fda0003f05270 */
[----:B------:R-:W-:Y:S05]  /*1f80*/  @!P0 BRA `(.L_x_6982) ;  /* 0x0000000000048947 */ /* 0x000fea0003800000 */
[----:B------:R-:W-:Y:S01]  /*1f90*/  BPT.TRAP 0x1 ;  /* 0x000000040000795c */ /* 0x000fe20000300000 */
.L_x_6982:
[----:B------:R-:W-:Y:S01]  /*1fa0*/  IMAD R0, R3, 0x8, R228 ;  /* 0x0000000803007824 */ /* 0x000fe200078e02e4 */
[----:B------:R-:W-:-:S04]  /*1fb0*/  SHF.L.U32 R9, R4, 0x1f, RZ ;  /* 0x0000001f04097819 */ /* 0x000fc800000006ff */
[----:B------:R2:W3:Y:S01]  /*1fc0*/  SYNCS.PHASECHK.TRANS64.TRYWAIT P1, [R0+URZ+0x30810], R9 ;  /* 0x03081009000075a7 */ /* 0x0004e2000802017f */
[----:B------:R-:W-:Y:S05]  /*1fd0*/  @!P0 BRA `(.L_x_6983) ;  /* 0x0000000000048947 */ /* 0x000fea0003800000 */
[----:B------:R-:W-:Y:S01]  /*1fe0*/  BPT.TRAP 0x1 ;  /* 0x000000040000795c */ /* 0x000fe20000300000 */
.L_x_6983:
[----:B---3--:R-:W-:Y:S05]  /*1ff0*/  @P1 BRA `(.L_x_6984) ;  /* 0x0000000000081947 */ /* 0x008fea0003800000 */
[----:B------:R-:W3:Y:S02]  /*2000*/  SYNCS.PHASECHK.TRANS64.TRYWAIT P1, [R0+URZ+0x30810], R9 ;  /* 0x03081009000075a7 */ /* 0x000ee4000802017f */
[----:B---3--:R-:W-:Y:S05]  /*2010*/  @!P1 BRA `(.L_x_6985) ;  /* 0x00000070000c9947 */ /* 0x008fea0003800000 */
.L_x_6984:
        /* <DEDUP_REMOVED lines=81> */
.L_x_6986:
[----:B------:R1:W1:Y:S01]  /*2530*/  SYNCS.PHASECHK.TRANS64.TRYWAIT P1, [R0+URZ+0x30830], R9 ;  /* 0x03083009000075a7 */ /* 0x000262000802017f */
[----:B------:R-:W-:Y:S05]  /*2540*/  @!P0 BRA `(.L_x_6987) ;  /* 0x0000000000048947 */ /* 0x000fea0003800000 */
[----:B------:R-:W-:Y:S01]  /*2550*/  BPT.TRAP 0x1 ;  /* 0x000000040000795c */ /* 0x000fe20000300000 */
.L_x_6987:
[----:B------:R-:W-:-:S05]  /*2560*/  VIADD R6, R228, 0x20000 ;  /* 0x00020000e4067836 */ /* 0x000fca0000000000 */
[----:B------:R-:W-:-:S04]  /*2570*/  SHF.R.U32.HI R6, RZ, 0x4, R6 ;  /* 0x00000004ff067819 */ /* 0x000fc80000011606 */
[----:B------:R-:W-:-:S04]  /*2580*/  LOP3.LUT R225, R6, 0x3fff, RZ, 0xc0, !PT ;  /* 0x00003fff06e17812 */ /* 0x000fc800078ec0ff */
[----:B------:R-:W-:Y:S01]  /*2590*/  LOP3.LUT R6, R225, 0x10000, RZ, 0xfc, !PT ;  /* 0x00010000e1067812 */ /* 0x000fe200078efcff */
[----:B-1----:R-:W-:Y:S06]  /*25a0*/  @P1 BRA `(.L_x_6988) ;  /* 0x0000000000081947 */ /* 0x002fec0003800000 */
[----:B------:R-:W1:Y:S02]  /*25b0*/  SYNCS.PHASECHK.TRANS64.TRYWAIT P1, [R0+URZ+0x30830], R9 ;  /* 0x03083009000075a7 */ /* 0x000e64000802017f */
[----:B-1----:R-:W-:Y:S05]  /*25c0*/  @!P1 BRA `(.L_x_6989) ;  /* 0x0000006800b49947 */ /* 0x002fea0003800000 */
.L_x_6988:
        /* <DEDUP_REMOVED lines=406> */
.L_x_6990:
        /* <DEDUP_REMOVED lines=49> */
.L_x_6991:
        /* <DEDUP_REMOVED lines=78> */
.L_x_6974:
        /* <DEDUP_REMOVED lines=103> */
.L_x_6995:
[----:B------:R-:W-:Y:S01]  /*4d90*/  @P0 ELECT P1, URZ, PT ;  /* 0x00000000003f082f */ /* 0x000fe20003820000 */
[----:B------:R2:W-:-:S12]  /*4da0*/  UBLKRED.G.S.ADD.F32.RN [UR6], [UR4], UR5, desc[UR8] ;  /* 0x00000806040073bb */ /* 0x0005d800080a1405 */
[----:B------:R-:W-:Y:S02]  /*4db0*/  @P1 PLOP3.LUT P0, PT, P1, PT, PT, 0x8, 0x0 ;  /* 0x000000000000181c */ /* 0x000fe40000f0e170 */
[----:B------:R-:W-:-:S11]  /*4dc0*/  PLOP3.LUT P1, PT, PT, PT, PT, 0x8, 0x0 ;  /* 0x000000000000781c */ /* 0x000fd60003f2e170 */
[----:B--2---:R-:W-:Y:S05]  /*4dd0*/  @P0 BRA.U.ANY `(.L_x_6995) ;  /* 0xfffffffd00ec0947 */ /* 0x004fea000393ffff */
[----:B------:R0:W-:Y:S01]  /*4de0*/  UTMACMDFLUSH ;  /* 0x00000000000079b7 */ /* 0x0001e20000000000 */
[----:B------:R-:W-:-:S04]  /*4df0*/  DEPBAR.LE SB0, 0x0 ;  /* 0x000080000000791a */ /* 0x000fc80000000000 */
.L_x_6994:
[----:B------:R-:W-:Y:S05]  /*4e00*/  BSYNC B0 ;  /* 0x0000000000007941 */ /* 0x000fea0003800000 */
.L_x_6993:
        /* <DEDUP_REMOVED lines=32> */
.L_x_6996:
        /* <DEDUP_REMOVED lines=8> */
.L_x_6962:
        /* <DEDUP_REMOVED lines=29> */
.L_x_6998:
[----:B------:R-:W-:Y:S01]  /*5260*/  ULDC UR9, c[0x0][0x8cc] ;  /* 0x0002330000097ab9 */ /* 0x000fe20000000800 */
[----:B------:R-:W-:Y:S01]  /*5270*/  UMOV UR7, UR8 ;  /* 0x0000000800077c82 */ /* 0x000fe20008000000 */
[----:B------:R-:W-:-:S11]  /*5280*/  UISETP.NE.AND UP0, UPT, UR9, 0x1, UPT ;  /* 0x000000010900788c */ /* 0x000fd6000bf05270 */
[----:B------:R-:W-:Y:S02]  /*5290*/  @UP0 ULDC.64 UR10, c[0x0][0x8d0] ;  /* 0x00023400000a0ab9 */ /* 0x000fe40000000a00 */
[----:B------:R-:W-:-:S04]  /*52a0*/  UIMAD.WIDE.U32 UR4, UR8, UR10, URZ ;  /* 0x0000000a080472a5 */ /* 0x000fc8000f8e003f */
[----:B------:R-:W-:-:S04]  /*52b0*/  @UP0 USHF.R.U32.HI UR7, URZ, UR11, UR5 ;  /* 0x0000000b3f070299 */ /* 0x000fc80008011605 */
[----:B------:R-:W-:-:S12]  /*52c0*/  UIMAD UR4, UR7, UR9, URZ ;  /* 0x00000009070472a4 */ /* 0x000fd8000f8e023f */
.L_x_6999:
        /* <DEDUP_REMOVED lines=23> */
.L_x_7000:
        /* <DEDUP_REMOVED lines=13> */
.L_x_7002:
[----:B------:R-:W-:-:S05]  /*5510*/  ULDC UR4, c[0x0][0x8f4] ;  /* 0x00023d0000047ab9 */ /* 0x000fca0000000800 */
.L_x_7001:
        /* <DEDUP_REMOVED lines=46> */
.L_x_7003:
        /* <DEDUP_REMOVED lines=13> */
.L_x_7004:
        /* <DEDUP_REMOVED lines=12> */
.L_x_7005:
        /* <DEDUP_REMOVED lines=54> */
.L_x_7008:
[----:B------:R-:W-:Y:S05]  /*5cf0*/  BSYNC B0 ;  /* 0x0000000000007941 */ /* 0x000fea0003800000 */
.L_x_7007:
        /* <DEDUP_REMOVED lines=19> */
.L_x_7010:
[----:B------:R-:W-:Y:S05]  /*5e30*/  BSYNC B0 ;  /* 0x0000000000007941 */ /* 0x000fea0003800000 */
.L_x_7009:
[----:B------:R-:W-:Y:S06]  /*5e40*/  BAR.ARV 0xa, 0xa0 ;  /* 0x0282800000007b1d */ /* 0x000fec0000002000 */
[----:B------:R-:W-:Y:S04]  /*5e50*/  BSSY B0, `(.L_x_7011) ;  /* 0x0000003000007945 */ /* 0x000fe80003800000 */
[----:B------:R-:W-:Y:S05]  /*5e60*/  @!P0 BRA `(.L_x_7012) ;  /* 0x0000000000048947 */ /* 0x000fea0003800000 */
[----:B------:R-:W-:-:S04]  /*5e70*/  DEPBAR.LE SB0, 0x0 ;  /* 0x000080000000791a */ /* 0x000fc80000000000 */
.L_x_7012:
[----:B------:R-:W-:Y:S05]  /*5e80*/  BSYNC B0 ;  /* 0x0000000000007941 */ /* 0x000fea0003800000 */
.L_x_7011:
[----:B------:R-:W-:Y:S06]  /*5e90*/  BAR.ARV 0xb, 0xa0 ;  /* 0x02c2800000007b1d */ /* 0x000fec0000002000 */
[----:B------:R-:W-:Y:S01]  /*5ea0*/  UIADD3 UR18, UR12, 0x1, URZ ;  /* 0x000000010c127890 */ /* 0x000fe2000fffe03f */
[----:B------:R-:W-:Y:S11]  /*5eb0*/  BRA `(.L_x_7013) ;  /* 0x0000000000047947 */ /* 0x000ff60003800000 */
.L_x_7006:
[----:B------:R-:W-:-:S05]  /*5ec0*/  UMOV UR18, UR12 ;  /* 0x0000000c00127c82 */ /* 0x000fca0008000000 */
.L_x_7013:
        /* <DEDUP_REMOVED lines=22> */
.L_x_7026:
        /* <DEDUP_REMOVED lines=20> */
.L_x_7015:
[----:B------:R-:W-:Y:S05]  /*6170*/  BSYNC B0 ;  /* 0x0000000000007941 */ /* 0x000fea0003800000 */
.L_x_7014:
        /* <DEDUP_REMOVED lines=13> */
.L_x_7017:
[----:B------:R-:W-:Y:S05]  /*6250*/  BSYNC B0 ;  /* 0x0000000000007941 */ /* 0x000fea0003800000 */
.L_x_7016:
[----:B------:R-:W-:Y:S06]  /*6260*/  BAR.ARV 0xa, 0xa0 ;  /* 0x0282800000007b1d */ /* 0x000fec0000002000 */
[----:B------:R-:W-:Y:S04]  /*6270*/  BSSY B0, `(.L_x_7018) ;  /* 0x0000003000007945 */ /* 0x000fe80003800000 */
[----:B------:R-:W-:Y:S05]  /*6280*/  @!P0 BRA `(.L_x_7019) ;  /* 0x0000000000048947 */ /* 0x000fea0003800000 */
[----:B------:R-:W-:-:S04]  /*6290*/  DEPBAR.LE SB0, 0x0 ;  /* 0x000080000000791a */ /* 0x000fc80000000000 */
.L_x_7019:
[----:B------:R-:W-:Y:S05]  /*62a0*/  BSYNC B0 ;  /* 0x0000000000007941 */ /* 0x000fea0003800000 */
.L_x_7018:
        /* <DEDUP_REMOVED lines=13> */
.L_x_7021:
[----:B------:R-:W-:Y:S05]  /*6380*/  BSYNC B0 ;  /* 0x0000000000007941 */ /* 0x000fea0003800000 */
.L_x_7020:
        /* <DEDUP_REMOVED lines=13> */
.L_x_7023:
[----:B------:R-:W-:Y:S05]  /*6460*/  BSYNC B0 ;  /* 0x0000000000007941 */ /* 0x000fea0003800000 */
.L_x_7022:
[----:B------:R-:W-:Y:S01]  /*6470*/  UIADD3 UR18, UR18, 0x2, URZ ;  /* 0x0000000212127890 */ /* 0x000fe2000fffe03f */
[----:B------:R-:W-:Y:S06]  /*6480*/  BAR.ARV 0xa, 0xa0 ;  /* 0x0282800000007b1d */ /* 0x000fec0000002000 */
[----:B------:R-:W-:Y:S01]  /*6490*/  UISETP.GE.AND UP0, UPT, UR18, UR7, UPT ;  /* 0x000000071200728c */ /* 0x000fe2000bf06270 */
[----:B------:R-:W-:Y:S04]  /*64a0*/  BSSY B0, `(.L_x_7024) ;  /* 0x0000003000007945 */ /* 0x000fe80003800000 */
[----:B------:R-:W-:Y:S06]  /*64b0*/  @!P0 BRA `(.L_x_7025) ;  /* 0x0000000000048947 */ /* 0x000fec0003800000 */
[----:B------:R-:W-:-:S04]  /*64c0*/  DEPBAR.LE SB0, 0x0 ;  /* 0x000080000000791a */ /* 0x000fc80000000000 */
.L_x_7025:
[----:B------:R-:W-:Y:S05]  /*64d0*/  BSYNC B0 ;  /* 0x0000000000007941 */ /* 0x000fea0003800000 */
.L_x_7024:
[----:B------:R-:W-:Y:S06]  /*64e0*/  BAR.ARV 0xb, 0xa0 ;  /* 0x02c2800000007b1d */ /* 0x000fec0000002000 */
[----:B------:R-:W-:Y:S01]  /*64f0*/  PLOP3.LUT P1, PT, PT, PT, UP0, 0x80, 0x0 ;  /* 0x000000000000781c */ /* 0x000fe20003f2f008 */
[----:B------:R-:W-:Y:S02]  /*6500*/  UIADD3 UR26, UR26, 0x4000, URZ ;  /* 0x000040001a1a7890 */ /* 0x000fe4000fffe03f */
[----:B------:R-:W-:-:S10]  /*6510*/  UIADD3 UR6, UR6, 0x4000, URZ ;  /* 0x0000400006067890 */ /* 0x000fd4000fffe03f */
[----:B------:R-:W-:Y:S05]  /*6520*/  @!P1 BRA `(.L_x_7026) ;  /* 0xfffffff800c09947 */ /* 0x000fea000383ffff */
[----:B------:R-:W-:Y:S05]  /*6530*/  BRA `(.L_x_6969) ;  /* 0x00000028008c7947 */ /* 0x000fea0003800000 */
.L_x_6997:
        /* <DEDUP_REMOVED lines=22> */
.L_x_7027:
[----:B------:R-:W-:Y:S01]  /*66a0*/  ULDC UR9, c[0x0][0x8cc] ;  /* 0x0002330000097ab9 */ /* 0x000fe20000000800 */
[----:B------:R-:W-:Y:S01]  /*66b0*/  UMOV UR7, UR8 ;  /* 0x0000000800077c82 */ /* 0x000fe20008000000 */
[----:B------:R-:W-:-:S11]  /*66c0*/  UISETP.NE.AND UP0, UPT, UR9, 0x1, UPT ;  /* 0x000000010900788c */ /* 0x000fd6000bf05270 */
[----:B------:R-:W-:Y:S02]  /*66d0*/  @UP0 ULDC.64 UR10, c[0x0][0x8d0] ;  /* 0x00023400000a0ab9 */ /* 0x000fe40000000a00 */
[----:B------:R-:W-:-:S04]  /*66e0*/  UIMAD.WIDE.U32 UR4, UR8, UR10, URZ ;  /* 0x0000000a080472a5 */ /* 0x000fc8000f8e003f */
[----:B------:R-:W-:-:S04]  /*66f0*/  @UP0 USHF.R.U32.HI UR7, URZ, UR11, UR5 ;  /* 0x0000000b3f070299 */ /* 0x000fc80008011605 */
[----:B------:R-:W-:-:S12]  /*6700*/  UIMAD UR4, UR7, UR9, URZ ;  /* 0x00000009070472a4 */ /* 0x000fd8000f8e023f */
.L_x_7028:
        /* <DEDUP_REMOVED lines=23> */
.L_x_7029:
        /* <DEDUP_REMOVED lines=14> */
.L_x_7031:
[----:B------:R-:W-:-:S05]  /*6960*/  ULDC UR4, c[0x0][0x8f4] ;  /* 0x00023d0000047ab9 */ /* 0x000fca0000000800 */
.L_x_7030:
        /* <DEDUP_REMOVED lines=60> */
.L_x_7033:
        /* <DEDUP_REMOVED lines=12> */
.L_x_7034:
[----:B------:R-:W-:Y:S05]  /*6df0*/  @!P2 BRA `(.L_x_7035) ;  /* 0x000000000014a947 */ /* 0x000fea0003800000 */
[----:B------:R-:W-:Y:S02]  /*6e00*/  IMAD.U32 R2, RZ, RZ, UR14 ;  /* 0x0000000eff027e24 */ /* 0x000fe4000f8e00ff */
[----:B------:R-:W-:-:S05]  /*6e10*/  IMAD.U32 R3, RZ, RZ, UR15 ;  /* 0x0000000fff037e24 */ /* 0x000fca000f8e00ff */
[----:B------:R-:W2:Y:S04]  /*6e20*/  LDG.E R5, desc[UR46][R2.64] ;  /* 0x0000002e02057981 */ /* 0x000ea8000c1e1900 */
[----:B------:R-:W2:Y:S02]  /*6e30*/  LDG.E R4, desc[UR46][R2.64+0x4] ;  /* 0x0000042e02047981 */ /* 0x000ea4000c1e1900 */
[----:B--2---:R-:W-:-:S07]  /*6e40*/  IMAD.IADD R4, R4, 0x1, -R5 ;  /* 0x0000000104047824 */ /* 0x004fce00078e0a05 */
.L_x_7035:
        /* <DEDUP_REMOVED lines=62> */
.L_x_7065:
        /* <DEDUP_REMOVED lines=15> */
.L_x_7038:
        /* <DEDUP_REMOVED lines=92> */
.L_x_7049:
[----:B-123--:R-:W-:-:S04]  /*78e0*/  SHF.L.U32 R18, R10, 0x1f, RZ ;  /* 0x0000001f0a127819 */ /* 0x00efc800000006ff */
[----:B------:R-:W2:Y:S02]  /*78f0*/  SYNCS.PHASECHK.TRANS64.TRYWAIT P1, [R15+URZ+0x30840], R18 ;  /* 0x030840120f0075a7 */ /* 0x000ea4000802017f */
[----:B--2---:R-:W-:Y:S05]  /*7900*/  @!P1 BRA `(.L_x_7041) ;  /* 0x00000018000c9947 */ /* 0x004fea0003800000 */
.L_x_7066:
        /* <DEDUP_REMOVED lines=8> */
.L_x_7042:
        /* <DEDUP_REMOVED lines=37> */
.L_x_7067:
        /* <DEDUP_REMOVED lines=8> */
.L_x_7044:
        /* <DEDUP_REMOVED lines=37> */
.L_x_7068:
        /* <DEDUP_REMOVED lines=8> */
.L_x_7046:
        /* <DEDUP_REMOVED lines=31> */
.L_x_7070:
        /* <DEDUP_REMOVED lines=8> */
.L_x_7048:
        /* <DEDUP_REMOVED lines=37> */
.L_x_7040:
[----:B------:R-:W4:Y:S02]  /*83f0*/  LDL.LU R4, [R1+0x4] ;  /* 0x0000040001047983 */ /* 0x000f240000300800 */
[----:B----4-:R-:W-:Y:S02]  /*8400*/  ISETP.NE.AND P1, PT, R4, RZ, PT ;  /* 0x000000ff0400720c */ /* 0x010fe40003f25270 */
[----:B------:R4:W5:Y:S11]  /*8410*/  LDL R4, [R1] ;  /* 0x0000000001047983 */ /* 0x0009760000100800 */
[----:B----4-:R-:W-:Y:S05]  /*8420*/  @!P1 BRA `(.L_x_7039) ;  /* 0x00000004005c9947 */ /* 0x010fea0003800000 */
[----:B------:R-:W-:-:S04]  /*8430*/  SHF.L.U32 R12, R10, 0x1f, RZ ;  /* 0x0000001f0a0c7819 */ /* 0x000fc800000006ff */
[----:B------:R-:W4:Y:S02]  /*8440*/  SYNCS.PHASECHK.TRANS64.TRYWAIT P1, [R15+URZ+0x30840], R12 ;  /* 0x0308400c0f0075a7 */ /* 0x000f24000802017f */
[----:B----4-:R-:W-:Y:S05]  /*8450*/  @!P1 BRA `(.L_x_7050) ;  /* 0x0000000c008c9947 */ /* 0x010fea0003800000 */
.L_x_7071:
        /* <DEDUP_REMOVED lines=8> */
.L_x_7051:
        /* <DEDUP_REMOVED lines=34> */
.L_x_7072:
        /* <DEDUP_REMOVED lines=8> */
.L_x_7053:
        /* <DEDUP_REMOVED lines=34> */
.L_x_7039:
[----:B------:R-:W1:Y:S01]  /*89a0*/  S2R R0, SR_TID.X ;  /* 0x0000000000007919 */ /* 0x000e620000002100 */
[----:B------:R-:W-:Y:S01]  /*89b0*/  IMAD R3, R16, 0x8, R15 ;  /* 0x0000000810037824 */ /* 0x000fe200078e020f */
[----:B-1----:R-:W-:Y:S02]  /*89c0*/  LOP3.LUT R2, R0, 0x7f, RZ, 0xc0, !PT ;  /* 0x0000007f00027812 */ /* 0x002fe400078ec0ff */
[----:B------:R-:W-:Y:S02]  /*89d0*/  SHF.L.U32 R0, R10, 0x1f, RZ ;  /* 0x0000001f0a007819 */ /* 0x000fe400000006ff */
[----:B------:R-:W-:Y:S02]  /*89e0*/  ISETP.NE.AND P1, PT, R2, RZ, PT ;  /* 0x000000ff0200720c */ /* 0x000fe40003f25270 */
[----:B------:R-:W1:Y:S02]  /*89f0*/  SYNCS.PHASECHK.TRANS64.TRYWAIT P0, [R3+URZ+0x30840], R0 ;  /* 0x03084000030075a7 */ /* 0x000e64000800017f */
[----:B-1----:R-:W-:Y:S09]  /*8a00*/  @!P0 BRA `(.L_x_7054) ;  /* 0x0000000800488947 */ /* 0x002ff20003800000 */
.L_x_7073:
[----:B------:R-:W-:Y:S05]  /*8a10*/  @P1 BRA `(.L_x_7055) ;  /* 0x0000000000181947 */ /* 0x000fea0003800000 */
[----:B------:R-:W1:Y:S01]  /*8a20*/  S2R R2, SR_TID.X ;  /* 0x0000000000027919 */ /* 0x000e620000002100 */
[----:B------:R-:W-:-:S04]  /*8a30*/  IMAD.MOV.U32 R0, RZ, RZ, 0x4100 ;  /* 0x00004100ff007424 */ /* 0x000fc800078e00ff */
[----:B------:R1:W-:Y:S02]  /*8a40*/  SYNCS.ARRIVE.TRANS64 RZ, [R3+URZ+0x30830], R0 ;  /* 0x0308300003ff79a7 */ /* 0x0003e4000800003f */
[----:B-1----:R-:W-:-:S13]  /*8a50*/  LOP3.LUT P0, RZ, R2, 0x1f, RZ, 0xc0, !PT ;  /* 0x0000001f02ff7812 */ /* 0x002fda000780c0ff */
[----:B------:R-:W-:Y:S05]  /*8a60*/  @!P0 BRA `(.L_x_7055) ;  /* 0x0000000000048947 */ /* 0x000fea0003800000 */
[----:B------:R-:W-:Y:S01]  /*8a70*/  BPT.TRAP 0x1 ;  /* 0x000000040000795c */ /* 0x000fe20000300000 */
.L_x_7055:
        /* <DEDUP_REMOVED lines=41> */
.L_x_7036:
[----:B------:R-:W-:Y:S05]  /*8d10*/  BSYNC B0 ;  /* 0x0000000000007941 */ /* 0x000fea0003800000 */
.L_x_7032:
[----:B------:R-:W-:-:S03]  /*8d20*/  UMOV UR7, 0xffffffff ;  /* 0xffffffff00077882 */ /* 0x000fc60000000000 */
[----:B------:R-:W-:Y:S05]  /*8d30*/  BRA.DIV UR7, `(.L_x_7056) ;  /* 0x0000000607907947 */ /* 0x000fea000b800000 */
[----:B------:R-:W-:-:S13]  /*8d40*/  ELECT P6, URZ, PT ;  /* 0x00000000003f782f */ /* 0x000fda00038c0000 */
.L_x_7076:
[----:B------:R-:W-:Y:S05]  /*8d50*/  @!P6 BRA `(.L_x_6969) ;  /* 0x000000000084e947 */ /* 0x000fea0003800000 */
[----:B------:R-:W-:-:S06]  /*8d60*/  ULOP3.LUT UR7, UR38, 0x2, URZ, 0xfc, !UPT ;  /* 0x0000000226077892 */ /* 0x000fcc000f8efc3f */
[----:B------:R-:W-:-:S05]  /*8d70*/  IMAD.U32 R0, RZ, RZ, UR7 ;  /* 0x00000007ff007e24 */ /* 0x000fca000f8e00ff */
[----:B------:R-:W-:-:S13]  /*8d80*/  ISETP.NE.AND P2, PT, R0, 0x3, PT ;  /* 0x000000030000780c */ /* 0x000fda0003f45270 */
[----:B------:R-:W-:Y:S05]  /*8d90*/  @!P2 BRA `(.L_x_7057) ;  /* 0x000000000004a947 */ /* 0x000fea0003800000 */
[----:B------:R-:W-:Y:S01]  /*8da0*/  BPT.TRAP 0x1 ;  /* 0x000000040000795c */ /* 0x000fe20000300000 */
.L_x_7057:
        /* <DEDUP_REMOVED lines=15> */
.L_x_7077:
[----:B------:R-:W2:Y:S02]  /*8ea0*/  SYNCS.PHASECHK.TRANS64.TRYWAIT P0, [R3+URZ], R0 ;  /* 0x00000000030075a7 */ /* 0x000ea4000800017f */
[----:B--2---:R-:W-:Y:S05]  /*8eb0*/  @!P0 BRA `(.L_x_7059) ;  /* 0x0000000400648947 */ /* 0x004fea0003800000 */
.L_x_7078:
[----:B------:R-:W-:Y:S05]  /*8ec0*/  @!P2 BRA `(.L_x_7060) ;  /* 0x000000000004a947 */ /* 0x000fea0003800000 */
[----:B------:R-:W-:Y:S01]  /*8ed0*/  BPT.TRAP 0x1 ;  /* 0x000000040000795c */ /* 0x000fe20000300000 */
.L_x_7060:
[----:B--2---:R-:W-:-:S04]  /*8ee0*/  VIADD R3, R8, 0x30840 ;  /* 0x0003084008037836 */ /* 0x004fc80000000000 */
[----:B------:R-:W-:-:S04]  /*8ef0*/  IMAD R5, R2, 0x8, R3 ;  /* 0x0000000802057824 */ /* 0x000fc800078e0203 */
[----:B------:R-:W2:Y:S02]  /*8f00*/  SYNCS.PHASECHK.TRANS64.TRYWAIT P0, [R5+URZ], R4 ;  /* 0x00000004050075a7 */ /* 0x000ea4000800017f */
[----:B--2---:R-:W-:Y:S05]  /*8f10*/  @!P0 BRA `(.L_x_7061) ;  /* 0x0000000400608947 */ /* 0x004fea0003800000 */
.L_x_7079:
[----:B------:R-:W-:-:S07]  /*8f20*/  IMAD R3, R6, 0x8, R3 ;  /* 0x0000000806037824 */ /* 0x000fce00078e0203 */
.L_x_7062:
[----:B---3--:R3:W4:Y:S02]  /*8f30*/  SYNCS.PHASECHK.TRANS64.TRYWAIT P0, [R3+URZ], R0 ;  /* 0x00000000030075a7 */ /* 0x008724000800017f */
[----:B----4-:R-:W-:Y:S05]  /*8f40*/  @!P0 NANOSLEEP.SYNCS 0x989680 ;  /* 0x009896800000895d */ /* 0x010fea0003900000 */
[----:B------:R-:W4:Y:S02]  /*8f50*/  @!P0 SYNCS.PHASECHK.TRANS64 P0, [R3+URZ], R0 ;  /* 0x00000000030085a7 */ /* 0x000f24000800007f */
[----:B----4-:R-:W-:Y:S05]  /*8f60*/  @!P0 BRA `(.L_x_7062) ;  /* 0xfffffffc00f08947 */ /* 0x010fea000383ffff */
.L_x_6969:
[----:B------:R-:W-:Y:S05]  /*8f70*/  BSYNC B6 ;  /* 0x0000000000067941 */ /* 0x000fea0003800000 */
.L_x_6961:
[----:B------:R-:W-:Y:S05]  /*8f80*/  EXIT ;  /* 0x000000000000794d */ /* 0x000fea0003800000 */
.L_x_6979:
[----:B------:R-:W-:Y:S02]  /*8f90*/  IMAD.MOV.U32 R12, RZ, RZ, RZ ;  /* 0x000000ffff0c7224 */ /* 0x000fe400078e00ff */
[----:B------:R-:W-:Y:S02]  /*8fa0*/  IMAD.MOV.U32 R11, RZ, RZ, 0x1f ;  /* 0x0000001fff0b7424 */ /* 0x000fe400078e00ff */
[----:B------:R-:W-:-:S07]  /*8fb0*/  IMAD.MOV.U32 R15, RZ, RZ, -0x1 ;  /* 0xffffffffff0f7424 */ /* 0x000fce00078e00ff */
[----:B------:R-:W-:Y:S05]  /*8fc0*/  WARPSYNC.COLLECTIVE R15, `(.L_x_7063) ;  /* 0x000000000f087348 */ /* 0x000fea0003c00000 */
[----:B------:R1:W2:Y:S02]  /*8fd0*/  SHFL.IDX P6, R14, R13, R12, R11 ;  /* 0x0000000c0d0e7389 */ /* 0x0002a400000c000b */
[----:B-12---:R-:W-:Y:S01]  /*8fe0*/  ENDCOLLECTIVE ;  /* 0x000000000000791b */ /* 0x006fe20003800000 */
.L_x_7063:
[----:B------:R-:W-:Y:S05]  /*8ff0*/  BRA `(.L_x_7064) ;  /* 0xffffff8800087947 */ /* 0x000fea000383ffff */
.L_x_6981:
[----:B---3--:R3:W4:Y:S02]  /*9000*/  SYNCS.PHASECHK.TRANS64.TRYWAIT P0, [R228+URZ+0x30800], R9 ;  /* 0x03080009e40075a7 */ /* 0x008724000800017f */
[----:B----4-:R-:W-:Y:S05]  /*9010*/  @!P0 NANOSLEEP.SYNCS 0x989680 ;  /* 0x009896800000895d */ /* 0x010fea0003900000 */
[----:B------:R-:W4:Y:S02]  /*9020*/  @!P0 SYNCS.PHASECHK.TRANS64 P0, [R228+URZ+0x30800], R9 ;  /* 0x03080009e40085a7 */ /* 0x000f24000800007f */
[----:B----4-:R-:W-:Y:S05]  /*9030*/  @!P0 BRA `(.L_x_6981) ;  /* 0xfffffffc00f08947 */ /* 0x010fea000383ffff */
[----:B------:R-:W-:Y:S05]  /*9040*/  BRA `(.L_x_6980) ;  /* 0xffffff8800307947 */ /* 0x000fea000383ffff */
.L_x_6985:
[----:B---3--:R3:W4:Y:S02]  /*9050*/  SYNCS.PHASECHK.TRANS64.TRYWAIT P1, [R0+URZ+0x30810], R9 ;  /* 0x03081009000075a7 */ /* 0x008724000802017f */
[----:B----4-:R-:W-:Y:S05]  /*9060*/  @!P1 NANOSLEEP.SYNCS 0x989680 ;  /* 0x009896800000995d */ /* 0x010fea0003900000 */
[----:B------:R-:W4:Y:S02]  /*9070*/  @!P1 SYNCS.PHASECHK.TRANS64 P1, [R0+URZ+0x30810], R9 ;  /* 0x03081009000095a7 */ /* 0x000f24000802007f */
[----:B----4-:R-:W-:Y:S05]  /*9080*/  @!P1 BRA `(.L_x_6985) ;  /* 0xfffffffc00f09947 */ /* 0x010fea000383ffff */
[----:B------:R-:W-:Y:S05]  /*9090*/  BRA `(.L_x_6984) ;  /* 0xffffff8c00e07947 */ /* 0x000fea000383ffff */
.L_x_6989:
[----:B------:R1:W1:Y:S02]  /*90a0*/  SYNCS.PHASECHK.TRANS64.TRYWAIT P1, [R0+URZ+0x30830], R9 ;  /* 0x03083009000075a7 */ /* 0x000264000802017f */
[----:B-1----:R-:W-:Y:S05]  /*90b0*/  @!P1 NANOSLEEP.SYNCS 0x989680 ;  /* 0x009896800000995d */ /* 0x002fea0003900000 */
[----:B------:R-:W1:Y:S02]  /*90c0*/  @!P1 SYNCS.PHASECHK.TRANS64 P1, [R0+URZ+0x30830], R9 ;  /* 0x03083009000095a7 */ /* 0x000e64000802007f */
[----:B-1----:R-:W-:Y:S05]  /*90d0*/  @!P1 BRA `(.L_x_6989) ;  /* 0xfffffffc00f09947 */ /* 0x002fea000383ffff */
[----:B------:R-:W-:Y:S05]  /*90e0*/  BRA `(.L_x_6988) ;  /* 0xffffff9400387947 */ /* 0x000fea000383ffff */
.L_x_7037:
[----:B-1----:R1:W2:Y:S02]  /*90f0*/  SYNCS.PHASECHK.TRANS64.TRYWAIT P0, [R15+URZ+0x30820], R2 ;  /* 0x030820020f0075a7 */ /* 0x0022a4000800017f */
[----:B--2---:R-:W-:Y:S05]  /*9100*/  @!P0 NANOSLEEP.SYNCS 0x989680 ;  /* 0x009896800000895d */ /* 0x004fea0003900000 */
[----:B------:R-:W2:Y:S02]  /*9110*/  @!P0 SYNCS.PHASECHK.TRANS64 P0, [R15+URZ+0x30820], R2 ;  /* 0x030820020f0085a7 */ /* 0x000ea4000800007f */
[----:B--2---:R-:W-:Y:S05]  /*9120*/  @!P0 BRA `(.L_x_7037) ;  /* 0xfffffffc00f08947 */ /* 0x004fea000383ffff */
[----:B------:R-:W-:Y:S05]  /*9130*/  BRA `(.L_x_7065) ;  /* 0xffffffe0003c7947 */ /* 0x000fea000383ffff */
.L_x_7041:
[----:B--2---:R2:W3:Y:S02]  /*9140*/  SYNCS.PHASECHK.TRANS64.TRYWAIT P1, [R15+URZ+0x30840], R18 ;  /* 0x030840120f0075a7 */ /* 0x0044e4000802017f */
[----:B---3--:R-:W-:Y:S05]  /*9150*/  @!P1 NANOSLEEP.SYNCS 0x989680 ;  /* 0x009896800000995d */ /* 0x008fea0003900000 */
[----:B------:R-:W3:Y:S02]  /*9160*/  @!P1 SYNCS.PHASECHK.TRANS64 P1, [R15+URZ+0x30840], R18 ;  /* 0x030840120f0095a7 */ /* 0x000ee4000802007f */
[----:B---3--:R-:W-:Y:S05]  /*9170*/  @!P1 BRA `(.L_x_7041) ;  /* 0xfffffffc00f09947 */ /* 0x008fea000383ffff */
[----:B------:R-:W-:Y:S05]  /*9180*/  BRA `(.L_x_7066) ;  /* 0xffffffe400e07947 */ /* 0x000fea000383ffff */
.L_x_7043:
[----:B-1----:R1:W3:Y:S02]  /*9190*/  SYNCS.PHASECHK.TRANS64.TRYWAIT P1, [R15+URZ+0x30828], R18 ;  /* 0x030828120f0075a7 */ /* 0x0022e4000802017f */
[----:B---3--:R-:W-:Y:S05]  /*91a0*/  @!P1 NANOSLEEP.SYNCS 0x989680 ;  /* 0x009896800000995d */ /* 0x008fea0003900000 */
[----:B------:R-:W3:Y:S02]  /*91b0*/  @!P1 SYNCS.PHASECHK.TRANS64 P1, [R15+URZ+0x30828], R18 ;  /* 0x030828120f0095a7 */ /* 0x000ee4000802007f */
[----:B---3--:R-:W-:Y:S05]  /*91c0*/  @!P1 BRA `(.L_x_7043) ;  /* 0xfffffffc00f09947 */ /* 0x008fea000383ffff */
[----:B------:R-:W-:Y:S05]  /*91d0*/  BRA `(.L_x_7067) ;  /* 0xffffffe800807947 */ /* 0x000fea000383ffff */
.L_x_7045:
[----:B---3--:R3:W4:Y:S02]  /*91e0*/  SYNCS.PHASECHK.TRANS64.TRYWAIT P1, [R15+URZ+0x30848], R18 ;  /* 0x030848120f0075a7 */ /* 0x008724000802017f */
[----:B----4-:R-:W-:Y:S05]  /*91f0*/  @!P1 NANOSLEEP.SYNCS 0x989680 ;  /* 0x009896800000995d */ /* 0x010fea0003900000 */
[----:B------:R-:W4:Y:S02]  /*9200*/  @!P1 SYNCS.PHASECHK.TRANS64 P1, [R15+URZ+0x30848], R18 ;  /* 0x030848120f0095a7 */ /* 0x000f24000802007f */
[----:B----4-:R-:W-:Y:S05]  /*9210*/  @!P1 BRA `(.L_x_7045) ;  /* 0xfffffffc00f09947 */ /* 0x010fea000383ffff */
[----:B------:R-:W-:Y:S05]  /*9220*/  BRA `(.L_x_7068) ;  /* 0xffffffec00207947 */ /* 0x000fea000383ffff */
.L_x_7047:
[----:B------:R-:W-:-:S07]  /*9230*/  SHF.L.U32 R4, R10, 0x1f, RZ ;  /* 0x0000001f0a047819 */ /* 0x000fce00000006ff */
.L_x_7069:
[----:B----4-:R4:W1:Y:S02]  /*9240*/  SYNCS.PHASECHK.TRANS64.TRYWAIT P1, [R15+URZ+0x30820], R4 ;  /* 0x030820040f0075a7 */ /* 0x010864000802017f */
[----:B-1----:R-:W-:Y:S05]  /*9250*/  @!P1 NANOSLEEP.SYNCS 0x989680 ;  /* 0x009896800000995d */ /* 0x002fea0003900000 */
[----:B------:R-:W1:Y:S02]  /*9260*/  @!P1 SYNCS.PHASECHK.TRANS64 P1, [R15+URZ+0x30820], R4 ;  /* 0x030820040f0095a7 */ /* 0x000e64000802007f */
[----:B-1----:R-:W-:Y:S05]  /*9270*/  @!P1 BRA `(.L_x_7069) ;  /* 0xfffffffc00f09947 */ /* 0x002fea000383ffff */
[----:B------:R-:W-:Y:S05]  /*9280*/  BRA `(.L_x_7070) ;  /* 0xffffffec00a47947 */ /* 0x000fea000383ffff */
.L_x_7050:
[----:B----4-:R4:W1:Y:S02]  /*9290*/  SYNCS.PHASECHK.TRANS64.TRYWAIT P1, [R15+URZ+0x30840], R12 ;  /* 0x0308400c0f0075a7 */ /* 0x010864000802017f */
[----:B-1----:R-:W-:Y:S05]  /*92a0*/  @!P1 NANOSLEEP.SYNCS 0x989680 ;  /* 0x009896800000995d */ /* 0x002fea0003900000 */
[----:B------:R-:W1:Y:S02]  /*92b0*/  @!P1 SYNCS.PHASECHK.TRANS64 P1, [R15+URZ+0x30840], R12 ;  /* 0x0308400c0f0095a7 */ /* 0x000e64000802007f */
[----:B-1----:R-:W-:Y:S05]  /*92c0*/  @!P1 BRA `(.L_x_7050) ;  /* 0xfffffffc00f09947 */ /* 0x002fea000383ffff */
[----:B------:R-:W-:Y:S05]  /*92d0*/  BRA `(.L_x_7071) ;  /* 0xfffffff000607947 */ /* 0x000fea000383ffff */
.L_x_7052:
[----:B-1----:R1:W2:Y:S02]  /*92e0*/  SYNCS.PHASECHK.TRANS64.TRYWAIT P1, [R15+URZ+0x30828], R12 ;  /* 0x0308280c0f0075a7 */ /* 0x0022a4000802017f */
[----:B--2---:R-:W-:Y:S05]  /*92f0*/  @!P1 NANOSLEEP.SYNCS 0x989680 ;  /* 0x009896800000995d */ /* 0x004fea0003900000 */
[----:B------:R-:W2:Y:S02]  /*9300*/  @!P1 SYNCS.PHASECHK.TRANS64 P1, [R15+URZ+0x30828], R12 ;  /* 0x0308280c0f0095a7 */ /* 0x000ea4000802007f */
[----:B--2---:R-:W-:Y:S05]  /*9310*/  @!P1 BRA `(.L_x_7052) ;  /* 0xfffffffc00f09947 */ /* 0x004fea000383ffff */
[----:B------:R-:W-:Y:S05]  /*9320*/  BRA `(.L_x_7072) ;  /* 0xfffffff000f47947 */ /* 0x000fea000383ffff */
.L_x_7054:
[----:B------:R1:W1:Y:S02]  /*9330*/  SYNCS.PHASECHK.TRANS64.TRYWAIT P0, [R3+URZ+0x30840], R0 ;  /* 0x03084000030075a7 */ /* 0x000264000800017f */
[----:B-1----:R-:W-:Y:S05]  /*9340*/  @!P0 NANOSLEEP.SYNCS 0x989680 ;  /* 0x009896800000895d */ /* 0x002fea0003900000 */
[----:B------:R-:W1:Y:S02]  /*9350*/  @!P0 SYNCS.PHASECHK.TRANS64 P0, [R3+URZ+0x30840], R0 ;  /* 0x03084000030085a7 */ /* 0x000e64000800007f */
[----:B-1----:R-:W-:Y:S05]  /*9360*/  @!P0 BRA `(.L_x_7054) ;  /* 0xfffffffc00f08947 */ /* 0x002fea000383ffff */
[----:B------:R-:W-:Y:S05]  /*9370*/  BRA `(.L_x_7073) ;  /* 0xfffffff400a47947 */ /* 0x000fea000383ffff */
.L_x_7056:
[----:B------:R-:W-:Y:S01]  /*9380*/  BSSY B0, `(.L_x_7074) ;  /* 0x0000006000007945 */ /* 0x000fe20003800000 */
[----:B------:R-:W-:-:S07]  /*9390*/  IMAD.MOV.U32 R15, RZ, RZ, -0x1 ;  /* 0xffffffffff0f7424 */ /* 0x000fce00078e00ff */
[----:B------:R-:W-:Y:S05]  /*93a0*/  WARPSYNC.COLLECTIVE R15, `(.L_x_7075) ;  /* 0x000000000f0c7348 */ /* 0x000fea0003c00000 */
[----:B------:R-:W-:Y:S02]  /*93b0*/  ELECT P6, UR62, PT ;  /* 0x00000000003e782f */ /* 0x000fe400038c0000 */
[----:B------:R-:W-:Y:S01]  /*93c0*/  MOV R14, UR62 ;  /* 0x0000003e000e7c02 */ /* 0x000fe20008000f00 */
[----:B------:R-:W-:Y:S10]  /*93d0*/  ENDCOLLECTIVE ;  /* 0x000000000000791b */ /* 0x000ff40003800000 */
.L_x_7075:
[----:B------:R-:W-:Y:S05]  /*93e0*/  BSYNC B0 ;  /* 0x0000000000007941 */ /* 0x000fea0003800000 */
.L_x_7074:
[----:B------:R-:W-:Y:S05]  /*93f0*/  BRA `(.L_x_7076) ;  /* 0xfffffff800547947 */ /* 0x000fea000383ffff */
.L_x_7058:
[----:B-1----:R1:W2:Y:S02]  /*9400*/  SYNCS.PHASECHK.TRANS64.TRYWAIT P0, [R7+URZ], R4 ;  /* 0x00000004070075a7 */ /* 0x0022a4000800017f */
[----:B--2---:R-:W-:Y:S05]  /*9410*/  @!P0 NANOSLEEP.SYNCS 0x989680 ;  /* 0x009896800000895d */ /* 0x004fea0003900000 */
[----:B------:R-:W2:Y:S02]  /*9420*/  @!P0 SYNCS.PHASECHK.TRANS64 P0, [R7+URZ], R4 ;  /* 0x00000004070085a7 */ /* 0x000ea4000800007f */
[----:B--2---:R-:W-:Y:S05]  /*9430*/  @!P0 BRA `(.L_x_7058) ;  /* 0xfffffffc00f08947 */ /* 0x004fea000383ffff */
[----:B------:R-:W-:Y:S05]  /*9440*/  BRA `(.L_x_7077) ;  /* 0xfffffff800947947 */ /* 0x000fea000383ffff */
.L_x_7059:
[----:B--2---:R2:W3:Y:S02]  /*9450*/  SYNCS.PHASECHK.TRANS64.TRYWAIT P0, [R3+URZ], R0 ;  /* 0x00000000030075a7 */ /* 0x0044e4000800017f */
[----:B---3--:R-:W-:Y:S05]  /*9460*/  @!P0 NANOSLEEP.SYNCS 0x989680 ;  /* 0x009896800000895d */ /* 0x008fea0003900000 */
[----:B------:R-:W3:Y:S02]  /*9470*/  @!P0 SYNCS.PHASECHK.TRANS64 P0, [R3+URZ], R0 ;  /* 0x00000000030085a7 */ /* 0x000ee4000800007f */
[----:B---3--:R-:W-:Y:S05]  /*9480*/  @!P0 BRA `(.L_x_7059) ;  /* 0xfffffffc00f08947 */ /* 0x008fea000383ffff */
[----:B------:R-:W-:Y:S05]  /*9490*/  BRA `(.L_x_7078) ;  /* 0xfffffff800887947 */ /* 0x000fea000383ffff */
.L_x_7061:
[----:B--2---:R2:W3:Y:S02]  /*94a0*/  SYNCS.PHASECHK.TRANS64.TRYWAIT P0, [R5+URZ], R4 ;  /* 0x00000004050075a7 */ /* 0x0044e4000800017f */
[----:B---3--:R-:W-:Y:S05]  /*94b0*/  @!P0 NANOSLEEP.SYNCS 0x989680 ;  /* 0x009896800000895d */ /* 0x008fea0003900000 */
[----:B------:R-:W3:Y:S02]  /*94c0*/  @!P0 SYNCS.PHASECHK.TRANS64 P0, [R5+URZ], R4 ;  /* 0x00000004050085a7 */ /* 0x000ee4000800007f */
[----:B---3--:R-:W-:Y:S05]  /*94d0*/  @!P0 BRA `(.L_x_7061) ;  /* 0xfffffffc00f08947 */ /* 0x008fea000383ffff */
[----:B------:R-:W-:Y:S05]  /*94e0*/  BRA `(.L_x_7079) ;  /* 0xfffffff8008c7947 */ /* 0x000fea000383ffff */
.L_x_7080:
        /* <DEDUP_REMOVED lines=9> */
.L_x_7340:


//--------------------- .text._ZN7cutlass13device_kernelIN5flash32FlashAttnBwdPostprocessConvertdQIN4cute5tupleIJNS3_1CILi128EEES6_EEENS_6half_tEfNS_4arch4Sm90ELi256ENS3_8TiledMMAINS3_8MMA_AtomIJNS3_4SM904GMMA26MMA_64x128x16_F32F16F16_RSILNSE_5MajorE0ELSG_1ELNSE_7ScaleInE1ELSH_1EEEEEENS3_6LayoutINS4_IJNS5_ILi2EEENS5_ILi1EEESM_EEENS4_IJSM_NS5_ILi0EEESO_EEEEENS4_IJNS3_10UnderscoreESR_SR_EEEEELb0EEEEEvNT_6ParamsE --------------------------
	.section	.text._ZN7cutlass13device_kernelIN5flash32FlashAttnBwdPostprocessConvertdQIN4cute5tupleIJNS3_1CILi128EEES6_EEENS_6half_tEfNS_4arch4Sm90ELi256ENS3_8TiledMMAINS3_8MMA_AtomIJNS3_4SM904GMMA26MMA_64x128x16_F32F16F16_RSILNSE_5MajorE0ELSG_1ELNSE_7ScaleInE1ELSH_1EEEEEENS3_6LayoutINS4_IJNS5_ILi2EEENS5_ILi1EEESM_EEENS4_IJSM_NS5_ILi0EEESO_EEEEENS4_IJNS3_10UnderscoreESR_SR_EEEEELb0EEEEEvNT_6ParamsE,"ax",@progbits
	.align	128
.text._ZN7cutlass13device_kernelIN5flash32FlashAttnBwdPostprocessConvertdQIN4cute5tupleIJNS3_1CILi128EEES6_EEENS_6half_tEfNS_4arch4Sm90ELi256ENS3_8TiledMMAINS3_8MMA_AtomIJNS3_4SM904GMMA26MMA_64x128x16_F32F16F16_RSILNSE_5MajorE0ELSG_1ELNSE_7ScaleInE1ELSH_1EEEEEENS3_6LayoutINS4_IJNS5_ILi2EEENS5_ILi1EEESM_EEENS4_IJSM_NS5_ILi0EEESO_EEEEENS4_IJNS3_10UnderscoreESR_SR_EEEEELb0EEEEEvNT_6ParamsE:
        .type           _ZN7cutlass13device_kernelIN5flash32FlashAttnBwdPostprocessConvertdQIN4cute5tupleIJNS3_1CILi128EEES6_EEENS_6half_tEfNS_4arch4Sm90ELi256ENS3_8TiledMMAINS3_8MMA_AtomIJNS3_4SM904GMMA26MMA_64x128x16_F32F16F16_RSILNSE_5MajorE0ELSG_1ELNSE_7ScaleInE1ELSH_1EEEEEENS3_6LayoutINS4_IJNS5_ILi2EEENS5_ILi1EEESM_EEENS4_IJSM_NS5_ILi0EEESO_EEEEENS4_IJNS3_10UnderscoreESR_SR_EEEEELb0EEEEEvNT_6ParamsE,@function
        .size           _ZN7cutlass13device_kernelIN5flash32FlashAttnBwdPostprocessConvertdQIN4cute5tupleIJNS3_1CILi128EEES6_EEENS_6half_tEfNS_4arch4Sm90ELi256ENS3_8TiledMMAINS3_8MMA_AtomIJNS3_4SM904GMMA26MMA_64x128x16_F32F16F16_RSILNSE_5MajorE0ELSG_1ELNSE_7ScaleInE1ELSH_1EEEEEENS3_6LayoutINS4_IJNS5_ILi2EEENS5_ILi1EEESM_EEENS4_IJSM_NS5_ILi0EEESO_EEEEENS4_IJNS3_10UnderscoreESR_SR_EEEEELb0EEEEEvNT_6ParamsE,(.L_x_7341 - _ZN7cutlass13device_kernelIN5flash32FlashAttnBwdPostprocessConvertdQIN4cute5tupleIJNS3_1CILi128EEES6_EEENS_6half_tEfNS_4arch4Sm90ELi256ENS3_8TiledMMAINS3_8MMA_AtomIJNS3_4SM904GMMA26MMA_64x128x16_F32F16F16_RSILNSE_5MajorE0ELSG_1ELNSE_7ScaleInE1ELSH_1EEEEEENS3_6LayoutINS4_IJNS5_ILi2EEENS5_ILi1EEESM_EEENS4_IJSM_NS5_ILi0EEESO_EEEEENS4_IJNS3_10UnderscoreESR_SR_EEEEELb0EEEEEvNT_6ParamsE)
        .other          _ZN7cutlass13device_kernelIN5flash32FlashAttnBwdPostprocessConvertdQIN4cute5tupleIJNS3_1CILi128EEES6_EEENS_6half_tEfNS_4arch4Sm90ELi256ENS3_8TiledMMAINS3_8MMA_AtomIJNS3_4SM904GMMA26MMA_64x128x16_F32F16F16_RSILNSE_5MajorE0ELSG_1ELNSE_7ScaleInE1ELSH_1EEEEEENS3_6LayoutINS4_IJNS5_ILi2EEENS5_ILi1EEESM_EEENS4_IJSM_NS5_ILi0EEESO_EEEEENS4_IJNS3_10UnderscoreESR_SR_EEEEELb0EEEEEvNT_6ParamsE,@"STO_CUDA_ENTRY STV_DEFAULT"
_ZN7cutlass13device_kernelIN5flash32FlashAttnBwdPostprocessConvertdQIN4cute5tupleIJNS3_1CILi128EEES6_EEENS_6half_tEfNS_4arch4Sm90ELi256ENS3_8TiledMMAINS3_8MMA_AtomIJNS3_4SM904GMMA26MMA_64x128x16_F32F16F16_RSILNSE_5MajorE0ELSG_1ELNSE_7ScaleInE1ELSH_1EEEEEENS3_6LayoutINS4_IJNS5_ILi2EEENS5_ILi1EEESM_EEENS4_IJSM_NS5_ILi0EEESO_EEEEENS4_IJNS3_10UnderscoreESR_SR_EEEEELb0EEEEEvNT_6ParamsE:
[----:B------:R-:W-:Y:S08]  /*0000*/  LDC R1, c[0x0][0x28] ;  /* 0x00000a00ff017b82 */ /* 0x000ff00000000800 */
[----:B------:R-:W0:Y:S01]  /*0010*/  LDC.64 R4, c[0x0][0x278] ;  /* 0x00009e00ff047b82 */ /* 0x000e220000000a00 */
[----:B------:R-:W1:Y:S01]  /*0020*/  S2R R15, SR_CTAID.Z ;  /* 0x00000000000f7919 */ /* 0x000e620000002700 */
[----:B------:R-:W-:-:S06]  /*0030*/  ULDC.64 UR8, c[0x0][0x208] ;  /* 0x0000820000087ab9 */ /* 0x000fcc0000000a00 */
[----:B------:R-:W2:Y:S08]  /*0040*/  LDC.64 R10, c[0x0][0x270] ;  /* 0x00009c00ff0a7b82 */ /* 0x000eb00000000a00 */
[----:B------:R-:W1:Y:S01]  /*0050*/  LDC.64 R2, c[0x0][0x270] ;  /* 0x00009c00ff027b82 */ /* 0x000e620000000a00 */
[----:B0-----:R-:W-:-:S04]  /*0060*/  ISETP.NE.U32.AND P2, PT, R4, RZ, PT ;  /* 0x000000ff0400720c */ /* 0x001fc80003f45070 */
[----:B------:R-:W-:Y:S02]  /*0070*/  ISETP.NE.AND.EX P2, PT, R5, RZ, PT, P2 ;  /* 0x000000ff0500720c */ /* 0x000fe40003f45320 */
[----:B--2---:R-:W-:-:S04]  /*0080*/  ISETP.NE.U32.AND P1, PT, R10, RZ, PT ;  /* 0x000000ff0a00720c */ /* 0x004fc80003f25070 */
[----:B------:R-:W-:Y:S01]  /*0090*/  ISETP.NE.AND.EX P1, PT, R11, RZ, PT, P1 ;  /* 0x000000ff0b00720c */ /* 0x000fe20003f25310 */
[----:B------:R-:W-:Y:S01]  /*00a0*/  ULDC UR4, c[0x0][0x240] ;  /* 0x0000900000047ab9 */ /* 0x000fe20000000800 */
[----:B-1----:R-:W-:-:S05]  /*00b0*/  IMAD.WIDE R2, R15, 0x4, R2 ;  /* 0x000000040f027825 */ /* 0x002fca00078e0202 */
[----:B------:R-:W0:Y:S01]  /*00c0*/  @P2 LDC.64 R4, c[0x0][0x278] ;  /* 0x00009e00ff042b82 */ /* 0x000e220000000a00 */
[----:B------:R-:W-:-:S05]  /*00d0*/  IMAD.U32 R0, RZ, RZ, UR4 ;  /* 0x00000004ff007e24 */ /* 0x000fca000f8e00ff */
[----:B------:R1:W5:Y:S01]  /*00e0*/  @P1 LDG.E R9, desc[UR8][R2.64] ;  /* 0x0000000802091981 */ /* 0x000362000c1e1900 */
[----:B0-----:R-:W-:-:S05]  /*00f0*/  @P2 IMAD.WIDE R4, R15, 0x4, R4 ;  /* 0x000000040f042825 */ /* 0x001fca00078e0204 */
[----:B------:R1:W5:Y:S01]  /*0100*/  @P2 LDG.E R0, desc[UR8][R4.64] ;  /* 0x0000000804002981 */ /* 0x000362000c1e1900 */
[----:B------:R-:W-:Y:S01]  /*0110*/  ISETP.NE.U32.AND P0, PT, R10, RZ, PT ;  /* 0x000000ff0a00720c */ /* 0x000fe20003f05070 */
[----:B------:R-:W0:Y:S03]  /*0120*/  S2R R6, SR_CTAID.X ;  /* 0x0000000000067919 */ /* 0x000e260000002500 */
[----:B------:R-:W-:Y:S01]  /*0130*/  ISETP.NE.AND.EX P0, PT, R11, RZ, PT, P0 ;  /* 0x000000ff0b00720c */ /* 0x000fe20003f05300 */
[----:B0-----:R-:W-:Y:S01]  /*0140*/  IMAD.SHL.U32 R11, R6, 0x80, RZ ;  /* 0x00000080060b7824 */ /* 0x001fe200078e00ff */
[----:B-1----:R-:W-:Y:S11]  /*0150*/  @P2 BRA `(.L_x_7081) ;  /* 0x0000000000102947 */ /* 0x002ff60003800000 */
[----:B------:R-:W-:Y:S05]  /*0160*/  @!P1 BRA `(.L_x_7081) ;  /* 0x00000000000c9947 */ /* 0x000fea0003800000 */
[----:B------:R-:W2:Y:S04]  /*0170*/  LDG.E R5, desc[UR8][R2.64] ;  /* 0x0000000802057981 */ /* 0x000ea8000c1e1900 */
[----:B-----5:R-:W2:Y:S02]  /*0180*/  LDG.E R0, desc[UR8][R2.64+0x4] ;  /* 0x0000040802007981 */ /* 0x020ea4000c1e1900 */
[----:B--2---:R-:W-:-:S07]  /*0190*/  IADD3 R0, -R5, R0, RZ ;  /* 0x0000000005007210 */ /* 0x004fce0007ffe1ff */
.L_x_7081:
[----:B-----5:R-:W-:-:S13]  /*01a0*/  ISETP.LE.AND P2, PT, R0, R11, PT ;  /* 0x0000000b0000720c */ /* 0x020fda0003f43270 */
[----:B------:R-:W-:Y:S05]  /*01b0*/  @P0 EXIT P2 ;  /* 0x000000000000094d */ /* 0x000fea0001000000 */
[----:B------:R-:W0:Y:S01]  /*01c0*/  S2R R10, SR_CTAID.Y ;  /* 0x00000000000a7919 */ /* 0x000e220000002600 */
[C---:B------:R-:W-:Y:S01]  /*01d0*/  @P1 IMAD R2, R15.reuse, 0x80, R9 ;  /* 0x000000800f021824 */ /* 0x040fe200078e0209 */
[----:B------:R-:W1:Y:S01]  /*01e0*/  LDC.64 R18, c[0x0][0x228] ;  /* 0x00008a00ff127b82 */ /* 0x000e620000000a00 */
[----:B------:R-:W-:Y:S01]  /*01f0*/  SHF.L.U32 R13, R6, 0xe, RZ ;  /* 0x0000000e060d7819 */ /* 0x000fe200000006ff */
[----:B------:R-:W2:Y:S01]  /*0200*/  S2R R17, SR_TID.X ;  /* 0x0000000000117919 */ /* 0x000ea20000002100 */
[----:B------:R-:W-:Y:S01]  /*0210*/  SEL R8, R15, RZ, !P0 ;  /* 0x000000ff0f087207 */ /* 0x000fe20004000000 */
[----:B------:R-:W-:Y:S01]  /*0220*/  BSSY B0, `(.L_x_7082) ;  /* 0x0000031000007945 */ /* 0x000fe20003800000 */
[----:B------:R-:W-:Y:S01]  /*0230*/  @P1 SHF.R.S32.HI R3, RZ, 0x1f, R2 ;  /* 0x0000001fff031819 */ /* 0x000fe20000011402 */
[----:B------:R-:W3:Y:S02]  /*0240*/  S2R R12, SR_CgaCtaId ;  /* 0x00000000000c7919 */ /* 0x000ee40000008800 */
[----:B------:R-:W4:Y:S01]  /*0250*/  LDC.64 R20, c[0x0][0x230] ;  /* 0x00008c00ff147b82 */ /* 0x000f220000000a00 */
[----:B------:R-:W-:-:S05]  /*0260*/  @P1 LEA.HI R3, R3, R2, RZ, 0x7 ;  /* 0x0000000203031211 */ /* 0x000fca00078f38ff */
[----:B------:R-:W-:Y:S02]  /*0270*/  @P1 IMAD.SHL.U32 R3, R3, 0x80, RZ ;  /* 0x0000008003031824 */ /* 0x000fe400078e00ff */
[----:B------:R-:W5:Y:S03]  /*0280*/  LDC.64 R22, c[0x0][0x210] ;  /* 0x00008400ff167b82 */ /* 0x000f660000000a00 */
[----:B------:R-:W-:Y:S02]  /*0290*/  @P1 LOP3.LUT R5, R3, 0xffffc000, RZ, 0xc0, !PT ;  /* 0xffffc00003051812 */ /* 0x000fe400078ec0ff */
[----:B------:R-:W-:Y:S02]  /*02a0*/  CS2R R2, SRZ ;  /* 0x0000000000027805 */ /* 0x000fe4000001ff00 */
[--C-:B------:R-:W-:Y:S01]  /*02b0*/  @P1 SHF.R.S32.HI R3, RZ, 0x1f, R5.reuse ;  /* 0x0000001fff031819 */ /* 0x100fe20000011405 */
[----:B------:R-:W-:Y:S01]  /*02c0*/  @P1 IMAD.MOV.U32 R2, RZ, RZ, R5 ;  /* 0x000000ffff021224 */ /* 0x000fe200078e0005 */
[----:B------:R-:W-:-:S04]  /*02d0*/  SHF.R.S32.HI R5, RZ, 0x1f, R15 ;  /* 0x0000001fff057819 */ /* 0x000fc8000001140f */
[C---:B------:R-:W-:Y:S02]  /*02e0*/  IADD3 R2, P2, R13.reuse, R2, RZ ;  /* 0x000000020d027210 */ /* 0x040fe40007f5e0ff */
[----:B0-----:R-:W-:Y:S02]  /*02f0*/  SHF.R.S32.HI R7, RZ, 0x1f, R10 ;  /* 0x0000001fff077819 */ /* 0x001fe4000001140a */
[----:B------:R-:W-:Y:S02]  /*0300*/  LEA.HI.X.SX32 R3, R13, R3, 0x1, P2 ;  /* 0x000000030d037211 */ /* 0x000fe400010f0eff */
[----:B------:R-:W-:Y:S01]  /*0310*/  SEL R5, R5, RZ, !P0 ;  /* 0x000000ff05057207 */ /* 0x000fe20004000000 */
[-C--:B-1----:R-:W-:Y:S01]  /*0320*/  IMAD R4, R7, R18.reuse, RZ ;  /* 0x0000001207047224 */ /* 0x082fe200078e02ff */
[----:B--2---:R-:W-:Y:S01]  /*0330*/  ISETP.NE.AND P0, PT, R17, RZ, PT ;  /* 0x000000ff1100720c */ /* 0x004fe20003f05270 */
[----:B------:R-:W-:-:S04]  /*0340*/  IMAD.WIDE.U32 R2, R10, R18, R2 ;  /* 0x000000120a027225 */ /* 0x000fc800078e0002 */
[----:B------:R-:W-:Y:S02]  /*0350*/  IMAD R13, R10, R19, R4 ;  /* 0x000000130a0d7224 */ /* 0x000fe400078e0204 */
[-C--:B----4-:R-:W-:Y:S02]  /*0360*/  IMAD R4, R5, R20.reuse, RZ ;  /* 0x0000001405047224 */ /* 0x090fe400078e02ff */
[----:B------:R-:W-:Y:S02]  /*0370*/  IMAD.IADD R3, R3, 0x1, R13 ;  /* 0x0000000103037824 */ /* 0x000fe400078e020d */
[C---:B------:R-:W-:Y:S02]  /*0380*/  IMAD R13, R8.reuse, R21, R4 ;  /* 0x00000015080d7224 */ /* 0x040fe400078e0204 */
[----:B------:R-:W-:-:S05]  /*0390*/  IMAD.WIDE.U32 R2, R8, R20, R2 ;  /* 0x0000001408027225 */ /* 0x000fca00078e0002 */
[----:B------:R-:W-:Y:S02]  /*03a0*/  IADD3 R3, R3, R13, RZ ;  /* 0x0000000d03037210 */ /* 0x000fe40007ffe0ff */
[----:B-----5:R-:W-:-:S04]  /*03b0*/  LEA R22, P2, R2, R22, 0x2 ;  /* 0x0000001602167211 */ /* 0x020fc800078410ff */
[----:B------:R-:W-:Y:S01]  /*03c0*/  LEA.HI.X R3, R2, R23, R3, 0x2, P2 ;  /* 0x0000001702037211 */ /* 0x000fe200010f1403 */
[----:B---3--:R-:W-:Y:S08]  /*03d0*/  @P0 BRA `(.L_x_7083) ;  /* 0x0000000000540947 */ /* 0x008ff00003800000 */
[----:B------:R-:W0:Y:S01]  /*03e0*/  S2UR UR7, SR_CgaCtaId ;  /* 0x00000000000779c3 */ /* 0x000e220000008800 */
[----:B------:R-:W-:Y:S01]  /*03f0*/  UMOV UR6, 0x400 ;  /* 0x0000040000067882 */ /* 0x000fe20000000000 */
[----:B------:R-:W-:Y:S01]  /*0400*/  UMOV UR4, 0x1 ;  /* 0x0000000100047882 */ /* 0x000fe20000000000 */
[----:B------:R-:W-:Y:S01]  /*0410*/  IMAD.MOV.U32 R2, RZ, RZ, 0x10000 ;  /* 0x00010000ff027424 */ /* 0x000fe200078e00ff */
        /* <DEDUP_REMOVED lines=12> */
.L_x_7084:
[----:B------:R-:W-:Y:S01]  /*04e0*/  @P0 ELECT P2, URZ, PT ;  /* 0x00000000003f082f */ /* 0x000fe20003840000 */
[----:B------:R1:W-:-:S12]  /*04f0*/  UBLKCP.S.G [UR6], [UR4], UR10 ;  /* 0x00000006040073ba */ /* 0x0003d8000800020a */
[----:B------:R-:W-:Y:S02]  /*0500*/  @P2 PLOP3.LUT P0, PT, P2, PT, PT, 0x8, 0x0 ;  /* 0x000000000000281c */ /* 0x000fe4000170e170 */
[----:B------:R-:W-:-:S11]  /*0510*/  PLOP3.LUT P2, PT, PT, PT, PT, 0x8, 0x0 ;  /* 0x000000000000781c */ /* 0x000fd60003f4e170 */
[----:B-1----:R-:W-:Y:S05]  /*0520*/  @P0 BRA.U.ANY `(.L_x_7084) ;  /* 0xfffffffd00ec0947 */ /* 0x002fea000393ffff */
.L_x_7083:
[----:B------:R-:W-:Y:S05]  /*0530*/  BSYNC B0 ;  /* 0x0000000000007941 */ /* 0x000fea0003800000 */
.L_x_7082:
[----:B------:R-:W-:Y:S01]  /*0540*/  BAR.SYNC.DEFER_BLOCKING 0x0 ;  /* 0x0000000000007b1d */ /* 0x000fe20000010000 */
[----:B------:R-:W-:Y:S02]  /*0550*/  MOV R57, 0x400 ;  /* 0x0000040000397802 */ /* 0x000fe40000000f00 */
[----:B------:R-:W-:Y:S02]  /*0560*/  CS2R R78, SRZ ;  /* 0x00000000004e7805 */ /* 0x000fe4000001ff00 */
[----:B0-----:R-:W-:Y:S01]  /*0570*/  SHF.L.U32 R2, RZ, 0x1f, RZ ;  /* 0x0000001fff027819 */ /* 0x001fe200000006ff */
[--C-:B------:R-:W-:Y:S01]  /*0580*/  @P1 IMAD.MOV.U32 R78, RZ, RZ, R9.reuse ;  /* 0x000000ffff4e1224 */ /* 0x100fe200078e0009 */
[----:B------:R-:W-:Y:S02]  /*0590*/  LEA R57, R12, R57, 0x18 ;  /* 0x000000390c397211 */ /* 0x000fe400078ec0ff */
[----:B------:R-:W-:-:S07]  /*05a0*/  @P1 SHF.R.S32.HI R79, RZ, 0x1f, R9 ;  /* 0x0000001fff4f1819 */ /* 0x000fce0000011409 */
.L_x_7085:
[----:B0-----:R0:W1:Y:S02]  /*05b0*/  SYNCS.PHASECHK.TRANS64.TRYWAIT P0, [R57+URZ+0x18000], R2 ;  /* 0x01800002390075a7 */ /* 0x001064000800017f */
[----:B-1----:R-:W-:Y:S05]  /*05c0*/  @!P0 NANOSLEEP.SYNCS 0x989680 ;  /* 0x009896800000895d */ /* 0x002fea0003900000 */
[----:B------:R-:W1:Y:S02]  /*05d0*/  @!P0 SYNCS.PHASECHK.TRANS64 P0, [R57+URZ+0x18000], R2 ;  /* 0x01800002390085a7 */ /* 0x000e64000800007f */
[----:B-1----:R-:W-:Y:S05]  /*05e0*/  @!P0 BRA `(.L_x_7085) ;  /* 0xfffffffc00f08947 */ /* 0x002fea000383ffff */
[----:B0-----:R-:W-:Y:S01]  /*05f0*/  SHF.R.S32.HI R2, RZ, 0x1f, R17 ;  /* 0x0000001fff027819 */ /* 0x001fe20000011411 */
[----:B------:R-:W-:Y:S01]  /*0600*/  ULDC UR4, c[0x0][0x268] ;  /* 0x00009a0000047ab9 */ /* 0x000fe20000000800 */
[----:B------:R-:W-:Y:S01]  /*0610*/  VIADDMNMX R0, R0, -R11, 0x80, PT ;  /* 0x0000008000007446 */ /* 0x000fe2000380090b */
[----:B------:R-:W-:Y:S01]  /*0620*/  ULDC.64 UR6, c[0x0][0x258] ;  /* 0x0000960000067ab9 */ /* 0x000fe20000000a00 */
[CC--:B------:R-:W-:Y:S01]  /*0630*/  LEA.HI R3, R2.reuse, R17.reuse, RZ, 0x7 ;  /* 0x0000001102037211 */ /* 0x0c0fe200078f38ff */
[----:B------:R-:W-:Y:S01]  /*0640*/  IMAD R7, R7, UR6, RZ ;  /* 0x0000000607077c24 */ /* 0x000fe2000f8e02ff */
[----:B------:R-:W-:Y:S01]  /*0650*/  LEA.HI R9, R2, R17, RZ, 0x4 ;  /* 0x0000001102097211 */ /* 0x000fe200078f20ff */
[----:B------:R-:W-:Y:S01]  /*0660*/  BSSY B0, `(.L_x_7086) ;  /* 0x00000d1000007945 */ /* 0x000fe20003800000 */
[----:B------:R-:W-:Y:S02]  /*0670*/  LOP3.LUT R4, R3, 0xfffff80, RZ, 0xc0, !PT ;  /* 0x0fffff8003047812 */ /* 0x000fe400078ec0ff */
[----:B------:R-:W-:-:S02]  /*0680*/  SHF.R.S32.HI R25, RZ, 0x7, R3 ;  /* 0x00000007ff197819 */ /* 0x000fc40000011403 */
[-C--:B------:R-:W-:Y:S02]  /*0690*/  IADD3 R4, -R4, R17.reuse, RZ ;  /* 0x0000001104047210 */ /* 0x080fe40007ffe1ff */
[----:B------:R-:W-:Y:S02]  /*06a0*/  LOP3.LUT R3, R9, 0xfffffff0, RZ, 0xc0, !PT ;  /* 0xfffffff009037812 */ /* 0x000fe400078ec0ff */
[----:B------:R-:W-:Y:S01]  /*06b0*/  LEA.HI R2, R2, R17, RZ, 0x5 ;  /* 0x0000001102027211 */ /* 0x000fe200078f28ff */
[----:B------:R-:W-:Y:S01]  /*06c0*/  IMAD R4, R25, 0x800, R4 ;  /* 0x0000080019047824 */ /* 0x000fe200078e0204 */
[----:B------:R-:W-:Y:S01]  /*06d0*/  SHF.R.S32.HI R9, RZ, 0x4, R9 ;  /* 0x00000004ff097819 */ /* 0x000fe20000011409 */
[----:B------:R-:W-:Y:S02]  /*06e0*/  IMAD.IADD R3, R17, 0x1, -R3 ;  /* 0x0000000111037824 */ /* 0x000fe400078e0a03 */
[----:B------:R-:W-:Y:S01]  /*06f0*/  IMAD.SHL.U32 R80, R4, 0x4, RZ ;  /* 0x0000000404507824 */ /* 0x000fe200078e00ff */
[C---:B------:R-:W-:Y:S01]  /*0700*/  SHF.L.U32 R11, R9.reuse, 0x6, RZ ;  /* 0x00000006090b7819 */ /* 0x040fe200000006ff */
[----:B------:R-:W-:Y:S01]  /*0710*/  IMAD.SHL.U32 R16, R2, 0x20, RZ ;  /* 0x0000002002107824 */ /* 0x000fe200078e00ff */
[----:B------:R-:W-:Y:S01]  /*0720*/  SHF.R.S32.HI R4, RZ, 0x1f, R3 ;  /* 0x0000001fff047819 */ /* 0x000fe20000011403 */
[----:B------:R-:W-:Y:S01]  /*0730*/  IMAD.SHL.U32 R24, R9, 0x8, RZ ;  /* 0x0000000809187824 */ /* 0x000fe200078e00ff */
[----:B------:R-:W-:-:S02]  /*0740*/  LEA R80, R80, R57, 0x2 ;  /* 0x0000003950507211 */ /* 0x000fc400078e10ff */
[----:B------:R-:W-:Y:S02]  /*0750*/  LEA.HI R4, R4, R3, RZ, 0x3 ;  /* 0x0000000304047211 */ /* 0x000fe400078f18ff */
[----:B------:R-:W-:Y:S01]  /*0760*/  LOP3.LUT R23, R11, 0x1c0, RZ, 0xc0, !PT ;  /* 0x000001c00b177812 */ /* 0x000fe200078ec0ff */
[----:B------:R-:W0:Y:S01]  /*0770*/  LDS.128 R40, [R80] ;  /* 0x0000000050287984 */ /* 0x000e220000000c00 */
[----:B------:R-:W-:Y:S02]  /*0780*/  LOP3.LUT R2, R4, 0xfffffff8, RZ, 0xc0, !PT ;  /* 0xfffffff804027812 */ /* 0x000fe400078ec0ff */
[----:B------:R-:W-:Y:S01]  /*0790*/  LOP3.LUT R21, R16, 0x7ffffc00, RZ, 0xc0, !PT ;  /* 0x7ffffc0010157812 */ /* 0x000fe200078ec0ff */
[----:B------:R-:W1:Y:S01]  /*07a0*/  LDS.128 R44, [R80+0x800] ;  /* 0x00080000502c7984 */ /* 0x000e620000000c00 */
[----:B------:R-:W-:Y:S01]  /*07b0*/  SHF.R.S32.HI R26, RZ, 0x3, R4 ;  /* 0x00000003ff1a7819 */ /* 0x000fe20000011404 */
[----:B------:R-:W-:Y:S01]  /*07c0*/  IMAD.IADD R2, R3, 0x1, -R2 ;  /* 0x0000000103027824 */ /* 0x000fe200078e0a02 */
[----:B------:R-:W-:Y:S01]  /*07d0*/  SHF.R.U32.HI R29, RZ, 0x3, R23 ;  /* 0x00000003ff1d7819 */ /* 0x000fe20000011617 */
[----:B------:R-:W2:Y:S01]  /*07e0*/  LDS.128 R12, [R80+0x1000] ;  /* 0x00100000500c7984 */ /* 0x000ea20000000c00 */
[----:B------:R-:W-:Y:S01]  /*07f0*/  LEA R34, R26, R25, 0x4 ;  /* 0x000000191a227211 */ /* 0x000fe200078e20ff */
[C---:B------:R-:W-:Y:S01]  /*0800*/  IMAD.SHL.U32 R20, R2.reuse, 0x8, RZ ;  /* 0x0000000802147824 */ /* 0x040fe200078e00ff */
[----:B------:R-:W-:Y:S01]  /*0810*/  SHF.L.U32 R11, R2, 0x6, RZ ;  /* 0x00000006020b7819 */ /* 0x000fe200000006ff */
[----:B------:R-:W3:Y:S01]  /*0820*/  LDS.128 R52, [R80+0x1800] ;  /* 0x0018000050347984 */ /* 0x000ee20000000c00 */
[----:B------:R-:W-:Y:S01]  /*0830*/  IMAD R32, R26, 0x200, R21 ;  /* 0x000002001a207824 */ /* 0x000fe200078e0215 */
[----:B------:R-:W-:-:S02]  /*0840*/  R2P PR, R2, 0x6 ;  /* 0x0000000602007804 */ /* 0x000fc40000000000 */
[----:B------:R-:W4:Y:S01]  /*0850*/  LDS.128 R16, [R80+0x2000] ;  /* 0x0020000050107984 */ /* 0x000f220000000c00 */
[----:B------:R-:W-:Y:S02]  /*0860*/  LOP3.LUT R11, R11, 0x1c0, RZ, 0xc0, !PT ;  /* 0x000001c00b0b7812 */ /* 0x000fe400078ec0ff */
[----:B------:R-:W-:Y:S01]  /*0870*/  LOP3.LUT R28, R23, 0x38, R20, 0xf8, !PT ;  /* 0x00000038171c7812 */ /* 0x000fe200078ef814 */
[----:B------:R-:W-:Y:S01]  /*0880*/  LDS.128 R36, [R80+0x4800] ;  /* 0x0048000050247984 */ /* 0x000fe20000000c00 */
[----:B------:R-:W-:Y:S02]  /*0890*/  LOP3.LUT R4, R11, 0x8, R24, 0xf8, !PT ;  /* 0x000000080b047812 */ /* 0x000fe400078ef818 */
[----:B------:R-:W-:Y:S01]  /*08a0*/  SHF.R.U32.HI R11, RZ, 0x3, R11 ;  /* 0x00000003ff0b7819 */ /* 0x000fe2000001160b */
[----:B------:R-:W5:Y:S01]  /*08b0*/  LDS.128 R20, [R80+0x2800] ;  /* 0x0028000050147984 */ /* 0x000f620000000c00 */
[----:B------:R-:W-:Y:S02]  /*08c0*/  LOP3.LUT R33, R28, R29, RZ, 0x3c, !PT ;  /* 0x0000001d1c217212 */ /* 0x000fe400078e3cff */
[----:B------:R-:W-:Y:S01]  /*08d0*/  LOP3.LUT R11, R4, R11, RZ, 0x3c, !PT ;  /* 0x0000000b040b7212 */ /* 0x000fe200078e3cff */
[----:B------:R-:W5:Y:S02]  /*08e0*/  LDS.128 R24, [R80+0x3000] ;  /* 0x0030000050187984 */ /* 0x000f640000000c00 */
[----:B------:R-:W-:-:S02]  /*08f0*/  IMAD.U32 R4, R34, 0x200, R33 ;  /* 0x0000020022047824 */ /* 0x000fc400078e0021 */
[----:B------:R-:W5:Y:S01]  /*0900*/  LDS.128 R28, [R80+0x3800] ;  /* 0x00380000501c7984 */ /* 0x000f620000000c00 */
[----:B------:R-:W-:-:S03]  /*0910*/  IMAD.IADD R2, R11, 0x1, R32 ;  /* 0x000000010b027824 */ /* 0x000fc600078e0220 */
[----:B------:R-:W5:Y:S01]  /*0920*/  LDS.128 R32, [R80+0x4000] ;  /* 0x0040000050207984 */ /* 0x000f620000000c00 */
[----:B0-----:R-:W-:Y:S01]  /*0930*/  FMUL.FTZ R11, R40, UR4 ;  /* 0x00000004280b7c20 */ /* 0x001fe20008410000 */
[----:B------:R-:W-:Y:S01]  /*0940*/  FMUL.FTZ R56, R41, UR4 ;  /* 0x0000000429387c20 */ /* 0x000fe20008410000 */
[----:B------:R-:W-:Y:S01]  /*0950*/  FMUL.FTZ R58, R42, UR4 ;  /* 0x000000042a3a7c20 */ /* 0x000fe20008410000 */
[----:B------:R-:W-:Y:S01]  /*0960*/  FMUL.FTZ R61, R43, UR4 ;  /* 0x000000042b3d7c20 */ /* 0x000fe20008410000 */
[----:B-1----:R-:W-:Y:S01]  /*0970*/  FMUL.FTZ R59, R44, UR4 ;  /* 0x000000042c3b7c20 */ /* 0x002fe20008410000 */
[----:B------:R-:W-:Y:S01]  /*0980*/  FMUL.FTZ R64, R45, UR4 ;  /* 0x000000042d407c20 */ /* 0x000fe20008410000 */
[----:B------:R-:W0:Y:S01]  /*0990*/  LDS.128 R40, [R80+0x5000] ;  /* 0x0050000050287984 */ /* 0x000e220000000c00 */
[----:B------:R-:W-:Y:S01]  /*09a0*/  FMUL.FTZ R60, R46, UR4 ;  /* 0x000000042e3c7c20 */ /* 0x000fe20008410000 */
[----:B------:R-:W-:Y:S01]  /*09b0*/  FMUL.FTZ R63, R47, UR4 ;  /* 0x000000042f3f7c20 */ /* 0x000fe20008410000 */
[----:B--2---:R-:W-:Y:S01]  /*09c0*/  FMUL.FTZ R62, R12, UR4 ;  /* 0x000000040c3e7c20 */ /* 0x004fe20008410000 */
[----:B------:R-:W1:Y:S01]  /*09d0*/  LDS.128 R44, [R80+0x5800] ;  /* 0x00580000502c7984 */ /* 0x000e620000000c00 */
[----:B------:R-:W-:Y:S01]  /*09e0*/  FMUL.FTZ R67, R13, UR4 ;  /* 0x000000040d437c20 */ /* 0x000fe20008410000 */
[----:B------:R-:W-:Y:S01]  /*09f0*/  FMUL.FTZ R65, R14, UR4 ;  /* 0x000000040e417c20 */ /* 0x000fe20008410000 */
[----:B------:R-:W-:Y:S01]  /*0a00*/  FMUL.FTZ R68, R15, UR4 ;  /* 0x000000040f447c20 */ /* 0x000fe20008410000 */
[----:B------:R-:W2:Y:S01]  /*0a10*/  LDS.128 R48, [R80+0x6000] ;  /* 0x0060000050307984 */ /* 0x000ea20000000c00 */
[----:B---3--:R-:W-:Y:S01]  /*0a20*/  FMUL.FTZ R66, R52, UR4 ;  /* 0x0000000434427c20 */ /* 0x008fe20008410000 */
[----:B------:R-:W-:Y:S01]  /*0a30*/  FMUL.FTZ R71, R53, UR4 ;  /* 0x0000000435477c20 */ /* 0x000fe20008410000 */
[----:B------:R-:W-:Y:S01]  /*0a40*/  FMUL.FTZ R69, R54, UR4 ;  /* 0x0000000436457c20 */ /* 0x000fe20008410000 */
[----:B------:R-:W3:Y:S01]  /*0a50*/  LDS.128 R12, [R80+0x6800] ;  /* 0x00680000500c7984 */ /* 0x000ee20000000c00 */
[----:B------:R-:W-:Y:S01]  /*0a60*/  FMUL.FTZ R72, R55, UR4 ;  /* 0x0000000437487c20 */ /* 0x000fe20008410000 */
[----:B----4-:R-:W-:Y:S01]  /*0a70*/  FMUL.FTZ R70, R16, UR4 ;  /* 0x0000000410467c20 */ /* 0x010fe20008410000 */
[----:B------:R-:W-:Y:S01]  /*0a80*/  FMUL.FTZ R75, R17, UR4 ;  /* 0x00000004114b7c20 */ /* 0x000fe20008410000 */
[----:B------:R-:W4:Y:S01]  /*0a90*/  LDS.128 R52, [R80+0x7000] ;  /* 0x0070000050347984 */ /* 0x000f220000000c00 */
[----:B------:R-:W-:Y:S01]  /*0aa0*/  FMUL.FTZ R73, R18, UR4 ;  /* 0x0000000412497c20 */ /* 0x000fe20008410000 */
[----:B------:R-:W-:Y:S01]  /*0ab0*/  FMUL.FTZ R74, R19, UR4 ;  /* 0x00000004134a7c20 */ /* 0x000fe20008410000 */
[----:B-----5:R-:W-:Y:S01]  /*0ac0*/  FMUL.FTZ R77, R21, UR4 ;  /* 0x00000004154d7c20 */ /* 0x020fe20008410000 */
[----:B------:R-:W5:Y:S01]  /*0ad0*/  LDS.128 R16, [R80+0x7800] ;  /* 0x0078000050107984 */ /* 0x000f620000000c00 */
        /* <DEDUP_REMOVED lines=14> */
[----:B------:R-:W-:Y:S01]  /*0bc0*/  FMUL.FTZ R31, R31, UR4 ;  /* 0x000000041f1f7c20 */ /* 0x000fe20008410000 */
[----:B------:R-:W-:Y:S01]  /*0bd0*/  F2FP.F16.F32.PACK_AB R74, R77, R20 ;  /* 0x000000144d4a723e */ /* 0x000fe200000000ff */
[----:B------:R-:W-:Y:S01]  /*0be0*/  FMUL.FTZ R29, R29, UR4 ;  /* 0x000000041d1d7c20 */ /* 0x000fe20008410000 */
[----:B------:R-:W-:Y:S01]  /*0bf0*/  F2FP.F16.F32.PACK_AB R20, R25, R22 ;  /* 0x000000161914723e */ /* 0x000fe200000000ff */
[----:B------:R-:W-:Y:S01]  /*0c00*/  FMUL.FTZ R35, R35, UR4 ;  /* 0x0000000423237c20 */ /* 0x000fe20008410000 */
[----:B0-----:R-:W-:Y:S01]  /*0c10*/  FMUL.FTZ R36, R40, UR4 ;  /* 0x0000000428247c20 */ /* 0x001fe20008410000 */
[----:B------:R-:W-:Y:S01]  /*0c20*/  FMUL.FTZ R38, R42, UR4 ;  /* 0x000000042a267c20 */ /* 0x000fe20008410000 */
[----:B------:R-:W-:Y:S01]  /*0c30*/  F2FP.F16.F32.PACK_AB R22, R29, R24 ;  /* 0x000000181d16723e */ /* 0x000fe200000000ff */
[----:B------:R-:W-:Y:S01]  /*0c40*/  FMUL.FTZ R37, R37, UR4 ;  /* 0x0000000425257c20 */ /* 0x000fe20008410000 */
[----:B-1----:R-:W-:Y:S01]  /*0c50*/  FMUL.FTZ R40, R44, UR4 ;  /* 0x000000042c287c20 */ /* 0x002fe20008410000 */
[----:B------:R-:W-:Y:S01]  /*0c60*/  FMUL.FTZ R42, R46, UR4 ;  /* 0x000000042e2a7c20 */ /* 0x000fe20008410000 */
[----:B------:R-:W-:Y:S01]  /*0c70*/  FMUL.FTZ R43, R43, UR4 ;  /* 0x000000042b2b7c20 */ /* 0x000fe20008410000 */
[----:B------:R-:W-:Y:S01]  /*0c80*/  FMUL.FTZ R33, R33, UR4 ;  /* 0x0000000421217c20 */ /* 0x000fe20008410000 */
[----:B--2---:R-:W-:Y:S01]  /*0c90*/  FMUL.FTZ R44, R48, UR4 ;  /* 0x00000004302c7c20 */ /* 0x004fe20008410000 */
[----:B------:R-:W-:Y:S01]  /*0ca0*/  FMUL.FTZ R46, R50, UR4 ;  /* 0x00000004322e7c20 */ /* 0x000fe20008410000 */
[----:B------:R-:W-:Y:S01]  /*0cb0*/  FMUL.FTZ R39, R39, UR4 ;  /* 0x0000000427277c20 */ /* 0x000fe20008410000 */
[----:B------:R-:W-:Y:S01]  /*0cc0*/  FMUL.FTZ R45, R45, UR4 ;  /* 0x000000042d2d7c20 */ /* 0x000fe20008410000 */
[----:B---3--:R-:W-:Y:S01]  /*0cd0*/  FMUL.FTZ R48, R12, UR4 ;  /* 0x000000040c307c20 */ /* 0x008fe20008410000 */
[----:B------:R-:W-:Y:S01]  /*0ce0*/  F2FP.F16.F32.PACK_AB R12, R56, R11 ;  /* 0x0000000b380c723e */ /* 0x000fe200000000ff */
[----:B------:R-:W-:Y:S01]  /*0cf0*/  HFMA2.MMA R56, -RZ, RZ, 0, 1.9073486328125e-06 ;  /* 0x00000020ff387435 */ /* 0x000fe200000001ff */
[----:B------:R-:W-:Y:S01]  /*0d00*/  FMUL.FTZ R50, R14, UR4 ;  /* 0x000000040e327c20 */ /* 0x000fe20008410000 */
[----:B------:R-:W-:Y:S01]  /*0d10*/  F2FP.F16.F32.PACK_AB R14, R64, R59 ;  /* 0x0000003b400e723e */ /* 0x000fe200000000ff */
[----:B------:R-:W-:Y:S01]  /*0d20*/  VIADD R11, R57, 0x10000 ;  /* 0x00010000390b7836 */ /* 0x000fe20000000000 */
[----:B------:R-:W-:Y:S01]  /*0d30*/  F2FP.F16.F32.PACK_AB R64, R67, R62 ;  /* 0x0000003e4340723e */ /* 0x000fe200000000ff */
[----:B----4-:R-:W-:Y:S01]  /*0d40*/  FMUL.FTZ R85, R53, UR4 ;  /* 0x0000000435557c20 */ /* 0x010fe20008410000 */
[----:B------:R-:W-:Y:S01]  /*0d50*/  F2FP.F16.F32.PACK_AB R67, R72, R69 ;  /* 0x000000454843723e */ /* 0x000fe200000000ff */
[----:B------:R-:W-:Y:S01]  /*0d60*/  FMUL.FTZ R53, R54, UR4 ;  /* 0x0000000436357c20 */ /* 0x000fe20008410000 */
[----:B------:R-:W-:Y:S01]  /*0d70*/  F2FP.F16.F32.PACK_AB R72, R75, R70 ;  /* 0x000000464b48723e */ /* 0x000fe200000000ff */
[----:B------:R-:W-:Y:S01]  /*0d80*/  FMUL.FTZ R81, R13, UR4 ;  /* 0x000000040d517c20 */ /* 0x000fe20008410000 */
[----:B------:R-:W-:Y:S01]  /*0d90*/  F2FP.F16.F32.PACK_AB R75, R76, R21 ;  /* 0x000000154c4b723e */ /* 0x000fe200000000ff */
[----:B------:R-:W-:Y:S01]  /*0da0*/  FMUL.FTZ R83, R15, UR4 ;  /* 0x000000040f537c20 */ /* 0x000fe20008410000 */
[----:B------:R-:W-:Y:S01]  /*0db0*/  F2FP.F16.F32.PACK_AB R21, R27, R23 ;  /* 0x000000171b15723e */ /* 0x000fe200000000ff */
[----:B------:R-:W-:Y:S01]  /*0dc0*/  IMAD.MOV.U32 R27, RZ, RZ, 0x40 ;  /* 0x00000040ff1b7424 */ /* 0x000fe200078e00ff */
[----:B------:R-:W-:Y:S01]  /*0dd0*/  SEL R56, R56, 0xffffffe0, !P1 ;  /* 0xffffffe038387807 */ /* 0x000fe20004800000 */
[----:B------:R-:W-:Y:S01]  /*0de0*/  FMUL.FTZ R54, R55, UR4 ;  /* 0x0000000437367c20 */ /* 0x000fe20008410000 */
[----:B------:R-:W-:Y:S01]  /*0df0*/  LEA R25, R2, R11, 0x1 ;  /* 0x0000000b02197211 */ /* 0x000fe200078e08ff */
[----:B------:R-:W-:Y:S01]  /*0e00*/  FMUL.FTZ R41, R41, UR4 ;  /* 0x0000000429297c20 */ /* 0x000fe20008410000 */
[----:B------:R-:W-:Y:S01]  /*0e10*/  F2FP.F16.F32.PACK_AB R23, R31, R26 ;  /* 0x0000001a1f17723e */ /* 0x000fe200000000ff */
[----:B------:R-:W-:Y:S01]  /*0e20*/  FMUL.FTZ R47, R47, UR4 ;  /* 0x000000042f2f7c20 */ /* 0x000fe20008410000 */
[----:B------:R-:W-:Y:S01]  /*0e30*/  SEL R26, R27, 0xffffffc0, !P2 ;  /* 0xffffffc01b1a7807 */ /* 0x000fe20005000000 */
[----:B------:R-:W-:-:S02]  /*0e40*/  IMAD.IADD R24, R25, 0x1, R56 ;  /* 0x0000000119187824 */ /* 0x000fc400078e0238 */
[----:B------:R-:W-:Y:S01]  /*0e50*/  FMUL.FTZ R51, R51, UR4 ;  /* 0x0000000433337c20 */ /* 0x000fe20008410000 */
[----:B------:R-:W-:Y:S01]  /*0e60*/  F2FP.F16.F32.PACK_AB R13, R61, R58 ;  /* 0x0000003a3d0d723e */ /* 0x000fe200000000ff */
[--C-:B------:R-:W-:Y:S01]  /*0e70*/  IMAD R2, R2, 0x2, R57.reuse ;  /* 0x0000000202027824 */ /* 0x100fe200078e0239 */
[----:B------:R-:W-:Y:S01]  /*0e80*/  F2FP.F16.F32.PACK_AB R15, R63, R60 ;  /* 0x0000003c3f0f723e */ /* 0x000fe200000000ff */
[----:B-----5:R-:W-:Y:S01]  /*0e90*/  FMUL.FTZ R55, R18, UR4 ;  /* 0x0000000412377c20 */ /* 0x020fe20008410000 */
[----:B------:R-:W-:Y:S01]  /*0ea0*/  FMUL.FTZ R49, R49, UR4 ;  /* 0x0000000431317c20 */ /* 0x000fe20008410000 */
[----:B------:R-:W-:Y:S01]  /*0eb0*/  F2FP.F16.F32.PACK_AB R65, R68, R65 ;  /* 0x000000414441723e */ /* 0x000fe200000000ff */
[----:B------:R-:W-:Y:S01]  /*0ec0*/  IMAD.IADD R18, R24, 0x1, R26 ;  /* 0x0000000118127824 */ /* 0x000fe200078e021a */
[----:B------:R-:W-:Y:S01]  /*0ed0*/  F2FP.F16.F32.PACK_AB R66, R71, R66 ;  /* 0x000000424742723e */ /* 0x000fe200000000ff */
[----:B------:R-:W-:Y:S01]  /*0ee0*/  FMUL.FTZ R52, R52, UR4 ;  /* 0x0000000434347c20 */ /* 0x000fe20008410000 */
[----:B------:R-:W-:Y:S01]  /*0ef0*/  IADD3 R25, R25, R26, RZ ;  /* 0x0000001a19197210 */ /* 0x000fe20007ffe0ff */
[----:B------:R-:W-:Y:S01]  /*0f00*/  FMUL.FTZ R16, R16, UR4 ;  /* 0x0000000410107c20 */ /* 0x000fe20008410000 */
[----:B------:R-:W-:Y:S01]  /*0f10*/  F2FP.F16.F32.PACK_AB R29, R35, R30 ;  /* 0x0000001e231d723e */ /* 0x000fe200000000ff */
[----:B------:R-:W-:Y:S01]  /*0f20*/  FMUL.FTZ R17, R17, UR4 ;  /* 0x0000000411117c20 */ /* 0x000fe20008410000 */
[----:B------:R-:W-:Y:S01]  /*0f30*/  FMUL.FTZ R26, R19, UR4 ;  /* 0x00000004131a7c20 */ /* 0x000fe20008410000 */
[----:B------:R-:W-:Y:S01]  /*0f40*/  F2FP.F16.F32.PACK_AB R30, R37, R32 ;  /* 0x00000020251e723e */ /* 0x000fe200000000ff */
[----:B------:R-:W-:Y:S01]  /*0f50*/  STSM.16.M88.4 [R2+0x10000], R12 ;  /* 0x0100000c02007844 */ /* 0x000fe20000000200 */
[----:B------:R-:W-:Y:S01]  /*0f60*/  F2FP.F16.F32.PACK_AB R37, R43, R38 ;  /* 0x000000262b25723e */ /* 0x000fe200000000ff */
[C---:B------:R-:W-:Y:S01]  /*0f70*/  IMAD R57, R4.reuse, 0x2, R57 ;  /* 0x0000000204397824 */ /* 0x040fe200078e0239 */
[----:B------:R-:W-:Y:S01]  /*0f80*/  F2FP.F16.F32.PACK_AB R28, R33, R28 ;  /* 0x0000001c211c723e */ /* 0x000fe200000000ff */
[----:B------:R-:W-:Y:S01]  /*0f90*/  STSM.16.M88.4 [R24], R64 ;  /* 0x0000004018007844 */ /* 0x000fe20000000200 */
[----:B------:R-:W-:Y:S01]  /*0fa0*/  F2FP.F16.F32.PACK_AB R31, R39, R34 ;  /* 0x00000022271f723e */ /* 0x000fe200000000ff */
[----:B------:R-:W-:Y:S01]  /*0fb0*/  ULDC UR4, c[0x0][0x244] ;  /* 0x0000910000047ab9 */ /* 0x000fe20000000800 */
[----:B------:R-:W-:Y:S01]  /*0fc0*/  F2FP.F16.F32.PACK_AB R38, R45, R40 ;  /* 0x000000282d26723e */ /* 0x000fe200000000ff */
[----:B------:R-:W-:Y:S01]  /*0fd0*/  STSM.16.M88.4 [R25], R72 ;  /* 0x0000004819007844 */ /* 0x000fe20000000200 */
[----:B------:R-:W-:Y:S01]  /*0fe0*/  F2FP.F16.F32.PACK_AB R36, R41, R36 ;  /* 0x000000242924723e */ /* 0x000fe200000000ff */
[----:B------:R-:W-:Y:S01]  /*0ff0*/  IMAD R11, R4, 0x2, R11 ;  /* 0x00000002040b7824 */ /* 0x000fe200078e020b */
        /* <DEDUP_REMOVED lines=13> */
[----:B0-----:R-:W-:Y:S01]  /*10d0*/  IMAD R23, R10, UR7, R7 ;  /* 0x000000070a177c24 */ /* 0x001fe2000f8e0207 */
[----:B------:R-:W-:Y:S01]  /*10e0*/  SHF.L.U32 R20, R3, 0x3, RZ ;  /* 0x0000000303147819 */ /* 0x000fe200000006ff */
[C---:B------:R-:W-:Y:S01]  /*10f0*/  VIADD R3, R9.reuse, 0x10 ;  /* 0x0000001009037836 */ /* 0x040fe20000000000 */
[C---:B------:R-:W-:Y:S01]  /*1100*/  IADD3 R16, P1, R9.reuse, R78, RZ ;  /* 0x0000004e09107210 */ /* 0x040fe20007f3e0ff */
[----:B------:R2:W-:Y:S01]  /*1110*/  STSM.16.M88.4 [R18+0x4000], R52 ;  /* 0x0040003412007844 */ /* 0x0005e20000000200 */
[----:B------:R-:W-:Y:S01]  /*1120*/  BAR.SYNC.DEFER_BLOCKING 0x0 ;  /* 0x0000000000007b1d */ /* 0x000fe20000010000 */
[----:B------:R-:W-:Y:S01]  /*1130*/  ISETP.GE.AND P0, PT, R20, UR4, PT ;  /* 0x0000000414007c0c */ /* 0x000fe2000bf06270 */
[C---:B------:R-:W-:Y:S01]  /*1140*/  VIADD R7, R9.reuse, 0x20 ;  /* 0x0000002009077836 */ /* 0x040fe20000000000 */
[--C-:B------:R-:W-:Y:S02]  /*1150*/  SHF.R.S32.HI R21, RZ, 0x1f, R20.reuse ;  /* 0x0000001fff157819 */ /* 0x100fe40000011414 */
[----:B------:R-:W-:Y:S01]  /*1160*/  LEA.HI.X.SX32 R17, R9, R79, 0x1, P1 ;  /* 0x0000004f09117211 */ /* 0x000fe200008f0eff */
[----:B------:R-:W-:Y:S01]  /*1170*/  ULDC.64 UR4, c[0x0][0x260] ;  /* 0x0000980000047ab9 */ /* 0x000fe20000000a00 */
[-C--:B------:R-:W-:Y:S01]  /*1180*/  ISETP.GE.OR P6, PT, R3, R0.reuse, P0 ;  /* 0x000000000300720c */ /* 0x080fe200007c6670 */
[----:B-1----:R-:W-:Y:S01]  /*1190*/  IMAD.WIDE.U32 R2, R10, UR6, R20 ;  /* 0x000000060a027c25 */ /* 0x002fe2000f8e0014 */
[----:B------:R-:W-:-:S02]  /*11a0*/  ISETP.GE.OR P1, PT, R9, R0, P0 ;  /* 0x000000000900720c */ /* 0x000fc40000726670 */
[----:B------:R-:W-:Y:S01]  /*11b0*/  IADD3 R19, R9, 0x30, RZ ;  /* 0x0000003009137810 */ /* 0x000fe20007ffe0ff */
[----:B------:R-:W-:Y:S01]  /*11c0*/  IMAD R5, R5, UR4, RZ ;  /* 0x0000000405057c24 */ /* 0x000fe2000f8e02ff */
[----:B------:R-:W-:Y:S01]  /*11d0*/  IADD3 R3, R3, R23, RZ ;  /* 0x0000001703037210 */ /* 0x000fe20007ffe0ff */
[----:B------:R-:W-:Y:S01]  /*11e0*/  VIADD R21, R9, 0x60 ;  /* 0x0000006009157836 */ /* 0x000fe20000000000 */
[-C--:B------:R-:W-:Y:S01]  /*11f0*/  ISETP.GE.OR P5, PT, R7, R0.reuse, P0 ;  /* 0x000000000700720c */ /* 0x080fe200007a6670 */
[----:B------:R-:W-:Y:S01]  /*1200*/  VIADD R7, R9, 0x40 ;  /* 0x0000004009077836 */ /* 0x000fe20000000000 */
[-C--:B------:R-:W-:Y:S01]  /*1210*/  ISETP.GE.OR P4, PT, R19, R0.reuse, P0 ;  /* 0x000000001300720c */ /* 0x080fe20000786670 */
[C---:B------:R-:W-:Y:S01]  /*1220*/  VIADD R19, R9.reuse, 0x50 ;  /* 0x0000005009137836 */ /* 0x040fe20000000000 */
[----:B------:R-:W-:Y:S01]  /*1230*/  IADD3 R23, R9, 0x70, RZ ;  /* 0x0000007009177810 */ /* 0x000fe20007ffe0ff */
[C---:B------:R-:W-:Y:S01]  /*1240*/  IMAD R5, R8.reuse, UR5, R5 ;  /* 0x0000000508057c24 */ /* 0x040fe2000f8e0205 */
[-C--:B------:R-:W-:Y:S01]  /*1250*/  ISETP.GE.OR P3, PT, R7, R0.reuse, P0 ;  /* 0x000000000700720c */ /* 0x080fe20000766670 */
[----:B------:R-:W-:Y:S01]  /*1260*/  IMAD.WIDE.U32 R2, R8, UR4, R2 ;  /* 0x0000000408027c25 */ /* 0x000fe2000f8e0002 */
[----:B------:R-:W-:Y:S01]  /*1270*/  ISETP.GE.OR P2, PT, R19, R0, P0 ;  /* 0x000000001300720c */ /* 0x000fe20000746670 */
[----:B------:R2:W0:Y:S02]  /*1280*/  LDS.128 R12, [R57+0x13800] ;  /* 0x01380000390c7984 */ /* 0x0004240000000c00 */
[----:B------:R-:W-:-:S04]  /*1290*/  IMAD.WIDE R6, R6, 0x80, R16 ;  /* 0x0000008006067825 */ /* 0x000fc800078e0210 */
[----:B------:R-:W-:Y:S01]  /*12a0*/  IMAD.IADD R5, R3, 0x1, R5 ;  /* 0x0000000103057824 */ /* 0x000fe200078e0205 */
[----:B------:R-:W-:Y:S06]  /*12b0*/  @P1 BRA `(.L_x_7087) ;  /* 0x00000000002c1947 */ /* 0x000fec0003800000 */
[----:B------:R-:W1:Y:S01]  /*12c0*/  LDS.128 R8, [R11] ;  /* 0x000000000b087984 */ /* 0x000e620000000c00 */
[----:B------:R-:W-:Y:S01]  /*12d0*/  ULDC.64 UR4, c[0x0][0x250] ;  /* 0x0000940000047ab9 */ /* 0x000fe20000000a00 */
[----:B------:R-:W-:Y:S02]  /*12e0*/  IMAD.MOV.U32 R4, RZ, RZ, R2 ;  /* 0x000000ffff047224 */ /* 0x000fe400078e0002 */
[----:B------:R-:W-:Y:S02]  /*12f0*/  IMAD R19, R7, UR4, RZ ;  /* 0x0000000407137c24 */ /* 0x000fe4000f8e02ff */
[----:B------:R-:W-:-:S04]  /*1300*/  IMAD.WIDE.U32 R16, R6, UR4, R4 ;  /* 0x0000000406107c25 */ /* 0x000fc8000f8e0004 */
[----:B------:R-:W-:Y:S01]  /*1310*/  IMAD R19, R6, UR5, R19 ;  /* 0x0000000506137c24 */ /* 0x000fe2000f8e0213 */
[----:B------:R-:W-:Y:S02]  /*1320*/  ULDC.64 UR4, c[0x0][0x238] ;  /* 0x00008e0000047ab9 */ /* 0x000fe40000000a00 */
[----:B--2---:R-:W-:Y:S02]  /*1330*/  LEA R18, P1, R16, UR4, 0x1 ;  /* 0x0000000410127c11 */ /* 0x004fe4000f8208ff */
[----:B------:R-:W-:-:S04]  /*1340*/  IADD3 R17, R17, R19, RZ ;  /* 0x0000001311117210 */ /* 0x000fc80007ffe0ff */
[----:B------:R-:W-:-:S05]  /*1350*/  LEA.HI.X R19, R16, UR5, R17, 0x1, P1 ;  /* 0x0000000510137c11 */ /* 0x000fca00088f0c11 */
[----:B-1----:R1:W-:Y:S02]  /*1360*/  STG.E.128 desc[UR8][R18.64], R8 ;  /* 0x0000000812007986 */ /* 0x0023e4000c101d08 */
.L_x_7087:
[----:B------:R-:W-:Y:S05]  /*1370*/  BSYNC B0 ;  /* 0x0000000000007941 */ /* 0x000fea0003800000 */
.L_x_7086:
[----:B-1----:R1:W3:Y:S01]  /*1380*/  LDS.128 R8, [R57+0x10800] ;  /* 0x0108000039087984 */ /* 0x0022e20000000c00 */
[----:B------:R-:W-:Y:S01]  /*1390*/  BSSY B0, `(.L_x_7088) ;  /* 0x0000011000007945 */ /* 0x000fe20003800000 */
[-C--:B------:R-:W-:Y:S02]  /*13a0*/  ISETP.GE.OR P1, PT, R21, R0.reuse, P0 ;  /* 0x000000001500720c */ /* 0x080fe40000726670 */
[----:B------:R-:W-:Y:S01]  /*13b0*/  ISETP.GE.OR P0, PT, R23, R0, P0 ;  /* 0x000000001700720c */ /* 0x000fe20000706670 */
[----:B------:R-:W-:-:S12]  /*13c0*/  @P6 BRA `(.L_x_7089) ;  /* 0x0000000000346947 */ /* 0x000fd80003800000 */
        /* <DEDUP_REMOVED lines=12> */
[----:B---3--:R4:W-:Y:S02]  /*1490*/  STG.E.128 desc[UR8][R18.64], R8 ;  /* 0x0000000812007986 */ /* 0x0089e4000c101d08 */
.L_x_7089:
[----:B------:R-:W-:Y:S05]  /*14a0*/  BSYNC B0 ;  /* 0x0000000000007941 */ /* 0x000fea0003800000 */
.L_x_7088:
[----:B---34-:R3:W4:Y:S01]  /*14b0*/  LDS.128 R8, [R57+0x11000] ;  /* 0x0110000039087984 */ /* 0x0187220000000c00 */
[----:B------:R-:W-:Y:S04]  /*14c0*/  BSSY B0, `(.L_x_7090) ;  /* 0x000000f000007945 */ /* 0x000fe80003800000 */
        /* <DEDUP_REMOVED lines=13> */
[----:B----4-:R2:W-:Y:S02]  /*15a0*/  STG.E.128 desc[UR8][R18.64], R8 ;  /* 0x0000000812007986 */ /* 0x0105e4000c101d08 */
.L_x_7091:
[----:B------:R-:W-:Y:S05]  /*15b0*/  BSYNC B0 ;  /* 0x0000000000007941 */ /* 0x000fea0003800000 */
.L_x_7090:
[----:B--2-4-:R2:W4:Y:S01]  /*15c0*/  LDS.128 R8, [R57+0x11800] ;  /* 0x0118000039087984 */ /* 0x0145220000000c00 */
[----:B------:R-:W-:Y:S04]  /*15d0*/  BSSY B0, `(.L_x_7092) ;  /* 0x000000f000007945 */ /* 0x000fe80003800000 */
[----:B------:R-:W-:Y:S05]  /*15e0*/  @P4 BRA `(.L_x_7093) ;  /* 0x0000000000344947 */ /* 0x000fea0003800000 */
[----:B------:R-:W-:Y:S01]  /*15f0*/  IADD3 R19, P4, R6, 0x30, RZ ;  /* 0x0000003006137810 */ /* 0x000fe20007f9e0ff */
[----:B------:R-:W-:Y:S01]  /*1600*/  ULDC.64 UR4, c[0x0][0x250] ;  /* 0x0000940000047ab9 */ /* 0x000fe20000000a00 */
[----:B------:R-:W-:Y:S01]  /*1610*/  MOV R17, R5 ;  /* 0x0000000500117202 */ /* 0x000fe20000000f00 */
[----:B------:R-:W-:Y:S01]  /*1620*/  IMAD.MOV.U32 R16, RZ, RZ, R2 ;  /* 0x000000ffff107224 */ /* 0x000fe200078e0002 */
[----:B------:R-:W-:-:S03]  /*1630*/  IADD3.X R0, RZ, R7, RZ, P4, !PT ;  /* 0x00000007ff007210 */ /* 0x000fc600027fe4ff */
        /* <DEDUP_REMOVED lines=8> */
.L_x_7093:
[----:B------:R-:W-:Y:S05]  /*16c0*/  BSYNC B0 ;  /* 0x0000000000007941 */ /* 0x000fea0003800000 */
.L_x_7092:
[----:B----4-:R4:W0:Y:S01]  /*16d0*/  LDS.128 R8, [R57+0x12000] ;  /* 0x0120000039087984 */ /* 0x0108220000000c00 */
        /* <DEDUP_REMOVED lines=14> */
[----:B0-----:R0:W-:Y:S02]  /*17c0*/  STG.E.128 desc[UR8][R18.64], R8 ;  /* 0x0000000812007986 */ /* 0x0011e4000c101d08 */
.L_x_7095:
[----:B------:R-:W-:Y:S05]  /*17d0*/  BSYNC B0 ;  /* 0x0000000000007941 */ /* 0x000fea0003800000 */
.L_x_7094:
[----:B0-----:R0:W0:Y:S01]  /*17e0*/  LDS.128 R8, [R57+0x12800] ;  /* 0x0128000039087984 */ /* 0x0010220000000c00 */
        /* <DEDUP_REMOVED lines=15> */
.L_x_7097:
[----:B------:R-:W-:Y:S05]  /*18e0*/  BSYNC B0 ;  /* 0x0000000000007941 */ /* 0x000fea0003800000 */
.L_x_7096:
        /* <DEDUP_REMOVED lines=16> */
.L_x_7099:
[----:B------:R-:W-:Y:S05]  /*19f0*/  BSYNC B0 ;  /* 0x0000000000007941 */ /* 0x000fea0003800000 */
.L_x_7098:
[----:B------:R-:W-:Y:S05]  /*1a00*/  @P0 EXIT ;  /* 0x000000000000094d */ /* 0x000fea0003800000 */
[----:B0-----:R-:W-:Y:S01]  /*1a10*/  IADD3 R9, P0, R6, 0x70, RZ ;  /* 0x0000007006097810 */ /* 0x001fe20007f1e0ff */
[----:B------:R-:W-:Y:S01]  /*1a20*/  ULDC.64 UR4, c[0x0][0x250] ;  /* 0x0000940000047ab9 */ /* 0x000fe20000000a00 */
[----:B------:R-:W-:Y:S02]  /*1a30*/  IMAD.MOV.U32 R3, RZ, RZ, R5 ;  /* 0x000000ffff037224 */ /* 0x000fe400078e0005 */
[----:B------:R-:W-:Y:S01]  /*1a40*/  IADD3.X R6, RZ, R7, RZ, P0, !PT ;  /* 0x00000007ff067210 */ /* 0x000fe200007fe4ff */
[----:B------:R-:W-:-:S04]  /*1a50*/  IMAD.WIDE.U32 R2, R9, UR4, R2 ;  /* 0x0000000409027c25 */ /* 0x000fc8000f8e0002 */
[----:B------:R-:W-:-:S04]  /*1a60*/  IMAD R6, R6, UR4, RZ ;  /* 0x0000000406067c24 */ /* 0x000fc8000f8e02ff */
[----:B------:R-:W-:Y:S01]  /*1a70*/  IMAD R9, R9, UR5, R6 ;  /* 0x0000000509097c24 */ /* 0x000fe2000f8e0206 */
[----:B------:R-:W-:Y:S02]  /*1a80*/  ULDC.64 UR4, c[0x0][0x238] ;  /* 0x00008e0000047ab9 */ /* 0x000fe40000000a00 */
[----:B------:R-:W-:Y:S02]  /*1a90*/  LEA R4, P0, R2, UR4, 0x1 ;  /* 0x0000000402047c11 */ /* 0x000fe4000f8008ff */
[----:B------:R-:W-:-:S04]  /*1aa0*/  IADD3 R3, R3, R9, RZ ;  /* 0x0000000903037210 */ /* 0x000fc80007ffe0ff */
[----:B------:R-:W-:-:S05]  /*1ab0*/  LEA.HI.X R5, R2, UR5, R3, 0x1, P0 ;  /* 0x0000000502057c11 */ /* 0x000fca00080f0c03 */
[----:B------:R-:W-:Y:S01]  /*1ac0*/  STG.E.128 desc[UR8][R4.64], R12 ;  /* 0x0000000c04007986 */ /* 0x000fe2000c101d08 */
[----:B------:R-:W-:Y:S05]  /*1ad0*/  EXIT ;  /* 0x000000000000794d */ /* 0x000fea0003800000 */
.L_x_7100:
        /* <DEDUP_REMOVED lines=10> */
.L_x_7341:


//--------------------- .text._ZN7cutlass13device_kernelIN5flash32FlashAttnBwdPostprocessConvertdQIN4cute5tupleIJNS3_1CILi64EEENS5_ILi128EEEEEENS_6half_tEfNS_4arch4Sm90ELi256ENS3_8TiledMMAINS3_8MMA_AtomIJNS3_4SM904GMMA25MMA_64x64x16_F32F16F16_SSILNSF_5MajorE0ELSH_1ELNSF_7ScaleInE1ELSI_1EEEEEENS3_6LayoutINS4_IJNS5_ILi1EEENS5_ILi2EEESM_EEENS4_IJNS5_ILi0EEESM_SP_EEEEENS4_IJNS3_10UnderscoreESS_SS_EEEEELb0EEEEEvNT_6ParamsE --------------------------
	.section	.text._ZN7cutlass13device_kernelIN5flash32FlashAttnBwdPostprocessConvertdQIN4cute5tupleIJNS3_1CILi64EEENS5_ILi128EEEEEENS_6half_tEfNS_4arch4Sm90ELi256ENS3_8TiledMMAINS3_8MMA_AtomIJNS3_4SM904GMMA25MMA_64x64x16_F32F16F16_SSILNSF_5MajorE0ELSH_1ELNSF_7ScaleInE1ELSI_1EEEEEENS3_6LayoutINS4_IJNS5_ILi1EEENS5_ILi2EEESM_EEENS4_IJNS5_ILi0EEESM_SP_EEEEENS4_IJNS3_10UnderscoreESS_SS_EEEEELb0EEEEEvNT_6ParamsE,"ax",@progbits
	.align	128
.text._ZN7cutlass13device_kernelIN5flash32FlashAttnBwdPostprocessConvertdQIN4cute5tupleIJNS3_1CILi64EEENS5_ILi128EEEEEENS_6half_tEfNS_4arch4Sm90ELi256ENS3_8TiledMMAINS3_8MMA_AtomIJNS3_4SM904GMMA25MMA_64x64x16_F32F16F16_SSILNSF_5MajorE0ELSH_1ELNSF_7ScaleInE1ELSI_1EEEEEENS3_6LayoutINS4_IJNS5_ILi1EEENS5_ILi2EEESM_EEENS4_IJNS5_ILi0EEESM_SP_EEEEENS4_IJNS3_10UnderscoreESS_SS_EEEEELb0EEEEEvNT_6ParamsE:
        .type           _ZN7cutlass13device_kernelIN5flash32FlashAttnBwdPostprocessConvertdQIN4cute5tupleIJNS3_1CILi64EEENS5_ILi128EEEEEENS_6half_tEfNS_4arch4Sm90ELi256ENS3_8TiledMMAINS3_8MMA_AtomIJNS3_4SM904GMMA25MMA_64x64x16_F32F16F16_SSILNSF_5MajorE0ELSH_1ELNSF_7ScaleInE1ELSI_1EEEEEENS3_6LayoutINS4_IJNS5_ILi1EEENS5_ILi2EEESM_EEENS4_IJNS5_ILi0EEESM_SP_EEEEENS4_IJNS3_10UnderscoreESS_SS_EEEEELb0EEEEEvNT_6ParamsE,@function
        .size           _ZN7cutlass13device_kernelIN5flash32FlashAttnBwdPostprocessConvertdQIN4cute5tupleIJNS3_1CILi64EEENS5_ILi128EEEEEENS_6half_tEfNS_4arch4Sm90ELi256ENS3_8TiledMMAINS3_8MMA_AtomIJNS3_4SM904GMMA25MMA_64x64x16_F32F16F16_SSILNSF_5MajorE0ELSH_1ELNSF_7ScaleInE1ELSI_1EEEEEENS3_6LayoutINS4_IJNS5_ILi1EEENS5_ILi2EEESM_EEENS4_IJNS5_ILi0EEESM_SP_EEEEENS4_IJNS3_10UnderscoreESS_SS_EEEEELb0EEEEEvNT_6ParamsE,(.L_x_7342 - _ZN7cutlass13device_kernelIN5flash32FlashAttnBwdPostprocessConvertdQIN4cute5tupleIJNS3_1CILi64EEENS5_ILi128EEEEEENS_6half_tEfNS_4arch4Sm90ELi256ENS3_8TiledMMAINS3_8MMA_AtomIJNS3_4SM904GMMA25MMA_64x64x16_F32F16F16_SSILNSF_5MajorE0ELSH_1ELNSF_7ScaleInE1ELSI_1EEEEEENS3_6LayoutINS4_IJNS5_ILi1EEENS5_ILi2EEESM_EEENS4_IJNS5_ILi0EEESM_SP_EEEEENS4_IJNS3_10UnderscoreESS_SS_EEEEELb0EEEEEvNT_6ParamsE)
        .other          _ZN7cutlass13device_kernelIN5flash32FlashAttnBwdPostprocessConvertdQIN4cute5tupleIJNS3_1CILi64EEENS5_ILi128EEEEEENS_6half_tEfNS_4arch4Sm90ELi256ENS3_8TiledMMAINS3_8MMA_AtomIJNS3_4SM904GMMA25MMA_64x64x16_F32F16F16_SSILNSF_5MajorE0ELSH_1ELNSF_7ScaleInE1ELSI_1EEEEEENS3_6LayoutINS4_IJNS5_ILi1EEENS5_ILi2EEESM_EEENS4_IJNS5_ILi0EEESM_SP_EEEEENS4_IJNS3_10UnderscoreESS_SS_EEEEELb0EEEEEvNT_6ParamsE,@"STO_CUDA_ENTRY STV_DEFAULT"
_ZN7cutlass13device_kernelIN5flash32FlashAttnBwdPostprocessConvertdQIN4cute5tupleIJNS3_1CILi64EEENS5_ILi128EEEEEENS_6half_tEfNS_4arch4Sm90ELi256ENS3_8TiledMMAINS3_8MMA_AtomIJNS3_4SM904GMMA25MMA_64x64x16_F32F16F16_SSILNSF_5MajorE0ELSH_1ELNSF_7ScaleInE1ELSI_1EEEEEENS3_6LayoutINS4_IJNS5_ILi1EEENS5_ILi2EEESM_EEENS4_IJNS5_ILi0EEESM_SP_EEEEENS4_IJNS3_10UnderscoreESS_SS_EEEEELb0EEEEEvNT_6ParamsE:
        /* <DEDUP_REMOVED lines=25> */
[----:B--2---:R-:W-:-:S07]  /*0190*/  IMAD.IADD R43, R43, 0x1, -R0 ;  /* 0x000000012b2b7824 */ /* 0x004fce00078e0a00 */
.L_x_7101:
[----:B-----5:R-:W-:-:S13]  /*01a0*/  ISETP.LE.AND P2, PT, R43, R42, PT ;  /* 0x0000002a2b00720c */ /* 0x020fda0003f43270 */
[----:B------:R-:W-:Y:S05]  /*01b0*/  @P0 EXIT P2 ;  /* 0x000000000000094d */ /* 0x000fea0001000000 */
[----:B------:R-:W0:Y:S01]  /*01c0*/  S2R R6, SR_CTAID.Y ;  /* 0x0000000000067919 */ /* 0x000e220000002600 */
[----:B------:R-:W-:Y:S01]  /*01d0*/  @P1 IMAD R0, R13, 0x40, R9 ;  /* 0x000000400d001824 */ /* 0x000fe200078e0209 */
[----:B------:R-:W1:Y:S01]  /*01e0*/  LDC.64 R14, c[0x0][0x228] ;  /* 0x00008a00ff0e7b82 */ /* 0x000e620000000a00 */
[----:B------:R-:W-:Y:S01]  /*01f0*/  CS2R R10, SRZ ;  /* 0x00000000000a7805 */ /* 0x000fe2000001ff00 */
[----:B------:R-:W-:Y:S01]  /*0200*/  IMAD.SHL.U32 R7, R3, 0x2000, RZ ;  /* 0x0000200003077824 */ /* 0x000fe200078e00ff */
[----:B------:R-:W2:Y:S01]  /*0210*/  S2R R8, SR_CgaCtaId ;  /* 0x0000000000087919 */ /* 0x000ea20000008800 */
[----:B------:R-:W-:Y:S01]  /*0220*/  @P1 SHF.R.S32.HI R5, RZ, 0x1f, R0 ;  /* 0x0000001fff051819 */ /* 0x000fe20000011400 */
[----:B------:R-:W-:Y:S01]  /*0230*/  BSSY B0, `(.L_x_7102) ;  /* 0x0000030000007945 */ /* 0x000fe20003800000 */
[----:B------:R-:W-:Y:S02]  /*0240*/  SEL R4, R13, RZ, !P0 ;  /* 0x000000ff0d047207 */ /* 0x000fe40004000000 */
[----:B------:R-:W-:Y:S01]  /*0250*/  @P1 LEA.HI R5, R5, R0, RZ, 0x6 ;  /* 0x0000000005051211 */ /* 0x000fe200078f30ff */
[----:B------:R-:W3:Y:S01]  /*0260*/  LDC.64 R16, c[0x0][0x230] ;  /* 0x00008c00ff107b82 */ /* 0x000ee20000000a00 */
[----:B------:R-:W4:Y:S02]  /*0270*/  S2R R0, SR_TID.X ;  /* 0x0000000000007919 */ /* 0x000f240000002100 */
[----:B------:R-:W-:-:S04]  /*0280*/  @P1 SHF.L.U32 R5, R5, 0x7, RZ ;  /* 0x0000000705051819 */ /* 0x000fc800000006ff */
[----:B------:R-:W-:Y:S01]  /*0290*/  @P1 LOP3.LUT R5, R5, 0xffffe000, RZ, 0xc0, !PT ;  /* 0xffffe00005051812 */ /* 0x000fe200078ec0ff */
[----:B------:R-:W5:Y:S03]  /*02a0*/  LDC.64 R18, c[0x0][0x210] ;  /* 0x00008400ff127b82 */ /* 0x000f660000000a00 */
[--C-:B------:R-:W-:Y:S01]  /*02b0*/  @P1 SHF.R.S32.HI R11, RZ, 0x1f, R5.reuse ;  /* 0x0000001fff0b1819 */ /* 0x100fe20000011405 */
[----:B------:R-:W-:-:S05]  /*02c0*/  @P1 IMAD.MOV.U32 R10, RZ, RZ, R5 ;  /* 0x000000ffff0a1224 */ /* 0x000fca00078e0005 */
[C---:B------:R-:W-:Y:S02]  /*02d0*/  IADD3 R10, P2, R7.reuse, R10, RZ ;  /* 0x0000000a070a7210 */ /* 0x040fe40007f5e0ff */
[----:B0-----:R-:W-:Y:S02]  /*02e0*/  SHF.R.S32.HI R5, RZ, 0x1f, R6 ;  /* 0x0000001fff057819 */ /* 0x001fe40000011406 */
[----:B------:R-:W-:Y:S02]  /*02f0*/  LEA.HI.X.SX32 R11, R7, R11, 0x1, P2 ;  /* 0x0000000b070b7211 */ /* 0x000fe400010f0eff */
[----:B------:R-:W-:Y:S01]  /*0300*/  SHF.R.S32.HI R7, RZ, 0x1f, R13 ;  /* 0x0000001fff077819 */ /* 0x000fe2000001140d */
[-C--:B-1----:R-:W-:Y:S02]  /*0310*/  IMAD R2, R5, R14.reuse, RZ ;  /* 0x0000000e05027224 */ /* 0x082fe400078e02ff */
[----:B------:R-:W-:Y:S01]  /*0320*/  IMAD.WIDE.U32 R10, R6, R14, R10 ;  /* 0x0000000e060a7225 */ /* 0x000fe200078e000a */
[----:B------:R-:W-:-:S03]  /*0330*/  SEL R7, R7, RZ, !P0 ;  /* 0x000000ff07077207 */ /* 0x000fc60004000000 */
[----:B------:R-:W-:Y:S01]  /*0340*/  IMAD R15, R6, R15, R2 ;  /* 0x0000000f060f7224 */ /* 0x000fe200078e0202 */
[----:B----4-:R-:W-:Y:S01]  /*0350*/  ISETP.NE.AND P0, PT, R0, RZ, PT ;  /* 0x000000ff0000720c */ /* 0x010fe20003f05270 */
[-C--:B---3--:R-:W-:Y:S02]  /*0360*/  IMAD R2, R7, R16.reuse, RZ ;  /* 0x0000001007027224 */ /* 0x088fe400078e02ff */
[----:B------:R-:W-:Y:S02]  /*0370*/  IMAD.IADD R11, R11, 0x1, R15 ;  /* 0x000000010b0b7824 */ /* 0x000fe400078e020f */
[C---:B------:R-:W-:Y:S02]  /*0380*/  IMAD R13, R4.reuse, R17, R2 ;  /* 0x00000011040d7224 */ /* 0x040fe400078e0202 */
[----:B------:R-:W-:-:S04]  /*0390*/  IMAD.WIDE.U32 R10, R4, R16, R10 ;  /* 0x00000010040a7225 */ /* 0x000fc800078e000a */
[----:B------:R-:W-:Y:S01]  /*03a0*/  IMAD.IADD R2, R11, 0x1, R13 ;  /* 0x000000010b027824 */ /* 0x000fe200078e020d */
[----:B-----5:R-:W-:-:S04]  /*03b0*/  LEA R18, P2, R10, R18, 0x2 ;  /* 0x000000120a127211 */ /* 0x020fc800078410ff */
[----:B------:R-:W-:Y:S01]  /*03c0*/  LEA.HI.X R2, R10, R19, R2, 0x2, P2 ;  /* 0x000000130a027211 */ /* 0x000fe200010f1402 */
[----:B--2---:R-:W-:Y:S08]  /*03d0*/  @P0 BRA `(.L_x_7103) ;  /* 0x0000000000540947 */ /* 0x004ff00003800000 */
[----:B------:R-:W0:Y:S01]  /*03e0*/  S2UR UR7, SR_CgaCtaId ;  /* 0x00000000000779c3 */ /* 0x000e220000008800 */
[----:B------:R-:W-:Y:S01]  /*03f0*/  UMOV UR6, 0x400 ;  /* 0x0000040000067882 */ /* 0x000fe20000000000 */
[----:B------:R-:W-:Y:S01]  /*0400*/  UMOV UR4, 0x1 ;  /* 0x0000000100047882 */ /* 0x000fe20000000000 */
[----:B------:R-:W-:Y:S01]  /*0410*/  HFMA2.MMA R10, -RZ, RZ, 0, -0.0 ;  /* 0x00008000ff0a7435 */ /* 0x000fe200000001ff */
        /* <DEDUP_REMOVED lines=12> */
.L_x_7104:
[----:B------:R-:W-:Y:S01]  /*04e0*/  @P0 ELECT P2, URZ, PT ;  /* 0x00000000003f082f */ /* 0x000fe20003840000 */
[----:B------:R1:W-:-:S12]  /*04f0*/  UBLKCP.S.G [UR6], [UR4], UR10 ;  /* 0x00000006040073ba */ /* 0x0003d8000800020a */
[----:B------:R-:W-:Y:S02]  /*0500*/  @P2 PLOP3.LUT P0, PT, P2, PT, PT, 0x8, 0x0 ;  /* 0x000000000000281c */ /* 0x000fe4000170e170 */
[----:B------:R-:W-:-:S11]  /*0510*/  PLOP3.LUT P2, PT, PT, PT, PT, 0x8, 0x0 ;  /* 0x000000000000781c */ /* 0x000fd60003f4e170 */
[----:B-1----:R-:W-:Y:S05]  /*0520*/  @P0 BRA.U.ANY `(.L_x_7104) ;  /* 0xfffffffd00ec0947 */ /* 0x002fea000393ffff */
.L_x_7103:
[----:B------:R-:W-:Y:S05]  /*0530*/  BSYNC B0 ;  /* 0x0000000000007941 */ /* 0x000fea0003800000 */
.L_x_7102:
[----:B------:R-:W-:Y:S01]  /*0540*/  BAR.SYNC.DEFER_BLOCKING 0x0 ;  /* 0x0000000000007b1d */ /* 0x000fe20000010000 */
[----:B------:R-:W-:Y:S02]  /*0550*/  MOV R41, 0x400 ;  /* 0x0000040000297802 */ /* 0x000fe40000000f00 */
[----:B------:R-:W-:Y:S02]  /*0560*/  CS2R R50, SRZ ;  /* 0x0000000000327805 */ /* 0x000fe4000001ff00 */
[----:B------:R-:W-:Y:S01]  /*0570*/  SHF.L.U32 R2, RZ, 0x1f, RZ ;  /* 0x0000001fff027819 */ /* 0x000fe200000006ff */
[--C-:B------:R-:W-:Y:S01]  /*0580*/  @P1 IMAD.MOV.U32 R50, RZ, RZ, R9.reuse ;  /* 0x000000ffff321224 */ /* 0x100fe200078e0009 */
[----:B------:R-:W-:Y:S02]  /*0590*/  LEA R41, R8, R41, 0x18 ;  /* 0x0000002908297211 */ /* 0x000fe400078ec0ff */
[----:B------:R-:W-:-:S07]  /*05a0*/  @P1 SHF.R.S32.HI R51, RZ, 0x1f, R9 ;  /* 0x0000001fff331819 */ /* 0x000fce0000011409 */
.L_x_7105:
[----:B-1----:R1:W2:Y:S02]  /*05b0*/  SYNCS.PHASECHK.TRANS64.TRYWAIT P0, [R41+URZ+0xc000], R2 ;  /* 0x00c00002290075a7 */ /* 0x0022a4000800017f */
[----:B--2---:R-:W-:Y:S05]  /*05c0*/  @!P0 NANOSLEEP.SYNCS 0x989680 ;  /* 0x009896800000895d */ /* 0x004fea0003900000 */
[----:B------:R-:W2:Y:S02]  /*05d0*/  @!P0 SYNCS.PHASECHK.TRANS64 P0, [R41+URZ+0xc000], R2 ;  /* 0x00c00002290085a7 */ /* 0x000ea4000800007f */
[----:B--2---:R-:W-:Y:S05]  /*05e0*/  @!P0 BRA `(.L_x_7105) ;  /* 0xfffffffc00f08947 */ /* 0x004fea000383ffff */
[----:B------:R-:W-:Y:S01]  /*05f0*/  SHF.R.S32.HI R9, RZ, 0x1f, R0 ;  /* 0x0000001fff097819 */ /* 0x000fe20000011400 */
[----:B------:R-:W-:Y:S01]  /*0600*/  ULDC UR4, c[0x0][0x268] ;  /* 0x00009a0000047ab9 */ /* 0x000fe20000000800 */
[----:B------:R-:W-:Y:S01]  /*0610*/  VIADDMNMX R43, R43, -R42, 0x40, PT ;  /* 0x000000402b2b7446 */ /* 0x000fe2000380092a */
[----:B------:R-:W-:Y:S01]  /*0620*/  ULDC.64 UR6, c[0x0][0x258] ;  /* 0x0000960000067ab9 */ /* 0x000fe20000000a00 */
[-C--:B-1----:R-:W-:Y:S01]  /*0630*/  LEA.HI R2, R9, R0.reuse, RZ, 0x7 ;  /* 0x0000000009027211 */ /* 0x082fe200078f38ff */
[----:B------:R-:W-:Y:S01]  /*0640*/  IMAD R5, R5, UR6, RZ ;  /* 0x0000000605057c24 */ /* 0x000fe2000f8e02ff */
[----:B------:R-:W-:Y:S01]  /*0650*/  LEA.HI R40, R9, R0, RZ, 0x4 ;  /* 0x0000000009287211 */ /* 0x000fe200078f20ff */
[----:B------:R-:W-:Y:S01]  /*0660*/  BSSY B0, `(.L_x_7106) ;  /* 0x0000092000007945 */ /* 0x000fe20003800000 */
[----:B------:R-:W-:Y:S02]  /*0670*/  LOP3.LUT R11, R2, 0xfffff80, RZ, 0xc0, !PT ;  /* 0x0fffff80020b7812 */ /* 0x000fe400078ec0ff */
[----:B------:R-:W-:-:S02]  /*0680*/  LOP3.LUT R13, R40, 0xfffffff0, RZ, 0xc0, !PT ;  /* 0xfffffff0280d7812 */ /* 0x000fc400078ec0ff */
[----:B------:R-:W-:Y:S01]  /*0690*/  SHF.R.S32.HI R2, RZ, 0x7, R2 ;  /* 0x00000007ff027819 */ /* 0x000fe20000011402 */
[C---:B------:R-:W-:Y:S01]  /*06a0*/  IMAD.IADD R11, R0.reuse, 0x1, -R11 ;  /* 0x00000001000b7824 */ /* 0x040fe200078e0a0b */
[----:B------:R-:W-:Y:S01]  /*06b0*/  LEA.HI R12, R9, R0, RZ, 0x5 ;  /* 0x00000000090c7211 */ /* 0x000fe200078f28ff */
[----:B------:R-:W-:Y:S01]  /*06c0*/  IMAD.IADD R0, R0, 0x1, -R13 ;  /* 0x0000000100007824 */ /* 0x000fe200078e0a0d */
[----:B------:R-:W-:Y:S01]  /*06d0*/  SHF.R.S32.HI R40, RZ, 0x4, R40 ;  /* 0x00000004ff287819 */ /* 0x000fe20000011428 */
[----:B------:R-:W-:Y:S01]  /*06e0*/  IMAD.SHL.U32 R28, R2, 0x1000, RZ ;  /* 0x00001000021c7824 */ /* 0x000fe200078e00ff */
[--C-:B------:R-:W-:Y:S02]  /*06f0*/  SHF.R.S32.HI R24, RZ, 0x5, R12.reuse ;  /* 0x00000005ff187819 */ /* 0x100fe4000001140c */
[----:B------:R-:W-:Y:S01]  /*0700*/  SHF.R.S32.HI R17, RZ, 0x1f, R12 ;  /* 0x0000001fff117819 */ /* 0x000fe2000001140c */
[----:B------:R-:W-:Y:S01]  /*0710*/  IMAD R8, R11, 0x4, R28 ;  /* 0x000000040b087824 */ /* 0x000fe200078e021c */
[----:B------:R-:W-:Y:S01]  /*0720*/  SHF.R.S32.HI R21, RZ, 0x1f, R0 ;  /* 0x0000001fff157819 */ /* 0x000fe20000011400 */
[C---:B------:R-:W-:Y:S01]  /*0730*/  IMAD.SHL.U32 R30, R40.reuse, 0x40, RZ ;  /* 0x00000040281e7824 */ /* 0x040fe200078e00ff */
[----:B------:R-:W-:Y:S01]  /*0740*/  LEA.HI R20, R17, R24, RZ, 0x2 ;  /* 0x0000001811147211 */ /* 0x000fe200078f10ff */
[----:B------:R-:W-:Y:S01]  /*0750*/  IMAD.SHL.U32 R49, R40, 0x8, RZ ;  /* 0x0000000828317824 */ /* 0x000fe200078e00ff */
[----:B------:R-:W-:-:S02]  /*0760*/  LEA.HI R52, R21, R0, RZ, 0x3 ;  /* 0x0000000015347211 */ /* 0x000fc400078f18ff */
[----:B------:R-:W-:Y:S02]  /*0770*/  LOP3.LUT R25, R20, 0x3ffffc, RZ, 0xc0, !PT ;  /* 0x003ffffc14197812 */ /* 0x000fe400078ec0ff */
[----:B------:R-:W-:Y:S02]  /*0780*/  LEA R53, R8, R41, 0x2 ;  /* 0x0000002908357211 */ /* 0x000fe400078e10ff */
[----:B------:R-:W-:Y:S01]  /*0790*/  LOP3.LUT R29, R52, 0xfffffff8, RZ, 0xc0, !PT ;  /* 0xfffffff8341d7812 */ /* 0x000fe200078ec0ff */
[----:B------:R-:W-:Y:S01]  /*07a0*/  IMAD.IADD R45, R24, 0x1, -R25 ;  /* 0x00000001182d7824 */ /* 0x000fe200078e0a19 */
[----:B------:R-:W-:Y:S01]  /*07b0*/  LOP3.LUT R48, R30, 0x1c0, RZ, 0xc0, !PT ;  /* 0x000001c01e307812 */ /* 0x000fe200078ec0ff */
[----:B0-----:R-:W0:Y:S01]  /*07c0*/  LDS.128 R8, [R53] ;  /* 0x0000000035087984 */ /* 0x001e220000000c00 */
[----:B------:R-:W-:Y:S01]  /*07d0*/  SHF.R.S32.HI R52, RZ, 0x3, R52 ;  /* 0x00000003ff347819 */ /* 0x000fe20000011434 */
[----:B------:R-:W-:Y:S01]  /*07e0*/  IMAD.IADD R44, R0, 0x1, -R29 ;  /* 0x00000001002c7824 */ /* 0x000fe200078e0a1d */
[----:B------:R-:W-:Y:S01]  /*07f0*/  LEA R45, R45, R28, 0xa ;  /* 0x0000001c2d2d7211 */ /* 0x000fe200078e50ff */
[----:B------:R-:W1:Y:S02]  /*0800*/  LDS.128 R12, [R53+0x800] ;  /* 0x00080000350c7984 */ /* 0x000e640000000c00 */
[----:B------:R-:W-:Y:S01]  /*0810*/  IMAD.SHL.U32 R46, R44, 0x40, RZ ;  /* 0x000000402c2e7824 */ /* 0x000fe200078e00ff */
[----:B------:R-:W-:Y:S01]  /*0820*/  LEA R45, R52, R45, 0x9 ;  /* 0x0000002d342d7211 */ /* 0x000fe200078e48ff */
[----:B------:R-:W2:Y:S01]  /*0830*/  LDS.128 R16, [R53+0x1000] ;  /* 0x0010000035107984 */ /* 0x000ea20000000c00 */
[C---:B------:R-:W-:Y:S01]  /*0840*/  IMAD.SHL.U32 R47, R44.reuse, 0x8, RZ ;  /* 0x000000082c2f7824 */ /* 0x040fe200078e00ff */
[----:B------:R-:W-:Y:S01]  /*0850*/  R2P PR, R44, 0x6 ;  /* 0x000000062c007804 */ /* 0x000fe20000000000 */
[----:B------:R-:W-:Y:S01]  /*0860*/  IMAD R2, R52, 0x8, R2 ;  /* 0x0000000834027824 */ /* 0x000fe200078e0202 */
[----:B------:R-:W3:Y:S01]  /*0870*/  LDS.128 R24, [R53+0x2000] ;  /* 0x0020000035187984 */ /* 0x000ee20000000c00 */
[----:B------:R-:W-:-:S02]  /*0880*/  LOP3.LUT R46, R46, 0x1c0, RZ, 0xc0, !PT ;  /* 0x000001c02e2e7812 */ /* 0x000fc400078ec0ff */
[----:B------:R-:W-:Y:S01]  /*0890*/  LOP3.LUT R47, R48, 0x38, R47, 0xf8, !PT ;  /* 0x00000038302f7812 */ /* 0x000fe200078ef82f */
[----:B------:R-:W4:Y:S01]  /*08a0*/  LDS.128 R28, [R53+0x2800] ;  /* 0x00280000351c7984 */ /* 0x000f220000000c00 */
[----:B------:R-:W-:Y:S02]  /*08b0*/  LOP3.LUT R49, R46, 0x8, R49, 0xf8, !PT ;  /* 0x000000082e317812 */ /* 0x000fe400078ef831 */
[----:B------:R-:W-:Y:S01]  /*08c0*/  SHF.R.U32.HI R46, RZ, 0x3, R46 ;  /* 0x00000003ff2e7819 */ /* 0x000fe2000001162e */
[----:B------:R-:W5:Y:S01]  /*08d0*/  LDS.128 R20, [R53+0x1800] ;  /* 0x0018000035147984 */ /* 0x000f620000000c00 */
[----:B------:R-:W-:Y:S02]  /*08e0*/  SHF.R.U32.HI R48, RZ, 0x3, R48 ;  /* 0x00000003ff307819 */ /* 0x000fe40000011630 */
[----:B------:R-:W-:Y:S01]  /*08f0*/  LOP3.LUT R46, R49, R46, RZ, 0x3c, !PT ;  /* 0x0000002e312e7212 */ /* 0x000fe200078e3cff */
[----:B------:R-:W5:Y:S01]  /*0900*/  LDS.128 R32, [R53+0x3000] ;  /* 0x0030000035207984 */ /* 0x000f620000000c00 */
[----:B------:R-:W-:-:S03]  /*0910*/  LOP3.LUT R47, R47, R48, RZ, 0x3c, !PT ;  /* 0x000000302f2f7212 */ /* 0x000fc600078e3cff */
[----:B------:R-:W5:Y:S01]  /*0920*/  LDS.128 R36, [R53+0x3800] ;  /* 0x0038000035247984 */ /* 0x000f620000000c00 */
[----:B------:R-:W-:Y:S02]  /*0930*/  IMAD.IADD R44, R46, 0x1, R45 ;  /* 0x000000012e2c7824 */ /* 0x000fe400078e022d */
[----:B------:R-:W-:Y:S02]  /*0940*/  IMAD.U32 R2, R2, 0x200, R47 ;  /* 0x0000020002027824 */ /* 0x000fe400078e002f */
[----:B0-----:R-:W-:Y:S01]  /*0950*/  FMUL.FTZ R45, R9, UR4 ;  /* 0x00000004092d7c20 */ /* 0x001fe20008410000 */
[----:B------:R-:W-:Y:S01]  /*0960*/  FMUL.FTZ R46, R11, UR4 ;  /* 0x000000040b2e7c20 */ /* 0x000fe20008410000 */
[----:B------:R-:W-:Y:S01]  /*0970*/  FMUL.FTZ R9, R10, UR4 ;  /* 0x000000040a097c20 */ /* 0x000fe20008410000 */
        /* <DEDUP_REMOVED lines=8> */
[----:B------:R-:W-:Y:S01]  /*0a00*/  F2FP.F16.F32.PACK_AB R10, R13, R10 ;  /* 0x0000000a0d0a723e */ /* 0x000fe200000000ff */
[----:B---3--:R-:W-:Y:S01]  /*0a10*/  FMUL.FTZ R18, R24, UR4 ;  /* 0x0000000418127c20 */ /* 0x008fe20008410000 */
[----:B------:R-:W-:Y:S01]  /*0a20*/  FMUL.FTZ R17, R17, UR4 ;  /* 0x0000000411117c20 */ /* 0x000fe20008410000 */
[----:B------:R-:W-:Y:S01]  /*0a30*/  F2FP.F16.F32.PACK_AB R13, R19, R14 ;  /* 0x0000000e130d723e */ /* 0x000fe200000000ff */
[----:B------:R-:W-:Y:S01]  /*0a40*/  FMUL.FTZ R25, R25, UR4 ;  /* 0x0000000419197c20 */ /* 0x000fe20008410000 */
[----:B----4-:R-:W-:Y:S01]  /*0a50*/  FMUL.FTZ R24, R30, UR4 ;  /* 0x000000041e187c20 */ /* 0x010fe20008410000 */
[----:B------:R-:W-:Y:S01]  /*0a60*/  FMUL.FTZ R31, R31, UR4 ;  /* 0x000000041f1f7c20 */ /* 0x000fe20008410000 */
[----:B------:R-:W-:Y:S01]  /*0a70*/  FMUL.FTZ R29, R29, UR4 ;  /* 0x000000041d1d7c20 */ /* 0x000fe20008410000 */
[----:B------:R-:W-:Y:S01]  /*0a80*/  F2FP.F16.F32.PACK_AB R8, R45, R8 ;  /* 0x000000082d08723e */ /* 0x000fe200000000ff */
[----:B-----5:R-:W-:Y:S01]  /*0a90*/  FMUL.FTZ R15, R20, UR4 ;  /* 0x00000004140f7c20 */ /* 0x020fe20008410000 */
[----:B------:R-:W-:Y:S01]  /*0aa0*/  FMUL.FTZ R20, R21, UR4 ;  /* 0x0000000415147c20 */ /* 0x000fe20008410000 */
[----:B------:R-:W-:Y:S01]  /*0ab0*/  FMUL.FTZ R21, R26, UR4 ;  /* 0x000000041a157c20 */ /* 0x000fe20008410000 */
[----:B------:R-:W-:Y:S01]  /*0ac0*/  FMUL.FTZ R26, R27, UR4 ;  /* 0x000000041b1a7c20 */ /* 0x000fe20008410000 */
[----:B------:R-:W-:Y:S01]  /*0ad0*/  FMUL.FTZ R27, R32, UR4 ;  /* 0x00000004201b7c20 */ /* 0x000fe20008410000 */
[----:B------:R-:W-:Y:S01]  /*0ae0*/  F2FP.F16.F32.PACK_AB R19, R31, R24 ;  /* 0x000000181f13723e */ /* 0x000fe200000000ff */
[----:B------:R-:W-:Y:S01]  /*0af0*/  FMUL.FTZ R32, R33, UR4 ;  /* 0x0000000421207c20 */ /* 0x000fe20008410000 */
[----:B------:R-:W-:Y:S01]  /*0b00*/  HFMA2.MMA R24, -RZ, RZ, 0, 1.9073486328125e-06 ;  /* 0x00000020ff187435 */ /* 0x000fe200000001ff */
[----:B------:R-:W-:Y:S01]  /*0b10*/  FMUL.FTZ R16, R22, UR4 ;  /* 0x0000000416107c20 */ /* 0x000fe20008410000 */
[----:B------:R-:W-:Y:S01]  /*0b20*/  FMUL.FTZ R23, R23, UR4 ;  /* 0x0000000417177c20 */ /* 0x000fe20008410000 */
[----:B------:R-:W-:Y:S01]  /*0b30*/  FMUL.FTZ R33, R38, UR4 ;  /* 0x0000000426217c20 */ /* 0x000fe20008410000 */
[----:B------:R-:W-:Y:S01]  /*0b40*/  FMUL.FTZ R38, R39, UR4 ;  /* 0x0000000427267c20 */ /* 0x000fe20008410000 */
[----:B------:R-:W-:Y:S01]  /*0b50*/  VIADD R39, R41, 0x8000 ;  /* 0x0000800029277836 */ /* 0x000fe20000000000 */
[----:B------:R-:W-:Y:S01]  /*0b60*/  F2FP.F16.F32.PACK_AB R14, R20, R15 ;  /* 0x0000000f140e723e */ /* 0x000fe200000000ff */
[----:B------:R-:W-:Y:S01]  /*0b70*/  FMUL.FTZ R22, R28, UR4 ;  /* 0x000000041c167c20 */ /* 0x000fe20008410000 */
[----:B------:R-:W-:Y:S01]  /*0b80*/  F2FP.F16.F32.PACK_AB R15, R23, R16 ;  /* 0x00000010170f723e */ /* 0x000fe200000000ff */
[----:B------:R-:W-:Y:S01]  /*0b90*/  IMAD R23, R44, 0x2, R39 ;  /* 0x000000022c177824 */ /* 0x000fe200078e0227 */
[----:B------:R-:W-:Y:S01]  /*0ba0*/  SEL R24, R24, 0xffffffe0, !P1 ;  /* 0xffffffe018187807 */ /* 0x000fe20004800000 */
[----:B------:R-:W-:Y:S01]  /*0bb0*/  FMUL.FTZ R28, R34, UR4 ;  /* 0x00000004221c7c20 */ /* 0x000fe20008410000 */
[----:B------:R-:W-:Y:S01]  /*0bc0*/  FMUL.FTZ R35, R35, UR4 ;  /* 0x0000000423237c20 */ /* 0x000fe20008410000 */
[----:B------:R-:W-:Y:S01]  /*0bd0*/  FMUL.FTZ R30, R36, UR4 ;  /* 0x00000004241e7c20 */ /* 0x000fe20008410000 */
[----:B------:R-:W-:Y:S01]  /*0be0*/  FMUL.FTZ R37, R37, UR4 ;  /* 0x0000000425257c20 */ /* 0x000fe20008410000 */
[C---:B------:R-:W-:Y:S01]  /*0bf0*/  VIADD R45, R23.reuse, 0x40 ;  /* 0x00000040172d7836 */ /* 0x040fe20000000000 */
[----:B------:R-:W-:Y:S01]  /*0c00*/  F2FP.F16.F32.PACK_AB R9, R46, R9 ;  /* 0x000000092e09723e */ /* 0x000fe200000000ff */
[----:B------:R-:W-:Y:S01]  /*0c10*/  @P2 VIADD R45, R23, 0xffffffc0 ;  /* 0xffffffc0172d2836 */ /* 0x000fe20000000000 */
[----:B------:R-:W-:Y:S01]  /*0c20*/  F2FP.F16.F32.PACK_AB R11, R48, R11 ;  /* 0x0000000b300b723e */ /* 0x000fe200000000ff */
[--C-:B------:R-:W-:Y:S01]  /*0c30*/  IMAD R44, R44, 0x2, R41.reuse ;  /* 0x000000022c2c7824 */ /* 0x100fe200078e0229 */
[----:B------:R-:W-:Y:S01]  /*0c40*/  F2FP.F16.F32.PACK_AB R20, R32, R27 ;  /* 0x0000001b2014723e */ /* 0x000fe200000000ff */
[----:B------:R-:W-:Y:S01]  /*0c50*/  IMAD R41, R2, 0x2, R41 ;  /* 0x0000000202297824 */ /* 0x000fe200078e0229 */
[----:B------:R-:W-:Y:S01]  /*0c60*/  F2FP.F16.F32.PACK_AB R12, R17, R12 ;  /* 0x0000000c110c723e */ /* 0x000fe200000000ff */
[----:B------:R-:W-:Y:S01]  /*0c70*/  ULDC UR4, c[0x0][0x244] ;  /* 0x0000910000047ab9 */ /* 0x000fe20000000800 */
[----:B------:R-:W-:Y:S01]  /*0c80*/  F2FP.F16.F32.PACK_AB R16, R25, R18 ;  /* 0x000000121910723e */ /* 0x000fe200000000ff */
[----:B------:R0:W-:Y:S01]  /*0c90*/  STSM.16.M88.4 [R44+0x8000], R8 ;  /* 0x008000082c007844 */ /* 0x0001e20000000200 */
[----:B------:R-:W-:-:S02]  /*0ca0*/  IADD3 R32, R23, R24, RZ ;  /* 0x0000001817207210 */ /* 0x000fc40007ffe0ff */
[----:B------:R-:W-:Y:S02]  /*0cb0*/  F2FP.F16.F32.PACK_AB R17, R26, R21 ;  /* 0x000000151a11723e */ /* 0x000fe400000000ff */
[----:B------:R-:W-:Y:S01]  /*0cc0*/  F2FP.F16.F32.PACK_AB R18, R29, R22 ;  /* 0x000000161d12723e */ /* 0x000fe200000000ff */
[----:B------:R1:W-:Y:S01]  /*0cd0*/  STSM.16.M88.4 [R32], R12 ;  /* 0x0000000c20007844 */ /* 0x0003e20000000200 */
[----:B------:R-:W-:Y:S01]  /*0ce0*/  F2FP.F16.F32.PACK_AB R23, R38, R33 ;  /* 0x000000212617723e */ /* 0x000fe200000000ff */
[----:B------:R-:W-:Y:S01]  /*0cf0*/  IMAD.IADD R33, R24, 0x1, R45 ;  /* 0x0000000118217824 */ /* 0x000fe200078e022d */
[----:B------:R-:W-:Y:S01]  /*0d00*/  F2FP.F16.F32.PACK_AB R21, R35, R28 ;  /* 0x0000001c2315723e */ /* 0x000fe200000000ff */
[----:B------:R1:W-:Y:S01]  /*0d10*/  STSM.16.M88.4 [R45], R16 ;  /* 0x000000102d007844 */ /* 0x0003e20000000200 */
[----:B------:R-:W-:Y:S01]  /*0d20*/  F2FP.F16.F32.PACK_AB R22, R37, R30 ;  /* 0x0000001e2516723e */ /* 0x000fe200000000ff */
[----:B------:R-:W-:Y:S01]  /*0d30*/  IMAD.SHL.U32 R30, R0, 0x8, RZ ;  /* 0x00000008001e7824 */ /* 0x000fe200078e00ff */
[----:B------:R-:W-:-:S02]  /*0d40*/  IADD3 R28, P0, R40, R50, RZ ;  /* 0x00000032281c7210 */ /* 0x000fc40007f1e0ff */
[C---:B------:R-:W-:Y:S01]  /*0d50*/  IADD3 R0, R40.reuse, 0x10, RZ ;  /* 0x0000001028007810 */ /* 0x040fe20007ffe0ff */
[----:B------:R1:W-:Y:S01]  /*0d60*/  STSM.16.M88.4 [R33], R20 ;  /* 0x0000001421007844 */ /* 0x0003e20000000200 */
[----:B------:R-:W-:Y:S01]  /*0d70*/  LEA.HI.X.SX32 R29, R40, R51, 0x1, P0 ;  /* 0x00000033281d7211 */ /* 0x000fe200000f0eff */
[----:B0-----:R-:W-:Y:S01]  /*0d80*/  IMAD R11, R6, UR7, R5 ;  /* 0x00000007060b7c24 */ /* 0x001fe2000f8e0205 */
[----:B------:R-:W-:Y:S01]  /*0d90*/  BAR.SYNC.DEFER_BLOCKING 0x0 ;  /* 0x0000000000007b1d */ /* 0x000fe20000010000 */
[----:B------:R-:W-:Y:S01]  /*0da0*/  ISETP.GE.AND P0, PT, R30, UR4, PT ;  /* 0x000000041e007c0c */ /* 0x000fe2000bf06270 */
[C---:B------:R-:W-:Y:S01]  /*0db0*/  VIADD R5, R40.reuse, 0x20 ;  /* 0x0000002028057836 */ /* 0x040fe20000000000 */
[--C-:B------:R-:W-:Y:S02]  /*0dc0*/  SHF.R.S32.HI R31, RZ, 0x1f, R30.reuse ;  /* 0x0000001fff1f7819 */ /* 0x100fe4000001141e */
[CC--:B------:R-:W-:Y:S01]  /*0dd0*/  ISETP.GE.OR P3, PT, R40.reuse, R43.reuse, P0 ;  /* 0x0000002b2800720c */ /* 0x0c0fe20000766670 */
[----:B------:R-:W-:Y:S01]  /*0de0*/  ULDC.64 UR4, c[0x0][0x260] ;  /* 0x0000980000047ab9 */ /* 0x000fe20000000a00 */
[----:B------:R-:W-:Y:S01]  /*0df0*/  VIADD R40, R40, 0x30 ;  /* 0x0000003028287836 */ /* 0x000fe20000000000 */
[-C--:B------:R-:W-:Y:S01]  /*0e00*/  ISETP.GE.OR P1, PT, R5, R43.reuse, P0 ;  /* 0x0000002b0500720c */ /* 0x080fe20000726670 */
[----:B------:R-:W-:Y:S01]  /*0e10*/  IMAD.WIDE.U32 R8, R6, UR6, R30 ;  /* 0x0000000606087c25 */ /* 0x000fe2000f8e001e */
[----:B------:R-:W-:-:S02]  /*0e20*/  ISETP.GE.OR P2, PT, R0, R43, P0 ;  /* 0x0000002b0000720c */ /* 0x000fc40000746670 */
[----:B------:R-:W-:Y:S01]  /*0e30*/  ISETP.GE.OR P0, PT, R40, R43, P0 ;  /* 0x0000002b2800720c */ /* 0x000fe20000706670 */
[----:B------:R-:W-:Y:S02]  /*0e40*/  IMAD R7, R7, UR4, RZ ;  /* 0x0000000407077c24 */ /* 0x000fe4000f8e02ff */
[----:B------:R-:W-:Y:S02]  /*0e50*/  IMAD.IADD R9, R9, 0x1, R11 ;  /* 0x0000000109097824 */ /* 0x000fe400078e020b */
[C---:B------:R-:W-:Y:S02]  /*0e60*/  IMAD R11, R4.reuse, UR5, R7 ;  /* 0x00000005040b7c24 */ /* 0x040fe4000f8e0207 */
[----:B------:R-:W-:Y:S01]  /*0e70*/  IMAD.WIDE.U32 R4, R4, UR4, R8 ;  /* 0x0000000404047c25 */ /* 0x000fe2000f8e0008 */
[----:B------:R-:W-:-:S03]  /*0e80*/  LEA R8, R2, R39, 0x1 ;  /* 0x0000002702087211 */ /* 0x000fc600078e08ff */
[----:B------:R-:W-:Y:S01]  /*0e90*/  IMAD.WIDE R6, R3, 0x40, R28 ;  /* 0x0000004003067825 */ /* 0x000fe200078e021c */
[----:B------:R1:W0:Y:S03]  /*0ea0*/  LDS.128 R24, [R41+0x9800] ;  /* 0x0098000029187984 */ /* 0x0002260000000c00 */
[----:B------:R-:W-:Y:S01]  /*0eb0*/  IMAD.IADD R3, R5, 0x1, R11 ;  /* 0x0000000105037824 */ /* 0x000fe200078e020b */
[----:B------:R-:W-:Y:S06]  /*0ec0*/  @P3 BRA `(.L_x_7107) ;  /* 0x00000000002c3947 */ /* 0x000fec0003800000 */
[----:B------:R-:W2:Y:S01]  /*0ed0*/  LDS.128 R8, [R8] ;  /* 0x0000000008087984 */ /* 0x000ea20000000c00 */
[----:B------:R-:W-:Y:S01]  /*0ee0*/  ULDC.64 UR4, c[0x0][0x250] ;  /* 0x0000940000047ab9 */ /* 0x000fe20000000a00 */
[----:B------:R-:W-:Y:S02]  /*0ef0*/  IMAD.MOV.U32 R2, RZ, RZ, R4 ;  /* 0x000000ffff027224 */ /* 0x000fe400078e0004 */
[----:B-1----:R-:W-:Y:S02]  /*0f00*/  IMAD R15, R7, UR4, RZ ;  /* 0x00000004070f7c24 */ /* 0x002fe4000f8e02ff */
[----:B------:R-:W-:-:S04]  /*0f10*/  IMAD.WIDE.U32 R12, R6, UR4, R2 ;  /* 0x00000004060c7c25 */ /* 0x000fc8000f8e0002 */
[----:B------:R-:W-:Y:S01]  /*0f20*/  IMAD R15, R6, UR5, R15 ;  /* 0x00000005060f7c24 */ /* 0x000fe2000f8e020f */
[----:B------:R-:W-:Y:S02]  /*0f30*/  ULDC.64 UR4, c[0x0][0x238] ;  /* 0x00008e0000047ab9 */ /* 0x000fe40000000a00 */
[----:B------:R-:W-:Y:S01]  /*0f40*/  LEA R14, P3, R12, UR4, 0x1 ;  /* 0x000000040c0e7c11 */ /* 0x000fe2000f8608ff */
[----:B------:R-:W-:-:S05]  /*0f50*/  IMAD.IADD R13, R13, 0x1, R15 ;  /* 0x000000010d0d7824 */ /* 0x000fca00078e020f */
[----:B------:R-:W-:-:S05]  /*0f60*/  LEA.HI.X R15, R12, UR5, R13, 0x1, P3 ;  /* 0x000000050c0f7c11 */ /* 0x000fca00098f0c0d */
[----:B--2---:R2:W-:Y:S02]  /*0f70*/  STG.E.128 desc[UR8][R14.64], R8 ;  /* 0x000000080e007986 */ /* 0x0045e4000c101d08 */
.L_x_7107:
[----:B------:R-:W-:Y:S05]  /*0f80*/  BSYNC B0 ;  /* 0x0000000000007941 */ /* 0x000fea0003800000 */
.L_x_7106:
[----:B--2---:R2:W3:Y:S01]  /*0f90*/  LDS.128 R8, [R41+0x8800] ;  /* 0x0088000029087984 */ /* 0x0044e20000000c00 */
[----:B------:R-:W-:Y:S04]  /*0fa0*/  BSSY B0, `(.L_x_7108) ;  /* 0x000000f000007945 */ /* 0x000fe80003800000 */
[----:B------:R-:W-:Y:S05]  /*0fb0*/  @P2 BRA `(.L_x_7109) ;  /* 0x0000000000342947 */ /* 0x000fea0003800000 */
[----:B-1----:R-:W-:Y:S01]  /*0fc0*/  IADD3 R15, P2, R6, 0x10, RZ ;  /* 0x00000010060f7810 */ /* 0x002fe20007f5e0ff */
        /* <DEDUP_REMOVED lines=12> */
.L_x_7109:
[----:B------:R-:W-:Y:S05]  /*1090*/  BSYNC B0 ;  /* 0x0000000000007941 */ /* 0x000fea0003800000 */
.L_x_7108:
[----:B---34-:R3:W4:Y:S01]  /*10a0*/  LDS.128 R8, [R41+0x9000] ;  /* 0x0090000029087984 */ /* 0x0187220000000c00 */
        /* <DEDUP_REMOVED lines=14> */
[----:B----4-:R1:W-:Y:S02]  /*1190*/  STG.E.128 desc[UR8][R14.64], R8 ;  /* 0x000000080e007986 */ /* 0x0103e4000c101d08 */
.L_x_7111:
[----:B------:R-:W-:Y:S05]  /*11a0*/  BSYNC B0 ;  /* 0x0000000000007941 */ /* 0x000fea0003800000 */
.L_x_7110:
[----:B------:R-:W-:Y:S05]  /*11b0*/  @P0 EXIT ;  /* 0x000000000000094d */ /* 0x000fea0003800000 */
[----:B------:R-:W-:Y:S01]  /*11c0*/  IADD3 R5, P0, R6, 0x30, RZ ;  /* 0x0000003006057810 */ /* 0x000fe20007f1e0ff */
[----:B------:R-:W-:Y:S01]  /*11d0*/  ULDC.64 UR4, c[0x0][0x250] ;  /* 0x0000940000047ab9 */ /* 0x000fe20000000a00 */
[----:B------:R-:W-:Y:S02]  /*11e0*/  IMAD.MOV.U32 R2, RZ, RZ, R4 ;  /* 0x000000ffff027224 */ /* 0x000fe400078e0004 */
[----:B------:R-:W-:Y:S02]  /*11f0*/  IADD3.X R6, RZ, R7, RZ, P0, !PT ;  /* 0x00000007ff067210 */ /* 0x000fe400007fe4ff */
[----:B------:R-:W-:-:S04]  /*1200*/  IMAD.WIDE.U32 R2, R5, UR4, R2 ;  /* 0x0000000405027c25 */ /* 0x000fc8000f8e0002 */
[----:B------:R-:W-:-:S04]  /*1210*/  IMAD R6, R6, UR4, RZ ;  /* 0x0000000406067c24 */ /* 0x000fc8000f8e02ff */
[----:B------:R-:W-:Y:S01]  /*1220*/  IMAD R5, R5, UR5, R6 ;  /* 0x0000000505057c24 */ /* 0x000fe2000f8e0206 */
[----:B------:R-:W-:Y:S02]  /*1230*/  ULDC.64 UR4, c[0x0][0x238] ;  /* 0x00008e0000047ab9 */ /* 0x000fe40000000a00 */
[----:B------:R-:W-:Y:S01]  /*1240*/  LEA R4, P0, R2, UR4, 0x1 ;  /* 0x0000000402047c11 */ /* 0x000fe2000f8008ff */
[----:B------:R-:W-:-:S05]  /*1250*/  IMAD.IADD R3, R3, 0x1, R5 ;  /* 0x0000000103037824 */ /* 0x000fca00078e0205 */
[----:B------:R-:W-:-:S05]  /*1260*/  LEA.HI.X R5, R2, UR5, R3, 0x1, P0 ;  /* 0x0000000502057c11 */ /* 0x000fca00080f0c03 */
[----:B0-----:R-:W-:Y:S01]  /*1270*/  STG.E.128 desc[UR8][R4.64], R24 ;  /* 0x0000001804007986 */ /* 0x001fe2000c101d08 */
[----:B------:R-:W-:Y:S05]  /*1280*/  EXIT ;  /* 0x000000000000794d */ /* 0x000fea0003800000 */
.L_x_7112:
        /* <DEDUP_REMOVED lines=15> */
.L_x_7342:


//--------------------- .text._ZN7cutlass13device_kernelIN5flash11enable_sm90INS1_16FlashAttnBwdSm90INS1_25CollectiveMainloopBwdSm90ILi2ELi2ELi2EN4cute5tupleIJNS5_1CILi1EEES8_S8_EEENS6_IJNS7_ILi64EEENS7_ILi128EEESB_EEENS_6half_tEfNS_4arch4Sm90ELb1ELb0ELb0ELb1ELb1ELb1ELb0ELb0ELi2ELi1ELi2ELi1ELb0EEENS1_24CollectiveEpilogueBwdGQAISC_fSF_Li256ELb1ELb1EEENS1_25SingleTileBwdLPTSchedulerILb1ELi128ELb1EEEEEEEEEvNT_6ParamsE --------------------------
	.section	.text._ZN7cutlass13device_kernelIN5flash11enable_sm90INS1_16FlashAttnBwdSm90INS1_25CollectiveMainloopBwdSm90ILi2ELi2ELi2EN4cute5tupleIJNS5_1CILi1EEES8_S8_EEENS6_IJNS7_ILi64EEENS7_ILi128EEESB_EEENS_6half_tEfNS_4arch4Sm90ELb1ELb0ELb0ELb1ELb1ELb1ELb0ELb0ELi2ELi1ELi2ELi1ELb0EEENS1_24CollectiveEpilogueBwdGQAISC_fSF_Li256ELb1ELb1EEENS1_25SingleTileBwdLPTSchedulerILb1ELi128ELb1EEEEEEEEEvNT_6ParamsE,"ax",@progbits
	.align	128
.text._ZN7cutlass13device_kernelIN5flash11enable_sm90INS1_16FlashAttnBwdSm90INS1_25CollectiveMainloopBwdSm90ILi2ELi2ELi2EN4cute5tupleIJNS5_1CILi1EEES8_S8_EEENS6_IJNS7_ILi64EEENS7_ILi128EEESB_EEENS_6half_tEfNS_4arch4Sm90ELb1ELb0ELb0ELb1ELb1ELb1ELb0ELb0ELi2ELi1ELi2ELi1ELb0EEENS1_24CollectiveEpilogueBwdGQAISC_fSF_Li256ELb1ELb1EEENS1_25SingleTileBwdLPTSchedulerILb1ELi128ELb1EEEEEEEEEvNT_6ParamsE:
        .type           _ZN7cutlass13device_kernelIN5flash11enable_sm90INS1_16FlashAttnBwdSm90INS1_25CollectiveMainloopBwdSm90ILi2ELi2ELi2EN4cute5tupleIJNS5_1CILi1EEES8_S8_EEENS6_IJNS7_ILi64EEENS7_ILi128EEESB_EEENS_6half_tEfNS_4arch4Sm90ELb1ELb0ELb0ELb1ELb1ELb1ELb0ELb0ELi2ELi1ELi2ELi1ELb0EEENS1_24CollectiveEpilogueBwdGQAISC_fSF_Li256ELb1ELb1EEENS1_25SingleTileBwdLPTSchedulerILb1ELi128ELb1EEEEEEEEEvNT_6ParamsE,@function
        .size           _ZN7cutlass13device_kernelIN5flash11enable_sm90INS1_16FlashAttnBwdSm90INS1_25CollectiveMainloopBwdSm90ILi2ELi2ELi2EN4cute5tupleIJNS5_1CILi1EEES8_S8_EEENS6_IJNS7_ILi64EEENS7_ILi128EEESB_EEENS_6half_tEfNS_4arch4Sm90ELb1ELb0ELb0ELb1ELb1ELb1ELb0ELb0ELi2ELi1ELi2ELi1ELb0EEENS1_24CollectiveEpilogueBwdGQAISC_fSF_Li256ELb1ELb1EEENS1_25SingleTileBwdLPTSchedulerILb1ELi128ELb1EEEEEEEEEvNT_6ParamsE,(.L_x_7343 - _ZN7cutlass13device_kernelIN5flash11enable_sm90INS1_16FlashAttnBwdSm90INS1_25CollectiveMainloopBwdSm90ILi2ELi2ELi2EN4cute5tupleIJNS5_1CILi1EEES8_S8_EEENS6_IJNS7_ILi64EEENS7_ILi128EEESB_EEENS_6half_tEfNS_4arch4Sm90ELb1ELb0ELb0ELb1ELb1ELb1ELb0ELb0ELi2ELi1ELi2ELi1ELb0EEENS1_24CollectiveEpilogueBwdGQAISC_fSF_Li256ELb1ELb1EEENS1_25SingleTileBwdLPTSchedulerILb1ELi128ELb1EEEEEEEEEvNT_6ParamsE)
        .other          _ZN7cutlass13device_kernelIN5flash11enable_sm90INS1_16FlashAttnBwdSm90INS1_25CollectiveMainloopBwdSm90ILi2ELi2ELi2EN4cute5tupleIJNS5_1CILi1EEES8_S8_EEENS6_IJNS7_ILi64EEENS7_ILi128EEESB_EEENS_6half_tEfNS_4arch4Sm90ELb1ELb0ELb0ELb1ELb1ELb1ELb0ELb0ELi2ELi1ELi2ELi1ELb0EEENS1_24CollectiveEpilogueBwdGQAISC_fSF_Li256ELb1ELb1EEENS1_25SingleTileBwdLPTSchedulerILb1ELi128ELb1EEEEEEEEEvNT_6ParamsE,@"STO_CUDA_ENTRY STV_DEFAULT"
_ZN7cutlass13device_kernelIN5flash11enable_sm90INS1_16FlashAttnBwdSm90INS1_25CollectiveMainloopBwdSm90ILi2ELi2ELi2EN4cute5tupleIJNS5_1CILi1EEES8_S8_EEENS6_IJNS7_ILi64EEENS7_ILi128EEESB_EEENS_6half_tEfNS_4arch4Sm90ELb1ELb0ELb0ELb1ELb1ELb1ELb0ELb0ELi2ELi1ELi2ELi1ELb0EEENS1_24CollectiveEpilogueBwdGQAISC_fSF_Li256ELb1ELb1EEENS1_25SingleTileBwdLPTSchedulerILb1ELi128ELb1EEEEEEEEEvNT_6ParamsE:
        /* <DEDUP_REMOVED lines=24> */
.L_x_7114:
[----:B------:R-:W-:Y:S05]  /*0180*/  BSYNC B0 ;  /* 0x0000000000007941 */ /* 0x000fea0003800000 */
.L_x_7113:
        /* <DEDUP_REMOVED lines=37> */
.L_x_7115:
        /* <DEDUP_REMOVED lines=22> */
.L_x_7116:
[----:B------:R-:W-:Y:S01]  /*0540*/  PLOP3.LUT P0, PT, PT, PT, UP0, 0x80, 0x0 ;  /* 0x000000000000781c */ /* 0x000fe20003f0f008 */
[----:B------:R-:W-:Y:S01]  /*0550*/  NOP ;  /* 0x0000000000007918 */ /* 0x000fe20000000000 */
[----:B------:R-:W-:Y:S01]  /*0560*/  ULDC.64 UR46, c[0x0][0x208] ;  /* 0x00008200002e7ab9 */ /* 0x000fe20000000a00 */
[----:B------:R-:W-:Y:S01]  /*0570*/  BSSY B6, `(.L_x_7117) ;  /* 0x0000980000067945 */ /* 0x000fe20003800000 */
[----:B-12-4-:R-:W-:Y:S09]  /*0580*/  BAR.SYNC.DEFER_BLOCKING 0x0 ;  /* 0x0000000000007b1d */ /* 0x016ff20000010000 */
[----:B------:R-:W-:Y:S05]  /*0590*/  @!P0 BRA `(.L_x_7118) ;  /* 0x0000004c00fc8947 */ /* 0x000fea0003800000 */
.L_x_7119:
        /* <DEDUP_REMOVED lines=32> */
.L_x_7120:
[----:B------:R-:W-:Y:S01]  /*07a0*/  ULDC UR8, c[0x0][0x8cc] ;  /* 0x0002330000087ab9 */ /* 0x000fe20000000800 */
[----:B------:R-:W-:Y:S01]  /*07b0*/  UMOV UR7, UR9 ;  /* 0x0000000900077c82 */ /* 0x000fe20008000000 */
[----:B------:R-:W-:-:S11]  /*07c0*/  UISETP.NE.AND UP0, UPT, UR8, 0x1, UPT ;  /* 0x000000010800788c */ /* 0x000fd6000bf05270 */
[----:B------:R-:W-:Y:S02]  /*07d0*/  @UP0 ULDC.64 UR10, c[0x0][0x8d0] ;  /* 0x00023400000a0ab9 */ /* 0x000fe40000000a00 */
[----:B------:R-:W-:-:S04]  /*07e0*/  UIMAD.WIDE.U32 UR4, UR9, UR10, URZ ;  /* 0x0000000a090472a5 */ /* 0x000fc8000f8e003f */
[----:B------:R-:W-:-:S04]  /*07f0*/  @UP0 USHF.R.U32.HI UR7, URZ, UR11, UR5 ;  /* 0x0000000b3f070299 */ /* 0x000fc80008011605 */
[----:B------:R-:W-:-:S12]  /*0800*/  UIMAD UR4, UR7, UR8, URZ ;  /* 0x00000008070472a4 */ /* 0x000fd8000f8e023f */
.L_x_7121:
        /* <DEDUP_REMOVED lines=23> */
.L_x_7122:
        /* <DEDUP_REMOVED lines=14> */
.L_x_7124:
[----:B------:R-:W-:-:S05]  /*0a60*/  ULDC UR4, c[0x0][0x8f4] ;  /* 0x00023d0000047ab9 */ /* 0x000fca0000000800 */
.L_x_7123:
        /* <DEDUP_REMOVED lines=22> */
.L_x_7126:
        /* <DEDUP_REMOVED lines=14> */
.L_x_7127:
        /* <DEDUP_REMOVED lines=11> */
.L_x_7128:
        /* <DEDUP_REMOVED lines=13> */
.L_x_7129:
        /* <DEDUP_REMOVED lines=101> */
.L_x_7132:
        /* <DEDUP_REMOVED lines=15> */
.L_x_7131:
        /* <DEDUP_REMOVED lines=22> */
.L_x_7134:
        /* <DEDUP_REMOVED lines=15> */
.L_x_7133:
        /* <DEDUP_REMOVED lines=8> */
.L_x_7250:
        /* <DEDUP_REMOVED lines=15> */
.L_x_7136:
        /* <DEDUP_REMOVED lines=102> */
.L_x_7148:
[----:B------:R-:W-:-:S13]  /*1f90*/  ISETP.NE.AND P0, PT, R231, 0x3, PT ;  /* 0x00000003e700780c */ /* 0x000fda0003f05270 */
[----:B------:R-:W-:Y:S05]  /*1fa0*/  @!P0 BRA `(.L_x_7138) ;  /* 0x0000000000048947 */ /* 0x000fea0003800000 */
[----:B------:R-:W-:Y:S01]  /*1fb0*/  BPT.TRAP 0x1 ;  /* 0x000000040000795c */ /* 0x000fe20000300000 */
.L_x_7138:
[----:B------:R-:W-:Y:S01]  /*1fc0*/  IMAD R0, R3, 0x8, R228 ;  /* 0x0000000803007824 */ /* 0x000fe200078e02e4 */
[----:B------:R-:W-:-:S04]  /*1fd0*/  SHF.L.U32 R9, R4, 0x1f, RZ ;  /* 0x0000001f04097819 */ /* 0x000fc800000006ff */
[----:B------:R2:W3:Y:S01]  /*1fe0*/  SYNCS.PHASECHK.TRANS64.TRYWAIT P1, [R0+URZ+0x30810], R9 ;  /* 0x03081009000075a7 */ /* 0x0004e2000802017f */
[----:B------:R-:W-:Y:S05]  /*1ff0*/  @!P0 BRA `(.L_x_7139) ;  /* 0x0000000000048947 */ /* 0x000fea0003800000 */
[----:B------:R-:W-:Y:S01]  /*2000*/  BPT.TRAP 0x1 ;  /* 0x000000040000795c */ /* 0x000fe20000300000 */
.L_x_7139:
[----:B---3--:R-:W-:Y:S05]  /*2010*/  @P1 BRA `(.L_x_7140) ;  /* 0x0000000000081947 */ /* 0x008fea0003800000 */
[----:B------:R-:W3:Y:S02]  /*2020*/  SYNCS.PHASECHK.TRANS64.TRYWAIT P1, [R0+URZ+0x30810], R9 ;  /* 0x03081009000075a7 */ /* 0x000ee4000802017f */
[----:B---3--:R-:W-:Y:S05]  /*2030*/  @!P1 BRA `(.L_x_7141) ;  /* 0x0000007c00849947 */ /* 0x008fea0003800000 */
.L_x_7140:
        /* <DEDUP_REMOVED lines=81> */
.L_x_7142:
[----:B------:R1:W1:Y:S01]  /*2550*/  SYNCS.PHASECHK.TRANS64.TRYWAIT P1, [R0+URZ+0x30830], R9 ;  /* 0x03083009000075a7 */ /* 0x000262000802017f */
[----:B------:R-:W-:Y:S05]  /*2560*/  @!P0 BRA `(.L_x_7143) ;  /* 0x0000000000048947 */ /* 0x000fea0003800000 */
[----:B------:R-:W-:Y:S01]  /*2570*/  BPT.TRAP 0x1 ;  /* 0x000000040000795c */ /* 0x000fe20000300000 */
.L_x_7143:
[----:B------:R-:W-:-:S05]  /*2580*/  VIADD R6, R228, 0x20000 ;  /* 0x00020000e4067836 */ /* 0x000fca0000000000 */
[----:B------:R-:W-:-:S04]  /*2590*/  SHF.R.U32.HI R6, RZ, 0x4, R6 ;  /* 0x00000004ff067819 */ /* 0x000fc80000011606 */
[----:B------:R-:W-:-:S04]  /*25a0*/  LOP3.LUT R225, R6, 0x3fff, RZ, 0xc0, !PT ;  /* 0x00003fff06e17812 */ /* 0x000fc800078ec0ff */
[----:B------:R-:W-:Y:S01]  /*25b0*/  LOP3.LUT R6, R225, 0x10000, RZ, 0xfc, !PT ;  /* 0x00010000e1067812 */ /* 0x000fe200078efcff */
[----:B-1----:R-:W-:Y:S06]  /*25c0*/  @P1 BRA `(.L_x_7144) ;  /* 0x0000000000081947 */ /* 0x002fec0003800000 */
[----:B------:R-:W1:Y:S02]  /*25d0*/  SYNCS.PHASECHK.TRANS64.TRYWAIT P1, [R0+URZ+0x30830], R9 ;  /* 0x03083009000075a7 */ /* 0x000e64000802017f */
[----:B-1----:R-:W-:Y:S05]  /*25e0*/  @!P1 BRA `(.L_x_7145) ;  /* 0x00000078002c9947 */ /* 0x002fea0003800000 */
.L_x_7144:
        /* <DEDUP_REMOVED lines=406> */
.L_x_7146:
        /* <DEDUP_REMOVED lines=49> */
.L_x_7147:
        /* <DEDUP_REMOVED lines=78> */
.L_x_7130:
        /* <DEDUP_REMOVED lines=111> */
.L_x_7151:
[----:B------:R-:W2:Y:S04]  /*4e30*/  LDG.E.STRONG.GPU R4, desc[UR46][R2.64] ;  /* 0x0000002e02047981 */ /* 0x000ea8000c1ef900 */
[----:B--2---:R-:W-:Y:S01]  /*4e40*/  CCTL.IVALL ;  /* 0x00000000ff00798f */ /* 0x004fe20002000000 */
[----:B------:R-:W-:Y:S05]  /*4e50*/  YIELD ;  /* 0x0000000000007946 */ /* 0x000fea0003800000 */
[----:B------:R-:W-:-:S13]  /*4e60*/  ISETP.NE.AND P0, PT, R4, UR17, PT ;  /* 0x0000001104007c0c */ /* 0x000fda000bf05270 */
[----:B------:R-:W-:Y:S05]  /*4e70*/  @P0 BRA `(.L_x_7151) ;  /* 0xfffffffc00ec0947 */ /* 0x000fea000383ffff */
.L_x_7150:
[----:B------:R-:W-:Y:S05]  /*4e80*/  BSYNC B0 ;  /* 0x0000000000007941 */ /* 0x000fea0003800000 */
.L_x_7149:
[----:B------:R-:W-:-:S03]  /*4e90*/  UMOV UR4, 0xffffffff ;  /* 0xffffffff00047882 */ /* 0x000fc60000000000 */
[----:B------:R-:W-:Y:S05]  /*4ea0*/  BRA.DIV UR4, `(.L_x_7152) ;  /* 0x0000005204107947 */ /* 0x000fea000b800000 */
[----:B------:R-:W-:Y:S01]  /*4eb0*/  NOP ;  /* 0x0000000000007918 */ /* 0x000fe20000000000 */
.L_x_7253:
        /* <DEDUP_REMOVED lines=15> */
.L_x_7155:
[----:B------:R-:W-:Y:S01]  /*4fb0*/  @P0 ELECT P2, URZ, PT ;  /* 0x00000000003f082f */ /* 0x000fe20003840000 */
[----:B------:R2:W-:-:S12]  /*4fc0*/  UBLKRED.G.S.ADD.F32.RN [UR4], [UR8], UR9, desc[UR10] ;  /* 0x00000a04080073bb */ /* 0x0005d800080a1409 */
[----:B------:R-:W-:Y:S02]  /*4fd0*/  @P2 PLOP3.LUT P0, PT, P2, PT, PT, 0x8, 0x0 ;  /* 0x000000000000281c */ /* 0x000fe4000170e170 */
[----:B------:R-:W-:-:S11]  /*4fe0*/  PLOP3.LUT P2, PT, PT, PT, PT, 0x8, 0x0 ;  /* 0x000000000000781c */ /* 0x000fd60003f4e170 */
[----:B--2---:R-:W-:Y:S05]  /*4ff0*/  @P0 BRA.U.ANY `(.L_x_7155) ;  /* 0xfffffffd00ec0947 */ /* 0x004fea000393ffff */
[----:B------:R0:W-:Y:S01]  /*5000*/  UTMACMDFLUSH ;  /* 0x00000000000079b7 */ /* 0x0001e20000000000 */
[----:B------:R-:W-:-:S04]  /*5010*/  DEPBAR.LE SB0, 0x0 ;  /* 0x000080000000791a */ /* 0x000fc80000000000 */
.L_x_7154:
[----:B------:R-:W-:Y:S05]  /*5020*/  BSYNC B0 ;  /* 0x0000000000007941 */ /* 0x000fea0003800000 */
.L_x_7153:
        /* <DEDUP_REMOVED lines=14> */
.L_x_7157:
[----:B------:R-:W-:Y:S05]  /*5110*/  BSYNC B0 ;  /* 0x0000000000007941 */ /* 0x000fea0003800000 */
.L_x_7156:
        /* <DEDUP_REMOVED lines=24> */
.L_x_7160:
[----:B-12---:R-:W2:Y:S04]  /*52a0*/  LDG.E.STRONG.GPU R0, desc[UR46][R2.64] ;  /* 0x0000002e02007981 */ /* 0x006ea8000c1ef900 */
[----:B--2---:R-:W-:Y:S01]  /*52b0*/  CCTL.IVALL ;  /* 0x00000000ff00798f */ /* 0x004fe20002000000 */
[----:B------:R-:W-:Y:S05]  /*52c0*/  YIELD ;  /* 0x0000000000007946 */ /* 0x000fea0003800000 */
[----:B------:R-:W-:-:S13]  /*52d0*/  ISETP.NE.AND P0, PT, R0, UR17, PT ;  /* 0x0000001100007c0c */ /* 0x000fda000bf05270 */
[----:B------:R-:W-:Y:S05]  /*52e0*/  @P0 BRA `(.L_x_7160) ;  /* 0xfffffffc00ec0947 */ /* 0x000fea000383ffff */
.L_x_7159:
[----:B------:R-:W-:Y:S05]  /*52f0*/  BSYNC B0 ;  /* 0x0000000000007941 */ /* 0x000fea0003800000 */
.L_x_7158:
[----:B------:R-:W-:-:S03]  /*5300*/  UMOV UR4, 0xffffffff ;  /* 0xffffffff00047882 */ /* 0x000fc60000000000 */
[----:B------:R-:W-:Y:S05]  /*5310*/  BRA.DIV UR4, `(.L_x_7161) ;  /* 0x0000004e04107947 */ /* 0x000fea000b800000 */
[----:B------:R-:W-:Y:S01]  /*5320*/  NOP ;  /* 0x0000000000007918 */ /* 0x000fe20000000000 */
.L_x_7256:
        /* <DEDUP_REMOVED lines=16> */
.L_x_7164:
[----:B------:R-:W-:Y:S01]  /*5430*/  @P0 ELECT P2, URZ, PT ;  /* 0x00000000003f082f */ /* 0x000fe20003840000 */
[----:B------:R3:W-:-:S12]  /*5440*/  UBLKRED.G.S.ADD.F32.RN [UR4], [UR8], UR6, desc[UR10] ;  /* 0x00000a04080073bb */ /* 0x0007d800080a1406 */
[----:B------:R-:W-:Y:S02]  /*5450*/  @P2 PLOP3.LUT P0, PT, P2, PT, PT, 0x8, 0x0 ;  /* 0x000000000000281c */ /* 0x000fe4000170e170 */
[----:B------:R-:W-:-:S11]  /*5460*/  PLOP3.LUT P2, PT, PT, PT, PT, 0x8, 0x0 ;  /* 0x000000000000781c */ /* 0x000fd60003f4e170 */
[----:B---3--:R-:W-:Y:S05]  /*5470*/  @P0 BRA.U.ANY `(.L_x_7164) ;  /* 0xfffffffd00ec0947 */ /* 0x008fea000393ffff */
[----:B------:R0:W-:Y:S01]  /*5480*/  UTMACMDFLUSH ;  /* 0x00000000000079b7 */ /* 0x0001e20000000000 */
[----:B------:R-:W-:-:S04]  /*5490*/  DEPBAR.LE SB0, 0x0 ;  /* 0x000080000000791a */ /* 0x000fc80000000000 */
.L_x_7163:
[----:B------:R-:W-:Y:S05]  /*54a0*/  BSYNC B0 ;  /* 0x0000000000007941 */ /* 0x000fea0003800000 */
.L_x_7162:
        /* <DEDUP_REMOVED lines=14> */
.L_x_7118:
        /* <DEDUP_REMOVED lines=29> */
.L_x_7166:
[----:B------:R-:W-:Y:S01]  /*5760*/  ULDC UR9, c[0x0][0x8cc] ;  /* 0x0002330000097ab9 */ /* 0x000fe20000000800 */
[----:B------:R-:W-:Y:S01]  /*5770*/  UMOV UR7, UR8 ;  /* 0x0000000800077c82 */ /* 0x000fe20008000000 */
[----:B------:R-:W-:-:S11]  /*5780*/  UISETP.NE.AND UP0, UPT, UR9, 0x1, UPT ;  /* 0x000000010900788c */ /* 0x000fd6000bf05270 */
[----:B------:R-:W-:Y:S02]  /*5790*/  @UP0 ULDC.64 UR10, c[0x0][0x8d0] ;  /* 0x00023400000a0ab9 */ /* 0x000fe40000000a00 */
[----:B------:R-:W-:-:S04]  /*57a0*/  UIMAD.WIDE.U32 UR4, UR8, UR10, URZ ;  /* 0x0000000a080472a5 */ /* 0x000fc8000f8e003f */
[----:B------:R-:W-:-:S04]  /*57b0*/  @UP0 USHF.R.U32.HI UR7, URZ, UR11, UR5 ;  /* 0x0000000b3f070299 */ /* 0x000fc80008011605 */
[----:B------:R-:W-:-:S12]  /*57c0*/  UIMAD UR4, UR7, UR9, URZ ;  /* 0x00000009070472a4 */ /* 0x000fd8000f8e023f */
.L_x_7167:
        /* <DEDUP_REMOVED lines=23> */
.L_x_7168:
        /* <DEDUP_REMOVED lines=13> */
.L_x_7170:
[----:B------:R-:W-:-:S05]  /*5a10*/  ULDC UR4, c[0x0][0x8f4] ;  /* 0x00023d0000047ab9 */ /* 0x000fca0000000800 */
.L_x_7169:
        /* <DEDUP_REMOVED lines=48> */
.L_x_7171:
        /* <DEDUP_REMOVED lines=13> */
.L_x_7172:
        /* <DEDUP_REMOVED lines=12> */
.L_x_7173:
        /* <DEDUP_REMOVED lines=68> */
.L_x_7177:
[----:B------:R-:W2:Y:S04]  /*62f0*/  LDG.E.STRONG.GPU R4, desc[UR46][R2.64] ;  /* 0x0000002e02047981 */ /* 0x000ea8000c1ef900 */
[----:B--2---:R-:W-:Y:S01]  /*6300*/  CCTL.IVALL ;  /* 0x00000000ff00798f */ /* 0x004fe20002000000 */
[----:B------:R-:W-:Y:S05]  /*6310*/  YIELD ;  /* 0x0000000000007946 */ /* 0x000fea0003800000 */
[----:B------:R-:W-:-:S13]  /*6320*/  ISETP.NE.AND P1, PT, R4, R5, PT ;  /* 0x000000050400720c */ /* 0x000fda0003f25270 */
[----:B------:R-:W-:Y:S05]  /*6330*/  @P1 BRA `(.L_x_7177) ;  /* 0xfffffffc00ec1947 */ /* 0x000fea000383ffff */
.L_x_7176:
[----:B------:R-:W-:Y:S05]  /*6340*/  BSYNC B0 ;  /* 0x0000000000007941 */ /* 0x000fea0003800000 */
.L_x_7175:
[----:B------:R-:W-:-:S03]  /*6350*/  UMOV UR6, 0xffffffff ;  /* 0xffffffff00067882 */ /* 0x000fc60000000000 */
[----:B------:R-:W-:Y:S05]  /*6360*/  BRA.DIV UR6, `(.L_x_7178) ;  /* 0x0000003e06187947 */ /* 0x000fea000b800000 */
[----:B------:R-:W-:Y:S01]  /*6370*/  NOP ;  /* 0x0000000000007918 */ /* 0x000fe20000000000 */
.L_x_7259:
        /* <DEDUP_REMOVED lines=22> */
.L_x_7180:
[----:B------:R-:W-:Y:S05]  /*64e0*/  BSYNC B0 ;  /* 0x0000000000007941 */ /* 0x000fea0003800000 */
.L_x_7179:
        /* <DEDUP_REMOVED lines=20> */
.L_x_7182:
[----:B------:R-:W-:Y:S05]  /*6630*/  BSYNC B0 ;  /* 0x0000000000007941 */ /* 0x000fea0003800000 */
.L_x_7181:
[----:B------:R-:W-:Y:S06]  /*6640*/  BAR.ARV 0xa, 0xa0 ;  /* 0x0282800000007b1d */ /* 0x000fec0000002000 */
[----:B------:R-:W-:Y:S04]  /*6650*/  BSSY B0, `(.L_x_7183) ;  /* 0x0000003000007945 */ /* 0x000fe80003800000 */
[----:B------:R-:W-:Y:S05]  /*6660*/  @!P0 BRA `(.L_x_7184) ;  /* 0x0000000000048947 */ /* 0x000fea0003800000 */
[----:B------:R-:W-:-:S04]  /*6670*/  DEPBAR.LE SB0, 0x0 ;  /* 0x000080000000791a */ /* 0x000fc80000000000 */
.L_x_7184:
[----:B------:R-:W-:Y:S05]  /*6680*/  BSYNC B0 ;  /* 0x0000000000007941 */ /* 0x000fea0003800000 */
.L_x_7183:
        /* <DEDUP_REMOVED lines=19> */
.L_x_7186:
[----:B------:R-:W-:Y:S05]  /*67c0*/  BSYNC B0 ;  /* 0x0000000000007941 */ /* 0x000fea0003800000 */
.L_x_7185:
[----:B------:R-:W-:Y:S01]  /*67d0*/  UIADD3 UR7, UR13, 0x1, URZ ;  /* 0x000000010d077890 */ /* 0x000fe2000fffe03f */
[----:B------:R-:W-:Y:S11]  /*67e0*/  BRA `(.L_x_7187) ;  /* 0x0000000000047947 */ /* 0x000ff60003800000 */
.L_x_7174:
[----:B------:R-:W-:-:S05]  /*67f0*/  UMOV UR7, UR13 ;  /* 0x0000000d00077c82 */ /* 0x000fca0008000000 */
.L_x_7187:
        /* <DEDUP_REMOVED lines=16> */
.L_x_7212:
        /* <DEDUP_REMOVED lines=18> */
.L_x_7190:
[----:B------:R-:W2:Y:S04]  /*6a20*/  LDG.E.STRONG.GPU R4, desc[UR46][R2.64] ;  /* 0x0000002e02047981 */ /* 0x000ea8000c1ef900 */
[----:B--2---:R-:W-:Y:S01]  /*6a30*/  CCTL.IVALL ;  /* 0x00000000ff00798f */ /* 0x004fe20002000000 */
[----:B------:R-:W-:Y:S05]  /*6a40*/  YIELD ;  /* 0x0000000000007946 */ /* 0x000fea0003800000 */
[----:B------:R-:W-:-:S13]  /*6a50*/  ISETP.NE.AND P1, PT, R4, R5, PT ;  /* 0x000000050400720c */ /* 0x000fda0003f25270 */
[----:B------:R-:W-:Y:S05]  /*6a60*/  @P1 BRA `(.L_x_7190) ;  /* 0xfffffffc00ec1947 */ /* 0x000fea000383ffff */
.L_x_7189:
[----:B------:R-:W-:Y:S05]  /*6a70*/  BSYNC B0 ;  /* 0x0000000000007941 */ /* 0x000fea0003800000 */
.L_x_7188:
[----:B------:R-:W-:-:S03]  /*6a80*/  UMOV UR24, 0xffffffff ;  /* 0xffffffff00187882 */ /* 0x000fc60000000000 */
[----:B------:R-:W-:Y:S05]  /*6a90*/  BRA.DIV UR24, `(.L_x_7191) ;  /* 0x0000003618687947 */ /* 0x000fea000b800000 */
[----:B------:R-:W-:Y:S01]  /*6aa0*/  NOP ;  /* 0x0000000000007918 */ /* 0x000fe20000000000 */
.L_x_7262:
        /* <DEDUP_REMOVED lines=19> */
.L_x_7193:
[----:B------:R-:W-:Y:S05]  /*6be0*/  BSYNC B0 ;  /* 0x0000000000007941 */ /* 0x000fea0003800000 */
.L_x_7192:
        /* <DEDUP_REMOVED lines=15> */
.L_x_7195:
[----:B------:R-:W-:Y:S05]  /*6ce0*/  BSYNC B0 ;  /* 0x0000000000007941 */ /* 0x000fea0003800000 */
.L_x_7194:
[----:B------:R-:W-:Y:S06]  /*6cf0*/  BAR.ARV 0xa, 0xa0 ;  /* 0x0282800000007b1d */ /* 0x000fec0000002000 */
[----:B------:R-:W-:Y:S04]  /*6d00*/  BSSY B0, `(.L_x_7196) ;  /* 0x0000003000007945 */ /* 0x000fe80003800000 */
[----:B------:R-:W-:Y:S05]  /*6d10*/  @!P0 BRA `(.L_x_7197) ;  /* 0x0000000000048947 */ /* 0x000fea0003800000 */
[----:B------:R-:W-:-:S04]  /*6d20*/  DEPBAR.LE SB0, 0x0 ;  /* 0x000080000000791a */ /* 0x000fc80000000000 */
.L_x_7197:
[----:B------:R-:W-:Y:S05]  /*6d30*/  BSYNC B0 ;  /* 0x0000000000007941 */ /* 0x000fea0003800000 */
.L_x_7196:
        /* <DEDUP_REMOVED lines=19> */
.L_x_7199:
[----:B------:R-:W-:Y:S05]  /*6e70*/  BSYNC B0 ;  /* 0x0000000000007941 */ /* 0x000fea0003800000 */
.L_x_7198:
        /* <DEDUP_REMOVED lines=17> */
.L_x_7202:
[----:B------:R-:W2:Y:S04]  /*6f90*/  LDG.E.STRONG.GPU R4, desc[UR46][R2.64] ;  /* 0x0000002e02047981 */ /* 0x000ea8000c1ef900 */
[----:B--2---:R-:W-:Y:S01]  /*6fa0*/  CCTL.IVALL ;  /* 0x00000000ff00798f */ /* 0x004fe20002000000 */
[----:B------:R-:W-:Y:S05]  /*6fb0*/  YIELD ;  /* 0x0000000000007946 */ /* 0x000fea0003800000 */
[----:B------:R-:W-:-:S13]  /*6fc0*/  ISETP.NE.AND P1, PT, R4, R5, PT ;  /* 0x000000050400720c */ /* 0x000fda0003f25270 */
[----:B------:R-:W-:Y:S05]  /*6fd0*/  @P1 BRA `(.L_x_7202) ;  /* 0xfffffffc00ec1947 */ /* 0x000fea000383ffff */
.L_x_7201:
[----:B------:R-:W-:Y:S05]  /*6fe0*/  BSYNC B0 ;  /* 0x0000000000007941 */ /* 0x000fea0003800000 */
.L_x_7200:
[----:B------:R-:W-:-:S03]  /*6ff0*/  UMOV UR18, 0xffffffff ;  /* 0xffffffff00127882 */ /* 0x000fc60000000000 */
[----:B------:R-:W-:Y:S05]  /*7000*/  BRA.DIV UR18, `(.L_x_7203) ;  /* 0x0000003212287947 */ /* 0x000fea000b800000 */
[----:B------:R-:W-:Y:S01]  /*7010*/  NOP ;  /* 0x0000000000007918 */ /* 0x000fe20000000000 */
.L_x_7265:
        /* <DEDUP_REMOVED lines=15> */
.L_x_7205:
[----:B------:R-:W-:Y:S05]  /*7110*/  BSYNC B0 ;  /* 0x0000000000007941 */ /* 0x000fea0003800000 */
.L_x_7204:
        /* <DEDUP_REMOVED lines=15> */
.L_x_7207:
[----:B------:R-:W-:Y:S05]  /*7210*/  BSYNC B0 ;  /* 0x0000000000007941 */ /* 0x000fea0003800000 */
.L_x_7206:
[----:B------:R-:W-:Y:S06]  /*7220*/  BAR.ARV 0xa, 0xa0 ;  /* 0x0282800000007b1d */ /* 0x000fec0000002000 */
[----:B------:R-:W-:Y:S04]  /*7230*/  BSSY B0, `(.L_x_7208) ;  /* 0x0000003000007945 */ /* 0x000fe80003800000 */
[----:B------:R-:W-:Y:S05]  /*7240*/  @!P0 BRA `(.L_x_7209) ;  /* 0x0000000000048947 */ /* 0x000fea0003800000 */
[----:B------:R-:W-:-:S04]  /*7250*/  DEPBAR.LE SB0, 0x0 ;  /* 0x000080000000791a */ /* 0x000fc80000000000 */
.L_x_7209:
[----:B------:R-:W-:Y:S05]  /*7260*/  BSYNC B0 ;  /* 0x0000000000007941 */ /* 0x000fea0003800000 */
.L_x_7208:
        /* <DEDUP_REMOVED lines=19> */
.L_x_7211:
[----:B------:R-:W-:Y:S05]  /*73a0*/  BSYNC B0 ;  /* 0x0000000000007941 */ /* 0x000fea0003800000 */
.L_x_7210:
[----:B------:R-:W-:Y:S02]  /*73b0*/  UIADD3 UR7, UR7, 0x2, URZ ;  /* 0x0000000207077890 */ /* 0x000fe4000fffe03f */
[----:B------:R-:W-:Y:S02]  /*73c0*/  UIADD3 UR6, UR6, 0x4000, URZ ;  /* 0x0000400006067890 */ /* 0x000fe4000fffe03f */
[----:B------:R-:W-:-:S06]  /*73d0*/  UISETP.GE.AND UP0, UPT, UR7, UR12, UPT ;  /* 0x0000000c0700728c */ /* 0x000fcc000bf06270 */
[----:B------:R-:W-:-:S13]  /*73e0*/  PLOP3.LUT P1, PT, PT, PT, UP0, 0x80, 0x0 ;  /* 0x000000000000781c */ /* 0x000fda0003f2f008 */
[----:B------:R-:W-:Y:S05]  /*73f0*/  @!P1 BRA `(.L_x_7212) ;  /* 0xfffffff400409947 */ /* 0x000fea000383ffff */
[----:B------:R-:W-:Y:S05]  /*7400*/  BRA `(.L_x_7125) ;  /* 0x0000002800587947 */ /* 0x000fea0003800000 */
.L_x_7165:
        /* <DEDUP_REMOVED lines=21> */
.L_x_7213:
[----:B------:R-:W1:Y:S01]  /*7560*/  LDC R3, c[0x0][0x8cc] ;  /* 0x00023300ff037b82 */ /* 0x000e620000000800 */
[----:B------:R-:W-:Y:S01]  /*7570*/  IMAD.MOV.U32 R0, RZ, RZ, R5 ;  /* 0x000000ffff007224 */ /* 0x000fe200078e0005 */
[----:B-1----:R-:W-:-:S13]  /*7580*/  ISETP.NE.AND P0, PT, R3, 0x1, PT ;  /* 0x000000010300780c */ /* 0x002fda0003f05270 */
[----:B------:R-:W1:Y:S02]  /*7590*/  @P0 LDC.64 R6, c[0x0][0x8d0] ;  /* 0x00023400ff060b82 */ /* 0x000e640000000a00 */
[----:B-1----:R-:W-:-:S05]  /*75a0*/  @P0 IMAD.HI.U32 R4, R5, R6, RZ ;  /* 0x0000000605040227 */ /* 0x002fca00078e00ff */
[----:B------:R-:W-:-:S05]  /*75b0*/  @P0 SHF.R.U32.HI R0, RZ, R7, R4 ;  /* 0x00000007ff000219 */ /* 0x000fca0000011604 */
[----:B------:R-:W-:-:S07]  /*75c0*/  IMAD R3, R0, R3, RZ ;  /* 0x0000000300037224 */ /* 0x000fce00078e02ff */
.L_x_7214:
        /* <DEDUP_REMOVED lines=23> */
.L_x_7215:
        /* <DEDUP_REMOVED lines=10> */
.L_x_7217:
[----:B------:R-:W2:Y:S02]  /*77e0*/  LDC R4, c[0x0][0x8f4] ;  /* 0x00023d00ff047b82 */ /* 0x000ea40000000800 */
.L_x_7216:
        /* <DEDUP_REMOVED lines=42> */
.L_x_7219:
        /* <DEDUP_REMOVED lines=20> */
.L_x_7220:
[----:B------:R-:W-:Y:S05]  /*7bd0*/  @!P0 BRA `(.L_x_7221) ;  /* 0x00000000000c8947 */ /* 0x000fea0003800000 */
[----:B------:R-:W2:Y:S04]  /*7be0*/  LDG.E R5, desc[UR46][R2.64] ;  /* 0x0000002e02057981 */ /* 0x000ea8000c1e1900 */
[----:B------:R-:W2:Y:S02]  /*7bf0*/  LDG.E R0, desc[UR46][R2.64+0x4] ;  /* 0x0000042e02007981 */ /* 0x000ea4000c1e1900 */
[----:B--2---:R-:W-:-:S07]  /*7c00*/  IMAD.IADD R0, R0, 0x1, -R5 ;  /* 0x0000000100007824 */ /* 0x004fce00078e0a05 */
.L_x_7221:
        /* <DEDUP_REMOVED lines=66> */
.L_x_7266:
        /* <DEDUP_REMOVED lines=15> */
.L_x_7224:
        /* <DEDUP_REMOVED lines=92> */
.L_x_7235:
[----:B-123--:R-:W-:-:S04]  /*86e0*/  SHF.L.U32 R18, R10, 0x1f, RZ ;  /* 0x0000001f0a127819 */ /* 0x00efc800000006ff */
[----:B------:R-:W2:Y:S02]  /*86f0*/  SYNCS.PHASECHK.TRANS64.TRYWAIT P1, [R15+URZ+0x30840], R18 ;  /* 0x030840120f0075a7 */ /* 0x000ea4000802017f */
[----:B--2---:R-:W-:Y:S05]  /*8700*/  @!P1 BRA `(.L_x_7227) ;  /* 0x0000001800989947 */ /* 0x004fea0003800000 */
.L_x_7267:
        /* <DEDUP_REMOVED lines=8> */
.L_x_7228:
        /* <DEDUP_REMOVED lines=37> */
.L_x_7268:
        /* <DEDUP_REMOVED lines=8> */
.L_x_7230:
        /* <DEDUP_REMOVED lines=37> */
.L_x_7269:
        /* <DEDUP_REMOVED lines=8> */
.L_x_7232:
        /* <DEDUP_REMOVED lines=31> */
.L_x_7271:
        /* <DEDUP_REMOVED lines=8> */
.L_x_7234:
        /* <DEDUP_REMOVED lines=37> */
.L_x_7226:
[----:B------:R-:W4:Y:S02]  /*91f0*/  LDL.LU R4, [R1+0x4] ;  /* 0x0000040001047983 */ /* 0x000f240000300800 */
[----:B----4-:R-:W-:Y:S02]  /*9200*/  ISETP.NE.AND P1, PT, R4, RZ, PT ;  /* 0x000000ff0400720c */ /* 0x010fe40003f25270 */
[----:B------:R4:W5:Y:S11]  /*9210*/  LDL R4, [R1] ;  /* 0x0000000001047983 */ /* 0x0009760000100800 */
[----:B----4-:R-:W-:Y:S05]  /*9220*/  @!P1 BRA `(.L_x_7225) ;  /* 0x00000004005c9947 */ /* 0x010fea0003800000 */
[----:B------:R-:W-:-:S04]  /*9230*/  SHF.L.U32 R12, R10, 0x1f, RZ ;  /* 0x0000001f0a0c7819 */ /* 0x000fc800000006ff */
[----:B------:R-:W4:Y:S02]  /*9240*/  SYNCS.PHASECHK.TRANS64.TRYWAIT P1, [R15+URZ+0x30840], R12 ;  /* 0x0308400c0f0075a7 */ /* 0x000f24000802017f */
[----:B----4-:R-:W-:Y:S05]  /*9250*/  @!P1 BRA `(.L_x_7236) ;  /* 0x0000001000189947 */ /* 0x010fea0003800000 */
.L_x_7272:
        /* <DEDUP_REMOVED lines=8> */
.L_x_7237:
        /* <DEDUP_REMOVED lines=34> */
.L_x_7273:
        /* <DEDUP_REMOVED lines=8> */
.L_x_7239:
        /* <DEDUP_REMOVED lines=34> */
.L_x_7225:
[----:B------:R-:W1:Y:S01]  /*97a0*/  S2R R0, SR_TID.X ;  /* 0x0000000000007919 */ /* 0x000e620000002100 */
[----:B------:R-:W-:Y:S01]  /*97b0*/  IMAD R3, R16, 0x8, R15 ;  /* 0x0000000810037824 */ /* 0x000fe200078e020f */
[----:B-1----:R-:W-:Y:S02]  /*97c0*/  LOP3.LUT R2, R0, 0x7f, RZ, 0xc0, !PT ;  /* 0x0000007f00027812 */ /* 0x002fe400078ec0ff */
[----:B------:R-:W-:Y:S02]  /*97d0*/  SHF.L.U32 R0, R10, 0x1f, RZ ;  /* 0x0000001f0a007819 */ /* 0x000fe400000006ff */
[----:B------:R-:W-:Y:S02]  /*97e0*/  ISETP.NE.AND P1, PT, R2, RZ, PT ;  /* 0x000000ff0200720c */ /* 0x000fe40003f25270 */
[----:B------:R-:W1:Y:S02]  /*97f0*/  SYNCS.PHASECHK.TRANS64.TRYWAIT P0, [R3+URZ+0x30840], R0 ;  /* 0x03084000030075a7 */ /* 0x000e64000800017f */
[----:B-1----:R-:W-:Y:S09]  /*9800*/  @!P0 BRA `(.L_x_7240) ;  /* 0x0000000800d48947 */ /* 0x002ff20003800000 */
.L_x_7274:
[----:B------:R-:W-:Y:S05]  /*9810*/  @P1 BRA `(.L_x_7241) ;  /* 0x0000000000181947 */ /* 0x000fea0003800000 */
[----:B------:R-:W1:Y:S01]  /*9820*/  S2R R2, SR_TID.X ;  /* 0x0000000000027919 */ /* 0x000e620000002100 */
[----:B------:R-:W-:-:S04]  /*9830*/  IMAD.MOV.U32 R0, RZ, RZ, 0x4100 ;  /* 0x00004100ff007424 */ /* 0x000fc800078e00ff */
[----:B------:R1:W-:Y:S02]  /*9840*/  SYNCS.ARRIVE.TRANS64 RZ, [R3+URZ+0x30830], R0 ;  /* 0x0308300003ff79a7 */ /* 0x0003e4000800003f */
[----:B-1----:R-:W-:-:S13]  /*9850*/  LOP3.LUT P0, RZ, R2, 0x1f, RZ, 0xc0, !PT ;  /* 0x0000001f02ff7812 */ /* 0x002fda000780c0ff */
[----:B------:R-:W-:Y:S05]  /*9860*/  @!P0 BRA `(.L_x_7241) ;  /* 0x0000000000048947 */ /* 0x000fea0003800000 */
[----:B------:R-:W-:Y:S01]  /*9870*/  BPT.TRAP 0x1 ;  /* 0x000000040000795c */ /* 0x000fe20000300000 */
.L_x_7241:
        /* <DEDUP_REMOVED lines=41> */
.L_x_7222:
[----:B------:R-:W-:Y:S05]  /*9b10*/  BSYNC B0 ;  /* 0x0000000000007941 */ /* 0x000fea0003800000 */
.L_x_7218:
[----:B------:R-:W-:-:S03]  /*9b20*/  UMOV UR7, 0xffffffff ;  /* 0xffffffff00077882 */ /* 0x000fc60000000000 */
[----:B------:R-:W-:Y:S05]  /*9b30*/  BRA.DIV UR7, `(.L_x_7242) ;  /* 0x0000000a071c7947 */ /* 0x000fea000b800000 */
[----:B------:R-:W-:-:S13]  /*9b40*/  ELECT P6, URZ, PT ;  /* 0x00000000003f782f */ /* 0x000fda00038c0000 */
.L_x_7277:
[----:B------:R-:W-:Y:S05]  /*9b50*/  @!P6 BRA `(.L_x_7125) ;  /* 0x000000000084e947 */ /* 0x000fea0003800000 */
[----:B------:R-:W-:-:S06]  /*9b60*/  ULOP3.LUT UR7, UR38, 0x2, URZ, 0xfc, !UPT ;  /* 0x0000000226077892 */ /* 0x000fcc000f8efc3f */
[----:B------:R-:W-:-:S05]  /*9b70*/  IMAD.U32 R0, RZ, RZ, UR7 ;  /* 0x00000007ff007e24 */ /* 0x000fca000f8e00ff */
[----:B------:R-:W-:-:S13]  /*9b80*/  ISETP.NE.AND P2, PT, R0, 0x3, PT ;  /* 0x000000030000780c */ /* 0x000fda0003f45270 */
[----:B------:R-:W-:Y:S05]  /*9b90*/  @!P2 BRA `(.L_x_7243) ;  /* 0x000000000004a947 */ /* 0x000fea0003800000 */
[----:B------:R-:W-:Y:S01]  /*9ba0*/  BPT.TRAP 0x1 ;  /* 0x000000040000795c */ /* 0x000fe20000300000 */
.L_x_7243:
        /* <DEDUP_REMOVED lines=15> */
.L_x_7278:
[----:B------:R-:W2:Y:S02]  /*9ca0*/  SYNCS.PHASECHK.TRANS64.TRYWAIT P0, [R3+URZ], R0 ;  /* 0x00000000030075a7 */ /* 0x000ea4000800017f */
[----:B--2---:R-:W-:Y:S05]  /*9cb0*/  @!P0 BRA `(.L_x_7245) ;  /* 0x0000000400f08947 */ /* 0x004fea0003800000 */
.L_x_7279:
[----:B------:R-:W-:Y:S05]  /*9cc0*/  @!P2 BRA `(.L_x_7246) ;  /* 0x000000000004a947 */ /* 0x000fea0003800000 */
[----:B------:R-:W-:Y:S01]  /*9cd0*/  BPT.TRAP 0x1 ;  /* 0x000000040000795c */ /* 0x000fe20000300000 */
.L_x_7246:
[----:B--2---:R-:W-:-:S04]  /*9ce0*/  VIADD R3, R8, 0x30840 ;  /* 0x0003084008037836 */ /* 0x004fc80000000000 */
[----:B------:R-:W-:-:S04]  /*9cf0*/  IMAD R5, R2, 0x8, R3 ;  /* 0x0000000802057824 */ /* 0x000fc800078e0203 */
[----:B------:R-:W2:Y:S02]  /*9d00*/  SYNCS.PHASECHK.TRANS64.TRYWAIT P0, [R5+URZ], R4 ;  /* 0x00000004050075a7 */ /* 0x000ea4000800017f */
[----:B--2---:R-:W-:Y:S05]  /*9d10*/  @!P0 BRA `(.L_x_7247) ;  /* 0x0000000400ec8947 */ /* 0x004fea0003800000 */
.L_x_7280:
[----:B------:R-:W-:-:S07]  /*9d20*/  IMAD R3, R6, 0x8, R3 ;  /* 0x0000000806037824 */ /* 0x000fce00078e0203 */
.L_x_7248:
[----:B---3--:R3:W4:Y:S02]  /*9d30*/  SYNCS.PHASECHK.TRANS64.TRYWAIT P0, [R3+URZ], R0 ;  /* 0x00000000030075a7 */ /* 0x008724000800017f */
[----:B----4-:R-:W-:Y:S05]  /*9d40*/  @!P0 NANOSLEEP.SYNCS 0x989680 ;  /* 0x009896800000895d */ /* 0x010fea0003900000 */
[----:B------:R-:W4:Y:S02]  /*9d50*/  @!P0 SYNCS.PHASECHK.TRANS64 P0, [R3+URZ], R0 ;  /* 0x00000000030085a7 */ /* 0x000f24000800007f */
[----:B----4-:R-:W-:Y:S05]  /*9d60*/  @!P0 BRA `(.L_x_7248) ;  /* 0xfffffffc00f08947 */ /* 0x010fea000383ffff */
.L_x_7125:
[----:B------:R-:W-:Y:S05]  /*9d70*/  BSYNC B6 ;  /* 0x0000000000067941 */ /* 0x000fea0003800000 */
.L_x_7117:
[----:B------:R-:W-:Y:S05]  /*9d80*/  EXIT ;  /* 0x000000000000794d */ /* 0x000fea0003800000 */
.L_x_7135:
[----:B------:R-:W-:Y:S02]  /*9d90*/  IMAD.MOV.U32 R12, RZ, RZ, RZ ;  /* 0x000000ffff0c7224 */ /* 0x000fe400078e00ff */
[----:B------:R-:W-:Y:S02]  /*9da0*/  IMAD.MOV.U32 R11, RZ, RZ, 0x1f ;  /* 0x0000001fff0b7424 */ /* 0x000fe400078e00ff */
[----:B------:R-:W-:-:S07]  /*9db0*/  IMAD.MOV.U32 R15, RZ, RZ, -0x1 ;  /* 0xffffffffff0f7424 */ /* 0x000fce00078e00ff */
[----:B------:R-:W-:Y:S05]  /*9dc0*/  WARPSYNC.COLLECTIVE R15, `(.L_x_7249) ;  /* 0x000000000f087348 */ /* 0x000fea0003c00000 */
[----:B------:R1:W2:Y:S02]  /*9dd0*/  SHFL.IDX P6, R14, R13, R12, R11 ;  /* 0x0000000c0d0e7389 */ /* 0x0002a400000c000b */
[----:B-12---:R-:W-:Y:S01]  /*9de0*/  ENDCOLLECTIVE ;  /* 0x000000000000791b */ /* 0x006fe20003800000 */
.L_x_7249:
[----:B------:R-:W-:Y:S05]  /*9df0*/  BRA `(.L_x_7250) ;  /* 0xffffff7800907947 */ /* 0x000fea000383ffff */
.L_x_7137:
[----:B---3--:R3:W4:Y:S02]  /*9e00*/  SYNCS.PHASECHK.TRANS64.TRYWAIT P0, [R228+URZ+0x30800], R9 ;  /* 0x03080009e40075a7 */ /* 0x008724000800017f */
[----:B----4-:R-:W-:Y:S05]  /*9e10*/  @!P0 NANOSLEEP.SYNCS 0x989680 ;  /* 0x009896800000895d */ /* 0x010fea0003900000 */
[----:B------:R-:W4:Y:S02]  /*9e20*/  @!P0 SYNCS.PHASECHK.TRANS64 P0, [R228+URZ+0x30800], R9 ;  /* 0x03080009e40085a7 */ /* 0x000f24000800007f */
[----:B----4-:R-:W-:Y:S05]  /*9e30*/  @!P0 BRA `(.L_x_7137) ;  /* 0xfffffffc00f08947 */ /* 0x010fea000383ffff */
[----:B------:R-:W-:Y:S05]  /*9e40*/  BRA `(.L_x_7136) ;  /* 0xffffff7800b87947 */ /* 0x000fea000383ffff */
.L_x_7141:
[----:B---3--:R3:W4:Y:S02]  /*9e50*/  SYNCS.PHASECHK.TRANS64.TRYWAIT P1, [R0+URZ+0x30810], R9 ;  /* 0x03081009000075a7 */ /* 0x008724000802017f */
[----:B----4-:R-:W-:Y:S05]  /*9e60*/  @!P1 NANOSLEEP.SYNCS 0x989680 ;  /* 0x009896800000995d */ /* 0x010fea0003900000 */
[----:B------:R-:W4:Y:S02]  /*9e70*/  @!P1 SYNCS.PHASECHK.TRANS64 P1, [R0+URZ+0x30810], R9 ;  /* 0x03081009000095a7 */ /* 0x000f24000802007f */
[----:B----4-:R-:W-:Y:S05]  /*9e80*/  @!P1 BRA `(.L_x_7141) ;  /* 0xfffffffc00f09947 */ /* 0x010fea000383ffff */
[----:B------:R-:W-:Y:S05]  /*9e90*/  BRA `(.L_x_7140) ;  /* 0xffffff8000687947 */ /* 0x000fea000383ffff */
.L_x_7145:
[----:B------:R1:W1:Y:S02]  /*9ea0*/  SYNCS.PHASECHK.TRANS64.TRYWAIT P1, [R0+URZ+0x30830], R9 ;  /* 0x03083009000075a7 */ /* 0x000264000802017f */
[----:B-1----:R-:W-:Y:S05]  /*9eb0*/  @!P1 NANOSLEEP.SYNCS 0x989680 ;  /* 0x009896800000995d */ /* 0x002fea0003900000 */
[----:B------:R-:W1:Y:S02]  /*9ec0*/  @!P1 SYNCS.PHASECHK.TRANS64 P1, [R0+URZ+0x30830], R9 ;  /* 0x03083009000095a7 */ /* 0x000e64000802007f */
[----:B-1----:R-:W-:Y:S05]  /*9ed0*/  @!P1 BRA `(.L_x_7145) ;  /* 0xfffffffc00f09947 */ /* 0x002fea000383ffff */
[----:B------:R-:W-:Y:S05]  /*9ee0*/  BRA `(.L_x_7144) ;  /* 0xffffff8400c07947 */ /* 0x000fea000383ffff */
.L_x_7152:
[----:B------:R-:W-:Y:S01]  /*9ef0*/  BSSY B0, `(.L_x_7251) ;  /* 0x0000005000007945 */ /* 0x000fe20003800000 */
[----:B------:R-:W-:-:S07]  /*9f00*/  IMAD.MOV.U32 R15, RZ, RZ, -0x1 ;  /* 0xffffffffff0f7424 */ /* 0x000fce00078e00ff */
[----:B-1----:R-:W-:Y:S05]  /*9f10*/  WARPSYNC.COLLECTIVE R15, `(.L_x_7252) ;  /* 0x000000000f087348 */ /* 0x002fea0003c00000 */
[----:B------:R-:W-:Y:S01]  /*9f20*/  NOP ;  /* 0x0000000000007918 */ /* 0x000fe20000000000 */
[----:B-1----:R-:W-:Y:S01]  /*9f30*/  ENDCOLLECTIVE ;  /* 0x000000000000791b */ /* 0x002fe20003800000 */
.L_x_7252:
[----:B------:R-:W-:Y:S05]  /*9f40*/  BSYNC B0 ;  /* 0x0000000000007941 */ /* 0x000fea0003800000 */
.L_x_7251:
[----:B------:R-:W-:Y:S05]  /*9f50*/  BRA `(.L_x_7253) ;  /* 0xffffffac00d87947 */ /* 0x000fea000383ffff */
.L_x_7161:
[----:B------:R-:W-:Y:S01]  /*9f60*/  BSSY B0, `(.L_x_7254) ;  /* 0x0000005000007945 */ /* 0x000fe20003800000 */
[----:B------:R-:W-:-:S07]  /*9f70*/  IMAD.MOV.U32 R15, RZ, RZ, -0x1 ;  /* 0xffffffffff0f7424 */ /* 0x000fce00078e00ff */
[----:B-12---:R-:W-:Y:S05]  /*9f80*/  WARPSYNC.COLLECTIVE R15, `(.L_x_7255) ;  /* 0x000000000f087348 */ /* 0x006fea0003c00000 */
[----:B------:R-:W-:Y:S01]  /*9f90*/  NOP ;  /* 0x0000000000007918 */ /* 0x000fe20000000000 */
[----:B-12---:R-:W-:Y:S01]  /*9fa0*/  ENDCOLLECTIVE ;  /* 0x000000000000791b */ /* 0x006fe20003800000 */
.L_x_7255:
[----:B------:R-:W-:Y:S05]  /*9fb0*/  BSYNC B0 ;  /* 0x0000000000007941 */ /* 0x000fea0003800000 */
.L_x_7254:
[----:B------:R-:W-:Y:S05]  /*9fc0*/  BRA `(.L_x_7256) ;  /* 0xffffffb000d87947 */ /* 0x000fea000383ffff */
.L_x_7178:
[----:B------:R-:W-:Y:S01]  /*9fd0*/  BSSY B0, `(.L_x_7257) ;  /* 0x0000005000007945 */ /* 0x000fe20003800000 */
[----:B------:R-:W-:-:S07]  /*9fe0*/  IMAD.MOV.U32 R15, RZ, RZ, -0x1 ;  /* 0xffffffffff0f7424 */ /* 0x000fce00078e00ff */
[----:B------:R-:W-:Y:S05]  /*9ff0*/  WARPSYNC.COLLECTIVE R15, `(.L_x_7258) ;  /* 0x000000000f087348 */ /* 0x000fea0003c00000 */
[----:B------:R-:W-:Y:S01]  /*a000*/  NOP ;  /* 0x0000000000007918 */ /* 0x000fe20000000000 */
[----:B------:R-:W-:Y:S01]  /*a010*/  ENDCOLLECTIVE ;  /* 0x000000000000791b */ /* 0x000fe20003800000 */
.L_x_7258:
[----:B------:R-:W-:Y:S05]  /*a020*/  BSYNC B0 ;  /* 0x0000000000007941 */ /* 0x000fea0003800000 */
.L_x_7257:
[----:B------:R-:W-:Y:S05]  /*a030*/  BRA `(.L_x_7259) ;  /* 0xffffffc000d07947 */ /* 0x000fea000383ffff */
.L_x_7191:
[----:B------:R-:W-:Y:S01]  /*a040*/  BSSY B0, `(.L_x_7260) ;  /* 0x0000005000007945 */ /* 0x000fe20003800000 */
[----:B------:R-:W-:-:S07]  /*a050*/  IMAD.MOV.U32 R15, RZ, RZ, -0x1 ;  /* 0xffffffffff0f7424 */ /* 0x000fce00078e00ff */
[----:B------:R-:W-:Y:S05]  /*a060*/  WARPSYNC.COLLECTIVE R15, `(.L_x_7261) ;  /* 0x000000000f087348 */ /* 0x000fea0003c00000 */
[----:B------:R-:W-:Y:S01]  /*a070*/  NOP ;  /* 0x0000000000007918 */ /* 0x000fe20000000000 */
[----:B------:R-:W-:Y:S01]  /*a080*/  ENDCOLLECTIVE ;  /* 0x000000000000791b */ /* 0x000fe20003800000 */
.L_x_7261:
[----:B------:R-:W-:Y:S05]  /*a090*/  BSYNC B0 ;  /* 0x0000000000007941 */ /* 0x000fea0003800000 */
.L_x_7260:
[----:B------:R-:W-:Y:S05]  /*a0a0*/  BRA `(.L_x_7262) ;  /* 0xffffffc800807947 */ /* 0x000fea000383ffff */
.L_x_7203:
[----:B------:R-:W-:Y:S01]  /*a0b0*/  BSSY B0, `(.L_x_7263) ;  /* 0x0000005000007945 */ /* 0x000fe20003800000 */
[----:B------:R-:W-:-:S07]  /*a0c0*/  IMAD.MOV.U32 R15, RZ, RZ, -0x1 ;  /* 0xffffffffff0f7424 */ /* 0x000fce00078e00ff */
[----:B------:R-:W-:Y:S05]  /*a0d0*/  WARPSYNC.COLLECTIVE R15, `(.L_x_7264) ;  /* 0x000000000f087348 */ /* 0x000fea0003c00000 */
[----:B------:R-:W-:Y:S01]  /*a0e0*/  NOP ;  /* 0x0000000000007918 */ /* 0x000fe20000000000 */
[----:B------:R-:W-:Y:S01]  /*a0f0*/  ENDCOLLECTIVE ;  /* 0x000000000000791b */ /* 0x000fe20003800000 */
.L_x_7264:
[----:B------:R-:W-:Y:S05]  /*a100*/  BSYNC B0 ;  /* 0x0000000000007941 */ /* 0x000fea0003800000 */
.L_x_7263:
[----:B------:R-:W-:Y:S05]  /*a110*/  BRA `(.L_x_7265) ;  /* 0xffffffcc00c07947 */ /* 0x000fea000383ffff */
.L_x_7223:
[----:B-1----:R1:W2:Y:S02]  /*a120*/  SYNCS.PHASECHK.TRANS64.TRYWAIT P0, [R15+URZ+0x30820], R2 ;  /* 0x030820020f0075a7 */ /* 0x0022a4000800017f */
[----:B--2---:R-:W-:Y:S05]  /*a130*/  @!P0 NANOSLEEP.SYNCS 0x989680 ;  /* 0x009896800000895d */ /* 0x004fea0003900000 */
[----:B------:R-:W2:Y:S02]  /*a140*/  @!P0 SYNCS.PHASECHK.TRANS64 P0, [R15+URZ+0x30820], R2 ;  /* 0x030820020f0085a7 */ /* 0x000ea4000800007f */
[----:B--2---:R-:W-:Y:S05]  /*a150*/  @!P0 BRA `(.L_x_7223) ;  /* 0xfffffffc00f08947 */ /* 0x004fea000383ffff */
[----:B------:R-:W-:Y:S05]  /*a160*/  BRA `(.L_x_7266) ;  /* 0xffffffdc00b07947 */ /* 0x000fea000383ffff */
.L_x_7227:
[----:B--2---:R2:W3:Y:S02]  /*a170*/  SYNCS.PHASECHK.TRANS64.TRYWAIT P1, [R15+URZ+0x30840], R18 ;  /* 0x030840120f0075a7 */ /* 0x0044e4000802017f */
[----:B---3--:R-:W-:Y:S05]  /*a180*/  @!P1 NANOSLEEP.SYNCS 0x989680 ;  /* 0x009896800000995d */ /* 0x008fea0003900000 */
[----:B------:R-:W3:Y:S02]  /*a190*/  @!P1 SYNCS.PHASECHK.TRANS64 P1, [R15+URZ+0x30840], R18 ;  /* 0x030840120f0095a7 */ /* 0x000ee4000802007f */
[----:B---3--:R-:W-:Y:S05]  /*a1a0*/  @!P1 BRA `(.L_x_7227) ;  /* 0xfffffffc00f09947 */ /* 0x008fea000383ffff */
[----:B------:R-:W-:Y:S05]  /*a1b0*/  BRA `(.L_x_7267) ;  /* 0xffffffe400547947 */ /* 0x000fea000383ffff */
.L_x_7229:
[----:B-1----:R1:W3:Y:S02]  /*a1c0*/  SYNCS.PHASECHK.TRANS64.TRYWAIT P1, [R15+URZ+0x30828], R18 ;  /* 0x030828120f0075a7 */ /* 0x0022e4000802017f */
[----:B---3--:R-:W-:Y:S05]  /*a1d0*/  @!P1 NANOSLEEP.SYNCS 0x989680 ;  /* 0x009896800000995d */ /* 0x008fea0003900000 */
[----:B------:R-:W3:Y:S02]  /*a1e0*/  @!P1 SYNCS.PHASECHK.TRANS64 P1, [R15+URZ+0x30828], R18 ;  /* 0x030828120f0095a7 */ /* 0x000ee4000802007f */
[----:B---3--:R-:W-:Y:S05]  /*a1f0*/  @!P1 BRA `(.L_x_7229) ;  /* 0xfffffffc00f09947 */ /* 0x008fea000383ffff */
[----:B------:R-:W-:Y:S05]  /*a200*/  BRA `(.L_x_7268) ;  /* 0xffffffe400f47947 */ /* 0x000fea000383ffff */
.L_x_7231:
[----:B---3--:R3:W4:Y:S02]  /*a210*/  SYNCS.PHASECHK.TRANS64.TRYWAIT P1, [R15+URZ+0x30848], R18 ;  /* 0x030848120f0075a7 */ /* 0x008724000802017f */
[----:B----4-:R-:W-:Y:S05]  /*a220*/  @!P1 NANOSLEEP.SYNCS 0x989680 ;  /* 0x009896800000995d */ /* 0x010fea0003900000 */
[----:B------:R-:W4:Y:S02]  /*a230*/  @!P1 SYNCS.PHASECHK.TRANS64 P1, [R15+URZ+0x30848], R18 ;  /* 0x030848120f0095a7 */ /* 0x000f24000802007f */
[----:B----4-:R-:W-:Y:S05]  /*a240*/  @!P1 BRA `(.L_x_7231) ;  /* 0xfffffffc00f09947 */ /* 0x010fea000383ffff */
[----:B------:R-:W-:Y:S05]  /*a250*/  BRA `(.L_x_7269) ;  /* 0xffffffe800947947 */ /* 0x000fea000383ffff */
.L_x_7233:
[----:B------:R-:W-:-:S07]  /*a260*/  SHF.L.U32 R4, R10, 0x1f, RZ ;  /* 0x0000001f0a047819 */ /* 0x000fce00000006ff */
.L_x_7270:
[----:B----4-:R4:W1:Y:S02]  /*a270*/  SYNCS.PHASECHK.TRANS64.TRYWAIT P1, [R15+URZ+0x30820], R4 ;  /* 0x030820040f0075a7 */ /* 0x010864000802017f */
[----:B-1----:R-:W-:Y:S05]  /*a280*/  @!P1 NANOSLEEP.SYNCS 0x989680 ;  /* 0x009896800000995d */ /* 0x002fea0003900000 */
[----:B------:R-:W1:Y:S02]  /*a290*/  @!P1 SYNCS.PHASECHK.TRANS64 P1, [R15+URZ+0x30820], R4 ;  /* 0x030820040f0095a7 */ /* 0x000e64000802007f */
[----:B-1----:R-:W-:Y:S05]  /*a2a0*/  @!P1 BRA `(.L_x_7270) ;  /* 0xfffffffc00f09947 */ /* 0x002fea000383ffff */
[----:B------:R-:W-:Y:S05]  /*a2b0*/  BRA `(.L_x_7271) ;  /* 0xffffffec00187947 */ /* 0x000fea000383ffff */
.L_x_7236:
[----:B----4-:R4:W1:Y:S02]  /*a2c0*/  SYNCS.PHASECHK.TRANS64.TRYWAIT P1, [R15+URZ+0x30840], R12 ;  /* 0x0308400c0f0075a7 */ /* 0x010864000802017f */
[----:B-1----:R-:W-:Y:S05]  /*a2d0*/  @!P1 NANOSLEEP.SYNCS 0x989680 ;  /* 0x009896800000995d */ /* 0x002fea0003900000 */
[----:B------:R-:W1:Y:S02]  /*a2e0*/  @!P1 SYNCS.PHASECHK.TRANS64 P1, [R15+URZ+0x30840], R12 ;  /* 0x0308400c0f0095a7 */ /* 0x000e64000802007f */
[----:B-1----:R-:W-:Y:S05]  /*a2f0*/  @!P1 BRA `(.L_x_7236) ;  /* 0xfffffffc00f09947 */ /* 0x002fea000383ffff */
[----:B------:R-:W-:Y:S05]  /*a300*/  BRA `(.L_x_7272) ;  /* 0xffffffec00d47947 */ /* 0x000fea000383ffff */
.L_x_7238:
[----:B-1----:R1:W2:Y:S02]  /*a310*/  SYNCS.PHASECHK.TRANS64.TRYWAIT P1, [R15+URZ+0x30828], R12 ;  /* 0x0308280c0f0075a7 */ /* 0x0022a4000802017f */
[----:B--2---:R-:W-:Y:S05]  /*a320*/  @!P1 NANOSLEEP.SYNCS 0x989680 ;  /* 0x009896800000995d */ /* 0x004fea0003900000 */
[----:B------:R-:W2:Y:S02]  /*a330*/  @!P1 SYNCS.PHASECHK.TRANS64 P1, [R15+URZ+0x30828], R12 ;  /* 0x0308280c0f0095a7 */ /* 0x000ea4000802007f */
[----:B--2---:R-:W-:Y:S05]  /*a340*/  @!P1 BRA `(.L_x_7238) ;  /* 0xfffffffc00f09947 */ /* 0x004fea000383ffff */
[----:B------:R-:W-:Y:S05]  /*a350*/  BRA `(.L_x_7273) ;  /* 0xfffffff000687947 */ /* 0x000fea000383ffff */
.L_x_7240:
[----:B------:R1:W1:Y:S02]  /*a360*/  SYNCS.PHASECHK.TRANS64.TRYWAIT P0, [R3+URZ+0x30840], R0 ;  /* 0x03084000030075a7 */ /* 0x000264000800017f */
[----:B-1----:R-:W-:Y:S05]  /*a370*/  @!P0 NANOSLEEP.SYNCS 0x989680 ;  /* 0x009896800000895d */ /* 0x002fea0003900000 */
[----:B------:R-:W1:Y:S02]  /*a380*/  @!P0 SYNCS.PHASECHK.TRANS64 P0, [R3+URZ+0x30840], R0 ;  /* 0x03084000030085a7 */ /* 0x000e64000800007f */
[----:B-1----:R-:W-:Y:S05]  /*a390*/  @!P0 BRA `(.L_x_7240) ;  /* 0xfffffffc00f08947 */ /* 0x002fea000383ffff */
[----:B------:R-:W-:Y:S05]  /*a3a0*/  BRA `(.L_x_7274) ;  /* 0xfffffff400187947 */ /* 0x000fea000383ffff */
.L_x_7242:
[----:B------:R-:W-:Y:S01]  /*a3b0*/  BSSY B0, `(.L_x_7275) ;  /* 0x0000006000007945 */ /* 0x000fe20003800000 */
[----:B------:R-:W-:-:S07]  /*a3c0*/  IMAD.MOV.U32 R15, RZ, RZ, -0x1 ;  /* 0xffffffffff0f7424 */ /* 0x000fce00078e00ff */
[----:B------:R-:W-:Y:S05]  /*a3d0*/  WARPSYNC.COLLECTIVE R15, `(.L_x_7276) ;  /* 0x000000000f0c7348 */ /* 0x000fea0003c00000 */
[----:B------:R-:W-:Y:S02]  /*a3e0*/  ELECT P6, UR62, PT ;  /* 0x00000000003e782f */ /* 0x000fe400038c0000 */
[----:B------:R-:W-:Y:S01]  /*a3f0*/  MOV R14, UR62 ;  /* 0x0000003e000e7c02 */ /* 0x000fe20008000f00 */
[----:B------:R-:W-:Y:S10]  /*a400*/  ENDCOLLECTIVE ;  /* 0x000000000000791b */ /* 0x000ff40003800000 */
.L_x_7276:
[----:B------:R-:W-:Y:S05]  /*a410*/  BSYNC B0 ;  /* 0x0000000000007941 */ /* 0x000fea0003800000 */
.L_x_7275:
[----:B------:R-:W-:Y:S05]  /*a420*/  BRA `(.L_x_7277) ;  /* 0xfffffff400c87947 */ /* 0x000fea000383ffff */
.L_x_7244:
[----:B-1----:R1:W2:Y:S02]  /*a430*/  SYNCS.PHASECHK.TRANS64.TRYWAIT P0, [R7+URZ], R4 ;  /* 0x00000004070075a7 */ /* 0x0022a4000800017f */
[----:B--2---:R-:W-:Y:S05]  /*a440*/  @!P0 NANOSLEEP.SYNCS 0x989680 ;  /* 0x009896800000895d */ /* 0x004fea0003900000 */
[----:B------:R-:W2:Y:S02]  /*a450*/  @!P0 SYNCS.PHASECHK.TRANS64 P0, [R7+URZ], R4 ;  /* 0x00000004070085a7 */ /* 0x000ea4000800007f */
[----:B--2---:R-:W-:Y:S05]  /*a460*/  @!P0 BRA `(.L_x_7244) ;  /* 0xfffffffc00f08947 */ /* 0x004fea000383ffff */
[----:B------:R-:W-:Y:S05]  /*a470*/  BRA `(.L_x_7278) ;  /* 0xfffffff800087947 */ /* 0x000fea000383ffff */
.L_x_7245:
[----:B--2---:R2:W3:Y:S02]  /*a480*/  SYNCS.PHASECHK.TRANS64.TRYWAIT P0, [R3+URZ], R0 ;  /* 0x00000000030075a7 */ /* 0x0044e4000800017f */
[----:B---3--:R-:W-:Y:S05]  /*a490*/  @!P0 NANOSLEEP.SYNCS 0x989680 ;  /* 0x009896800000895d */ /* 0x008fea0003900000 */
[----:B------:R-:W3:Y:S02]  /*a4a0*/  @!P0 SYNCS.PHASECHK.TRANS64 P0, [R3+URZ], R0 ;  /* 0x00000000030085a7 */ /* 0x000ee4000800007f */
[----:B---3--:R-:W-:Y:S05]  /*a4b0*/  @!P0 BRA `(.L_x_7245) ;  /* 0xfffffffc00f08947 */ /* 0x008fea000383ffff */
[----:B------:R-:W-:Y:S05]  /*a4c0*/  BRA `(.L_x_7279) ;  /* 0xfffffff400fc7947 */ /* 0x000fea000383ffff */
.L_x_7247:
[----:B--2---:R2:W3:Y:S02]  /*a4d0*/  SYNCS.PHASECHK.TRANS64.TRYWAIT P0, [R5+URZ], R4 ;  /* 0x00000004050075a7 */ /* 0x0044e4000800017f */
[----:B---3--:R-:W-:Y:S05]  /*a4e0*/  @!P0 NANOSLEEP.SYNCS 0x989680 ;  /* 0x009896800000895d */ /* 0x008fea0003900000 */
[----:B------:R-:W3:Y:S02]  /*a4f0*/  @!P0 SYNCS.PHASECHK.TRANS64 P0, [R5+URZ], R4 ;  /* 0x00000004050085a7 */ /* 0x000ee4000800007f */
[----:B---3--:R-:W-:Y:S05]  /*a500*/  @!P0 BRA `(.L_x_7247) ;  /* 0xfffffffc00f08947 */ /* 0x008fea000383ffff */
[----:B------:R-:W-:Y:S05]  /*a510*/  BRA `(.L_x_7280) ;  /* 0xfffffff800007947 */ /* 0x000fea000383ffff */
.L_x_7281:
        /* <DEDUP_REMOVED lines=14> */
.L_x_7343:


//--------------------- .text._ZN7cutlass13device_kernelIN5flash22FlashAttnBwdPreprocessIN4cute5tupleIJNS3_1CILi64EEENS5_ILi128EEEEEENS_6half_tEfNS_4arch4Sm90ELb1ELb1EEEEEvNT_6ParamsE --------------------------
	.section	.text._ZN7cutlass13device_kernelIN5flash22FlashAttnBwdPreprocessIN4cute5tupleIJNS3_1CILi64EEENS5_ILi128EEEEEENS_6half_tEfNS_4arch4Sm90ELb1ELb1EEEEEvNT_6ParamsE,"ax",@progbits
	.align	128
.text._ZN7cutlass13device_kernelIN5flash22FlashAttnBwdPreprocessIN4cute5tupleIJNS3_1CILi64EEENS5_ILi128EEEEEENS_6half_tEfNS_4arch4Sm90ELb1ELb1EEEEEvNT_6ParamsE:
        .type           _ZN7cutlass13device_kernelIN5flash22FlashAttnBwdPreprocessIN4cute5tupleIJNS3_1CILi64EEENS5_ILi128EEEEEENS_6half_tEfNS_4arch4Sm90ELb1ELb1EEEEEvNT_6ParamsE,@function
        .size           _ZN7cutlass13device_kernelIN5flash22FlashAttnBwdPreprocessIN4cute5tupleIJNS3_1CILi64EEENS5_ILi128EEEEEENS_6half_tEfNS_4arch4Sm90ELb1ELb1EEEEEvNT_6ParamsE,(.L_x_7344 - _ZN7cutlass13device_kernelIN5flash22FlashAttnBwdPreprocessIN4cute5tupleIJNS3_1CILi64EEENS5_ILi128EEEEEENS_6half_tEfNS_4arch4Sm90ELb1ELb1EEEEEvNT_6ParamsE)
        .other          _ZN7cutlass13device_kernelIN5flash22FlashAttnBwdPreprocessIN4cute5tupleIJNS3_1CILi64EEENS5_ILi128EEEEEENS_6half_tEfNS_4arch4Sm90ELb1ELb1EEEEEvNT_6ParamsE,@"STO_CUDA_ENTRY STV_DEFAULT"
_ZN7cutlass13device_kernelIN5flash22FlashAttnBwdPreprocessIN4cute5tupleIJNS3_1CILi64EEENS5_ILi128EEEEEENS_6half_tEfNS_4arch4Sm90ELb1ELb1EEEEEvNT_6ParamsE:
        /* <DEDUP_REMOVED lines=11> */
[----:B------:R-:W-:Y:S01]  /*00b0*/  ISETP.NE.U32.AND P2, PT, R4, RZ, PT ;  /* 0x000000ff0400720c */ /* 0x000fe20003f45070 */
[----:B-1----:R-:W-:-:S04]  /*00c0*/  IMAD.WIDE R6, R0, 0x4, R6 ;  /* 0x0000000400067825 */ /* 0x002fc800078e0206 */
[----:B------:R-:W0:Y:S01]  /*00d0*/  @P1 LDC.64 R8, c[0x0][0x2f8] ;  /* 0x0000be00ff081b82 */ /* 0x000e220000000a00 */
[----:B------:R-:W-:-:S05]  /*00e0*/  MOV R4, UR6 ;  /* 0x0000000600047c02 */ /* 0x000fca0008000f00 */
[----:B------:R1:W5:Y:S01]  /*00f0*/  @P0 LDG.E R48, desc[UR4][R6.64] ;  /* 0x0000000406300981 */ /* 0x000362000c1e1900 */
[----:B------:R-:W-:Y:S01]  /*0100*/  ISETP.NE.AND.EX P2, PT, R5, RZ, PT, P2 ;  /* 0x000000ff0500720c */ /* 0x000fe20003f45320 */
[----:B------:R-:W2:Y:S01]  /*0110*/  S2R R2, SR_CTAID.X ;  /* 0x0000000000027919 */ /* 0x000ea20000002500 */
[----:B------:R-:W3:Y:S01]  /*0120*/  S2R R3, SR_TID.X ;  /* 0x0000000000037919 */ /* 0x000ee20000002100 */
[----:B0-----:R-:W-:-:S05]  /*0130*/  @P1 IMAD.WIDE R8, R0, 0x4, R8 ;  /* 0x0000000400081825 */ /* 0x001fca00078e0208 */
[----:B------:R1:W5:Y:S01]  /*0140*/  @P1 LDG.E R4, desc[UR4][R8.64] ;  /* 0x0000000408041981 */ /* 0x000362000c1e1900 */
[----:B--2---:R-:W-:Y:S01]  /*0150*/  SHF.L.U32 R5, R2, 0x6, RZ ;  /* 0x0000000602057819 */ /* 0x004fe200000006ff */
[----:B---3--:R-:W-:Y:S06]  /*0160*/  @P1 BRA `(.L_x_7282) ;  /* 0x0000000000101947 */ /* 0x008fec0003800000 */
[----:B------:R-:W-:Y:S05]  /*0170*/  @!P0 BRA `(.L_x_7282) ;  /* 0x00000000000c8947 */ /* 0x000fea0003800000 */
[----:B-1----:R-:W2:Y:S04]  /*0180*/  LDG.E R9, desc[UR4][R6.64] ;  /* 0x0000000406097981 */ /* 0x002ea8000c1e1900 */
[----:B-----5:R-:W2:Y:S02]  /*0190*/  LDG.E R4, desc[UR4][R6.64+0x4] ;  /* 0x0000040406047981 */ /* 0x020ea4000c1e1900 */
[----:B--2---:R-:W-:-:S07]  /*01a0*/  IADD3 R4, -R9, R4, RZ ;  /* 0x0000000409047210 */ /* 0x004fce0007ffe1ff */
.L_x_7282:
[----:B-----5:R-:W-:-:S13]  /*01b0*/  ISETP.LE.AND P1, PT, R4, R5, PT ;  /* 0x000000050400720c */ /* 0x020fda0003f23270 */
[----:B------:R-:W-:Y:S05]  /*01c0*/  @P2 EXIT P1 ;  /* 0x000000000000294d */ /* 0x000fea0000800000 */
[----:B------:R-:W0:Y:S01]  /*01d0*/  S2UR UR6, SR_CTAID.Y ;  /* 0x00000000000679c3 */ /* 0x000e220000002600 */
[----:B------:R-:W-:Y:S01]  /*01e0*/  ISETP.GT.AND P1, PT, R3, 0x3f, PT ;  /* 0x0000003f0300780c */ /* 0x000fe20003f24270 */
[----:B------:R-:W-:Y:S01]  /*01f0*/  BSSY B0, `(.L_x_7283) ;  /* 0x0000026000007945 */ /* 0x000fe20003800000 */
[----:B------:R-:W-:Y:S02]  /*0200*/  IADD3 R47, -R5, R4, RZ ;  /* 0x00000004052f7210 */ /* 0x000fe40007ffe1ff */
[----:B------:R-:W-:Y:S02]  /*0210*/  CS2R R14, SRZ ;  /* 0x00000000000e7805 */ /* 0x000fe4000001ff00 */
[----:B-1----:R-:W-:Y:S02]  /*0220*/  SHF.R.S32.HI R6, RZ, 0x1f, R3 ;  /* 0x0000001fff067819 */ /* 0x002fe40000011403 */
[----:B------:R-:W-:Y:S01]  /*0230*/  ISETP.GE.OR P4, PT, R3, R47, P1 ;  /* 0x0000002f0300720c */ /* 0x000fe20000f86670 */
[----:B------:R-:W1:Y:S01]  /*0240*/  LDC.64 R10, c[0x0][0x230] ;  /* 0x00008c00ff0a7b82 */ /* 0x000e620000000a00 */
[----:B------:R-:W-:-:S02]  /*0250*/  LEA.HI R7, R6, R3, RZ, 0x4 ;  /* 0x0000000306077211 */ /* 0x000fc400078f20ff */
[----:B------:R-:W-:Y:S02]  /*0260*/  SHF.R.S32.HI R41, RZ, 0x1f, R0 ;  /* 0x0000001fff297819 */ /* 0x000fe40000011400 */
[----:B------:R-:W-:Y:S02]  /*0270*/  LOP3.LUT R8, R7, 0xfffffff0, RZ, 0xc0, !PT ;  /* 0xfffffff007087812 */ /* 0x000fe400078ec0ff */
[----:B------:R-:W-:Y:S02]  /*0280*/  SHF.R.S32.HI R6, RZ, 0x4, R7 ;  /* 0x00000004ff067819 */ /* 0x000fe40000011407 */
[----:B------:R-:W-:Y:S02]  /*0290*/  IADD3 R45, -R8, R3, RZ ;  /* 0x00000003082d7210 */ /* 0x000fe40007ffe1ff */
[----:B------:R-:W-:Y:S02]  /*02a0*/  @P0 SHF.R.S32.HI R15, RZ, 0x1f, R48 ;  /* 0x0000001fff0f0819 */ /* 0x000fe40000011430 */
[----:B------:R-:W-:-:S02]  /*02b0*/  @P0 MOV R14, R48 ;  /* 0x00000030000e0202 */ /* 0x000fc40000000f00 */
[----:B------:R-:W-:Y:S01]  /*02c0*/  ISETP.GE.AND P3, PT, R6, R47, PT ;  /* 0x0000002f0600720c */ /* 0x000fe20003f66270 */
[----:B0-----:R-:W-:Y:S01]  /*02d0*/  USHF.R.S32.HI UR7, URZ, 0x1f, UR6 ;  /* 0x0000001f3f077899 */ /* 0x001fe20008011406 */
[----:B------:R-:W-:Y:S02]  /*02e0*/  SEL R7, R0, RZ, !P2 ;  /* 0x000000ff00077207 */ /* 0x000fe40005000000 */
[----:B------:R-:W-:Y:S02]  /*02f0*/  MOV R40, 0x7f800000 ;  /* 0x7f80000000287802 */ /* 0x000fe40000000f00 */
[----:B------:R-:W-:Y:S02]  /*0300*/  SHF.L.U32 R8, R45, 0x3, RZ ;  /* 0x000000032d087819 */ /* 0x000fe400000006ff */
[----:B------:R-:W-:Y:S01]  /*0310*/  SEL R41, R41, RZ, !P2 ;  /* 0x000000ff29297207 */ /* 0x000fe20005000000 */
[----:B------:R-:W-:Y:S06]  /*0320*/  @P4 BRA `(.L_x_7284) ;  /* 0x0000000000484947 */ /* 0x000fec0003800000 */
[----:B------:R-:W0:Y:S01]  /*0330*/  LDC.64 R18, c[0x0][0x290] ;  /* 0x0000a400ff127b82 */ /* 0x000e220000000a00 */
[----:B------:R-:W-:Y:S01]  /*0340*/  SHF.R.S32.HI R13, RZ, 0x1f, R5 ;  /* 0x0000001fff0d7819 */ /* 0x000fe20000011405 */
[----:B------:R-:W-:Y:S01]  /*0350*/  ULDC.64 UR8, c[0x0][0x298] ;  /* 0x0000a60000087ab9 */ /* 0x000fe20000000a00 */
[--C-:B------:R-:W-:Y:S02]  /*0360*/  SHF.R.S32.HI R16, RZ, 0x1f, R3.reuse ;  /* 0x0000001fff107819 */ /* 0x100fe40000011403 */
[----:B------:R-:W-:-:S04]  /*0370*/  IADD3 R12, P2, P4, R14, R5, R3 ;  /* 0x000000050e0c7210 */ /* 0x000fc80007c5e003 */
[----:B------:R-:W-:Y:S01]  /*0380*/  IADD3.X R13, R15, R13, R16, P2, P4 ;  /* 0x0000000d0f0d7210 */ /* 0x000fe200017e8410 */
[C---:B0-----:R-:W-:Y:S02]  /*0390*/  IMAD R16, R18.reuse, UR7, RZ ;  /* 0x0000000712107c24 */ /* 0x041fe4000f8e02ff */
        /* <DEDUP_REMOVED lines=11> */
.L_x_7284:
[----:B------:R-:W-:Y:S05]  /*0450*/  BSYNC B0 ;  /* 0x0000000000007941 */ /* 0x000fea0003800000 */
.L_x_7283:
[----:B------:R-:W-:Y:S01]  /*0460*/  ULDC UR8, c[0x0][0x21c] ;  /* 0x0000870000087ab9 */ /* 0x000fe20000000800 */
[----:B0-----:R-:W0:Y:S01]  /*0470*/  LDC.64 R16, c[0x0][0x250] ;  /* 0x00009400ff107b82 */ /* 0x001e220000000a00 */
[----:B------:R-:W-:Y:S02]  /*0480*/  ISETP.LT.AND P6, PT, R8, UR8, !P3 ;  /* 0x0000000808007c0c */ /* 0x000fe4000dfc1270 */
[----:B------:R-:W-:Y:S02]  /*0490*/  SHF.R.S32.HI R42, RZ, 0x1f, R6 ;  /* 0x0000001fff2a7819 */ /* 0x000fe40000011406 */
[----:B------:R-:W-:Y:S01]  /*04a0*/  IADD3 R36, P2, R6, R14, RZ ;  /* 0x0000000e06247210 */ /* 0x000fe20007f5e0ff */
[----:B-1----:R-:W-:Y:S01]  /*04b0*/  IMAD R14, R10, UR7, RZ ;  /* 0x000000070a0e7c24 */ /* 0x002fe2000f8e02ff */
[----:B------:R-:W-:Y:S02]  /*04c0*/  SHF.R.S32.HI R9, RZ, 0x1f, R8 ;  /* 0x0000001fff097819 */ /* 0x000fe40000011408 */
[----:B------:R-:W-:Y:S01]  /*04d0*/  IADD3.X R37, R42, R15, RZ, P2, !PT ;  /* 0x0000000f2a257210 */ /* 0x000fe200017fe4ff */
[----:B------:R-:W-:Y:S01]  /*04e0*/  IMAD R11, R11, UR6, R14 ;  /* 0x000000060b0b7c24 */ /* 0x000fe2000f8e020e */
[----:B------:R-:W-:Y:S01]  /*04f0*/  ISETP.GE.AND P2, PT, R8, UR8, PT ;  /* 0x0000000808007c0c */ /* 0x000fe2000bf46270 */
[----:B------:R-:W-:Y:S01]  /*0500*/  IMAD.WIDE.U32 R14, R10, UR6, R8 ;  /* 0x000000060a0e7c25 */ /* 0x000fe2000f8e0008 */
[----:B------:R-:W-:Y:S01]  /*0510*/  IADD3 R44, R6, 0x10, RZ ;  /* 0x00000010062c7810 */ /* 0x000fe20007ffe0ff */
[----:B------:R-:W1:Y:S01]  /*0520*/  @P6 LDC.64 R12, c[0x0][0x228] ;  /* 0x00008a00ff0c6b82 */ /* 0x000e620000000a00 */
[----:B------:R-:W-:Y:S01]  /*0530*/  ULDC.64 UR8, c[0x0][0x238] ;  /* 0x00008e0000087ab9 */ /* 0x000fe20000000a00 */
[----:B------:R-:W-:Y:S01]  /*0540*/  IMAD.WIDE R36, R2, 0x40, R36 ;  /* 0x0000004002247825 */ /* 0x000fe200078e0224 */
[----:B------:R-:W-:-:S02]  /*0550*/  ISETP.LT.AND P4, PT, R44, R47, !P2 ;  /* 0x0000002f2c00720c */ /* 0x000fc40005781270 */
[----:B------:R-:W-:Y:S01]  /*0560*/  IADD3 R15, R15, R11, RZ ;  /* 0x0000000b0f0f7210 */ /* 0x000fe20007ffe0ff */
[----:B------:R-:W-:Y:S01]  /*0570*/  IMAD R18, R41, UR8, RZ ;  /* 0x0000000829127c24 */ /* 0x000fe2000f8e02ff */
[----:B------:R-:W-:Y:S01]  /*0580*/  IADD3 R43, R6, 0x20, RZ ;  /* 0x00000020062b7810 */ /* 0x000fe20007ffe0ff */
[----:B------:R-:W2:Y:S02]  /*0590*/  @P6 LDC.64 R20, c[0x0][0x210] ;  /* 0x00008400ff146b82 */ /* 0x000ea40000000a00 */
[C---:B------:R-:W-:Y:S02]  /*05a0*/  IMAD R19, R7.reuse, UR9, R18 ;  /* 0x0000000907137c24 */ /* 0x040fe4000f8e0212 */
[C---:B0-----:R-:W-:Y:S02]  /*05b0*/  IMAD R22, R16.reuse, UR7, RZ ;  /* 0x0000000710167c24 */ /* 0x041fe4000f8e02ff */
[----:B------:R-:W-:Y:S01]  /*05c0*/  IMAD.WIDE.U32 R38, R7, UR8, R14 ;  /* 0x0000000807267c25 */ /* 0x000fe2000f8e000e */
[----:B------:R-:W-:Y:S01]  /*05d0*/  ULDC.64 UR8, c[0x0][0x258] ;  /* 0x0000960000087ab9 */ /* 0x000fe20000000a00 */
[----:B------:R-:W0:Y:S02]  /*05e0*/  @P6 LDC.64 R10, c[0x0][0x248] ;  /* 0x00009200ff0a6b82 */ /* 0x000e240000000a00 */
[----:B------:R-:W-:Y:S01]  /*05f0*/  IMAD R17, R17, UR6, R22 ;  /* 0x0000000611117c24 */ /* 0x000fe2000f8e0216 */
[----:B------:R-:W-:Y:S01]  /*0600*/  IADD3 R39, R39, R19, RZ ;  /* 0x0000001327277210 */ /* 0x000fe20007ffe0ff */
[----:B------:R-:W-:Y:S01]  /*0610*/  IMAD.WIDE.U32 R8, R16, UR6, R8 ;  /* 0x0000000610087c25 */ /* 0x000fe2000f8e0008 */
[----:B------:R-:W-:-:S02]  /*0620*/  @P4 MOV R24, R38 ;  /* 0x0000002600184202 */ /* 0x000fc40000000f00 */
[----:B------:R-:W-:Y:S01]  /*0630*/  @P4 MOV R25, R39 ;  /* 0x0000002700194202 */ /* 0x000fe20000000f00 */
[-C--:B-1----:R-:W-:Y:S01]  /*0640*/  @P6 IMAD R18, R37, R12.reuse, RZ ;  /* 0x0000000c25126224 */ /* 0x082fe200078e02ff */
[----:B------:R-:W1:Y:S01]  /*0650*/  @P6 LDC.64 R22, c[0x0][0x240] ;  /* 0x00009000ff166b82 */ /* 0x000e620000000a00 */
[----:B------:R-:W-:Y:S01]  /*0660*/  IADD3 R9, R9, R17, RZ ;  /* 0x0000001109097210 */ /* 0x000fe20007ffe0ff */
[----:B------:R-:W-:Y:S02]  /*0670*/  IMAD R14, R41, UR8, RZ ;  /* 0x00000008290e7c24 */ /* 0x000fe4000f8e02ff */
[C---:B------:R-:W-:Y:S02]  /*0680*/  @P6 IMAD R15, R36.reuse, R13, R18 ;  /* 0x0000000d240f6224 */ /* 0x040fe400078e0212 */
[----:B------:R-:W-:Y:S02]  /*0690*/  @P6 IMAD.WIDE.U32 R12, R36, R12, R38 ;  /* 0x0000000c240c6225 */ /* 0x000fe400078e0026 */
[----:B------:R-:W3:Y:S02]  /*06a0*/  @P4 LDC.64 R18, c[0x0][0x228] ;  /* 0x00008a00ff124b82 */ /* 0x000ee40000000a00 */
[C---:B------:R-:W-:Y:S01]  /*06b0*/  IMAD R53, R7.reuse, UR9, R14 ;  /* 0x0000000907357c24 */ /* 0x040fe2000f8e020e */
[----:B--2---:R-:W-:Y:S01]  /*06c0*/  @P6 LEA R20, P5, R12, R20, 0x1 ;  /* 0x000000140c146211 */ /* 0x004fe200078a08ff */
[----:B------:R-:W-:Y:S01]  /*06d0*/  IMAD.WIDE.U32 R58, R7, UR8, R8 ;  /* 0x00000008073a7c25 */ /* 0x000fe2000f8e0008 */
[----:B------:R-:W-:-:S02]  /*06e0*/  @P6 IADD3 R8, R13, R15, RZ ;  /* 0x0000000f0d086210 */ /* 0x000fc40007ffe0ff */
[----:B------:R-:W-:Y:S01]  /*06f0*/  CS2R R14, SRZ ;  /* 0x00000000000e7805 */ /* 0x000fe2000001ff00 */
[----:B------:R-:W2:Y:S01]  /*0700*/  @P4 LDC.64 R60, c[0x0][0x210] ;  /* 0x00008400ff3c4b82 */ /* 0x000ea20000000a00 */
[----:B0-----:R-:W-:Y:S01]  /*0710*/  @P6 IMAD R9, R37, R10, RZ ;  /* 0x0000000a25096224 */ /* 0x001fe200078e02ff */
[----:B------:R-:W-:Y:S02]  /*0720*/  IADD3 R53, R59, R53, RZ ;  /* 0x000000353b357210 */ /* 0x000fe40007ffe0ff */
[----:B------:R-:W-:Y:S01]  /*0730*/  @P6 LEA.HI.X R21, R12, R21, R8, 0x1, P5 ;  /* 0x000000150c156211 */ /* 0x000fe200028f0c08 */
[C---:B------:R-:W-:Y:S01]  /*0740*/  @P6 IMAD R13, R36.reuse, R11, R9 ;  /* 0x0000000b240d6224 */ /* 0x040fe200078e0209 */
[----:B------:R-:W-:Y:S02]  /*0750*/  @P6 MOV R52, R58 ;  /* 0x0000003a00346202 */ /* 0x000fe40000000f00 */
[C---:B------:R-:W-:Y:S01]  /*0760*/  @P4 IADD3 R27, P5, R36.reuse, 0x10, RZ ;  /* 0x00000010241b4810 */ /* 0x040fe20007fbe0ff */
[----:B------:R-:W0:Y:S02]  /*0770*/  @P4 LDC.64 R16, c[0x0][0x248] ;  /* 0x00009200ff104b82 */ /* 0x000e240000000a00 */
[----:B------:R-:W-:Y:S01]  /*0780*/  @P6 IMAD.WIDE.U32 R10, R36, R10, R52 ;  /* 0x0000000a240a6225 */ /* 0x000fe200078e0034 */
[----:B------:R-:W-:-:S04]  /*0790*/  @P4 IADD3.X R9, RZ, R37, RZ, P5, !PT ;  /* 0x00000025ff094210 */ /* 0x000fc80002ffe4ff */
[----:B------:R-:W-:Y:S01]  /*07a0*/  @P6 IADD3 R8, R11, R13, RZ ;  /* 0x0000000d0b086210 */ /* 0x000fe20007ffe0ff */
[----:B---3--:R-:W-:Y:S01]  /*07b0*/  @P4 IMAD R12, R9, R18, RZ ;  /* 0x00000012090c4224 */ /* 0x008fe200078e02ff */
[C---:B-1----:R-:W-:Y:S01]  /*07c0*/  @P6 LEA R22, P5, R10.reuse, R22, 0x1 ;  /* 0x000000160a166211 */ /* 0x042fe200078a08ff */
[----:B------:R-:W1:Y:S02]  /*07d0*/  @P4 LDC.64 R32, c[0x0][0x240] ;  /* 0x00009000ff204b82 */ /* 0x000e640000000a00 */
[----:B------:R-:W-:Y:S01]  /*07e0*/  @P4 IMAD R29, R27, R19, R12 ;  /* 0x000000131b1d4224 */ /* 0x000fe200078e020c */
[----:B------:R-:W-:Y:S02]  /*07f0*/  @P6 LEA.HI.X R23, R10, R23, R8, 0x1, P5 ;  /* 0x000000170a176211 */ /* 0x000fe400028f0c08 */
[----:B------:R-:W-:Y:S02]  /*0800*/  CS2R R8, SRZ ;  /* 0x0000000000087805 */ /* 0x000fe4000001ff00 */
[----:B------:R-:W-:-:S02]  /*0810*/  CS2R R10, SRZ ;  /* 0x00000000000a7805 */ /* 0x000fc4000001ff00 */
[----:B------:R-:W-:Y:S01]  /*0820*/  CS2R R12, SRZ ;  /* 0x00000000000c7805 */ /* 0x000fe2000001ff00 */
[----:B------:R-:W-:Y:S01]  /*0830*/  @P4 IMAD.WIDE.U32 R18, R27, R18, R24 ;  /* 0x000000121b124225 */ /* 0x000fe200078e0018 */
[----:B------:R-:W-:Y:S02]  /*0840*/  ISETP.LT.AND P5, PT, R43, R47, !P2 ;  /* 0x0000002f2b00720c */ /* 0x000fe400057a1270 */
[----:B------:R-:W-:Y:S01]  /*0850*/  IADD3 R46, R6, 0x30, RZ ;  /* 0x00000030062e7810 */ /* 0x000fe20007ffe0ff */
[----:B------:R3:W4:Y:S01]  /*0860*/  @P6 LDG.E.128 R8, desc[UR4][R20.64] ;  /* 0x0000000414086981 */ /* 0x000722000c1e1d00 */
[----:B------:R-:W-:-:S03]  /*0870*/  @P4 IADD3 R19, R19, R29, RZ ;  /* 0x0000001d13134210 */ /* 0x000fc60007ffe0ff */
[----:B------:R0:W4:Y:S01]  /*0880*/  @P6 LDG.E.128 R12, desc[UR4][R22.64] ;  /* 0x00000004160c6981 */ /* 0x000122000c1e1d00 */
[----:B--2---:R-:W-:Y:S02]  /*0890*/  @P4 LEA R60, P6, R18, R60, 0x1 ;  /* 0x0000003c123c4211 */ /* 0x004fe400078c08ff */
[----:B------:R-:W-:Y:S02]  /*08a0*/  ISETP.LT.AND P2, PT, R46, R47, !P2 ;  /* 0x0000002f2e00720c */ /* 0x000fe40005741270 */
[----:B------:R-:W-:Y:S01]  /*08b0*/  @P4 LEA.HI.X R61, R18, R61, R19, 0x1, P6 ;  /* 0x0000003d123d4211 */ /* 0x000fe200030f0c13 */
[----:B------:R-:W2:Y:S01]  /*08c0*/  @P5 LDC.64 R56, c[0x0][0x228] ;  /* 0x00008a00ff385b82 */ /* 0x000ea20000000a00 */
[----:B------:R-:W-:Y:S02]  /*08d0*/  @P4 IADD3 R27, P6, R36, 0x10, RZ ;  /* 0x00000010241b4810 */ /* 0x000fe40007fde0ff */
[----:B---3--:R-:W-:Y:S02]  /*08e0*/  @P4 MOV R20, R58 ;  /* 0x0000003a00144202 */ /* 0x008fe40000000f00 */
[----:B------:R-:W-:-:S02]  /*08f0*/  @P4 IADD3.X R19, RZ, R37, RZ, P6, !PT ;  /* 0x00000025ff134210 */ /* 0x000fc400037fe4ff */
[----:B------:R-:W-:Y:S01]  /*0900*/  @P4 MOV R21, R53 ;  /* 0x0000003500154202 */ /* 0x000fe20000000f00 */
[----:B------:R-:W3:Y:S01]  /*0910*/  @P5 LDC.64 R50, c[0x0][0x248] ;  /* 0x00009200ff325b82 */ /* 0x000ee20000000a00 */
[----:B------:R-:W-:Y:S01]  /*0920*/  @P5 MOV R54, R38 ;  /* 0x0000002600365202 */ /* 0x000fe20000000f00 */
[-C--:B0-----:R-:W-:Y:S01]  /*0930*/  @P4 IMAD R18, R19, R16.reuse, RZ ;  /* 0x0000001013124224 */ /* 0x081fe200078e02ff */
[C---:B------:R-:W-:Y:S02]  /*0940*/  @P5 IADD3 R19, P6, R36.reuse, 0x20, RZ ;  /* 0x0000002024135810 */ /* 0x040fe40007fde0ff */
[----:B------:R-:W-:Y:S01]  /*0950*/  @P5 MOV R55, R39 ;  /* 0x0000002700375202 */ /* 0x000fe20000000f00 */
[C---:B------:R-:W-:Y:S01]  /*0960*/  @P4 IMAD R25, R27.reuse, R17, R18 ;  /* 0x000000111b194224 */ /* 0x040fe200078e0212 */
[----:B------:R-:W-:Y:S01]  /*0970*/  @P5 IADD3.X R23, RZ, R37, RZ, P6, !PT ;  /* 0x00000025ff175210 */ /* 0x000fe200037fe4ff */
[----:B------:R-:W0:Y:S01]  /*0980*/  @P2 LDC.64 R34, c[0x0][0x228] ;  /* 0x00008a00ff222b82 */ /* 0x000e220000000a00 */
[----:B------:R-:W-:Y:S01]  /*0990*/  @P5 IADD3 R18, P6, R36, 0x20, RZ ;  /* 0x0000002024125810 */ /* 0x000fe20007fde0ff */
[----:B------:R-:W-:-:S03]  /*09a0*/  @P4 IMAD.WIDE.U32 R16, R27, R16, R20 ;  /* 0x000000101b104225 */ /* 0x000fc600078e0014 */
[----:B------:R-:W-:Y:S02]  /*09b0*/  @P5 IADD3.X R49, RZ, R37, RZ, P6, !PT ;  /* 0x00000025ff315210 */ /* 0x000fe400037fe4ff */
[----:B------:R-:W-:Y:S01]  /*09c0*/  @P4 IADD3 R17, R17, R25, RZ ;  /* 0x0000001911114210 */ /* 0x000fe20007ffe0ff */
[----:B------:R-:W0:Y:S01]  /*09d0*/  @P5 LDC.64 R30, c[0x0][0x210] ;  /* 0x00008400ff1e5b82 */ /* 0x000e220000000a00 */
[C---:B-1----:R-:W-:Y:S01]  /*09e0*/  @P4 LEA R32, P6, R16.reuse, R32, 0x1 ;  /* 0x0000002010204211 */ /* 0x042fe200078c08ff */
[-C--:B--2---:R-:W-:Y:S01]  /*09f0*/  @P5 IMAD R20, R23, R56.reuse, RZ ;  /* 0x0000003817145224 */ /* 0x084fe200078e02ff */
[----:B------:R-:W-:Y:S01]  /*0a00*/  CS2R R22, SRZ ;  /* 0x0000000000167805 */ /* 0x000fe2000001ff00 */
[C---:B------:R-:W-:Y:S01]  /*0a10*/  @P5 IMAD.WIDE.U32 R54, R19.reuse, R56, R54 ;  /* 0x0000003813365225 */ /* 0x040fe200078e0036 */
[----:B------:R-:W-:Y:S02]  /*0a20*/  @P4 LEA.HI.X R33, R16, R33, R17, 0x1, P6 ;  /* 0x0000002110214211 */ /* 0x000fe400030f0c11 */
[----:B------:R-:W-:Y:S01]  /*0a30*/  @P2 IADD3 R52, P6, R36, 0x30, RZ ;  /* 0x0000003024342810 */ /* 0x000fe20007fde0ff */
[----:B------:R-:W1:Y:S01]  /*0a40*/  @P2 LDC.64 R24, c[0x0][0x248] ;  /* 0x00009200ff182b82 */ /* 0x000e620000000a00 */
[----:B------:R-:W-:Y:S01]  /*0a50*/  @P5 IMAD R57, R19, R57, R20 ;  /* 0x0000003913395224 */ /* 0x000fe200078e0214 */
[----:B------:R-:W-:Y:S01]  /*0a60*/  @P5 MOV R16, R58 ;  /* 0x0000003a00105202 */ /* 0x000fe20000000f00 */
[----:B---3--:R-:W-:Y:S01]  /*0a70*/  @P5 IMAD R49, R49, R50, RZ ;  /* 0x0000003231315224 */ /* 0x008fe200078e02ff */
[----:B------:R-:W-:-:S02]  /*0a80*/  @P2 IADD3.X R21, RZ, R37, RZ, P6, !PT ;  /* 0x00000025ff152210 */ /* 0x000fc400037fe4ff */
[----:B------:R-:W-:Y:S01]  /*0a90*/  @P5 MOV R17, R53 ;  /* 0x0000003500115202 */ /* 0x000fe20000000f00 */
[C---:B------:R-:W-:Y:S01]  /*0aa0*/  @P5 IMAD R49, R18.reuse, R51, R49 ;  /* 0x0000003312315224 */ /* 0x040fe200078e0231 */
[----:B------:R-:W2:Y:S01]  /*0ab0*/  @P2 LDC.64 R28, c[0x0][0x210] ;  /* 0x00008400ff1c2b82 */ /* 0x000ea20000000a00 */
[----:B0-----:R-:W-:Y:S01]  /*0ac0*/  @P2 IMAD R56, R21, R34, RZ ;  /* 0x0000002215382224 */ /* 0x001fe200078e02ff */
[----:B------:R-:W-:Y:S01]  /*0ad0*/  CS2R R20, SRZ ;  /* 0x0000000000147805 */ /* 0x000fe2000001ff00 */
[----:B------:R-:W-:Y:S01]  /*0ae0*/  @P5 IMAD.WIDE.U32 R50, R18, R50, R16 ;  /* 0x0000003212325225 */ /* 0x000fe200078e0010 */
[----:B------:R-:W-:Y:S02]  /*0af0*/  CS2R R16, SRZ ;  /* 0x0000000000107805 */ /* 0x000fe4000001ff00 */
[----:B------:R-:W-:Y:S01]  /*0b00*/  CS2R R18, SRZ ;  /* 0x0000000000127805 */ /* 0x000fe2000001ff00 */
[----:B------:R-:W-:Y:S01]  /*0b10*/  @P2 IMAD R35, R52, R35, R56 ;  /* 0x0000002334232224 */ /* 0x000fe200078e0238 */
[----:B------:R-:W0:Y:S01]  /*0b20*/  @P5 LDC.64 R26, c[0x0][0x240] ;  /* 0x00009000ff1a5b82 */ /* 0x000e220000000a00 */
[----:B------:R3:W4:Y:S01]  /*0b30*/  @P4 LDG.E.128 R20, desc[UR4][R32.64] ;  /* 0x0000000420144981 */ /* 0x000722000c1e1d00 */
[----:B------:R-:W-:-:S03]  /*0b40*/  @P2 IADD3 R56, P6, R36, 0x30, RZ ;  /* 0x0000003024382810 */ /* 0x000fc60007fde0ff */
[----:B------:R-:W4:Y:S03]  /*0b50*/  @P4 LDG.E.128 R16, desc[UR4][R60.64] ;  /* 0x000000043c104981 */ /* 0x000f26000c1e1d00 */
[----:B---3--:R-:W3:Y:S01]  /*0b60*/  @P2 LDC.64 R32, c[0x0][0x240] ;  /* 0x00009000ff202b82 */ /* 0x008ee20000000a00 */
[----:B------:R-:W-:Y:S02]  /*0b70*/  @P5 LEA R36, P4, R54, R30, 0x1 ;  /* 0x0000001e36245211 */ /* 0x000fe400078808ff */
[----:B------:R-:W-:Y:S01]  /*0b80*/  @P2 IADD3.X R30, RZ, R37, RZ, P6, !PT ;  /* 0x00000025ff1e2210 */ /* 0x000fe200037fe4ff */
[----:B------:R-:W-:Y:S01]  /*0b90*/  @P2 IMAD.WIDE.U32 R38, R52, R34, R38 ;  /* 0x0000002234262225 */ /* 0x000fe200078e0026 */
[----:B------:R-:W-:Y:S02]  /*0ba0*/  @P5 IADD3 R55, R55, R57, RZ ;  /* 0x0000003937375210 */ /* 0x000fe40007ffe0ff */
[----:B------:R-:W-:Y:S01]  /*0bb0*/  @P2 MOV R59, R53 ;  /* 0x00000035003b2202 */ /* 0x000fe20000000f00 */
[----:B-1----:R-:W-:Y:S01]  /*0bc0*/  @P2 IMAD R30, R30, R24, RZ ;  /* 0x000000181e1e2224 */ /* 0x002fe200078e02ff */
[----:B------:R-:W-:-:S02]  /*0bd0*/  @P5 LEA.HI.X R37, R54, R31, R55, 0x1, P4 ;  /* 0x0000001f36255211 */ /* 0x000fc400020f0c37 */
[----:B------:R-:W-:Y:S01]  /*0be0*/  @P2 IADD3 R35, R39, R35, RZ ;  /* 0x0000002327232210 */ /* 0x000fe20007ffe0ff */
[----:B------:R-:W-:Y:S01]  /*0bf0*/  @P2 IMAD R31, R56, R25, R30 ;  /* 0x00000019381f2224 */ /* 0x000fe200078e021e */
[----:B--2---:R-:W-:Y:S01]  /*0c00*/  @P2 LEA R52, P4, R38, R28, 0x1 ;  /* 0x0000001c26342211 */ /* 0x004fe200078808ff */
[----:B------:R-:W-:Y:S01]  /*0c10*/  @P2 IMAD.WIDE.U32 R58, R56, R24, R58 ;  /* 0x00000018383a2225 */ /* 0x000fe200078e003a */
[----:B------:R-:W-:Y:S02]  /*0c20*/  @P5 IADD3 R49, R51, R49, RZ ;  /* 0x0000003133315210 */ /* 0x000fe40007ffe0ff */
[----:B0-----:R-:W-:Y:S02]  /*0c30*/  @P5 LEA R34, P6, R50, R26, 0x1 ;  /* 0x0000001a32225211 */ /* 0x001fe400078c08ff */
[----:B------:R-:W-:Y:S02]  /*0c40*/  @P2 LEA.HI.X R53, R38, R29, R35, 0x1, P4 ;  /* 0x0000001d26352211 */ /* 0x000fe400020f0c23 */
[----:B------:R-:W-:-:S02]  /*0c50*/  CS2R R24, SRZ ;  /* 0x0000000000187805 */ /* 0x000fc4000001ff00 */
[----:B------:R-:W-:Y:S02]  /*0c60*/  @P5 LEA.HI.X R35, R50, R27, R49, 0x1, P6 ;  /* 0x0000001b32235211 */ /* 0x000fe400030f0c31 */
[----:B------:R-:W-:Y:S02]  /*0c70*/  CS2R R26, SRZ ;  /* 0x00000000001a7805 */ /* 0x000fe4000001ff00 */
[----:B------:R-:W-:Y:S02]  /*0c80*/  @P2 IADD3 R38, R59, R31, RZ ;  /* 0x0000001f3b262210 */ /* 0x000fe40007ffe0ff */
[----:B------:R-:W-:Y:S02]  /*0c90*/  CS2R R28, SRZ ;  /* 0x00000000001c7805 */ /* 0x000fe4000001ff00 */
[----:B------:R-:W-:Y:S02]  /*0ca0*/  CS2R R30, SRZ ;  /* 0x00000000001e7805 */ /* 0x000fe4000001ff00 */
[C---:B---3--:R-:W-:Y:S01]  /*0cb0*/  @P2 LEA R50, P4, R58.reuse, R32, 0x1 ;  /* 0x000000203a322211 */ /* 0x048fe200078808ff */
[----:B------:R0:W2:Y:S03]  /*0cc0*/  @P5 LDG.E.128 R24, desc[UR4][R36.64] ;  /* 0x0000000424185981 */ /* 0x0000a6000c1e1d00 */
[----:B------:R-:W-:-:S02]  /*0cd0*/  @P2 LEA.HI.X R51, R58, R33, R38, 0x1, P4 ;  /* 0x000000213a332211 */ /* 0x000fc400020f0c26 */
[----:B------:R-:W-:Y:S01]  /*0ce0*/  CS2R R32, SRZ ;  /* 0x0000000000207805 */ /* 0x000fe2000001ff00 */
[----:B------:R1:W3:Y:S01]  /*0cf0*/  @P5 LDG.E.128 R28, desc[UR4][R34.64] ;  /* 0x00000004221c5981 */ /* 0x0002e2000c1e1d00 */
[----:B------:R-:W-:Y:S02]  /*0d00*/  CS2R R38, SRZ ;  /* 0x0000000000267805 */ /* 0x000fe4000001ff00 */
[----:B0-----:R-:W-:Y:S02]  /*0d10*/  CS2R R36, SRZ ;  /* 0x0000000000247805 */ /* 0x001fe4000001ff00 */
[----:B-1----:R-:W-:-:S04]  /*0d20*/  CS2R R34, SRZ ;  /* 0x0000000000227805 */ /* 0x002fc8000001ff00 */
[----:B------:R0:W3:Y:S04]  /*0d30*/  @P2 LDG.E.128 R36, desc[UR4][R50.64] ;  /* 0x0000000432242981 */ /* 0x0000e8000c1e1d00 */
[----:B------:R1:W3:Y:S01]  /*0d40*/  @P2 LDG.E.128 R32, desc[UR4][R52.64] ;  /* 0x0000000434202981 */ /* 0x0002e2000c1e1d00 */
[----:B------:R-:W-:Y:S02]  /*0d50*/  ISETP.NE.AND P5, PT, R45, RZ, PT ;  /* 0x000000ff2d00720c */ /* 0x000fe40003fa5270 */
[----:B------:R-:W-:Y:S01]  /*0d60*/  @P0 LEA R48, R0, R48, 0x6 ;  /* 0x0000003000300211 */ /* 0x000fe200078e30ff */
[----:B------:R-:W-:Y:S01]  /*0d70*/  BSSY B0, `(.L_x_7285) ;  /* 0x00000a3000007945 */ /* 0x000fe20003800000 */
[----:B------:R-:W-:Y:S01]  /*0d80*/  ISETP.GE.AND P4, PT, R44, R47, PT ;  /* 0x0000002f2c00720c */ /* 0x000fe20003f86270 */
[----:B----4-:R-:W-:-:S02]  /*0d90*/  HADD2.F32 R49, -RZ, R8.H0_H0 ;  /* 0x20000008ff317230 */ /* 0x010fc40000004100 */
[----:B------:R-:W-:Y:S02]  /*0da0*/  HADD2.F32 R8, -RZ, R8.H1_H1 ;  /* 0x30000008ff087230 */ /* 0x000fe40000004100 */
[----:B------:R-:W-:Y:S02]  /*0db0*/  HADD2.F32 R59, -RZ, R12.H1_H1 ;  /* 0x3000000cff3b7230 */ /* 0x000fe40000004100 */
[--C-:B------:R-:W-:Y:S02]  /*0dc0*/  HADD2.F32 R54, -RZ, R9.reuse.H0_H0 ;  /* 0x20000009ff367230 */ /* 0x100fe40000004100 */
[----:B------:R-:W-:Y:S02]  /*0dd0*/  HADD2.F32 R55, -RZ, R9.H1_H1 ;  /* 0x30000009ff377230 */ /* 0x000fe40000004100 */
[----:B------:R-:W-:Y:S01]  /*0de0*/  FMUL.FTZ R8, R8, R59 ;  /* 0x0000003b08087220 */ /* 0x000fe20000410000 */
[--C-:B------:R-:W-:Y:S02]  /*0df0*/  HADD2.F32 R9, -RZ, R10.reuse.H0_H0 ;  /* 0x2000000aff097230 */ /* 0x100fe40000004100 */
[----:B------:R-:W-:-:S02]  /*0e00*/  HADD2.F32 R57, -RZ, R10.H1_H1 ;  /* 0x3000000aff397230 */ /* 0x000fc40000004100 */
[----:B------:R-:W-:Y:S02]  /*0e10*/  HADD2.F32 R58, -RZ, R12.H0_H0 ;  /* 0x2000000cff3a7230 */ /* 0x000fe40000004100 */
[--C-:B0-----:R-:W-:Y:S02]  /*0e20*/  HADD2.F32 R51, -RZ, R13.reuse.H0_H0 ;  /* 0x2000000dff337230 */ /* 0x101fe40000004100 */
[----:B------:R-:W-:Y:S02]  /*0e30*/  HADD2.F32 R50, -RZ, R13.H1_H1 ;  /* 0x3000000dff327230 */ /* 0x000fe40000004100 */
[--C-:B------:R-:W-:Y:S02]  /*0e40*/  HADD2.F32 R13, -RZ, R15.reuse.H0_H0 ;  /* 0x2000000fff0d7230 */ /* 0x100fe40000004100 */
[----:B------:R-:W-:Y:S02]  /*0e50*/  HADD2.F32 R10, -RZ, R15.H1_H1 ;  /* 0x3000000fff0a7230 */ /* 0x000fe40000004100 */
[----:B------:R-:W-:-:S02]  /*0e60*/  HADD2.F32 R12, -RZ, R14.H0_H0 ;  /* 0x2000000eff0c7230 */ /* 0x000fc40000004100 */
[----:B------:R-:W-:Y:S02]  /*0e70*/  HADD2.F32 R14, -RZ, R14.H1_H1 ;  /* 0x3000000eff0e7230 */ /* 0x000fe40000004100 */
[----:B-1----:R-:W-:Y:S02]  /*0e80*/  HADD2.F32 R52, -RZ, R20.H1_H1 ;  /* 0x30000014ff347230 */ /* 0x002fe40000004100 */
[--C-:B------:R-:W-:Y:S02]  /*0e90*/  HADD2.F32 R53, -RZ, R16.reuse.H1_H1 ;  /* 0x30000010ff357230 */ /* 0x100fe40000004100 */
[----:B------:R-:W-:Y:S02]  /*0ea0*/  HADD2.F32 R16, -RZ, R16.H0_H0 ;  /* 0x20000010ff107230 */ /* 0x000fe40000004100 */
[----:B------:R-:W-:Y:S02]  /*0eb0*/  HADD2.F32 R15, -RZ, R20.H0_H0 ;  /* 0x20000014ff0f7230 */ /* 0x000fe40000004100 */
[----:B------:R-:W-:Y:S01]  /*0ec0*/  FMUL.FTZ R59, R53, R52 ;  /* 0x00000034353b7220 */ /* 0x000fe20000410000 */
[----:B------:R-:W-:Y:S01]  /*0ed0*/  FFMA.FTZ R53, R49, R58, R8 ;  /* 0x0000003a31357223 */ /* 0x000fe20000010008 */
[----:B------:R-:W-:-:S02]  /*0ee0*/  HADD2.F32 R8, -RZ, R17.H0_H0 ;  /* 0x20000011ff087230 */ /* 0x000fc40000004100 */
[----:B------:R-:W-:Y:S02]  /*0ef0*/  HADD2.F32 R49, -RZ, R21.H0_H0 ;  /* 0x20000015ff317230 */ /* 0x000fe40000004100 */
[----:B------:R-:W-:Y:S01]  /*0f00*/  FFMA.FTZ R15, R16, R15, R59 ;  /* 0x0000000f100f7223 */ /* 0x000fe2000001003b */
[----:B------:R-:W-:Y:S02]  /*0f10*/  HADD2.F32 R17, -RZ, R17.H1_H1 ;  /* 0x30000011ff117230 */ /* 0x000fe40000004100 */
[----:B------:R-:W-:Y:S02]  /*0f20*/  HADD2.F32 R16, -RZ, R21.H1_H1 ;  /* 0x30000015ff107230 */ /* 0x000fe40000004100 */
[----:B------:R-:W-:Y:S01]  /*0f30*/  FFMA.FTZ R20, R8, R49, R15 ;  /* 0x0000003108147223 */ /* 0x000fe2000001000f */
[----:B------:R-:W-:Y:S01]  /*0f40*/  FFMA.FTZ R54, R54, R51, R53 ;  /* 0x0000003336367223 */ /* 0x000fe20000010035 */
[----:B------:R-:W-:Y:S02]  /*0f50*/  HADD2.F32 R8, -RZ, R18.H0_H0 ;  /* 0x20000012ff087230 */ /* 0x000fe40000004100 */
[----:B------:R-:W-:-:S02]  /*0f60*/  HADD2.F32 R15, -RZ, R22.H0_H0 ;  /* 0x20000016ff0f7230 */ /* 0x000fc40000004100 */
[----:B------:R-:W-:Y:S01]  /*0f70*/  FFMA.FTZ R17, R17, R16, R20 ;  /* 0x0000001011117223 */ /* 0x000fe20000010014 */
[----:B------:R-:W-:-:S03]  /*0f80*/  FFMA.FTZ R50, R55, R50, R54 ;  /* 0x0000003237327223 */ /* 0x000fc60000010036 */
[----:B------:R-:W-:Y:S01]  /*0f90*/  FFMA.FTZ R17, R8, R15, R17 ;  /* 0x0000000f08117223 */ /* 0x000fe20000010011 */
[----:B------:R-:W-:Y:S01]  /*0fa0*/  FFMA.FTZ R12, R9, R12, R50 ;  /* 0x0000000c090c7223 */ /* 0x000fe20000010032 */
[--C-:B------:R-:W-:Y:S02]  /*0fb0*/  HADD2.F32 R15, -RZ, R23.reuse.H0_H0 ;  /* 0x20000017ff0f7230 */ /* 0x100fe40000004100 */
[----:B------:R-:W-:Y:S02]  /*0fc0*/  HADD2.F32 R8, -RZ, R23.H1_H1 ;  /* 0x30000017ff087230 */ /* 0x000fe40000004100 */
[----:B------:R-:W-:Y:S02]  /*0fd0*/  HADD2.F32 R9, -RZ, R22.H1_H1 ;  /* 0x30000016ff097230 */ /* 0x000fe40000004100 */
[----:B------:R-:W-:Y:S02]  /*0fe0*/  HADD2.F32 R18, -RZ, R18.H1_H1 ;  /* 0x30000012ff127230 */ /* 0x000fe40000004100 */
[----:B--2---:R-:W-:-:S02]  /*0ff0*/  HADD2.F32 R21, -RZ, R24.H0_H0 ;  /* 0x20000018ff157230 */ /* 0x004fc40000004100 */
[----:B------:R-:W-:Y:S02]  /*1000*/  HADD2.F32 R24, -RZ, R24.H1_H1 ;  /* 0x30000018ff187230 */ /* 0x000fe40000004100 */
[--C-:B---3--:R-:W-:Y:S02]  /*1010*/  HADD2.F32 R50, -RZ, R28.reuse.H0_H0 ;  /* 0x2000001cff327230 */ /* 0x108fe40000004100 */
[----:B------:R-:W-:Y:S02]  /*1020*/  HADD2.F32 R23, -RZ, R28.H1_H1 ;  /* 0x3000001cff177230 */ /* 0x000fe40000004100 */
[--C-:B------:R-:W-:Y:S02]  /*1030*/  HADD2.F32 R28, -RZ, R29.reuse.H0_H0 ;  /* 0x2000001dff1c7230 */ /* 0x100fe40000004100 */
[----:B------:R-:W-:Y:S02]  /*1040*/  HADD2.F32 R20, -RZ, R29.H1_H1 ;  /* 0x3000001dff147230 */ /* 0x000fe40000004100 */
[----:B------:R-:W-:Y:S01]  /*1050*/  FMUL.FTZ R24, R24, R23 ;  /* 0x0000001718187220 */ /* 0x000fe20000410000 */
[----:B------:R-:W-:-:S02]  /*1060*/  HADD2.F32 R29, -RZ, R36.H1_H1 ;  /* 0x30000024ff1d7230 */ /* 0x000fc40000004100 */
[--C-:B------:R-:W-:Y:S02]  /*1070*/  HADD2.F32 R22, -RZ, R32.reuse.H1_H1 ;  /* 0x30000020ff167230 */ /* 0x100fe40000004100 */
[----:B------:R-:W-:Y:S01]  /*1080*/  FFMA.FTZ R9, R18, R9, R17 ;  /* 0x0000000912097223 */ /* 0x000fe20000010011 */
[----:B------:R-:W-:Y:S02]  /*1090*/  HADD2.F32 R32, -RZ, R32.H0_H0 ;  /* 0x20000020ff207230 */ /* 0x000fe40000004100 */
[----:B------:R-:W-:Y:S02]  /*10a0*/  HADD2.F32 R23, -RZ, R36.H0_H0 ;  /* 0x20000024ff177230 */ /* 0x000fe40000004100 */
[----:B------:R-:W-:Y:S01]  /*10b0*/  FMUL.FTZ R29, R22, R29 ;  /* 0x0000001d161d7220 */ /* 0x000fe20000410000 */
[----:B------:R-:W-:Y:S02]  /*10c0*/  HADD2.F32 R17, -RZ, R25.H0_H0 ;  /* 0x20000019ff117230 */ /* 0x000fe40000004100 */
[----:B------:R-:W-:Y:S01]  /*10d0*/  FFMA.FTZ R24, R21, R50, R24 ;  /* 0x0000003215187223 */ /* 0x000fe20000010018 */
[----:B------:R-:W-:-:S02]  /*10e0*/  HADD2.F32 R56, -RZ, R11.H0_H0 ;  /* 0x2000000bff387230 */ /* 0x000fc40000004100 */
[----:B------:R-:W-:Y:S01]  /*10f0*/  FFMA.FTZ R57, R57, R14, R12 ;  /* 0x0000000e39397223 */ /* 0x000fe2000001000c */
[----:B------:R-:W-:Y:S02]  /*1100*/  HADD2.F32 R21, -RZ, R33.H0_H0 ;  /* 0x20000021ff157230 */ /* 0x000fe40000004100 */
[----:B------:R-:W-:Y:S01]  /*1110*/  FFMA.FTZ R32, R32, R23, R29 ;  /* 0x0000001720207223 */ /* 0x000fe2000001001d */
[----:B------:R-:W-:Y:S02]  /*1120*/  HADD2.F32 R22, -RZ, R37.H0_H0 ;  /* 0x20000025ff167230 */ /* 0x000fe40000004100 */
[----:B------:R-:W-:Y:S01]  /*1130*/  FFMA.FTZ R28, R17, R28, R24 ;  /* 0x0000001c111c7223 */ /* 0x000fe20000010018 */
[----:B------:R-:W-:Y:S02]  /*1140*/  HADD2.F32 R25, -RZ, R25.H1_H1 ;  /* 0x30000019ff197230 */ /* 0x000fe40000004100 */
[----:B------:R-:W-:Y:S01]  /*1150*/  FFMA.FTZ R56, R56, R13, R57 ;  /* 0x0000000d38387223 */ /* 0x000fe20000010039 */
[----:B------:R-:W-:-:S02]  /*1160*/  HADD2.F32 R12, -RZ, R19.H0_H0 ;  /* 0x20000013ff0c7230 */ /* 0x000fc40000004100 */
[----:B------:R-:W-:Y:S01]  /*1170*/  FFMA.FTZ R22, R21, R22, R32 ;  /* 0x0000001615167223 */ /* 0x000fe20000010020 */
[----:B------:R-:W-:Y:S02]  /*1180*/  HADD2.F32 R33, -RZ, R33.H1_H1 ;  /* 0x30000021ff217230 */ /* 0x000fe40000004100 */
[----:B------:R-:W-:Y:S02]  /*1190*/  HADD2.F32 R24, -RZ, R37.H1_H1 ;  /* 0x30000025ff187230 */ /* 0x000fe40000004100 */
[----:B------:R-:W-:Y:S01]  /*11a0*/  FFMA.FTZ R28, R25, R20, R28 ;  /* 0x00000014191c7223 */ /* 0x000fe2000001001c */
[----:B------:R-:W-:Y:S02]  /*11b0*/  HADD2.F32 R13, -RZ, R26.H0_H0 ;  /* 0x2000001aff0d7230 */ /* 0x000fe40000004100 */
[----:B------:R-:W-:Y:S02]  /*11c0*/  HADD2.F32 R18, -RZ, R30.H0_H0 ;  /* 0x2000001eff127230 */ /* 0x000fe40000004100 */
[----:B------:R-:W-:Y:S01]  /*11d0*/  FFMA.FTZ R12, R12, R15, R9 ;  /* 0x0000000f0c0c7223 */ /* 0x000fe20000010009 */
[----:B------:R-:W-:-:S02]  /*11e0*/  HADD2.F32 R17, -RZ, R34.H0_H0 ;  /* 0x20000022ff117230 */ /* 0x000fc40000004100 */
[----:B------:R-:W-:Y:S01]  /*11f0*/  FFMA.FTZ R22, R33, R24, R22 ;  /* 0x0000001821167223 */ /* 0x000fe20000010016 */
        /* <DEDUP_REMOVED lines=21> */
[----:B------:R-:W-:Y:S01]  /*1350*/  FFMA.FTZ R10, R11, R10, R56 ;  /* 0x0000000a0b0a7223 */ /* 0x000fe20000010038 */
[----:B------:R-:W-:Y:S01]  /*1360*/  FFMA.FTZ R12, R19, R8, R12 ;  /* 0x00000008130c7223 */ /* 0x000fe2000001000c */
[----:B------:R-:W-:Y:S01]  /*1370*/  FFMA.FTZ R26, R27, R14, R26 ;  /* 0x0000000e1b1a7223 */ /* 0x000fe2000001001a */
[----:B------:R-:W-:-:S02]  /*1380*/  FFMA.FTZ R18, R35, R16, R18 ;  /* 0x0000001023127223 */ /* 0x000fc40000010012 */
        /* <DEDUP_REMOVED lines=27> */
[----:B------:R-:W3:Y:S04]  /*1540*/  SHFL.BFLY PT, R18, R17, 0x1, 0x1f ;  /* 0x0c201f0011127f89 */ /* 0x000ee800000e0000 */
[----:B------:R-:W4:Y:S01]  /*1550*/  SHFL.BFLY PT, R22, R19, 0x1, 0x1f ;  /* 0x0c201f0013167f89 */ /* 0x000f2200000e0000 */
[----:B------:R-:W-:Y:S01]  /*1560*/  @P0 SHF.R.S32.HI R11, RZ, 0x1f, R48 ;  /* 0x0000001fff0b0819 */ /* 0x000fe20000011430 */
[----:B------:R-:W-:-:S03]  /*1570*/  HFMA2.MMA R10, -RZ, RZ, 0, 0 ;  /* 0x00000000ff0a7435 */ /* 0x000fc600000001ff */
[----:B------:R-:W-:Y:S02]  /*1580*/  @P0 LEA.HI R11, R11, R48, RZ, 0x6 ;  /* 0x000000300b0b0211 */ /* 0x000fe400078f30ff */
[-C--:B------:R-:W-:Y:S02]  /*1590*/  ISETP.GE.AND P2, PT, R43, R47.reuse, PT ;  /* 0x0000002f2b00720c */ /* 0x080fe40003f46270 */
[----:B------:R-:W-:Y:S02]  /*15a0*/  @P0 LOP3.LUT R10, R11, 0xffffffc0, RZ, 0xc0, !PT ;  /* 0xffffffc00b0a0812 */ /* 0x000fe400078ec0ff */
[----:B------:R-:W-:Y:S01]  /*15b0*/  ISETP.GE.AND P0, PT, R46, R47, PT ;  /* 0x0000002f2e00720c */ /* 0x000fe20003f06270 */
[----:B0-----:R-:W-:Y:S01]  /*15c0*/  FADD.FTZ R20, R12, R13 ;  /* 0x0000000d0c147221 */ /* 0x001fe20000010000 */
[----:B--2---:R-:W-:Y:S01]  /*15d0*/  FADD.FTZ R15, R15, R16 ;  /* 0x000000100f0f7221 */ /* 0x004fe20000010000 */
[----:B---3--:R-:W-:Y:S01]  /*15e0*/  FADD.FTZ R18, R17, R18 ;  /* 0x0000001211127221 */ /* 0x008fe20000010000 */
[----:B----4-:R-:W-:Y:S01]  /*15f0*/  FADD.FTZ R19, R19, R22 ;  /* 0x0000001613137221 */ /* 0x010fe20000010000 */
[----:B------:R-:W-:Y:S08]  /*1600*/  @P5 BRA `(.L_x_7286) ;  /* 0x0000000000645947 */ /* 0x000ff00003800000 */
[----:B------:R-:W0:Y:S01]  /*1610*/  LDC.64 R16, c[0x0][0x278] ;  /* 0x00009e00ff107b82 */ /* 0x000e220000000a00 */
[----:B------:R-:W-:Y:S01]  /*1620*/  SHF.R.S32.HI R14, RZ, 0x1f, R10 ;  /* 0x0000001fff0e7819 */ /* 0x000fe2000001140a */
[----:B------:R-:W-:Y:S01]  /*1630*/  ULDC.64 UR8, c[0x0][0x280] ;  /* 0x0000a00000087ab9 */ /* 0x000fe20000000a00 */
[----:B------:R-:W-:Y:S02]  /*1640*/  IADD3 R12, P5, R5, R10, RZ ;  /* 0x0000000a050c7210 */ /* 0x000fe40007fbe0ff */
[----:B------:R-:W-:Y:S02]  /*1650*/  FSEL R15, R15, RZ, !P4 ;  /* 0x000000ff0f0f7208 */ /* 0x000fe40006000000 */
[----:B------:R-:W-:Y:S02]  /*1660*/  LEA.HI.X.SX32 R13, R5, R14, 0x1, P5 ;  /* 0x0000000e050d7211 */ /* 0x000fe400028f0eff */
[----:B------:R-:W-:Y:S01]  /*1670*/  FSEL R19, R19, RZ, !P0 ;  /* 0x000000ff13137208 */ /* 0x000fe20004000000 */
[----:B0-----:R-:W-:-:S02]  /*1680*/  IMAD R14, R16, UR7, RZ ;  /* 0x00000007100e7c24 */ /* 0x001fc4000f8e02ff */
[----:B------:R-:W-:-:S04]  /*1690*/  IMAD.WIDE.U32 R12, R16, UR6, R12 ;  /* 0x00000006100c7c25 */ /* 0x000fc8000f8e000c */
[----:B------:R-:W-:Y:S01]  /*16a0*/  IMAD R11, R17, UR6, R14 ;  /* 0x00000006110b7c24 */ /* 0x000fe2000f8e020e */
[----:B------:R-:W-:Y:S01]  /*16b0*/  FSEL R17, R18, RZ, !P2 ;  /* 0x000000ff12117208 */ /* 0x000fe20005000000 */
[----:B------:R-:W-:-:S03]  /*16c0*/  IMAD R14, R41, UR8, RZ ;  /* 0x00000008290e7c24 */ /* 0x000fc6000f8e02ff */
[----:B------:R-:W-:Y:S01]  /*16d0*/  IADD3 R13, R13, R11, RZ ;  /* 0x0000000b0d0d7210 */ /* 0x000fe20007ffe0ff */
[C---:B------:R-:W-:Y:S02]  /*16e0*/  IMAD R11, R7.reuse, UR9, R14 ;  /* 0x00000009070b7c24 */ /* 0x040fe4000f8e020e */
[----:B------:R-:W-:Y:S01]  /*16f0*/  IMAD.WIDE.U32 R12, R7, UR8, R12 ;  /* 0x00000008070c7c25 */ /* 0x000fe2000f8e000c */
[----:B------:R-:W-:Y:S02]  /*1700*/  ULDC.64 UR8, c[0x0][0x260] ;  /* 0x0000980000087ab9 */ /* 0x000fe40000000a00 */
[----:B------:R-:W-:-:S04]  /*1710*/  IADD3 R6, P5, R6, R12, RZ ;  /* 0x0000000c06067210 */ /* 0x000fc80007fbe0ff */
[----:B------:R-:W-:Y:S02]  /*1720*/  IADD3.X R13, R42, R13, R11, P5, !PT ;  /* 0x0000000d2a0d7210 */ /* 0x000fe40002ffe40b */
[----:B------:R-:W-:Y:S02]  /*1730*/  LEA R12, P5, R6, UR8, 0x2 ;  /* 0x00000008060c7c11 */ /* 0x000fe4000f8a10ff */
[----:B------:R-:W-:Y:S02]  /*1740*/  FSEL R11, R20, RZ, !P3 ;  /* 0x000000ff140b7208 */ /* 0x000fe40005800000 */
[----:B------:R-:W-:-:S05]  /*1750*/  LEA.HI.X R13, R6, UR9, R13, 0x2, P5 ;  /* 0x00000009060d7c11 */ /* 0x000fca000a8f140d */
[----:B------:R0:W-:Y:S04]  /*1760*/  STG.E desc[UR4][R12.64], R11 ;  /* 0x0000000b0c007986 */ /* 0x0001e8000c101904 */
[----:B------:R0:W-:Y:S04]  /*1770*/  STG.E desc[UR4][R12.64+0x40], R15 ;  /* 0x0000400f0c007986 */ /* 0x0001e8000c101904 */
[----:B------:R0:W-:Y:S04]  /*1780*/  STG.E desc[UR4][R12.64+0x80], R17 ;  /* 0x000080110c007986 */ /* 0x0001e8000c101904 */
[----:B------:R0:W-:Y:S02]  /*1790*/  STG.E desc[UR4][R12.64+0xc0], R19 ;  /* 0x0000c0130c007986 */ /* 0x0001e4000c101904 */
.L_x_7286:
[----:B------:R-:W-:Y:S05]  /*17a0*/  BSYNC B0 ;  /* 0x0000000000007941 */ /* 0x000fea0003800000 */
.L_x_7285:
[----:B------:R-:W-:Y:S01]  /*17b0*/  IADD3 R4, R4, 0x3f, RZ ;  /* 0x0000003f04047810 */ /* 0x000fe20007ffe0ff */
[----:B------:R-:W-:Y:S01]  /*17c0*/  BSSY B0, `(.L_x_7287) ;  /* 0x0000029000007945 */ /* 0x000fe20003800000 */
[----:B0-----:R-:W-:Y:S02]  /*17d0*/  SHF.L.U32 R12, R10, 0x7, RZ ;  /* 0x000000070a0c7819 */ /* 0x001fe400000006ff */
[----:B------:R-:W-:Y:S02]  /*17e0*/  SHF.R.S32.HI R11, RZ, 0x1f, R4 ;  /* 0x0000001fff0b7819 */ /* 0x000fe40000011404 */
[----:B------:R-:W-:Y:S02]  /*17f0*/  SHF.L.U32 R13, R2, 0xd, RZ ;  /* 0x0000000d020d7819 */ /* 0x000fe400000006ff */
[----:B------:R-:W-:Y:S02]  /*1800*/  LEA.HI R11, R11, R4, RZ, 0x6 ;  /* 0x000000040b0b7211 */ /* 0x000fe400078f30ff */
[----:B------:R-:W-:-:S02]  /*1810*/  SHF.L.U32 R6, R3, 0x2, RZ ;  /* 0x0000000203067819 */ /* 0x000fc400000006ff */
[----:B------:R-:W-:Y:S02]  /*1820*/  LOP3.LUT R4, R11, 0xffffffc0, RZ, 0xc0, !PT ;  /* 0xffffffc00b047812 */ /* 0x000fe400078ec0ff */
[----:B------:R-:W-:Y:S02]  /*1830*/  SHF.R.S32.HI R14, RZ, 0x1f, R12 ;  /* 0x0000001fff0e7819 */ /* 0x000fe4000001140c */
[----:B------:R-:W-:Y:S02]  /*1840*/  IADD3 R4, -R5, R4, RZ ;  /* 0x0000000405047210 */ /* 0x000fe40007ffe1ff */
[--C-:B------:R-:W-:Y:S02]  /*1850*/  IADD3 R12, P0, P2, R12, R6, R13.reuse ;  /* 0x000000060c0c7210 */ /* 0x100fe40007a1e00d */
[----:B------:R-:W-:Y:S02]  /*1860*/  ISETP.GE.OR P1, PT, R3, R4, P1 ;  /* 0x000000040300720c */ /* 0x000fe40000f26670 */
[----:B------:R-:W-:-:S02]  /*1870*/  SHF.R.S32.HI R13, RZ, 0x1f, R13 ;  /* 0x0000001fff0d7819 */ /* 0x000fc4000001140d */
[----:B------:R-:W-:-:S04]  /*1880*/  SHF.R.S32.HI R6, RZ, 0x1f, R6 ;  /* 0x0000001fff067819 */ /* 0x000fc80000011406 */
[----:B------:R-:W-:Y:S01]  /*1890*/  IADD3.X R13, R14, R6, R13, P0, P2 ;  /* 0x000000060e0d7210 */ /* 0x000fe200007e440d */
[----:B-1----:R-:W-:-:S04]  /*18a0*/  IMAD R6, R8, UR7, RZ ;  /* 0x0000000708067c24 */ /* 0x002fc8000f8e02ff */
[----:B------:R-:W-:Y:S02]  /*18b0*/  IMAD R9, R9, UR6, R6 ;  /* 0x0000000609097c24 */ /* 0x000fe4000f8e0206 */
[----:B------:R-:W-:-:S05]  /*18c0*/  IMAD.WIDE.U32 R12, R8, UR6, R12 ;  /* 0x00000006080c7c25 */ /* 0x000fca000f8e000c */
[----:B------:R-:W-:Y:S01]  /*18d0*/  IADD3 R11, R13, R9, RZ ;  /* 0x000000090d0b7210 */ /* 0x000fe20007ffe0ff */
[----:B------:R-:W-:Y:S06]  /*18e0*/  @P1 BRA `(.L_x_7288) ;  /* 0x0000000000581947 */ /* 0x000fec0003800000 */
[----:B------:R-:W0:Y:S01]  /*18f0*/  LDC.64 R8, c[0x0][0x2a8] ;  /* 0x0000aa00ff087b82 */ /* 0x000e220000000a00 */
[----:B------:R-:W-:Y:S01]  /*1900*/  SHF.R.S32.HI R6, RZ, 0x1f, R5 ;  /* 0x0000001fff067819 */ /* 0x000fe20000011405 */
[----:B------:R-:W-:Y:S01]  /*1910*/  ULDC.64 UR8, c[0x0][0x2b0] ;  /* 0x0000ac0000087ab9 */ /* 0x000fe20000000a00 */
[--C-:B------:R-:W-:Y:S02]  /*1920*/  IADD3 R4, P0, P1, R10, R5, R3.reuse ;  /* 0x000000050a047210 */ /* 0x100fe4000791e003 */
[----:B------:R-:W-:Y:S02]  /*1930*/  SHF.R.S32.HI R14, RZ, 0x1f, R10 ;  /* 0x0000001fff0e7819 */ /* 0x000fe4000001140a */
[----:B------:R-:W-:-:S04]  /*1940*/  SHF.R.S32.HI R5, RZ, 0x1f, R3 ;  /* 0x0000001fff057819 */ /* 0x000fc80000011403 */
[----:B------:R-:W-:Y:S02]  /*1950*/  IADD3.X R5, R14, R6, R5, P0, P1 ;  /* 0x000000060e057210 */ /* 0x000fe400007e2405 */
[----:B-----5:R-:W-:Y:S01]  /*1960*/  FSETP.NEU.FTZ.AND P0, PT, R40, -INF , PT ;  /* 0xff8000002800780b */ /* 0x020fe20003f1d000 */
[C---:B0-----:R-:W-:Y:S02]  /*1970*/  IMAD R6, R8.reuse, UR7, RZ ;  /* 0x0000000708067c24 */ /* 0x041fe4000f8e02ff */
[----:B------:R-:W-:-:S04]  /*1980*/  IMAD.WIDE.U32 R4, R8, UR6, R4 ;  /* 0x0000000608047c25 */ /* 0x000fc8000f8e0004 */
[----:B------:R-:W-:Y:S02]  /*1990*/  IMAD R9, R9, UR6, R6 ;  /* 0x0000000609097c24 */ /* 0x000fe4000f8e0206 */
[----:B------:R-:W-:-:S03]  /*19a0*/  IMAD R6, R41, UR8, RZ ;  /* 0x0000000829067c24 */ /* 0x000fc6000f8e02ff */
[----:B------:R-:W-:Y:S01]  /*19b0*/  IADD3 R5, R5, R9, RZ ;  /* 0x0000000905057210 */ /* 0x000fe20007ffe0ff */
[C---:B------:R-:W-:Y:S02]  /*19c0*/  IMAD R9, R7.reuse, UR9, R6 ;  /* 0x0000000907097c24 */ /* 0x040fe4000f8e0206 */
[----:B------:R-:W-:Y:S01]  /*19d0*/  FMUL.FTZ R6, R40, 1.4426950216293334961 ;  /* 0x3fb8aa3b28067820 */ /* 0x000fe20000410000 */
[----:B------:R-:W-:Y:S01]  /*19e0*/  IMAD.WIDE.U32 R4, R7, UR8, R4 ;  /* 0x0000000807047c25 */ /* 0x000fe2000f8e0004 */
[----:B------:R-:W-:-:S04]  /*19f0*/  ULDC.64 UR8, c[0x0][0x2a0] ;  /* 0x0000a80000087ab9 */ /* 0x000fc80000000a00 */
[----:B------:R-:W-:Y:S02]  /*1a00*/  IADD3 R5, R5, R9, RZ ;  /* 0x0000000905057210 */ /* 0x000fe40007ffe0ff */
[----:B------:R-:W-:-:S04]  /*1a10*/  LEA R8, P1, R4, UR8, 0x2 ;  /* 0x0000000804087c11 */ /* 0x000fc8000f8210ff */
[----:B------:R-:W-:Y:S02]  /*1a20*/  LEA.HI.X R9, R4, UR9, R5, 0x2, P1 ;  /* 0x0000000904097c11 */ /* 0x000fe400088f1405 */
[----:B------:R-:W-:-:S05]  /*1a30*/  FSEL R5, R6, RZ, P0 ;  /* 0x000000ff06057208 */ /* 0x000fca0000000000 */
[----:B------:R0:W-:Y:S02]  /*1a40*/  STG.E desc[UR4][R8.64], R5 ;  /* 0x0000000508007986 */ /* 0x0001e4000c101904 */
.L_x_7288:
[----:B------:R-:W-:Y:S05]  /*1a50*/  BSYNC B0 ;  /* 0x0000000000007941 */ /* 0x000fea0003800000 */
.L_x_7287:
[----:B------:R-:W-:Y:S01]  /*1a60*/  ULDC.64 UR10, c[0x0][0x2e8] ;  /* 0x0000ba00000a7ab9 */ /* 0x000fe20000000a00 */
[----:B------:R-:W-:Y:S01]  /*1a70*/  ULDC.64 UR8, c[0x0][0x2d8] ;  /* 0x0000b60000087ab9 */ /* 0x000fe20000000a00 */
[----:B------:R-:W-:Y:S01]  /*1a80*/  MOV R10, R12 ;  /* 0x0000000c000a7202 */ /* 0x000fe20000000f00 */
[----:B------:R-:W-:Y:S01]  /*1a90*/  IMAD R6, R41, UR8, RZ ;  /* 0x0000000829067c24 */ /* 0x000fe2000f8e02ff */
[----:B------:R-:W-:-:S03]  /*1aa0*/  ISETP.NE.U32.AND P0, PT, RZ, UR10, PT ;  /* 0x0000000aff007c0c */ /* 0x000fc6000bf05070 */
[----:B0-----:R-:W-:Y:S01]  /*1ab0*/  IMAD.WIDE.U32 R4, R7, UR8, R10 ;  /* 0x0000000807047c25 */ /* 0x001fe2000f8e000a */
[----:B------:R-:W-:-:S03]  /*1ac0*/  ISETP.NE.AND.EX P0, PT, RZ, UR11, PT, P0 ;  /* 0x0000000bff007c0c */ /* 0x000fc6000bf05300 */
[----:B------:R-:W-:Y:S01]  /*1ad0*/  IMAD R7, R7, UR9, R6 ;  /* 0x0000000907077c24 */ /* 0x000fe2000f8e0206 */
[----:B------:R-:W-:Y:S01]  /*1ae0*/  ISETP.NE.OR P0, PT, R3, RZ, !P0 ;  /* 0x000000ff0300720c */ /* 0x000fe20004705670 */
[----:B------:R-:W-:Y:S02]  /*1af0*/  ULDC.64 UR8, c[0x0][0x2b8] ;  /* 0x0000ae0000087ab9 */ /* 0x000fe40000000a00 */
        /* <DEDUP_REMOVED lines=20> */
.L_x_7289:
        /* <DEDUP_REMOVED lines=12> */
.L_x_7344:


//--------------------- .nv.global.init           --------------------------
	.section	.nv.global.init,"aw",@progbits
.nv.global.init:
	.type		$str$23,@object
	.size		$str$23,($str$24 - $str$23)
$str$23:
        /*0000*/ 	.byte	0x28, 0x61, 0x64, 0x64, 0x72, 0x65, 0x73, 0x73, 0x20, 0x26, 0x20, 0x6d, 0x61, 0x73, 0x6b, 0x29
        /*0010*/ 	.byte	0x20, 0x3d, 0x3d, 0x20, 0x30, 0x00
	.type		$str$24,@object
	.size		$str$24,(__unnamed_4 - $str$24)
$str$24:
        /*0016*/ 	.byte	0x2f, 0x74, 0x6d, 0x70, 0x2f, 0x6f, 0x73, 0x73, 0x5f, 0x6b, 0x65, 0x72, 0x6e, 0x65, 0x6c, 0x73
        /*0026*/ 	.byte	0x5f, 0x73, 0x72, 0x63, 0x2f, 0x66, 0x6c, 0x61, 0x73, 0x68, 0x5f, 0x61, 0x74, 0x74, 0x65, 0x6e
        /*0036*/ 	.byte	0x74, 0x69, 0x6f, 0x6e, 0x2f, 0x63, 0x73, 0x72, 0x63, 0x2f, 0x63, 0x75, 0x74, 0x6c, 0x61, 0x73
        /*0046*/ 	.byte	0x73, 0x2f, 0x69, 0x6e, 0x63, 0x6c, 0x75, 0x64, 0x65, 0x2f, 0x63, 0x75, 0x74, 0x65, 0x2f, 0x70
        /*0056*/ 	.byte	0x6f, 0x69, 0x6e, 0x74, 0x65, 0x72, 0x5f, 0x66, 0x6c, 0x61, 0x67, 0x67, 0x65, 0x64, 0x2e, 0x68
        /*0066*/ 	.byte	0x70, 0x70, 0x00
	.type		__unnamed_4,@object
	.size		__unnamed_4,(__unnamed_2 - __unnamed_4)
__unnamed_4:
        /* <DEDUP_REMOVED lines=20> */
        /*01a9*/ 	.byte	0x3a, 0x43, 0x3c, 0x36, 0x34, 0x3e, 0x3e, 0x3e, 0x3e, 0x5d, 0x00
	.type		__unnamed_2,@object
	.size		__unnamed_2,(__unnamed_6 - __unnamed_2)
__unnamed_2:
        /* <DEDUP_REMOVED lines=22> */
        /*0314*/ 	.byte	0x3e, 0x3e, 0x3e, 0x20, 0x26, 0x5d, 0x00
	.type		__unnamed_6,@object
	.size		__unnamed_6,(__unnamed_3 - __unnamed_6)
__unnamed_6:
        /* <DEDUP_REMOVED lines=22> */
        /*047b*/ 	.byte	0x3e, 0x3e, 0x3e, 0x3e, 0x20, 0x26, 0x5d, 0x00
	.type		__unnamed_3,@object
	.size		__unnamed_3,(__unnamed_1 - __unnamed_3)
__unnamed_3:
        /* <DEDUP_REMOVED lines=23> */
        /*05f3*/ 	.byte	0x3a, 0x43, 0x3c, 0x38, 0x31, 0x39, 0x32, 0x3e, 0x3e, 0x3e, 0x3e, 0x3e, 0x5d, 0x00
	.type		__unnamed_1,@object
	.size		__unnamed_1,(__unnamed_5 - __unnamed_1)
__unnamed_1:
        /* <DEDUP_REMOVED lines=29> */
	.type		__unnamed_5,@object
	.size		__unnamed_5,(.L_4 - __unnamed_5)
__unnamed_5:
        /* <DEDUP_REMOVED lines=29> */
.L_4:


//--------------------- .nv.shared._ZN7cutlass13device_kernelIN5flash11enable_sm90INS1_16FlashAttnBwdSm90INS1_25CollectiveMainloopBwdSm90ILi2ELi2ELi2EN4cute5tupleIJNS5_1CILi1EEES8_S8_EEENS6_IJNS7_ILi64EEENS7_ILi128EEESB_EEENS_6half_tEfNS_4arch4Sm90ELb0ELb0ELb1ELb0ELb0ELb1ELb0ELb0ELi2ELi1ELi2ELi1ELb0EEENS1_21CollectiveEpilogueBwdISC_SD_SF_Li256ELb0ELb0ELi1EEENS1_19SingleTileSchedulerILb0ELb0ELb0ELi128EEEEEEEEEvNT_6ParamsE --------------------------
	.section	.nv.shared._ZN7cutlass13device_kernelIN5flash11enable_sm90INS1_16FlashAttnBwdSm90INS1_25CollectiveMainloopBwdSm90ILi2ELi2ELi2EN4cute5tupleIJNS5_1CILi1EEES8_S8_EEENS6_IJNS7_ILi64EEENS7_ILi128EEESB_EEENS_6half_tEfNS_4arch4Sm90ELb0ELb0ELb1ELb0ELb0ELb1ELb0ELb0ELi2ELi1ELi2ELi1ELb0EEENS1_21CollectiveEpilogueBwdISC_SD_SF_Li256ELb0ELb0ELi1EEENS1_19SingleTileSchedulerILb0ELb0ELb0ELi128EEEEEEEEEvNT_6ParamsE,"aw",@nobits
	.sectionflags	@""
	.align	16
	.zero		1024


//--------------------- .nv.shared.reserved.0     --------------------------
	.section	.nv.shared.reserved.0,"aw",@nobits
	.weak		__nv_reservedSMEM_offset_0_alias
	.size		__nv_reservedSMEM_offset_0_alias, 0, 0
	.other		__nv_reservedSMEM_offset_0_alias,@"STO_CUDA_RESERVED_SHARED STV_DEFAULT"
__nv_reservedSMEM_offset_0_alias:
	.zero		0


//--------------------- .nv.global                --------------------------
	.section	.nv.global,"aw",@nobits
.nv.global:
	.type		_ZN77_INTERNAL_2ca8b6a5_41_flash_bwd_hdim128_fp16_softcapall_sm90_cu_3fbc093a_28034cute1_E,@object
	.size		_ZN77_INTERNAL_2ca8b6a5_41_flash_bwd_hdim128_fp16_softcapall_sm90_cu_3fbc093a_28034cute1_E,(_ZN77_INTERNAL_2ca8b6a5_41_flash_bwd_hdim128_fp16_softcapall_sm90_cu_3fbc093a_28034cuda3std3__45__cpo6cbeginE - _ZN77_INTERNAL_2ca8b6a5_41_flash_bwd_hdim128_fp16_softcapall_sm90_cu_3fbc093a_28034cute1_E)
_ZN77_INTERNAL_2ca8b6a5_41_flash_bwd_hdim128_fp16_softcapall_sm90_cu_3fbc093a_28034cute1_E:
	.zero		1
	.type		_ZN77_INTERNAL_2ca8b6a5_41_flash_bwd_hdim128_fp16_softcapall_sm90_cu_3fbc093a_28034cuda3std3__45__cpo6cbeginE,@object
	.size		_ZN77_INTERNAL_2ca8b6a5_41_flash_bwd_hdim128_fp16_softcapall_sm90_cu_3fbc093a_28034cuda3std3__45__cpo6cbeginE,(_ZN77_INTERNAL_2ca8b6a5_41_flash_bwd_hdim128_fp16_softcapall_sm90_cu_3fbc093a_28034cuda3std3__48in_placeE - _ZN77_INTERNAL_2ca8b6a5_41_flash_bwd_hdim128_fp16_softcapall_sm90_cu_3fbc093a_28034cuda3std3__45__cpo6cbeginE)
_ZN77_INTERNAL_2ca8b6a5_41_flash_bwd_hdim128_fp16_softcapall_sm90_cu_3fbc093a_28034cuda3std3__45__cpo6cbeginE:
	.zero		1
	.type		_ZN77_INTERNAL_2ca8b6a5_41_flash_bwd_hdim128_fp16_softcapall_sm90_cu_3fbc093a_28034cuda3std3__48in_placeE,@object
	.size		_ZN77_INTERNAL_2ca8b6a5_41_flash_bwd_hdim128_fp16_softcapall_sm90_cu_3fbc093a_28034cuda3std3__48in_placeE,(_ZN77_INTERNAL_2ca8b6a5_41_flash_bwd_hdim128_fp16_softcapall_sm90_cu_3fbc093a_28034cuda3std6ranges3__45__cpo9iter_moveE - _ZN77_INTERNAL_2ca8b6a5_41_flash_bwd_hdim128_fp16_softcapall_sm90_cu_3fbc093a_28034cuda3std3__48in_placeE)
_ZN77_INTERNAL_2ca8b6a5_41_flash_bwd_hdim128_fp16_softcapall_sm90_cu_3fbc093a_28034cuda3std3__48in_placeE:
	.zero		1
	.type		_ZN77_INTERNAL_2ca8b6a5_41_flash_bwd_hdim128_fp16_softcapall_sm90_cu_3fbc093a_28034cuda3std6ranges3__45__cpo9iter_moveE,@object
	.size		_ZN77_INTERNAL_2ca8b6a5_41_flash_bwd_hdim128_fp16_softcapall_sm90_cu_3fbc093a_28034cuda3std6ranges3__45__cpo9iter_moveE,(_ZN77_INTERNAL_2ca8b6a5_41_flash_bwd_hdim128_fp16_softcapall_sm90_cu_3fbc093a_28034cuda3std3__45__cpo5beginE - _ZN77_INTERNAL_2ca8b6a5_41_flash_bwd_hdim128_fp16_softcapall_sm90_cu_3fbc093a_28034cuda3std6ranges3__45__cpo9iter_moveE)
_ZN77_INTERNAL_2ca8b6a5_41_flash_bwd_hdim128_fp16_softcapall_sm90_cu_3fbc093a_28034cuda3std6ranges3__45__cpo9iter_moveE:
	.zero		1
	.type		_ZN77_INTERNAL_2ca8b6a5_41_flash_bwd_hdim128_fp16_softcapall_sm90_cu_3fbc093a_28034cuda3std3__45__cpo5beginE,@object
	.size		_ZN77_INTERNAL_2ca8b6a5_41_flash_bwd_hdim128_fp16_softcapall_sm90_cu_3fbc093a_28034cuda3std3__45__cpo5beginE,(_ZN77_INTERNAL_2ca8b6a5_41_flash_bwd_hdim128_fp16_softcapall_sm90_cu_3fbc093a_28034cuda3std3__479_GLOBAL__N__2ca8b6a5_41_flash_bwd_hdim128_fp16_softcapall_sm90_cu_3fbc093a_28036ignoreE - _ZN77_INTERNAL_2ca8b6a5_41_flash_bwd_hdim128_fp16_softcapall_sm90_cu_3fbc093a_28034cuda3std3__45__cpo5beginE)
_ZN77_INTERNAL_2ca8b6a5_41_flash_bwd_hdim128_fp16_softcapall_sm90_cu_3fbc093a_28034cuda3std3__45__cpo5beginE:
	.zero		1
	.type		_ZN77_INTERNAL_2ca8b6a5_41_flash_bwd_hdim128_fp16_softcapall_sm90_cu_3fbc093a_28034cuda3std3__479_GLOBAL__N__2ca8b6a5_41_flash_bwd_hdim128_fp16_softcapall_sm90_cu_3fbc093a_28036ignoreE,@object
	.size		_ZN77_INTERNAL_2ca8b6a5_41_flash_bwd_hdim128_fp16_softcapall_sm90_cu_3fbc093a_28034cuda3std3__479_GLOBAL__N__2ca8b6a5_41_flash_bwd_hdim128_fp16_softcapall_sm90_cu_3fbc093a_28036ignoreE,(_ZN77_INTERNAL_2ca8b6a5_41_flash_bwd_hdim128_fp16_softcapall_sm90_cu_3fbc093a_28034cute7productE - _ZN77_INTERNAL_2ca8b6a5_41_flash_bwd_hdim128_fp16_softcapall_sm90_cu_3fbc093a_28034cuda3std3__479_GLOBAL__N__2ca8b6a5_41_flash_bwd_hdim128_fp16_softcapall_sm90_cu_3fbc093a_28036ignoreE)
_ZN77_INTERNAL_2ca8b6a5_41_flash_bwd_hdim128_fp16_softcapall_sm90_cu_3fbc093a_28034cuda3std3__479_GLOBAL__N__2ca8b6a5_41_flash_bwd_hdim128_fp16_softcapall_sm90_cu_3fbc093a_28036ignoreE:
	.zero		1
	.type		_ZN77_INTERNAL_2ca8b6a5_41_flash_bwd_hdim128_fp16_softcapall_sm90_cu_3fbc093a_28034cute7productE,@object
	.size		_ZN77_INTERNAL_2ca8b6a5_41_flash_bwd_hdim128_fp16_softcapall_sm90_cu_3fbc093a_28034cute7productE,(_ZN77_INTERNAL_2ca8b6a5_41_flash_bwd_hdim128_fp16_softcapall_sm90_cu_3fbc093a_28034cuda3std3__45__cpo3endE - _ZN77_INTERNAL_2ca8b6a5_41_flash_bwd_hdim128_fp16_softcapall_sm90_cu_3fbc093a_28034cute7productE)
_ZN77_INTERNAL_2ca8b6a5_41_flash_bwd_hdim128_fp16_softcapall_sm90_cu_3fbc093a_28034cute7productE:
	.zero		1
	.type		_ZN77_INTERNAL_2ca8b6a5_41_flash_bwd_hdim128_fp16_softcapall_sm90_cu_3fbc093a_28034cuda3std3__45__cpo3endE,@object
	.size		_ZN77_INTERNAL_2ca8b6a5_41_flash_bwd_hdim128_fp16_softcapall_sm90_cu_3fbc093a_28034cuda3std3__45__cpo3endE,(_ZN77_INTERNAL_2ca8b6a5_41_flash_bwd_hdim128_fp16_softcapall_sm90_cu_3fbc093a_28034cuda3std3__419piecewise_constructE - _ZN77_INTERNAL_2ca8b6a5_41_flash_bwd_hdim128_fp16_softcapall_sm90_cu_3fbc093a_28034cuda3std3__45__cpo3endE)
_ZN77_INTERNAL_2ca8b6a5_41_flash_bwd_hdim128_fp16_softcapall_sm90_cu_3fbc093a_28034cuda3std3__45__cpo3endE:
	.zero		1
	.type		_ZN77_INTERNAL_2ca8b6a5_41_flash_bwd_hdim128_fp16_softcapall_sm90_cu_3fbc093a_28034cuda3std3__419piecewise_constructE,@object
	.size		_ZN77_INTERNAL_2ca8b6a5_41_flash_bwd_hdim128_fp16_softcapall_sm90_cu_3fbc093a_28034cuda3std3__419piecewise_constructE,(_ZN77_INTERNAL_2ca8b6a5_41_flash_bwd_hdim128_fp16_softcapall_sm90_cu_3fbc093a_28034cuda3std3__45__cpo4cendE - _ZN77_INTERNAL_2ca8b6a5_41_flash_bwd_hdim128_fp16_softcapall_sm90_cu_3fbc093a_28034cuda3std3__419piecewise_constructE)
_ZN77_INTERNAL_2ca8b6a5_41_flash_bwd_hdim128_fp16_softcapall_sm90_cu_3fbc093a_28034cuda3std3__419piecewise_constructE:
	.zero		1
	.type		_ZN77_INTERNAL_2ca8b6a5_41_flash_bwd_hdim128_fp16_softcapall_sm90_cu_3fbc093a_28034cuda3std3__45__cpo4cendE,@object
	.size		_ZN77_INTERNAL_2ca8b6a5_41_flash_bwd_hdim128_fp16_softcapall_sm90_cu_3fbc093a_28034cuda3std3__45__cpo4cendE,(_ZN77_INTERNAL_2ca8b6a5_41_flash_bwd_hdim128_fp16_softcapall_sm90_cu_3fbc093a_28034cuda3std6ranges3__45__cpo4swapE - _ZN77_INTERNAL_2ca8b6a5_41_flash_bwd_hdim128_fp16_softcapall_sm90_cu_3fbc093a_28034cuda3std3__45__cpo4cendE)
_ZN77_INTERNAL_2ca8b6a5_41_flash_bwd_hdim128_fp16_softcapall_sm90_cu_3fbc093a_28034cuda3std3__45__cpo4cendE:
	.zero		1
	.type		_ZN77_INTERNAL_2ca8b6a5_41_flash_bwd_hdim128_fp16_softcapall_sm90_cu_3fbc093a_28034cuda3std6ranges3__45__cpo4swapE,@object
	.size		_ZN77_INTERNAL_2ca8b6a5_41_flash_bwd_hdim128_fp16_softcapall_sm90_cu_3fbc093a_28034cuda3std6ranges3__45__cpo4swapE,(.L_13 - _ZN77_INTERNAL_2ca8b6a5_41_flash_bwd_hdim128_fp16_softcapall_sm90_cu_3fbc093a_28034cuda3std6ranges3__45__cpo4swapE)
_ZN77_INTERNAL_2ca8b6a5_41_flash_bwd_hdim128_fp16_softcapall_sm90_cu_3fbc093a_28034cuda3std6ranges3__45__cpo4swapE:
	.zero		1
.L_13:


//--------------------- .nv.shared._ZN7cutlass13device_kernelIN5flash11enable_sm90INS1_16FlashAttnBwdSm90INS1_25CollectiveMainloopBwdSm90ILi2ELi2ELi2EN4cute5tupleIJNS5_1CILi1EEES8_S8_EEENS6_IJNS7_ILi64EEENS7_ILi128EEESB_EEENS_6half_tEfNS_4arch4Sm90ELb0ELb0ELb1ELb0ELb1ELb1ELb0ELb0ELi2ELi1ELi2ELi1ELb0EEENS1_21CollectiveEpilogueBwdISC_SD_SF_Li256ELb0ELb0ELi1EEENS1_19SingleTileSchedulerILb0ELb0ELb0ELi128EEEEEEEEEvNT_6ParamsE --------------------------
	.section	.nv.shared._ZN7cutlass13device_kernelIN5flash11enable_sm90INS1_16FlashAttnBwdSm90INS1_25CollectiveMainloopBwdSm90ILi2ELi2ELi2EN4cute5tupleIJNS5_1CILi1EEES8_S8_EEENS6_IJNS7_ILi64EEENS7_ILi128EEESB_EEENS_6half_tEfNS_4arch4Sm90ELb0ELb0ELb1ELb0ELb1ELb1ELb0ELb0ELi2ELi1ELi2ELi1ELb0EEENS1_21CollectiveEpilogueBwdISC_SD_SF_Li256ELb0ELb0ELi1EEENS1_19SingleTileSchedulerILb0ELb0ELb0ELi128EEEEEEEEEvNT_6ParamsE,"aw",@nobits
	.sectionflags	@""
	.align	16
	.zero		1024


//--------------------- .nv.shared._ZN7cutlass13device_kernelIN5flash11enable_sm90INS1_16FlashAttnBwdSm90INS1_25CollectiveMainloopBwdSm90ILi2ELi2ELi2EN4cute5tupleIJNS5_1CILi1EEES8_S8_EEENS6_IJNS7_ILi64EEENS7_ILi128EEESB_EEENS_6half_tEfNS_4arch4Sm90ELb0ELb0ELb1ELb0ELb0ELb1ELb0ELb0ELi2ELi1ELi2ELi1ELb0EEENS1_24CollectiveEpilogueBwdGQAISC_fSF_Li256ELb0ELb0EEENS1_19SingleTileSchedulerILb0ELb0ELb0ELi128EEEEEEEEEvNT_6ParamsE --------------------------
	.section	.nv.shared._ZN7cutlass13device_kernelIN5flash11enable_sm90INS1_16FlashAttnBwdSm90INS1_25CollectiveMainloopBwdSm90ILi2ELi2ELi2EN4cute5tupleIJNS5_1CILi1EEES8_S8_EEENS6_IJNS7_ILi64EEENS7_ILi128EEESB_EEENS_6half_tEfNS_4arch4Sm90ELb0ELb0ELb1ELb0ELb0ELb1ELb0ELb0ELi2ELi1ELi2ELi1ELb0EEENS1_24CollectiveEpilogueBwdGQAISC_fSF_Li256ELb0ELb0EEENS1_19SingleTileSchedulerILb0ELb0ELb0ELi128EEEEEEEEEvNT_6ParamsE,"aw",@nobits
	.sectionflags	@""
	.align	16
	.zero		1024


//--------------------- .nv.shared._ZN7cutlass13device_kernelIN5flash11enable_sm90INS1_16FlashAttnBwdSm90INS1_25CollectiveMainloopBwdSm90ILi2ELi2ELi2EN4cute5tupleIJNS5_1CILi1EEES8_S8_EEENS6_IJNS7_ILi64EEENS7_ILi128EEESB_EEENS_6half_tEfNS_4arch4Sm90ELb0ELb0ELb1ELb0ELb1ELb1ELb0ELb0ELi2ELi1ELi2ELi1ELb0EEENS1_24CollectiveEpilogueBwdGQAISC_fSF_Li256ELb0ELb1EEENS1_19SingleTileSchedulerILb0ELb0ELb0ELi128EEEEEEEEEvNT_6ParamsE --------------------------
	.section	.nv.shared._ZN7cutlass13device_kernelIN5flash11enable_sm90INS1_16FlashAttnBwdSm90INS1_25CollectiveMainloopBwdSm90ILi2ELi2ELi2EN4cute5tupleIJNS5_1CILi1EEES8_S8_EEENS6_IJNS7_ILi64EEENS7_ILi128EEESB_EEENS_6half_tEfNS_4arch4Sm90ELb0ELb0ELb1ELb0ELb1ELb1ELb0ELb0ELi2ELi1ELi2ELi1ELb0EEENS1_24CollectiveEpilogueBwdGQAISC_fSF_Li256ELb0ELb1EEENS1_19SingleTileSchedulerILb0ELb0ELb0ELi128EEEEEEEEEvNT_6ParamsE,"aw",@nobits
	.sectionflags	@""
	.align	16
	.zero		1024


//--------------------- .nv.shared._ZN7cutlass13device_kernelIN5flash11enable_sm90INS1_16FlashAttnBwdSm90INS1_25CollectiveMainloopBwdSm90ILi2ELi2ELi2EN4cute5tupleIJNS5_1CILi1EEES8_S8_EEENS6_IJNS7_ILi64EEENS7_ILi128EEESB_EEENS_6half_tEfNS_4arch4Sm90ELb0ELb0ELb1ELb1ELb0ELb1ELb0ELb0ELi2ELi1ELi2ELi1ELb0EEENS1_21CollectiveEpilogueBwdISC_SD_SF_Li256ELb1ELb0ELi1EEENS1_19SingleTileSchedulerILb1ELb0ELb0ELi128EEEEEEEEEvNT_6ParamsE --------------------------
	.section	.nv.shared._ZN7cutlass13device_kernelIN5flash11enable_sm90INS1_16FlashAttnBwdSm90INS1_25CollectiveMainloopBwdSm90ILi2ELi2ELi2EN4cute5tupleIJNS5_1CILi1EEES8_S8_EEENS6_IJNS7_ILi64EEENS7_ILi128EEESB_EEENS_6half_tEfNS_4arch4Sm90ELb0ELb0ELb1ELb1ELb0ELb1ELb0ELb0ELi2ELi1ELi2ELi1ELb0EEENS1_21CollectiveEpilogueBwdISC_SD_SF_Li256ELb1ELb0ELi1EEENS1_19SingleTileSchedulerILb1ELb0ELb0ELi128EEEEEEEEEvNT_6ParamsE,"aw",@nobits
	.sectionflags	@""
	.align	16
	.zero		1024


//--------------------- .nv.shared._ZN7cutlass13device_kernelIN5flash11enable_sm90INS1_16FlashAttnBwdSm90INS1_25CollectiveMainloopBwdSm90ILi2ELi2ELi2EN4cute5tupleIJNS5_1CILi1EEES8_S8_EEENS6_IJNS7_ILi64EEENS7_ILi128EEESB_EEENS_6half_tEfNS_4arch4Sm90ELb0ELb0ELb1ELb1ELb1ELb1ELb0ELb0ELi2ELi1ELi2ELi1ELb0EEENS1_21CollectiveEpilogueBwdISC_SD_SF_Li256ELb1ELb0ELi1EEENS1_19SingleTileSchedulerILb1ELb0ELb0ELi128EEEEEEEEEvNT_6ParamsE --------------------------
	.section	.nv.shared._ZN7cutlass13device_kernelIN5flash11enable_sm90INS1_16FlashAttnBwdSm90INS1_25CollectiveMainloopBwdSm90ILi2ELi2ELi2EN4cute5tupleIJNS5_1CILi1EEES8_S8_EEENS6_IJNS7_ILi64EEENS7_ILi128EEESB_EEENS_6half_tEfNS_4arch4Sm90ELb0ELb0ELb1ELb1ELb1ELb1ELb0ELb0ELi2ELi1ELi2ELi1ELb0EEENS1_21CollectiveEpilogueBwdISC_SD_SF_Li256ELb1ELb0ELi1EEENS1_19SingleTileSchedulerILb1ELb0ELb0ELi128EEEEEEEEEvNT_6ParamsE,"aw",@nobits
	.sectionflags	@""
	.align	16
	.zero		1024


//--------------------- .nv.shared._ZN7cutlass13device_kernelIN5flash11enable_sm90INS1_16FlashAttnBwdSm90INS1_25CollectiveMainloopBwdSm90ILi2ELi2ELi2EN4cute5tupleIJNS5_1CILi1EEES8_S8_EEENS6_IJNS7_ILi64EEENS7_ILi128EEESB_EEENS_6half_tEfNS_4arch4Sm90ELb0ELb0ELb1ELb1ELb0ELb1ELb0ELb0ELi2ELi1ELi2ELi1ELb0EEENS1_24CollectiveEpilogueBwdGQAISC_fSF_Li256ELb1ELb0EEENS1_19SingleTileSchedulerILb1ELb0ELb0ELi128EEEEEEEEEvNT_6ParamsE --------------------------
	.section	.nv.shared._ZN7cutlass13device_kernelIN5flash11enable_sm90INS1_16FlashAttnBwdSm90INS1_25CollectiveMainloopBwdSm90ILi2ELi2ELi2EN4cute5tupleIJNS5_1CILi1EEES8_S8_EEENS6_IJNS7_ILi64EEENS7_ILi128EEESB_EEENS_6half_tEfNS_4arch4Sm90ELb0ELb0ELb1ELb1ELb0ELb1ELb0ELb0ELi2ELi1ELi2ELi1ELb0EEENS1_24CollectiveEpilogueBwdGQAISC_fSF_Li256ELb1ELb0EEENS1_19SingleTileSchedulerILb1ELb0ELb0ELi128EEEEEEEEEvNT_6ParamsE,"aw",@nobits
	.sectionflags	@""
	.align	16
	.zero		1024


//--------------------- .nv.shared._ZN7cutlass13device_kernelIN5flash11enable_sm90INS1_16FlashAttnBwdSm90INS1_25CollectiveMainloopBwdSm90ILi2ELi2ELi2EN4cute5tupleIJNS5_1CILi1EEES8_S8_EEENS6_IJNS7_ILi64EEENS7_ILi128EEESB_EEENS_6half_tEfNS_4arch4Sm90ELb0ELb0ELb1ELb1ELb1ELb1ELb0ELb0ELi2ELi1ELi2ELi1ELb0EEENS1_24CollectiveEpilogueBwdGQAISC_fSF_Li256ELb1ELb1EEENS1_19SingleTileSchedulerILb1ELb0ELb0ELi128EEEEEEEEEvNT_6ParamsE --------------------------
	.section	.nv.shared._ZN7cutlass13device_kernelIN5flash11enable_sm90INS1_16FlashAttnBwdSm90INS1_25CollectiveMainloopBwdSm90ILi2ELi2ELi2EN4cute5tupleIJNS5_1CILi1EEES8_S8_EEENS6_IJNS7_ILi64EEENS7_ILi128EEESB_EEENS_6half_tEfNS_4arch4Sm90ELb0ELb0ELb1ELb1ELb1ELb1ELb0ELb0ELi2ELi1ELi2ELi1ELb0EEENS1_24CollectiveEpilogueBwdGQAISC_fSF_Li256ELb1ELb1EEENS1_19SingleTileSchedulerILb1ELb0ELb0ELi128EEEEEEEEEvNT_6ParamsE,"aw",@nobits
	.sectionflags	@""
	.align	16
	.zero		1024


//--------------------- .nv.shared._ZN7cutlass13device_kernelIN5flash11enable_sm90INS1_16FlashAttnBwdSm90INS1_25CollectiveMainloopBwdSm90ILi2ELi2ELi2EN4cute5tupleIJNS5_1CILi1EEES8_S8_EEENS6_IJNS7_ILi64EEENS7_ILi128EEESB_EEENS_6half_tEfNS_4arch4Sm90ELb0ELb1ELb1ELb0ELb0ELb1ELb0ELb0ELi2ELi1ELi2ELi1ELb0EEENS1_21CollectiveEpilogueBwdISC_SD_SF_Li256ELb0ELb0ELi1EEENS1_19SingleTileSchedulerILb0ELb0ELb0ELi128EEEEEEEEEvNT_6ParamsE --------------------------
	.section	.nv.shared._ZN7cutlass13device_kernelIN5flash11enable_sm90INS1_16FlashAttnBwdSm90INS1_25CollectiveMainloopBwdSm90ILi2ELi2ELi2EN4cute5tupleIJNS5_1CILi1EEES8_S8_EEENS6_IJNS7_ILi64EEENS7_ILi128EEESB_EEENS_6half_tEfNS_4arch4Sm90ELb0ELb1ELb1ELb0ELb0ELb1ELb0ELb0ELi2ELi1ELi2ELi1ELb0EEENS1_21CollectiveEpilogueBwdISC_SD_SF_Li256ELb0ELb0ELi1EEENS1_19SingleTileSchedulerILb0ELb0ELb0ELi128EEEEEEEEEvNT_6ParamsE,"aw",@nobits
	.sectionflags	@""
	.align	16
	.zero		1024


//--------------------- .nv.shared._ZN7cutlass13device_kernelIN5flash11enable_sm90INS1_16FlashAttnBwdSm90INS1_25CollectiveMainloopBwdSm90ILi2ELi2ELi2EN4cute5tupleIJNS5_1CILi1EEES8_S8_EEENS6_IJNS7_ILi64EEENS7_ILi128EEESB_EEENS_6half_tEfNS_4arch4Sm90ELb0ELb1ELb1ELb0ELb1ELb1ELb0ELb0ELi2ELi1ELi2ELi1ELb0EEENS1_21CollectiveEpilogueBwdISC_SD_SF_Li256ELb0ELb0ELi1EEENS1_19SingleTileSchedulerILb0ELb0ELb0ELi128EEEEEEEEEvNT_6ParamsE --------------------------
	.section	.nv.shared._ZN7cutlass13device_kernelIN5flash11enable_sm90INS1_16FlashAttnBwdSm90INS1_25CollectiveMainloopBwdSm90ILi2ELi2ELi2EN4cute5tupleIJNS5_1CILi1EEES8_S8_EEENS6_IJNS7_ILi64EEENS7_ILi128EEESB_EEENS_6half_tEfNS_4arch4Sm90ELb0ELb1ELb1ELb0ELb1ELb1ELb0ELb0ELi2ELi1ELi2ELi1ELb0EEENS1_21CollectiveEpilogueBwdISC_SD_SF_Li256ELb0ELb0ELi1EEENS1_19SingleTileSchedulerILb0ELb0ELb0ELi128EEEEEEEEEvNT_6ParamsE,"aw",@nobits
	.sectionflags	@""
	.align	16
	.zero		1024


//--------------------- .nv.shared._ZN7cutlass13device_kernelIN5flash11enable_sm90INS1_16FlashAttnBwdSm90INS1_25CollectiveMainloopBwdSm90ILi2ELi2ELi2EN4cute5tupleIJNS5_1CILi1EEES8_S8_EEENS6_IJNS7_ILi64EEENS7_ILi128EEESB_EEENS_6half_tEfNS_4arch4Sm90ELb0ELb1ELb1ELb0ELb0ELb1ELb0ELb0ELi2ELi1ELi2ELi1ELb0EEENS1_24CollectiveEpilogueBwdGQAISC_fSF_Li256ELb0ELb0EEENS1_19SingleTileSchedulerILb0ELb0ELb0ELi128EEEEEEEEEvNT_6ParamsE --------------------------
	.section	.nv.shared._ZN7cutlass13device_kernelIN5flash11enable_sm90INS1_16FlashAttnBwdSm90INS1_25CollectiveMainloopBwdSm90ILi2ELi2ELi2EN4cute5tupleIJNS5_1CILi1EEES8_S8_EEENS6_IJNS7_ILi64EEENS7_ILi128EEESB_EEENS_6half_tEfNS_4arch4Sm90ELb0ELb1ELb1ELb0ELb0ELb1ELb0ELb0ELi2ELi1ELi2ELi1ELb0EEENS1_24CollectiveEpilogueBwdGQAISC_fSF_Li256ELb0ELb0EEENS1_19SingleTileSchedulerILb0ELb0ELb0ELi128EEEEEEEEEvNT_6ParamsE,"aw",@nobits
	.sectionflags	@""
	.align	16
	.zero		1024


//--------------------- .nv.shared._ZN7cutlass13device_kernelIN5flash11enable_sm90INS1_16FlashAttnBwdSm90INS1_25CollectiveMainloopBwdSm90ILi2ELi2ELi2EN4cute5tupleIJNS5_1CILi1EEES8_S8_EEENS6_IJNS7_ILi64EEENS7_ILi128EEESB_EEENS_6half_tEfNS_4arch4Sm90ELb0ELb1ELb1ELb0ELb1ELb1ELb0ELb0ELi2ELi1ELi2ELi1ELb0EEENS1_24CollectiveEpilogueBwdGQAISC_fSF_Li256ELb0ELb1EEENS1_19SingleTileSchedulerILb0ELb0ELb0ELi128EEEEEEEEEvNT_6ParamsE --------------------------
	.section	.nv.shared._ZN7cutlass13device_kernelIN5flash11enable_sm90INS1_16FlashAttnBwdSm90INS1_25CollectiveMainloopBwdSm90ILi2ELi2ELi2EN4cute5tupleIJNS5_1CILi1EEES8_S8_EEENS6_IJNS7_ILi64EEENS7_ILi128EEESB_EEENS_6half_tEfNS_4arch4Sm90ELb0ELb1ELb1ELb0ELb1ELb1ELb0ELb0ELi2ELi1ELi2ELi1ELb0EEENS1_24CollectiveEpilogueBwdGQAISC_fSF_Li256ELb0ELb1EEENS1_19SingleTileSchedulerILb0ELb0ELb0ELi128EEEEEEEEEvNT_6ParamsE,"aw",@nobits
	.sectionflags	@""
	.align	16
	.zero		1024


//--------------------- .nv.shared._ZN7cutlass13device_kernelIN5flash11enable_sm90INS1_16FlashAttnBwdSm90INS1_25CollectiveMainloopBwdSm90ILi2ELi2ELi2EN4cute5tupleIJNS5_1CILi1EEES8_S8_EEENS6_IJNS7_ILi64EEENS7_ILi128EEESB_EEENS_6half_tEfNS_4arch4Sm90ELb0ELb1ELb1ELb1ELb0ELb1ELb0ELb0ELi2ELi1ELi2ELi1ELb0EEENS1_21CollectiveEpilogueBwdISC_SD_SF_Li256ELb1ELb0ELi1EEENS1_19SingleTileSchedulerILb1ELb0ELb0ELi128EEEEEEEEEvNT_6ParamsE --------------------------
	.section	.nv.shared._ZN7cutlass13device_kernelIN5flash11enable_sm90INS1_16FlashAttnBwdSm90INS1_25CollectiveMainloopBwdSm90ILi2ELi2ELi2EN4cute5tupleIJNS5_1CILi1EEES8_S8_EEENS6_IJNS7_ILi64EEENS7_ILi128EEESB_EEENS_6half_tEfNS_4arch4Sm90ELb0ELb1ELb1ELb1ELb0ELb1ELb0ELb0ELi2ELi1ELi2ELi1ELb0EEENS1_21CollectiveEpilogueBwdISC_SD_SF_Li256ELb1ELb0ELi1EEENS1_19SingleTileSchedulerILb1ELb0ELb0ELi128EEEEEEEEEvNT_6ParamsE,"aw",@nobits
	.sectionflags	@""
	.align	16
	.zero		1024


//--------------------- .nv.shared._ZN7cutlass13device_kernelIN5flash11enable_sm90INS1_16FlashAttnBwdSm90INS1_25CollectiveMainloopBwdSm90ILi2ELi2ELi2EN4cute5tupleIJNS5_1CILi1EEES8_S8_EEENS6_IJNS7_ILi64EEENS7_ILi128EEESB_EEENS_6half_tEfNS_4arch4Sm90ELb0ELb1ELb1ELb1ELb1ELb1ELb0ELb0ELi2ELi1ELi2ELi1ELb0EEENS1_21CollectiveEpilogueBwdISC_SD_SF_Li256ELb1ELb0ELi1EEENS1_19SingleTileSchedulerILb1ELb0ELb0ELi128EEEEEEEEEvNT_6ParamsE --------------------------
	.section	.nv.shared._ZN7cutlass13device_kernelIN5flash11enable_sm90INS1_16FlashAttnBwdSm90INS1_25CollectiveMainloopBwdSm90ILi2ELi2ELi2EN4cute5tupleIJNS5_1CILi1EEES8_S8_EEENS6_IJNS7_ILi64EEENS7_ILi128EEESB_EEENS_6half_tEfNS_4arch4Sm90ELb0ELb1ELb1ELb1ELb1ELb1ELb0ELb0ELi2ELi1ELi2ELi1ELb0EEENS1_21CollectiveEpilogueBwdISC_SD_SF_Li256ELb1ELb0ELi1EEENS1_19SingleTileSchedulerILb1ELb0ELb0ELi128EEEEEEEEEvNT_6ParamsE,"aw",@nobits
	.sectionflags	@""
	.align	16
	.zero		1024


//--------------------- .nv.shared._ZN7cutlass13device_kernelIN5flash11enable_sm90INS1_16FlashAttnBwdSm90INS1_25CollectiveMainloopBwdSm90ILi2ELi2ELi2EN4cute5tupleIJNS5_1CILi1EEES8_S8_EEENS6_IJNS7_ILi64EEENS7_ILi128EEESB_EEENS_6half_tEfNS_4arch4Sm90ELb0ELb1ELb1ELb1ELb0ELb1ELb0ELb0ELi2ELi1ELi2ELi1ELb0EEENS1_24CollectiveEpilogueBwdGQAISC_fSF_Li256ELb1ELb0EEENS1_19SingleTileSchedulerILb1ELb0ELb0ELi128EEEEEEEEEvNT_6ParamsE --------------------------
	.section	.nv.shared._ZN7cutlass13device_kernelIN5flash11enable_sm90INS1_16FlashAttnBwdSm90INS1_25CollectiveMainloopBwdSm90ILi2ELi2ELi2EN4cute5tupleIJNS5_1CILi1EEES8_S8_EEENS6_IJNS7_ILi64EEENS7_ILi128EEESB_EEENS_6half_tEfNS_4arch4Sm90ELb0ELb1ELb1ELb1ELb0ELb1ELb0ELb0ELi2ELi1ELi2ELi1ELb0EEENS1_24CollectiveEpilogueBwdGQAISC_fSF_Li256ELb1ELb0EEENS1_19SingleTileSchedulerILb1ELb0ELb0ELi128EEEEEEEEEvNT_6ParamsE,"aw",@nobits
	.sectionflags	@""
	.align	16
	.zero		1024


//--------------------- .nv.shared._ZN7cutlass13device_kernelIN5flash11enable_sm90INS1_16FlashAttnBwdSm90INS1_25CollectiveMainloopBwdSm90ILi2ELi2ELi2EN4cute5tupleIJNS5_1CILi1EEES8_S8_EEENS6_IJNS7_ILi64EEENS7_ILi128EEESB_EEENS_6half_tEfNS_4arch4Sm90ELb0ELb1ELb1ELb1ELb1ELb1ELb0ELb0ELi2ELi1ELi2ELi1ELb0EEENS1_24CollectiveEpilogueBwdGQAISC_fSF_Li256ELb1ELb1EEENS1_19SingleTileSchedulerILb1ELb0ELb0ELi128EEEEEEEEEvNT_6ParamsE --------------------------
	.section	.nv.shared._ZN7cutlass13device_kernelIN5flash11enable_sm90INS1_16FlashAttnBwdSm90INS1_25CollectiveMainloopBwdSm90ILi2ELi2ELi2EN4cute5tupleIJNS5_1CILi1EEES8_S8_EEENS6_IJNS7_ILi64EEENS7_ILi128EEESB_EEENS_6half_tEfNS_4arch4Sm90ELb0ELb1ELb1ELb1ELb1ELb1ELb0ELb0ELi2ELi1ELi2ELi1ELb0EEENS1_24CollectiveEpilogueBwdGQAISC_fSF_Li256ELb1ELb1EEENS1_19SingleTileSchedulerILb1ELb0ELb0ELi128EEEEEEEEEvNT_6ParamsE,"aw",@nobits
	.sectionflags	@""
	.align	16
	.zero		1024


//--------------------- .nv.shared._ZN7cutlass13device_kernelIN5flash11enable_sm90INS1_16FlashAttnBwdSm90INS1_25CollectiveMainloopBwdSm90ILi2ELi2ELi2EN4cute5tupleIJNS5_1CILi1EEES8_S8_EEENS6_IJNS7_ILi64EEENS7_ILi128EEESB_EEENS_6half_tEfNS_4arch4Sm90ELb1ELb0ELb1ELb0ELb0ELb1ELb0ELb0ELi2ELi1ELi2ELi1ELb0EEENS1_21CollectiveEpilogueBwdISC_SD_SF_Li256ELb0ELb0ELi1EEENS1_25SingleTileBwdLPTSchedulerILb0ELi128ELb0EEEEEEEEEvNT_6ParamsE --------------------------
	.section	.nv.shared._ZN7cutlass13device_kernelIN5flash11enable_sm90INS1_16FlashAttnBwdSm90INS1_25CollectiveMainloopBwdSm90ILi2ELi2ELi2EN4cute5tupleIJNS5_1CILi1EEES8_S8_EEENS6_IJNS7_ILi64EEENS7_ILi128EEESB_EEENS_6half_tEfNS_4arch4Sm90ELb1ELb0ELb1ELb0ELb0ELb1ELb0ELb0ELi2ELi1ELi2ELi1ELb0EEENS1_21CollectiveEpilogueBwdISC_SD_SF_Li256ELb0ELb0ELi1EEENS1_25SingleTileBwdLPTSchedulerILb0ELi128ELb0EEEEEEEEEvNT_6ParamsE,"aw",@nobits
	.sectionflags	@""
	.align	16
	.zero		1024


//--------------------- .nv.shared._ZN7cutlass13device_kernelIN5flash11enable_sm90INS1_16FlashAttnBwdSm90INS1_25CollectiveMainloopBwdSm90ILi2ELi2ELi2EN4cute5tupleIJNS5_1CILi1EEES8_S8_EEENS6_IJNS7_ILi64EEENS7_ILi128EEESB_EEENS_6half_tEfNS_4arch4Sm90ELb1ELb0ELb1ELb0ELb1ELb1ELb0ELb0ELi2ELi1ELi2ELi1ELb0EEENS1_21CollectiveEpilogueBwdISC_SD_SF_Li256ELb0ELb0ELi1EEENS1_25SingleTileBwdLPTSchedulerILb0ELi128ELb1EEEEEEEEEvNT_6ParamsE --------------------------
	.section	.nv.shared._ZN7cutlass13device_kernelIN5flash11enable_sm90INS1_16FlashAttnBwdSm90INS1_25CollectiveMainloopBwdSm90ILi2ELi2ELi2EN4cute5tupleIJNS5_1CILi1EEES8_S8_EEENS6_IJNS7_ILi64EEENS7_ILi128EEESB_EEENS_6half_tEfNS_4arch4Sm90ELb1ELb0ELb1ELb0ELb1ELb1ELb0ELb0ELi2ELi1ELi2ELi1ELb0EEENS1_21CollectiveEpilogueBwdISC_SD_SF_Li256ELb0ELb0ELi1EEENS1_25SingleTileBwdLPTSchedulerILb0ELi128ELb1EEEEEEEEEvNT_6ParamsE,"aw",@nobits
	.sectionflags	@""
	.align	16
	.zero		1024


//--------------------- .nv.shared._ZN7cutlass13device_kernelIN5flash11enable_sm90INS1_16FlashAttnBwdSm90INS1_25CollectiveMainloopBwdSm90ILi2ELi2ELi2EN4cute5tupleIJNS5_1CILi1EEES8_S8_EEENS6_IJNS7_ILi64EEENS7_ILi128EEESB_EEENS_6half_tEfNS_4arch4Sm90ELb1ELb0ELb1ELb0ELb0ELb1ELb0ELb0ELi2ELi1ELi2ELi1ELb0EEENS1_24CollectiveEpilogueBwdGQAISC_fSF_Li256ELb0ELb0EEENS1_25SingleTileBwdLPTSchedulerILb0ELi128ELb0EEEEEEEEEvNT_6ParamsE --------------------------
	.section	.nv.shared._ZN7cutlass13device_kernelIN5flash11enable_sm90INS1_16FlashAttnBwdSm90INS1_25CollectiveMainloopBwdSm90ILi2ELi2ELi2EN4cute5tupleIJNS5_1CILi1EEES8_S8_EEENS6_IJNS7_ILi64EEENS7_ILi128EEESB_EEENS_6half_tEfNS_4arch4Sm90ELb1ELb0ELb1ELb0ELb0ELb1ELb0ELb0ELi2ELi1ELi2ELi1ELb0EEENS1_24CollectiveEpilogueBwdGQAISC_fSF_Li256ELb0ELb0EEENS1_25SingleTileBwdLPTSchedulerILb0ELi128ELb0EEEEEEEEEvNT_6ParamsE,"aw",@nobits
	.sectionflags	@""
	.align	16
	.zero		1024


//--------------------- .nv.shared._ZN7cutlass13device_kernelIN5flash11enable_sm90INS1_16FlashAttnBwdSm90INS1_25CollectiveMainloopBwdSm90ILi2ELi2ELi2EN4cute5tupleIJNS5_1CILi1EEES8_S8_EEENS6_IJNS7_ILi64EEENS7_ILi128EEESB_EEENS_6half_tEfNS_4arch4Sm90ELb1ELb0ELb1ELb0ELb1ELb1ELb0ELb0ELi2ELi1ELi2ELi1ELb0EEENS1_24CollectiveEpilogueBwdGQAISC_fSF_Li256ELb0ELb1EEENS1_25SingleTileBwdLPTSchedulerILb0ELi128ELb1EEEEEEEEEvNT_6ParamsE --------------------------
	.section	.nv.shared._ZN7cutlass13device_kernelIN5flash11enable_sm90INS1_16FlashAttnBwdSm90INS1_25CollectiveMainloopBwdSm90ILi2ELi2ELi2EN4cute5tupleIJNS5_1CILi1EEES8_S8_EEENS6_IJNS7_ILi64EEENS7_ILi128EEESB_EEENS_6half_tEfNS_4arch4Sm90ELb1ELb0ELb1ELb0ELb1ELb1ELb0ELb0ELi2ELi1ELi2ELi1ELb0EEENS1_24CollectiveEpilogueBwdGQAISC_fSF_Li256ELb0ELb1EEENS1_25SingleTileBwdLPTSchedulerILb0ELi128ELb1EEEEEEEEEvNT_6ParamsE,"aw",@nobits
	.sectionflags	@""
	.align	16
	.zero		1024


//--------------------- .nv.shared._ZN7cutlass13device_kernelIN5flash11enable_sm90INS1_16FlashAttnBwdSm90INS1_25CollectiveMainloopBwdSm90ILi2ELi2ELi2EN4cute5tupleIJNS5_1CILi1EEES8_S8_EEENS6_IJNS7_ILi64EEENS7_ILi128EEESB_EEENS_6half_tEfNS_4arch4Sm90ELb1ELb0ELb1ELb1ELb0ELb1ELb0ELb0ELi2ELi1ELi2ELi1ELb0EEENS1_21CollectiveEpilogueBwdISC_SD_SF_Li256ELb1ELb0ELi1EEENS1_25SingleTileBwdLPTSchedulerILb1ELi128ELb0EEEEEEEEEvNT_6ParamsE --------------------------
	.section	.nv.shared._ZN7cutlass13device_kernelIN5flash11enable_sm90INS1_16FlashAttnBwdSm90INS1_25CollectiveMainloopBwdSm90ILi2ELi2ELi2EN4cute5tupleIJNS5_1CILi1EEES8_S8_EEENS6_IJNS7_ILi64EEENS7_ILi128EEESB_EEENS_6half_tEfNS_4arch4Sm90ELb1ELb0ELb1ELb1ELb0ELb1ELb0ELb0ELi2ELi1ELi2ELi1ELb0EEENS1_21CollectiveEpilogueBwdISC_SD_SF_Li256ELb1ELb0ELi1EEENS1_25SingleTileBwdLPTSchedulerILb1ELi128ELb0EEEEEEEEEvNT_6ParamsE,"aw",@nobits
	.sectionflags	@""
	.align	16
	.zero		1024


//--------------------- .nv.shared._ZN7cutlass13device_kernelIN5flash11enable_sm90INS1_16FlashAttnBwdSm90INS1_25CollectiveMainloopBwdSm90ILi2ELi2ELi2EN4cute5tupleIJNS5_1CILi1EEES8_S8_EEENS6_IJNS7_ILi64EEENS7_ILi128EEESB_EEENS_6half_tEfNS_4arch4Sm90ELb1ELb0ELb1ELb1ELb1ELb1ELb0ELb0ELi2ELi1ELi2ELi1ELb0EEENS1_21CollectiveEpilogueBwdISC_SD_SF_Li256ELb1ELb0ELi1EEENS1_25SingleTileBwdLPTSchedulerILb1ELi128ELb1EEEEEEEEEvNT_6ParamsE --------------------------
	.section	.nv.shared._ZN7cutlass13device_kernelIN5flash11enable_sm90INS1_16FlashAttnBwdSm90INS1_25CollectiveMainloopBwdSm90ILi2ELi2ELi2EN4cute5tupleIJNS5_1CILi1EEES8_S8_EEENS6_IJNS7_ILi64EEENS7_ILi128EEESB_EEENS_6half_tEfNS_4arch4Sm90ELb1ELb0ELb1ELb1ELb1ELb1ELb0ELb0ELi2ELi1ELi2ELi1ELb0EEENS1_21CollectiveEpilogueBwdISC_SD_SF_Li256ELb1ELb0ELi1EEENS1_25SingleTileBwdLPTSchedulerILb1ELi128ELb1EEEEEEEEEvNT_6ParamsE,"aw",@nobits
	.sectionflags	@""
	.align	16
	.zero		1024


//--------------------- .nv.shared._ZN7cutlass13device_kernelIN5flash11enable_sm90INS1_16FlashAttnBwdSm90INS1_25CollectiveMainloopBwdSm90ILi2ELi2ELi2EN4cute5tupleIJNS5_1CILi1EEES8_S8_EEENS6_IJNS7_ILi64EEENS7_ILi128EEESB_EEENS_6half_tEfNS_4arch4Sm90ELb1ELb0ELb1ELb1ELb0ELb1ELb0ELb0ELi2ELi1ELi2ELi1ELb0EEENS1_24CollectiveEpilogueBwdGQAISC_fSF_Li256ELb1ELb0EEENS1_25SingleTileBwdLPTSchedulerILb1ELi128ELb0EEEEEEEEEvNT_6ParamsE --------------------------
	.section	.nv.shared._ZN7cutlass13device_kernelIN5flash11enable_sm90INS1_16FlashAttnBwdSm90INS1_25CollectiveMainloopBwdSm90ILi2ELi2ELi2EN4cute5tupleIJNS5_1CILi1EEES8_S8_EEENS6_IJNS7_ILi64EEENS7_ILi128EEESB_EEENS_6half_tEfNS_4arch4Sm90ELb1ELb0ELb1ELb1ELb0ELb1ELb0ELb0ELi2ELi1ELi2ELi1ELb0EEENS1_24CollectiveEpilogueBwdGQAISC_fSF_Li256ELb1ELb0EEENS1_25SingleTileBwdLPTSchedulerILb1ELi128ELb0EEEEEEEEEvNT_6ParamsE,"aw",@nobits
	.sectionflags	@""
	.align	16
	.zero		1024


//--------------------- .nv.shared._ZN7cutlass13device_kernelIN5flash11enable_sm90INS1_16FlashAttnBwdSm90INS1_25CollectiveMainloopBwdSm90ILi2ELi2ELi2EN4cute5tupleIJNS5_1CILi1EEES8_S8_EEENS6_IJNS7_ILi64EEENS7_ILi128EEESB_EEENS_6half_tEfNS_4arch4Sm90ELb1ELb0ELb1ELb1ELb1ELb1ELb0ELb0ELi2ELi1ELi2ELi1ELb0EEENS1_24CollectiveEpilogueBwdGQAISC_fSF_Li256ELb1ELb1EEENS1_25SingleTileBwdLPTSchedulerILb1ELi128ELb1EEEEEEEEEvNT_6ParamsE --------------------------
	.section	.nv.shared._ZN7cutlass13device_kernelIN5flash11enable_sm90INS1_16FlashAttnBwdSm90INS1_25CollectiveMainloopBwdSm90ILi2ELi2ELi2EN4cute5tupleIJNS5_1CILi1EEES8_S8_EEENS6_IJNS7_ILi64EEENS7_ILi128EEESB_EEENS_6half_tEfNS_4arch4Sm90ELb1ELb0ELb1ELb1ELb1ELb1ELb0ELb0ELi2ELi1ELi2ELi1ELb0EEENS1_24CollectiveEpilogueBwdGQAISC_fSF_Li256ELb1ELb1EEENS1_25SingleTileBwdLPTSchedulerILb1ELi128ELb1EEEEEEEEEvNT_6ParamsE,"aw",@nobits
	.sectionflags	@""
	.align	16
	.zero		1024


//--------------------- .nv.shared._ZN7cutlass13device_kernelIN5flash11enable_sm90INS1_16FlashAttnBwdSm90INS1_25CollectiveMainloopBwdSm90ILi2ELi2ELi2EN4cute5tupleIJNS5_1CILi1EEES8_S8_EEENS6_IJNS7_ILi80EEENS7_ILi128EEESB_EEENS_6half_tEfNS_4arch4Sm90ELb0ELb0ELb0ELb0ELb0ELb1ELb0ELb1ELi2ELi1ELi2ELi1ELb0EEENS1_21CollectiveEpilogueBwdISC_SD_SF_Li256ELb0ELb0ELi1EEENS1_19SingleTileSchedulerILb0ELb0ELb0ELi128EEEEEEEEEvNT_6ParamsE --------------------------
	.section	.nv.shared._ZN7cutlass13device_kernelIN5flash11enable_sm90INS1_16FlashAttnBwdSm90INS1_25CollectiveMainloopBwdSm90ILi2ELi2ELi2EN4cute5tupleIJNS5_1CILi1EEES8_S8_EEENS6_IJNS7_ILi80EEENS7_ILi128EEESB_EEENS_6half_tEfNS_4arch4Sm90ELb0ELb0ELb0ELb0ELb0ELb1ELb0ELb1ELi2ELi1ELi2ELi1ELb0EEENS1_21CollectiveEpilogueBwdISC_SD_SF_Li256ELb0ELb0ELi1EEENS1_19SingleTileSchedulerILb0ELb0ELb0ELi128EEEEEEEEEvNT_6ParamsE,"aw",@nobits
	.sectionflags	@""
	.align	16
	.zero		1024


//--------------------- .nv.shared._ZN7cutlass13device_kernelIN5flash11enable_sm90INS1_16FlashAttnBwdSm90INS1_25CollectiveMainloopBwdSm90ILi2ELi2ELi2EN4cute5tupleIJNS5_1CILi1EEES8_S8_EEENS6_IJNS7_ILi80EEENS7_ILi128EEESB_EEENS_6half_tEfNS_4arch4Sm90ELb0ELb0ELb0ELb0ELb1ELb1ELb0ELb1ELi2ELi1ELi2ELi1ELb0EEENS1_21CollectiveEpilogueBwdISC_SD_SF_Li256ELb0ELb0ELi1EEENS1_19SingleTileSchedulerILb0ELb0ELb0ELi128EEEEEEEEEvNT_6ParamsE --------------------------
	.section	.nv.shared._ZN7cutlass13device_kernelIN5flash11enable_sm90INS1_16FlashAttnBwdSm90INS1_25CollectiveMainloopBwdSm90ILi2ELi2ELi2EN4cute5tupleIJNS5_1CILi1EEES8_S8_EEENS6_IJNS7_ILi80EEENS7_ILi128EEESB_EEENS_6half_tEfNS_4arch4Sm90ELb0ELb0ELb0ELb0ELb1ELb1ELb0ELb1ELi2ELi1ELi2ELi1ELb0EEENS1_21CollectiveEpilogueBwdISC_SD_SF_Li256ELb0ELb0ELi1EEENS1_19SingleTileSchedulerILb0ELb0ELb0ELi128EEEEEEEEEvNT_6ParamsE,"aw",@nobits
	.sectionflags	@""
	.align	16
	.zero		1024


//--------------------- .nv.shared._ZN7cutlass13device_kernelIN5flash11enable_sm90INS1_16FlashAttnBwdSm90INS1_25CollectiveMainloopBwdSm90ILi2ELi2ELi2EN4cute5tupleIJNS5_1CILi1EEES8_S8_EEENS6_IJNS7_ILi80EEENS7_ILi128EEESB_EEENS_6half_tEfNS_4arch4Sm90ELb0ELb0ELb0ELb0ELb0ELb1ELb0ELb1ELi2ELi1ELi2ELi1ELb0EEENS1_24CollectiveEpilogueBwdGQAISC_fSF_Li256ELb0ELb0EEENS1_19SingleTileSchedulerILb0ELb0ELb0ELi128EEEEEEEEEvNT_6ParamsE --------------------------
	.section	.nv.shared._ZN7cutlass13device_kernelIN5flash11enable_sm90INS1_16FlashAttnBwdSm90INS1_25CollectiveMainloopBwdSm90ILi2ELi2ELi2EN4cute5tupleIJNS5_1CILi1EEES8_S8_EEENS6_IJNS7_ILi80EEENS7_ILi128EEESB_EEENS_6half_tEfNS_4arch4Sm90ELb0ELb0ELb0ELb0ELb0ELb1ELb0ELb1ELi2ELi1ELi2ELi1ELb0EEENS1_24CollectiveEpilogueBwdGQAISC_fSF_Li256ELb0ELb0EEENS1_19SingleTileSchedulerILb0ELb0ELb0ELi128EEEEEEEEEvNT_6ParamsE,"aw",@nobits
	.sectionflags	@""
	.align	16
	.zero		1024


//--------------------- .nv.shared._ZN7cutlass13device_kernelIN5flash11enable_sm90INS1_16FlashAttnBwdSm90INS1_25CollectiveMainloopBwdSm90ILi2ELi2ELi2EN4cute5tupleIJNS5_1CILi1EEES8_S8_EEENS6_IJNS7_ILi80EEENS7_ILi128EEESB_EEENS_6half_tEfNS_4arch4Sm90ELb0ELb0ELb0ELb0ELb1ELb1ELb0ELb1ELi2ELi1ELi2ELi1ELb0EEENS1_24CollectiveEpilogueBwdGQAISC_fSF_Li256ELb0ELb1EEENS1_19SingleTileSchedulerILb0ELb0ELb0ELi128EEEEEEEEEvNT_6ParamsE --------------------------
	.section	.nv.shared._ZN7cutlass13device_kernelIN5flash11enable_sm90INS1_16FlashAttnBwdSm90INS1_25CollectiveMainloopBwdSm90ILi2ELi2ELi2EN4cute5tupleIJNS5_1CILi1EEES8_S8_EEENS6_IJNS7_ILi80EEENS7_ILi128EEESB_EEENS_6half_tEfNS_4arch4Sm90ELb0ELb0ELb0ELb0ELb1ELb1ELb0ELb1ELi2ELi1ELi2ELi1ELb0EEENS1_24CollectiveEpilogueBwdGQAISC_fSF_Li256ELb0ELb1EEENS1_19SingleTileSchedulerILb0ELb0ELb0ELi128EEEEEEEEEvNT_6ParamsE,"aw",@nobits
	.sectionflags	@""
	.align	16
	.zero		1024


//--------------------- .nv.shared._ZN7cutlass13device_kernelIN5flash22FlashAttnBwdPreprocessIN4cute5tupleIJNS3_1CILi80EEENS5_ILi128EEEEEENS_6half_tEfNS_4arch4Sm90ELb1ELb0EEEEEvNT_6ParamsE --------------------------
	.section	.nv.shared._ZN7cutlass13device_kernelIN5flash22FlashAttnBwdPreprocessIN4cute5tupleIJNS3_1CILi80EEENS5_ILi128EEEEEENS_6half_tEfNS_4arch4Sm90ELb1ELb0EEEEEvNT_6ParamsE,"aw",@nobits
	.sectionflags	@""
	.align	16
	.zero		1024


//--------------------- .nv.shared._ZN7cutlass13device_kernelIN5flash11enable_sm90INS1_16FlashAttnBwdSm90INS1_25CollectiveMainloopBwdSm90ILi2ELi2ELi2EN4cute5tupleIJNS5_1CILi1EEES8_S8_EEENS6_IJNS7_ILi80EEENS7_ILi128EEESB_EEENS_6half_tEfNS_4arch4Sm90ELb0ELb0ELb0ELb1ELb0ELb1ELb0ELb1ELi2ELi1ELi2ELi1ELb0EEENS1_21CollectiveEpilogueBwdISC_SD_SF_Li256ELb1ELb0ELi1EEENS1_19SingleTileSchedulerILb1ELb0ELb0ELi128EEEEEEEEEvNT_6ParamsE --------------------------
	.section	.nv.shared._ZN7cutlass13device_kernelIN5flash11enable_sm90INS1_16FlashAttnBwdSm90INS1_25CollectiveMainloopBwdSm90ILi2ELi2ELi2EN4cute5tupleIJNS5_1CILi1EEES8_S8_EEENS6_IJNS7_ILi80EEENS7_ILi128EEESB_EEENS_6half_tEfNS_4arch4Sm90ELb0ELb0ELb0ELb1ELb0ELb1ELb0ELb1ELi2ELi1ELi2ELi1ELb0EEENS1_21CollectiveEpilogueBwdISC_SD_SF_Li256ELb1ELb0ELi1EEENS1_19SingleTileSchedulerILb1ELb0ELb0ELi128EEEEEEEEEvNT_6ParamsE,"aw",@nobits
	.sectionflags	@""
	.align	16
	.zero		1024


//--------------------- .nv.shared._ZN7cutlass13device_kernelIN5flash11enable_sm90INS1_16FlashAttnBwdSm90INS1_25CollectiveMainloopBwdSm90ILi2ELi2ELi2EN4cute5tupleIJNS5_1CILi1EEES8_S8_EEENS6_IJNS7_ILi80EEENS7_ILi128EEESB_EEENS_6half_tEfNS_4arch4Sm90ELb0ELb0ELb0ELb1ELb1ELb1ELb0ELb1ELi2ELi1ELi2ELi1ELb0EEENS1_21CollectiveEpilogueBwdISC_SD_SF_Li256ELb1ELb0ELi1EEENS1_19SingleTileSchedulerILb1ELb0ELb0ELi128EEEEEEEEEvNT_6ParamsE --------------------------
	.section	.nv.shared._ZN7cutlass13device_kernelIN5flash11enable_sm90INS1_16FlashAttnBwdSm90INS1_25CollectiveMainloopBwdSm90ILi2ELi2ELi2EN4cute5tupleIJNS5_1CILi1EEES8_S8_EEENS6_IJNS7_ILi80EEENS7_ILi128EEESB_EEENS_6half_tEfNS_4arch4Sm90ELb0ELb0ELb0ELb1ELb1ELb1ELb0ELb1ELi2ELi1ELi2ELi1ELb0EEENS1_21CollectiveEpilogueBwdISC_SD_SF_Li256ELb1ELb0ELi1EEENS1_19SingleTileSchedulerILb1ELb0ELb0ELi128EEEEEEEEEvNT_6ParamsE,"aw",@nobits
	.sectionflags	@""
	.align	16
	.zero		1024


//--------------------- .nv.shared._ZN7cutlass13device_kernelIN5flash11enable_sm90INS1_16FlashAttnBwdSm90INS1_25CollectiveMainloopBwdSm90ILi2ELi2ELi2EN4cute5tupleIJNS5_1CILi1EEES8_S8_EEENS6_IJNS7_ILi80EEENS7_ILi128EEESB_EEENS_6half_tEfNS_4arch4Sm90ELb0ELb0ELb0ELb1ELb0ELb1ELb0ELb1ELi2ELi1ELi2ELi1ELb0EEENS1_24CollectiveEpilogueBwdGQAISC_fSF_Li256ELb1ELb0EEENS1_19SingleTileSchedulerILb1ELb0ELb0ELi128EEEEEEEEEvNT_6ParamsE --------------------------
	.section	.nv.shared._ZN7cutlass13device_kernelIN5flash11enable_sm90INS1_16FlashAttnBwdSm90INS1_25CollectiveMainloopBwdSm90ILi2ELi2ELi2EN4cute5tupleIJNS5_1CILi1EEES8_S8_EEENS6_IJNS7_ILi80EEENS7_ILi128EEESB_EEENS_6half_tEfNS_4arch4Sm90ELb0ELb0ELb0ELb1ELb0ELb1ELb0ELb1ELi2ELi1ELi2ELi1ELb0EEENS1_24CollectiveEpilogueBwdGQAISC_fSF_Li256ELb1ELb0EEENS1_19SingleTileSchedulerILb1ELb0ELb0ELi128EEEEEEEEEvNT_6ParamsE,"aw",@nobits
	.sectionflags	@""
	.align	16
	.zero		1024


//--------------------- .nv.shared._ZN7cutlass13device_kernelIN5flash32FlashAttnBwdPostprocessConvertdQIN4cute5tupleIJNS3_1CILi80EEENS5_ILi128EEEEEENS_6half_tEfNS_4arch4Sm90ELi256ENS3_8TiledMMAINS3_8MMA_AtomIJNS3_4SM904GMMA25MMA_64x16x16_F32F16F16_SSILNSF_5MajorE1ELSH_0ELNSF_7ScaleInE1ELSI_1EEEEEENS3_6LayoutINS4_IJNS5_ILi2EEENS5_ILi1EEESN_EEENS4_IJSN_NS5_ILi0EEESP_EEEEENS4_IJNS3_10UnderscoreESS_SS_EEEEELb1EEEEEvNT_6ParamsE --------------------------
	.section	.nv.shared._ZN7cutlass13device_kernelIN5flash32FlashAttnBwdPostprocessConvertdQIN4cute5tupleIJNS3_1CILi80EEENS5_ILi128EEEEEENS_6half_tEfNS_4arch4Sm90ELi256ENS3_8TiledMMAINS3_8MMA_AtomIJNS3_4SM904GMMA25MMA_64x16x16_F32F16F16_SSILNSF_5MajorE1ELSH_0ELNSF_7ScaleInE1ELSI_1EEEEEENS3_6LayoutINS4_IJNS5_ILi2EEENS5_ILi1EEESN_EEENS4_IJSN_NS5_ILi0EEESP_EEEEENS4_IJNS3_10UnderscoreESS_SS_EEEEELb1EEEEEvNT_6ParamsE,"aw",@nobits
	.sectionflags	@""
	.align	16
	.zero		1024


//--------------------- .nv.shared._ZN7cutlass13device_kernelIN5flash11enable_sm90INS1_16FlashAttnBwdSm90INS1_25CollectiveMainloopBwdSm90ILi2ELi2ELi2EN4cute5tupleIJNS5_1CILi1EEES8_S8_EEENS6_IJNS7_ILi80EEENS7_ILi128EEESB_EEENS_6half_tEfNS_4arch4Sm90ELb0ELb0ELb0ELb1ELb1ELb1ELb0ELb1ELi2ELi1ELi2ELi1ELb0EEENS1_24CollectiveEpilogueBwdGQAISC_fSF_Li256ELb1ELb1EEENS1_19SingleTileSchedulerILb1ELb0ELb0ELi128EEEEEEEEEvNT_6ParamsE --------------------------
	.section	.nv.shared._ZN7cutlass13device_kernelIN5flash11enable_sm90INS1_16FlashAttnBwdSm90INS1_25CollectiveMainloopBwdSm90ILi2ELi2ELi2EN4cute5tupleIJNS5_1CILi1EEES8_S8_EEENS6_IJNS7_ILi80EEENS7_ILi128EEESB_EEENS_6half_tEfNS_4arch4Sm90ELb0ELb0ELb0ELb1ELb1ELb1ELb0ELb1ELi2ELi1ELi2ELi1ELb0EEENS1_24CollectiveEpilogueBwdGQAISC_fSF_Li256ELb1ELb1EEENS1_19SingleTileSchedulerILb1ELb0ELb0ELi128EEEEEEEEEvNT_6ParamsE,"aw",@nobits
	.sectionflags	@""
	.align	16
	.zero		1024


//--------------------- .nv.shared._ZN7cutlass13device_kernelIN5flash22FlashAttnBwdPreprocessIN4cute5tupleIJNS3_1CILi80EEENS5_ILi128EEEEEENS_6half_tEfNS_4arch4Sm90ELb1ELb1EEEEEvNT_6ParamsE --------------------------
	.section	.nv.shared._ZN7cutlass13device_kernelIN5flash22FlashAttnBwdPreprocessIN4cute5tupleIJNS3_1CILi80EEENS5_ILi128EEEEEENS_6half_tEfNS_4arch4Sm90ELb1ELb1EEEEEvNT_6ParamsE,"aw",@nobits
	.sectionflags	@""
	.align	16
	.zero		1024


//--------------------- .nv.shared._ZN7cutlass13device_kernelIN5flash11enable_sm90INS1_16FlashAttnBwdSm90INS1_25CollectiveMainloopBwdSm90ILi2ELi2ELi2EN4cute5tupleIJNS5_1CILi1EEES8_S8_EEENS6_IJNS7_ILi64EEENS7_ILi128EEESB_EEENS_6half_tEfNS_4arch4Sm90ELb0ELb1ELb0ELb0ELb0ELb1ELb0ELb0ELi2ELi1ELi2ELi1ELb0EEENS1_21CollectiveEpilogueBwdISC_SD_SF_Li256ELb0ELb0ELi1EEENS1_19SingleTileSchedulerILb0ELb0ELb0ELi128EEEEEEEEEvNT_6ParamsE --------------------------
	.section	.nv.shared._ZN7cutlass13device_kernelIN5flash11enable_sm90INS1_16FlashAttnBwdSm90INS1_25CollectiveMainloopBwdSm90ILi2ELi2ELi2EN4cute5tupleIJNS5_1CILi1EEES8_S8_EEENS6_IJNS7_ILi64EEENS7_ILi128EEESB_EEENS_6half_tEfNS_4arch4Sm90ELb0ELb1ELb0ELb0ELb0ELb1ELb0ELb0ELi2ELi1ELi2ELi1ELb0EEENS1_21CollectiveEpilogueBwdISC_SD_SF_Li256ELb0ELb0ELi1EEENS1_19SingleTileSchedulerILb0ELb0ELb0ELi128EEEEEEEEEvNT_6ParamsE,"aw",@nobits
	.sectionflags	@""
	.align	16
	.zero		1024


//--------------------- .nv.shared._ZN7cutlass13device_kernelIN5flash11enable_sm90INS1_16FlashAttnBwdSm90INS1_25CollectiveMainloopBwdSm90ILi2ELi2ELi2EN4cute5tupleIJNS5_1CILi1EEES8_S8_EEENS6_IJNS7_ILi64EEENS7_ILi128EEESB_EEENS_6half_tEfNS_4arch4Sm90ELb0ELb1ELb0ELb0ELb1ELb1ELb0ELb0ELi2ELi1ELi2ELi1ELb0EEENS1_21CollectiveEpilogueBwdISC_SD_SF_Li256ELb0ELb0ELi1EEENS1_19SingleTileSchedulerILb0ELb0ELb0ELi128EEEEEEEEEvNT_6ParamsE --------------------------
	.section	.nv.shared._ZN7cutlass13device_kernelIN5flash11enable_sm90INS1_16FlashAttnBwdSm90INS1_25CollectiveMainloopBwdSm90ILi2ELi2ELi2EN4cute5tupleIJNS5_1CILi1EEES8_S8_EEENS6_IJNS7_ILi64EEENS7_ILi128EEESB_EEENS_6half_tEfNS_4arch4Sm90ELb0ELb1ELb0ELb0ELb1ELb1ELb0ELb0ELi2ELi1ELi2ELi1ELb0EEENS1_21CollectiveEpilogueBwdISC_SD_SF_Li256ELb0ELb0ELi1EEENS1_19SingleTileSchedulerILb0ELb0ELb0ELi128EEEEEEEEEvNT_6ParamsE,"aw",@nobits
	.sectionflags	@""
	.align	16
	.zero		1024


//--------------------- .nv.shared._ZN7cutlass13device_kernelIN5flash11enable_sm90INS1_16FlashAttnBwdSm90INS1_25CollectiveMainloopBwdSm90ILi2ELi2ELi2EN4cute5tupleIJNS5_1CILi1EEES8_S8_EEENS6_IJNS7_ILi64EEENS7_ILi128EEESB_EEENS_6half_tEfNS_4arch4Sm90ELb0ELb1ELb0ELb0ELb0ELb1ELb0ELb0ELi2ELi1ELi2ELi1ELb0EEENS1_24CollectiveEpilogueBwdGQAISC_fSF_Li256ELb0ELb0EEENS1_19SingleTileSchedulerILb0ELb0ELb0ELi128EEEEEEEEEvNT_6ParamsE --------------------------
	.section	.nv.shared._ZN7cutlass13device_kernelIN5flash11enable_sm90INS1_16FlashAttnBwdSm90INS1_25CollectiveMainloopBwdSm90ILi2ELi2ELi2EN4cute5tupleIJNS5_1CILi1EEES8_S8_EEENS6_IJNS7_ILi64EEENS7_ILi128EEESB_EEENS_6half_tEfNS_4arch4Sm90ELb0ELb1ELb0ELb0ELb0ELb1ELb0ELb0ELi2ELi1ELi2ELi1ELb0EEENS1_24CollectiveEpilogueBwdGQAISC_fSF_Li256ELb0ELb0EEENS1_19SingleTileSchedulerILb0ELb0ELb0ELi128EEEEEEEEEvNT_6ParamsE,"aw",@nobits
	.sectionflags	@""
	.align	16
	.zero		1024


//--------------------- .nv.shared._ZN7cutlass13device_kernelIN5flash11enable_sm90INS1_16FlashAttnBwdSm90INS1_25CollectiveMainloopBwdSm90ILi2ELi2ELi2EN4cute5tupleIJNS5_1CILi1EEES8_S8_EEENS6_IJNS7_ILi64EEENS7_ILi128EEESB_EEENS_6half_tEfNS_4arch4Sm90ELb0ELb1ELb0ELb0ELb1ELb1ELb0ELb0ELi2ELi1ELi2ELi1ELb0EEENS1_24CollectiveEpilogueBwdGQAISC_fSF_Li256ELb0ELb1EEENS1_19SingleTileSchedulerILb0ELb0ELb0ELi128EEEEEEEEEvNT_6ParamsE --------------------------
	.section	.nv.shared._ZN7cutlass13device_kernelIN5flash11enable_sm90INS1_16FlashAttnBwdSm90INS1_25CollectiveMainloopBwdSm90ILi2ELi2ELi2EN4cute5tupleIJNS5_1CILi1EEES8_S8_EEENS6_IJNS7_ILi64EEENS7_ILi128EEESB_EEENS_6half_tEfNS_4arch4Sm90ELb0ELb1ELb0ELb0ELb1ELb1ELb0ELb0ELi2ELi1ELi2ELi1ELb0EEENS1_24CollectiveEpilogueBwdGQAISC_fSF_Li256ELb0ELb1EEENS1_19SingleTileSchedulerILb0ELb0ELb0ELi128EEEEEEEEEvNT_6ParamsE,"aw",@nobits
	.sectionflags	@""
	.align	16
	.zero		1024


//--------------------- .nv.shared._ZN7cutlass13device_kernelIN5flash11enable_sm90INS1_16FlashAttnBwdSm90INS1_25CollectiveMainloopBwdSm90ILi2ELi2ELi2EN4cute5tupleIJNS5_1CILi1EEES8_S8_EEENS6_IJNS7_ILi64EEENS7_ILi128EEESB_EEENS_6half_tEfNS_4arch4Sm90ELb0ELb1ELb0ELb1ELb0ELb1ELb0ELb0ELi2ELi1ELi2ELi1ELb0EEENS1_21CollectiveEpilogueBwdISC_SD_SF_Li256ELb1ELb0ELi1EEENS1_19SingleTileSchedulerILb1ELb0ELb0ELi128EEEEEEEEEvNT_6ParamsE --------------------------
	.section	.nv.shared._ZN7cutlass13device_kernelIN5flash11enable_sm90INS1_16FlashAttnBwdSm90INS1_25CollectiveMainloopBwdSm90ILi2ELi2ELi2EN4cute5tupleIJNS5_1CILi1EEES8_S8_EEENS6_IJNS7_ILi64EEENS7_ILi128EEESB_EEENS_6half_tEfNS_4arch4Sm90ELb0ELb1ELb0ELb1ELb0ELb1ELb0ELb0ELi2ELi1ELi2ELi1ELb0EEENS1_21CollectiveEpilogueBwdISC_SD_SF_Li256ELb1ELb0ELi1EEENS1_19SingleTileSchedulerILb1ELb0ELb0ELi128EEEEEEEEEvNT_6ParamsE,"aw",@nobits
	.sectionflags	@""
	.align	16
	.zero		1024


//--------------------- .nv.shared._ZN7cutlass13device_kernelIN5flash11enable_sm90INS1_16FlashAttnBwdSm90INS1_25CollectiveMainloopBwdSm90ILi2ELi2ELi2EN4cute5tupleIJNS5_1CILi1EEES8_S8_EEENS6_IJNS7_ILi64EEENS7_ILi128EEESB_EEENS_6half_tEfNS_4arch4Sm90ELb0ELb1ELb0ELb1ELb1ELb1ELb0ELb0ELi2ELi1ELi2ELi1ELb0EEENS1_21CollectiveEpilogueBwdISC_SD_SF_Li256ELb1ELb0ELi1EEENS1_19SingleTileSchedulerILb1ELb0ELb0ELi128EEEEEEEEEvNT_6ParamsE --------------------------
	.section	.nv.shared._ZN7cutlass13device_kernelIN5flash11enable_sm90INS1_16FlashAttnBwdSm90INS1_25CollectiveMainloopBwdSm90ILi2ELi2ELi2EN4cute5tupleIJNS5_1CILi1EEES8_S8_EEENS6_IJNS7_ILi64EEENS7_ILi128EEESB_EEENS_6half_tEfNS_4arch4Sm90ELb0ELb1ELb0ELb1ELb1ELb1ELb0ELb0ELi2ELi1ELi2ELi1ELb0EEENS1_21CollectiveEpilogueBwdISC_SD_SF_Li256ELb1ELb0ELi1EEENS1_19SingleTileSchedulerILb1ELb0ELb0ELi128EEEEEEEEEvNT_6ParamsE,"aw",@nobits
	.sectionflags	@""
	.align	16
	.zero		1024


//--------------------- .nv.shared._ZN7cutlass13device_kernelIN5flash11enable_sm90INS1_16FlashAttnBwdSm90INS1_25CollectiveMainloopBwdSm90ILi2ELi2ELi2EN4cute5tupleIJNS5_1CILi1EEES8_S8_EEENS6_IJNS7_ILi64EEENS7_ILi128EEESB_EEENS_6half_tEfNS_4arch4Sm90ELb0ELb1ELb0ELb1ELb0ELb1ELb0ELb0ELi2ELi1ELi2ELi1ELb0EEENS1_24CollectiveEpilogueBwdGQAISC_fSF_Li256ELb1ELb0EEENS1_19SingleTileSchedulerILb1ELb0ELb0ELi128EEEEEEEEEvNT_6ParamsE --------------------------
	.section	.nv.shared._ZN7cutlass13device_kernelIN5flash11enable_sm90INS1_16FlashAttnBwdSm90INS1_25CollectiveMainloopBwdSm90ILi2ELi2ELi2EN4cute5tupleIJNS5_1CILi1EEES8_S8_EEENS6_IJNS7_ILi64EEENS7_ILi128EEESB_EEENS_6half_tEfNS_4arch4Sm90ELb0ELb1ELb0ELb1ELb0ELb1ELb0ELb0ELi2ELi1ELi2ELi1ELb0EEENS1_24CollectiveEpilogueBwdGQAISC_fSF_Li256ELb1ELb0EEENS1_19SingleTileSchedulerILb1ELb0ELb0ELi128EEEEEEEEEvNT_6ParamsE,"aw",@nobits
	.sectionflags	@""
	.align	16
	.zero		1024


//--------------------- .nv.shared._ZN7cutlass13device_kernelIN5flash11enable_sm90INS1_16FlashAttnBwdSm90INS1_25CollectiveMainloopBwdSm90ILi2ELi2ELi2EN4cute5tupleIJNS5_1CILi1EEES8_S8_EEENS6_IJNS7_ILi64EEENS7_ILi128EEESB_EEENS_6half_tEfNS_4arch4Sm90ELb0ELb1ELb0ELb1ELb1ELb1ELb0ELb0ELi2ELi1ELi2ELi1ELb0EEENS1_24CollectiveEpilogueBwdGQAISC_fSF_Li256ELb1ELb1EEENS1_19SingleTileSchedulerILb1ELb0ELb0ELi128EEEEEEEEEvNT_6ParamsE --------------------------
	.section	.nv.shared._ZN7cutlass13device_kernelIN5flash11enable_sm90INS1_16FlashAttnBwdSm90INS1_25CollectiveMainloopBwdSm90ILi2ELi2ELi2EN4cute5tupleIJNS5_1CILi1EEES8_S8_EEENS6_IJNS7_ILi64EEENS7_ILi128EEESB_EEENS_6half_tEfNS_4arch4Sm90ELb0ELb1ELb0ELb1ELb1ELb1ELb0ELb0ELi2ELi1ELi2ELi1ELb0EEENS1_24CollectiveEpilogueBwdGQAISC_fSF_Li256ELb1ELb1EEENS1_19SingleTileSchedulerILb1ELb0ELb0ELi128EEEEEEEEEvNT_6ParamsE,"aw",@nobits
	.sectionflags	@""
	.align	16
	.zero		1024


//--------------------- .nv.shared._ZN7cutlass13device_kernelIN5flash11enable_sm90INS1_16FlashAttnBwdSm90INS1_25CollectiveMainloopBwdSm90ILi2ELi2ELi2EN4cute5tupleIJNS5_1CILi1EEES8_S8_EEENS6_IJNS7_ILi64EEENS7_ILi128EEESB_EEENS_6half_tEfNS_4arch4Sm90ELb1ELb0ELb0ELb0ELb0ELb1ELb0ELb0ELi2ELi1ELi2ELi1ELb0EEENS1_21CollectiveEpilogueBwdISC_SD_SF_Li256ELb0ELb0ELi1EEENS1_25SingleTileBwdLPTSchedulerILb0ELi128ELb0EEEEEEEEEvNT_6ParamsE --------------------------
	.section	.nv.shared._ZN7cutlass13device_kernelIN5flash11enable_sm90INS1_16FlashAttnBwdSm90INS1_25CollectiveMainloopBwdSm90ILi2ELi2ELi2EN4cute5tupleIJNS5_1CILi1EEES8_S8_EEENS6_IJNS7_ILi64EEENS7_ILi128EEESB_EEENS_6half_tEfNS_4arch4Sm90ELb1ELb0ELb0ELb0ELb0ELb1ELb0ELb0ELi2ELi1ELi2ELi1ELb0EEENS1_21CollectiveEpilogueBwdISC_SD_SF_Li256ELb0ELb0ELi1EEENS1_25SingleTileBwdLPTSchedulerILb0ELi128ELb0EEEEEEEEEvNT_6ParamsE,"aw",@nobits
	.sectionflags	@""
	.align	16
	.zero		1024


//--------------------- .nv.shared._ZN7cutlass13device_kernelIN5flash11enable_sm90INS1_16FlashAttnBwdSm90INS1_25CollectiveMainloopBwdSm90ILi2ELi2ELi2EN4cute5tupleIJNS5_1CILi1EEES8_S8_EEENS6_IJNS7_ILi64EEENS7_ILi128EEESB_EEENS_6half_tEfNS_4arch4Sm90ELb1ELb0ELb0ELb0ELb1ELb1ELb0ELb0ELi2ELi1ELi2ELi1ELb0EEENS1_21CollectiveEpilogueBwdISC_SD_SF_Li256ELb0ELb0ELi1EEENS1_25SingleTileBwdLPTSchedulerILb0ELi128ELb1EEEEEEEEEvNT_6ParamsE --------------------------
	.section	.nv.shared._ZN7cutlass13device_kernelIN5flash11enable_sm90INS1_16FlashAttnBwdSm90INS1_25CollectiveMainloopBwdSm90ILi2ELi2ELi2EN4cute5tupleIJNS5_1CILi1EEES8_S8_EEENS6_IJNS7_ILi64EEENS7_ILi128EEESB_EEENS_6half_tEfNS_4arch4Sm90ELb1ELb0ELb0ELb0ELb1ELb1ELb0ELb0ELi2ELi1ELi2ELi1ELb0EEENS1_21CollectiveEpilogueBwdISC_SD_SF_Li256ELb0ELb0ELi1EEENS1_25SingleTileBwdLPTSchedulerILb0ELi128ELb1EEEEEEEEEvNT_6ParamsE,"aw",@nobits
	.sectionflags	@""
	.align	16
	.zero		1024


//--------------------- .nv.shared._ZN7cutlass13device_kernelIN5flash11enable_sm90INS1_16FlashAttnBwdSm90INS1_25CollectiveMainloopBwdSm90ILi2ELi2ELi2EN4cute5tupleIJNS5_1CILi1EEES8_S8_EEENS6_IJNS7_ILi64EEENS7_ILi128EEESB_EEENS_6half_tEfNS_4arch4Sm90ELb1ELb0ELb0ELb0ELb0ELb1ELb0ELb0ELi2ELi1ELi2ELi1ELb0EEENS1_24CollectiveEpilogueBwdGQAISC_fSF_Li256ELb0ELb0EEENS1_25SingleTileBwdLPTSchedulerILb0ELi128ELb0EEEEEEEEEvNT_6ParamsE --------------------------
	.section	.nv.shared._ZN7cutlass13device_kernelIN5flash11enable_sm90INS1_16FlashAttnBwdSm90INS1_25CollectiveMainloopBwdSm90ILi2ELi2ELi2EN4cute5tupleIJNS5_1CILi1EEES8_S8_EEENS6_IJNS7_ILi64EEENS7_ILi128EEESB_EEENS_6half_tEfNS_4arch4Sm90ELb1ELb0ELb0ELb0ELb0ELb1ELb0ELb0ELi2ELi1ELi2ELi1ELb0EEENS1_24CollectiveEpilogueBwdGQAISC_fSF_Li256ELb0ELb0EEENS1_25SingleTileBwdLPTSchedulerILb0ELi128ELb0EEEEEEEEEvNT_6ParamsE,"aw",@nobits
	.sectionflags	@""
	.align	16
	.zero		1024


//--------------------- .nv.shared._ZN7cutlass13device_kernelIN5flash11enable_sm90INS1_16FlashAttnBwdSm90INS1_25CollectiveMainloopBwdSm90ILi2ELi2ELi2EN4cute5tupleIJNS5_1CILi1EEES8_S8_EEENS6_IJNS7_ILi64EEENS7_ILi128EEESB_EEENS_6half_tEfNS_4arch4Sm90ELb1ELb0ELb0ELb0ELb1ELb1ELb0ELb0ELi2ELi1ELi2ELi1ELb0EEENS1_24CollectiveEpilogueBwdGQAISC_fSF_Li256ELb0ELb1EEENS1_25SingleTileBwdLPTSchedulerILb0ELi128ELb1EEEEEEEEEvNT_6ParamsE --------------------------
	.section	.nv.shared._ZN7cutlass13device_kernelIN5flash11enable_sm90INS1_16FlashAttnBwdSm90INS1_25CollectiveMainloopBwdSm90ILi2ELi2ELi2EN4cute5tupleIJNS5_1CILi1EEES8_S8_EEENS6_IJNS7_ILi64EEENS7_ILi128EEESB_EEENS_6half_tEfNS_4arch4Sm90ELb1ELb0ELb0ELb0ELb1ELb1ELb0ELb0ELi2ELi1ELi2ELi1ELb0EEENS1_24CollectiveEpilogueBwdGQAISC_fSF_Li256ELb0ELb1EEENS1_25SingleTileBwdLPTSchedulerILb0ELi128ELb1EEEEEEEEEvNT_6ParamsE,"aw",@nobits
	.sectionflags	@""
	.align	16
	.zero		1024


//--------------------- .nv.shared._ZN7cutlass13device_kernelIN5flash22FlashAttnBwdPreprocessIN4cute5tupleIJNS3_1CILi64EEENS5_ILi128EEEEEENS_6half_tEfNS_4arch4Sm90ELb1ELb0EEEEEvNT_6ParamsE --------------------------
	.section	.nv.shared._ZN7cutlass13device_kernelIN5flash22FlashAttnBwdPreprocessIN4cute5tupleIJNS3_1CILi64EEENS5_ILi128EEEEEENS_6half_tEfNS_4arch4Sm90ELb1ELb0EEEEEvNT_6ParamsE,"aw",@nobits
	.sectionflags	@""
	.align	16
	.zero		1024


//--------------------- .nv.shared._ZN7cutlass13device_kernelIN5flash11enable_sm90INS1_16FlashAttnBwdSm90INS1_25CollectiveMainloopBwdSm90ILi2ELi2ELi2EN4cute5tupleIJNS5_1CILi1EEES8_S8_EEENS6_IJNS7_ILi64EEENS7_ILi128EEESB_EEENS_6half_tEfNS_4arch4Sm90ELb1ELb0ELb0ELb1ELb0ELb1ELb0ELb0ELi2ELi1ELi2ELi1ELb0EEENS1_21CollectiveEpilogueBwdISC_SD_SF_Li256ELb1ELb0ELi1EEENS1_25SingleTileBwdLPTSchedulerILb1ELi128ELb0EEEEEEEEEvNT_6ParamsE --------------------------
	.section	.nv.shared._ZN7cutlass13device_kernelIN5flash11enable_sm90INS1_16FlashAttnBwdSm90INS1_25CollectiveMainloopBwdSm90ILi2ELi2ELi2EN4cute5tupleIJNS5_1CILi1EEES8_S8_EEENS6_IJNS7_ILi64EEENS7_ILi128EEESB_EEENS_6half_tEfNS_4arch4Sm90ELb1ELb0ELb0ELb1ELb0ELb1ELb0ELb0ELi2ELi1ELi2ELi1ELb0EEENS1_21CollectiveEpilogueBwdISC_SD_SF_Li256ELb1ELb0ELi1EEENS1_25SingleTileBwdLPTSchedulerILb1ELi128ELb0EEEEEEEEEvNT_6ParamsE,"aw",@nobits
	.sectionflags	@""
	.align	16
	.zero		1024


//--------------------- .nv.shared._ZN7cutlass13device_kernelIN5flash11enable_sm90INS1_16FlashAttnBwdSm90INS1_25CollectiveMainloopBwdSm90ILi2ELi2ELi2EN4cute5tupleIJNS5_1CILi1EEES8_S8_EEENS6_IJNS7_ILi64EEENS7_ILi128EEESB_EEENS_6half_tEfNS_4arch4Sm90ELb1ELb0ELb0ELb1ELb1ELb1ELb0ELb0ELi2ELi1ELi2ELi1ELb0EEENS1_21CollectiveEpilogueBwdISC_SD_SF_Li256ELb1ELb0ELi1EEENS1_25SingleTileBwdLPTSchedulerILb1ELi128ELb1EEEEEEEEEvNT_6ParamsE --------------------------
	.section	.nv.shared._ZN7cutlass13device_kernelIN5flash11enable_sm90INS1_16FlashAttnBwdSm90INS1_25CollectiveMainloopBwdSm90ILi2ELi2ELi2EN4cute5tupleIJNS5_1CILi1EEES8_S8_EEENS6_IJNS7_ILi64EEENS7_ILi128EEESB_EEENS_6half_tEfNS_4arch4Sm90ELb1ELb0ELb0ELb1ELb1ELb1ELb0ELb0ELi2ELi1ELi2ELi1ELb0EEENS1_21CollectiveEpilogueBwdISC_SD_SF_Li256ELb1ELb0ELi1EEENS1_25SingleTileBwdLPTSchedulerILb1ELi128ELb1EEEEEEEEEvNT_6ParamsE,"aw",@nobits
	.sectionflags	@""
	.align	16
	.zero		1024


//--------------------- .nv.shared._ZN7cutlass13device_kernelIN5flash11enable_sm90INS1_16FlashAttnBwdSm90INS1_25CollectiveMainloopBwdSm90ILi2ELi2ELi2EN4cute5tupleIJNS5_1CILi1EEES8_S8_EEENS6_IJNS7_ILi64EEENS7_ILi128EEESB_EEENS_6half_tEfNS_4arch4Sm90ELb1ELb0ELb0ELb1ELb0ELb1ELb0ELb0ELi2ELi1ELi2ELi1ELb0EEENS1_24CollectiveEpilogueBwdGQAISC_fSF_Li256ELb1ELb0EEENS1_25SingleTileBwdLPTSchedulerILb1ELi128ELb0EEEEEEEEEvNT_6ParamsE --------------------------
	.section	.nv.shared._ZN7cutlass13device_kernelIN5flash11enable_sm90INS1_16FlashAttnBwdSm90INS1_25CollectiveMainloopBwdSm90ILi2ELi2ELi2EN4cute5tupleIJNS5_1CILi1EEES8_S8_EEENS6_IJNS7_ILi64EEENS7_ILi128EEESB_EEENS_6half_tEfNS_4arch4Sm90ELb1ELb0ELb0ELb1ELb0ELb1ELb0ELb0ELi2ELi1ELi2ELi1ELb0EEENS1_24CollectiveEpilogueBwdGQAISC_fSF_Li256ELb1ELb0EEENS1_25SingleTileBwdLPTSchedulerILb1ELi128ELb0EEEEEEEEEvNT_6ParamsE,"aw",@nobits
	.sectionflags	@""
	.align	16
	.zero		1024


//--------------------- .nv.shared._ZN7cutlass13device_kernelIN5flash32FlashAttnBwdPostprocessConvertdQIN4cute5tupleIJNS3_1CILi128EEES6_EEENS_6half_tEfNS_4arch4Sm90ELi256ENS3_8TiledMMAINS3_8MMA_AtomIJNS3_4SM904GMMA26MMA_64x128x16_F32F16F16_RSILNSE_5MajorE0ELSG_1ELNSE_7ScaleInE1ELSH_1EEEEEENS3_6LayoutINS4_IJNS5_ILi2EEENS5_ILi1EEESM_EEENS4_IJSM_NS5_ILi0EEESO_EEEEENS4_IJNS3_10UnderscoreESR_SR_EEEEELb0EEEEEvNT_6ParamsE --------------------------
	.section	.nv.shared._ZN7cutlass13device_kernelIN5flash32FlashAttnBwdPostprocessConvertdQIN4cute5tupleIJNS3_1CILi128EEES6_EEENS_6half_tEfNS_4arch4Sm90ELi256ENS3_8TiledMMAINS3_8MMA_AtomIJNS3_4SM904GMMA26MMA_64x128x16_F32F16F16_RSILNSE_5MajorE0ELSG_1ELNSE_7ScaleInE1ELSH_1EEEEEENS3_6LayoutINS4_IJNS5_ILi2EEENS5_ILi1EEESM_EEENS4_IJSM_NS5_ILi0EEESO_EEEEENS4_IJNS3_10UnderscoreESR_SR_EEEEELb0EEEEEvNT_6ParamsE,"aw",@nobits
	.sectionflags	@""
	.align	16
	.zero		1024


//--------------------- .nv.shared._ZN7cutlass13device_kernelIN5flash32FlashAttnBwdPostprocessConvertdQIN4cute5tupleIJNS3_1CILi64EEENS5_ILi128EEEEEENS_6half_tEfNS_4arch4Sm90ELi256ENS3_8TiledMMAINS3_8MMA_AtomIJNS3_4SM904GMMA25MMA_64x64x16_F32F16F16_SSILNSF_5MajorE0ELSH_1ELNSF_7ScaleInE1ELSI_1EEEEEENS3_6LayoutINS4_IJNS5_ILi1EEENS5_ILi2EEESM_EEENS4_IJNS5_ILi0EEESM_SP_EEEEENS4_IJNS3_10UnderscoreESS_SS_EEEEELb0EEEEEvNT_6ParamsE --------------------------
	.section	.nv.shared._ZN7cutlass13device_kernelIN5flash32FlashAttnBwdPostprocessConvertdQIN4cute5tupleIJNS3_1CILi64EEENS5_ILi128EEEEEENS_6half_tEfNS_4arch4Sm90ELi256ENS3_8TiledMMAINS3_8MMA_AtomIJNS3_4SM904GMMA25MMA_64x64x16_F32F16F16_SSILNSF_5MajorE0ELSH_1ELNSF_7ScaleInE1ELSI_1EEEEEENS3_6LayoutINS4_IJNS5_ILi1EEENS5_ILi2EEESM_EEENS4_IJNS5_ILi0EEESM_SP_EEEEENS4_IJNS3_10UnderscoreESS_SS_EEEEELb0EEEEEvNT_6ParamsE,"aw",@nobits
	.sectionflags	@""
	.align	16
	.zero		1024


//--------------------- .nv.shared._ZN7cutlass13device_kernelIN5flash11enable_sm90INS1_16FlashAttnBwdSm90INS1_25CollectiveMainloopBwdSm90ILi2ELi2ELi2EN4cute5tupleIJNS5_1CILi1EEES8_S8_EEENS6_IJNS7_ILi64EEENS7_ILi128EEESB_EEENS_6half_tEfNS_4arch4Sm90ELb1ELb0ELb0ELb1ELb1ELb1ELb0ELb0ELi2ELi1ELi2ELi1ELb0EEENS1_24CollectiveEpilogueBwdGQAISC_fSF_Li256ELb1ELb1EEENS1_25SingleTileBwdLPTSchedulerILb1ELi128ELb1EEEEEEEEEvNT_6ParamsE --------------------------
	.section	.nv.shared._ZN7cutlass13device_kernelIN5flash11enable_sm90INS1_16FlashAttnBwdSm90INS1_25CollectiveMainloopBwdSm90ILi2ELi2ELi2EN4cute5tupleIJNS5_1CILi1EEES8_S8_EEENS6_IJNS7_ILi64EEENS7_ILi128EEESB_EEENS_6half_tEfNS_4arch4Sm90ELb1ELb0ELb0ELb1ELb1ELb1ELb0ELb0ELi2ELi1ELi2ELi1ELb0EEENS1_24CollectiveEpilogueBwdGQAISC_fSF_Li256ELb1ELb1EEENS1_25SingleTileBwdLPTSchedulerILb1ELi128ELb1EEEEEEEEEvNT_6ParamsE,"aw",@nobits
	.sectionflags	@""
	.align	16
	.zero		1024


//--------------------- .nv.shared._ZN7cutlass13device_kernelIN5flash22FlashAttnBwdPreprocessIN4cute5tupleIJNS3_1CILi64EEENS5_ILi128EEEEEENS_6half_tEfNS_4arch4Sm90ELb1ELb1EEEEEvNT_6ParamsE --------------------------
	.section	.nv.shared._ZN7cutlass13device_kernelIN5flash22FlashAttnBwdPreprocessIN4cute5tupleIJNS3_1CILi64EEENS5_ILi128EEEEEENS_6half_tEfNS_4arch4Sm90ELb1ELb1EEEEEvNT_6ParamsE,"aw",@nobits
	.sectionflags	@""
	.align	16
	.zero		1024


//--------------------- .nv.constant0._ZN7cutlass13device_kernelIN5flash11enable_sm90INS1_16FlashAttnBwdSm90INS1_25CollectiveMainloopBwdSm90ILi2ELi2ELi2EN4cute5tupleIJNS5_1CILi1EEES8_S8_EEENS6_IJNS7_ILi64EEENS7_ILi128EEESB_EEENS_6half_tEfNS_4arch4Sm90ELb0ELb0ELb1ELb0ELb0ELb1ELb0ELb0ELi2ELi1ELi2ELi1ELb0EEENS1_21CollectiveEpilogueBwdISC_SD_SF_Li256ELb0ELb0ELi1EEENS1_19SingleTileSchedulerILb0ELb0ELb0ELi128EEEEEEEEEvNT_6ParamsE --------------------------
	.section	.nv.constant0._ZN7cutlass13device_kernelIN5flash11enable_sm90INS1_16FlashAttnBwdSm90INS1_25CollectiveMainloopBwdSm90ILi2ELi2ELi2EN4cute5tupleIJNS5_1CILi1EEES8_S8_EEENS6_IJNS7_ILi64EEENS7_ILi128EEESB_EEENS_6half_tEfNS_4arch4Sm90ELb0ELb0ELb1ELb0ELb0ELb1ELb0ELb0ELi2ELi1ELi2ELi1ELb0EEENS1_21CollectiveEpilogueBwdISC_SD_SF_Li256ELb0ELb0ELi1EEENS1_19SingleTileSchedulerILb0ELb0ELb0ELi128EEEEEEEEEvNT_6ParamsE,"a",@progbits
	.sectionflags	@""
	.align	4
.nv.constant0._ZN7cutlass13device_kernelIN5flash11enable_sm90INS1_16FlashAttnBwdSm90INS1_25CollectiveMainloopBwdSm90ILi2ELi2ELi2EN4cute5tupleIJNS5_1CILi1EEES8_S8_EEENS6_IJNS7_ILi64EEENS7_ILi128EEESB_EEENS_6half_tEfNS_4arch4Sm90ELb0ELb0ELb1ELb0ELb0ELb1ELb0ELb0ELi2ELi1ELi2ELi1ELb0EEENS1_21CollectiveEpilogueBwdISC_SD_SF_Li256ELb0ELb0ELi1EEENS1_19SingleTileSchedulerILb0ELb0ELb0ELi128EEEEEEEEEvNT_6ParamsE:
	.zero		2944


//--------------------- .nv.constant0._ZN7cutlass13device_kernelIN5flash11enable_sm90INS1_16FlashAttnBwdSm90INS1_25CollectiveMainloopBwdSm90ILi2ELi2ELi2EN4cute5tupleIJNS5_1CILi1EEES8_S8_EEENS6_IJNS7_ILi64EEENS7_ILi128EEESB_EEENS_6half_tEfNS_4arch4Sm90ELb0ELb0ELb1ELb0ELb1ELb1ELb0ELb0ELi2ELi1ELi2ELi1ELb0EEENS1_21CollectiveEpilogueBwdISC_SD_SF_Li256ELb0ELb0ELi1EEENS1_19SingleTileSchedulerILb0ELb0ELb0ELi128EEEEEEEEEvNT_6ParamsE --------------------------
	.section	.nv.constant0._ZN7cutlass13device_kernelIN5flash11enable_sm90INS1_16FlashAttnBwdSm90INS1_25CollectiveMainloopBwdSm90ILi2ELi2ELi2EN4cute5tupleIJNS5_1CILi1EEES8_S8_EEENS6_IJNS7_ILi64EEENS7_ILi128EEESB_EEENS_6half_tEfNS_4arch4Sm90ELb0ELb0ELb1ELb0ELb1ELb1ELb0ELb0ELi2ELi1ELi2ELi1ELb0EEENS1_21CollectiveEpilogueBwdISC_SD_SF_Li256ELb0ELb0ELi1EEENS1_19SingleTileSchedulerILb0ELb0ELb0ELi128EEEEEEEEEvNT_6ParamsE,"a",@progbits
	.sectionflags	@""
	.align	4
.nv.constant0._ZN7cutlass13device_kernelIN5flash11enable_sm90INS1_16FlashAttnBwdSm90INS1_25CollectiveMainloopBwdSm90ILi2ELi2ELi2EN4cute5tupleIJNS5_1CILi1EEES8_S8_EEENS6_IJNS7_ILi64EEENS7_ILi128EEESB_EEENS_6half_tEfNS_4arch4Sm90ELb0ELb0ELb1ELb0ELb1ELb1ELb0ELb0ELi2ELi1ELi2ELi1ELb0EEENS1_21CollectiveEpilogueBwdISC_SD_SF_Li256ELb0ELb0ELi1EEENS1_19SingleTileSchedulerILb0ELb0ELb0ELi128EEEEEEEEEvNT_6ParamsE:
	.zero		2944


//--------------------- .nv.constant0._ZN7cutlass13device_kernelIN5flash11enable_sm90INS1_16FlashAttnBwdSm90INS1_25CollectiveMainloopBwdSm90ILi2ELi2ELi2EN4cute5tupleIJNS5_1CILi1EEES8_S8_EEENS6_IJNS7_ILi64EEENS7_ILi128EEESB_EEENS_6half_tEfNS_4arch4Sm90ELb0ELb0ELb1ELb0ELb0ELb1ELb0ELb0ELi2ELi1ELi2ELi1ELb0EEENS1_24CollectiveEpilogueBwdGQAISC_fSF_Li256ELb0ELb0EEENS1_19SingleTileSchedulerILb0ELb0ELb0ELi128EEEEEEEEEvNT_6ParamsE --------------------------
	.section	.nv.constant0._ZN7cutlass13device_kernelIN5flash11enable_sm90INS1_16FlashAttnBwdSm90INS1_25CollectiveMainloopBwdSm90ILi2ELi2ELi2EN4cute5tupleIJNS5_1CILi1EEES8_S8_EEENS6_IJNS7_ILi64EEENS7_ILi128EEESB_EEENS_6half_tEfNS_4arch4Sm90ELb0ELb0ELb1ELb0ELb0ELb1ELb0ELb0ELi2ELi1ELi2ELi1ELb0EEENS1_24CollectiveEpilogueBwdGQAISC_fSF_Li256ELb0ELb0EEENS1_19SingleTileSchedulerILb0ELb0ELb0ELi128EEEEEEEEEvNT_6ParamsE,"a",@progbits
	.sectionflags	@""
	.align	4
.nv.constant0._ZN7cutlass13device_kernelIN5flash11enable_sm90INS1_16FlashAttnBwdSm90INS1_25CollectiveMainloopBwdSm90ILi2ELi2ELi2EN4cute5tupleIJNS5_1CILi1EEES8_S8_EEENS6_IJNS7_ILi64EEENS7_ILi128EEESB_EEENS_6half_tEfNS_4arch4Sm90ELb0ELb0ELb1ELb0ELb0ELb1ELb0ELb0ELi2ELi1ELi2ELi1ELb0EEENS1_24CollectiveEpilogueBwdGQAISC_fSF_Li256ELb0ELb0EEENS1_19SingleTileSchedulerILb0ELb0ELb0ELi128EEEEEEEEEvNT_6ParamsE:
	.zero		2304


//--------------------- .nv.constant0._ZN7cutlass13device_kernelIN5flash11enable_sm90INS1_16FlashAttnBwdSm90INS1_25CollectiveMainloopBwdSm90ILi2ELi2ELi2EN4cute5tupleIJNS5_1CILi1EEES8_S8_EEENS6_IJNS7_ILi64EEENS7_ILi128EEESB_EEENS_6half_tEfNS_4arch4Sm90ELb0ELb0ELb1ELb0ELb1ELb1ELb0ELb0ELi2ELi1ELi2ELi1ELb0EEENS1_24CollectiveEpilogueBwdGQAISC_fSF_Li256ELb0ELb1EEENS1_19SingleTileSchedulerILb0ELb0ELb0ELi128EEEEEEEEEvNT_6ParamsE --------------------------
	.section	.nv.constant0._ZN7cutlass13device_kernelIN5flash11enable_sm90INS1_16FlashAttnBwdSm90INS1_25CollectiveMainloopBwdSm90ILi2ELi2ELi2EN4cute5tupleIJNS5_1CILi1EEES8_S8_EEENS6_IJNS7_ILi64EEENS7_ILi128EEESB_EEENS_6half_tEfNS_4arch4Sm90ELb0ELb0ELb1ELb0ELb1ELb1ELb0ELb0ELi2ELi1ELi2ELi1ELb0EEENS1_24CollectiveEpilogueBwdGQAISC_fSF_Li256ELb0ELb1EEENS1_19SingleTileSchedulerILb0ELb0ELb0ELi128EEEEEEEEEvNT_6ParamsE,"a",@progbits
	.sectionflags	@""
	.align	4
.nv.constant0._ZN7cutlass13device_kernelIN5flash11enable_sm90INS1_16FlashAttnBwdSm90INS1_25CollectiveMainloopBwdSm90ILi2ELi2ELi2EN4cute5tupleIJNS5_1CILi1EEES8_S8_EEENS6_IJNS7_ILi64EEENS7_ILi128EEESB_EEENS_6half_tEfNS_4arch4Sm90ELb0ELb0ELb1ELb0ELb1ELb1ELb0ELb0ELi2ELi1ELi2ELi1ELb0EEENS1_24CollectiveEpilogueBwdGQAISC_fSF_Li256ELb0ELb1EEENS1_19SingleTileSchedulerILb0ELb0ELb0ELi128EEEEEEEEEvNT_6ParamsE:
	.zero		2304


//--------------------- .nv.constant0._ZN7cutlass13device_kernelIN5flash11enable_sm90INS1_16FlashAttnBwdSm90INS1_25CollectiveMainloopBwdSm90ILi2ELi2ELi2EN4cute5tupleIJNS5_1CILi1EEES8_S8_EEENS6_IJNS7_ILi64EEENS7_ILi128EEESB_EEENS_6half_tEfNS_4arch4Sm90ELb0ELb0ELb1ELb1ELb0ELb1ELb0ELb0ELi2ELi1ELi2ELi1ELb0EEENS1_21CollectiveEpilogueBwdISC_SD_SF_Li256ELb1ELb0ELi1EEENS1_19SingleTileSchedulerILb1ELb0ELb0ELi128EEEEEEEEEvNT_6ParamsE --------------------------
	.section	.nv.constant0._ZN7cutlass13device_kernelIN5flash11enable_sm90INS1_16FlashAttnBwdSm90INS1_25CollectiveMainloopBwdSm90ILi2ELi2ELi2EN4cute5tupleIJNS5_1CILi1EEES8_S8_EEENS6_IJNS7_ILi64EEENS7_ILi128EEESB_EEENS_6half_tEfNS_4arch4Sm90ELb0ELb0ELb1ELb1ELb0ELb1ELb0ELb0ELi2ELi1ELi2ELi1ELb0EEENS1_21CollectiveEpilogueBwdISC_SD_SF_Li256ELb1ELb0ELi1EEENS1_19SingleTileSchedulerILb1ELb0ELb0ELi128EEEEEEEEEvNT_6ParamsE,"a",@progbits
	.sectionflags	@""
	.align	4
.nv.constant0._ZN7cutlass13device_kernelIN5flash11enable_sm90INS1_16FlashAttnBwdSm90INS1_25CollectiveMainloopBwdSm90ILi2ELi2ELi2EN4cute5tupleIJNS5_1CILi1EEES8_S8_EEENS6_IJNS7_ILi64EEENS7_ILi128EEESB_EEENS_6half_tEfNS_4arch4Sm90ELb0ELb0ELb1ELb1ELb0ELb1ELb0ELb0ELi2ELi1ELi2ELi1ELb0EEENS1_21CollectiveEpilogueBwdISC_SD_SF_Li256ELb1ELb0ELi1EEENS1_19SingleTileSchedulerILb1ELb0ELb0ELi128EEEEEEEEEvNT_6ParamsE:
	.zero		2304


//--------------------- .nv.constant0._ZN7cutlass13device_kernelIN5flash11enable_sm90INS1_16FlashAttnBwdSm90INS1_25CollectiveMainloopBwdSm90ILi2ELi2ELi2EN4cute5tupleIJNS5_1CILi1EEES8_S8_EEENS6_IJNS7_ILi64EEENS7_ILi128EEESB_EEENS_6half_tEfNS_4arch4Sm90ELb0ELb0ELb1ELb1ELb1ELb1ELb0ELb0ELi2ELi1ELi2ELi1ELb0EEENS1_21CollectiveEpilogueBwdISC_SD_SF_Li256ELb1ELb0ELi1EEENS1_19SingleTileSchedulerILb1ELb0ELb0ELi128EEEEEEEEEvNT_6ParamsE --------------------------
	.section	.nv.constant0._ZN7cutlass13device_kernelIN5flash11enable_sm90INS1_16FlashAttnBwdSm90INS1_25CollectiveMainloopBwdSm90ILi2ELi2ELi2EN4cute5tupleIJNS5_1CILi1EEES8_S8_EEENS6_IJNS7_ILi64EEENS7_ILi128EEESB_EEENS_6half_tEfNS_4arch4Sm90ELb0ELb0ELb1ELb1ELb1ELb1ELb0ELb0ELi2ELi1ELi2ELi1ELb0EEENS1_21CollectiveEpilogueBwdISC_SD_SF_Li256ELb1ELb0ELi1EEENS1_19SingleTileSchedulerILb1ELb0ELb0ELi128EEEEEEEEEvNT_6ParamsE,"a",@progbits
	.sectionflags	@""
	.align	4
.nv.constant0._ZN7cutlass13device_kernelIN5flash11enable_sm90INS1_16FlashAttnBwdSm90INS1_25CollectiveMainloopBwdSm90ILi2ELi2ELi2EN4cute5tupleIJNS5_1CILi1EEES8_S8_EEENS6_IJNS7_ILi64EEENS7_ILi128EEESB_EEENS_6half_tEfNS_4arch4Sm90ELb0ELb0ELb1ELb1ELb1ELb1ELb0ELb0ELi2ELi1ELi2ELi1ELb0EEENS1_21CollectiveEpilogueBwdISC_SD_SF_Li256ELb1ELb0ELi1EEENS1_19SingleTileSchedulerILb1ELb0ELb0ELi128EEEEEEEEEvNT_6ParamsE:
	.zero		2304


//--------------------- .nv.constant0._ZN7cutlass13device_kernelIN5flash11enable_sm90INS1_16FlashAttnBwdSm90INS1_25CollectiveMainloopBwdSm90ILi2ELi2ELi2EN4cute5tupleIJNS5_1CILi1EEES8_S8_EEENS6_IJNS7_ILi64EEENS7_ILi128EEESB_EEENS_6half_tEfNS_4arch4Sm90ELb0ELb0ELb1ELb1ELb0ELb1ELb0ELb0ELi2ELi1ELi2ELi1ELb0EEENS1_24CollectiveEpilogueBwdGQAISC_fSF_Li256ELb1ELb0EEENS1_19SingleTileSchedulerILb1ELb0ELb0ELi128EEEEEEEEEvNT_6ParamsE --------------------------
	.section	.nv.constant0._ZN7cutlass13device_kernelIN5flash11enable_sm90INS1_16FlashAttnBwdSm90INS1_25CollectiveMainloopBwdSm90ILi2ELi2ELi2EN4cute5tupleIJNS5_1CILi1EEES8_S8_EEENS6_IJNS7_ILi64EEENS7_ILi128EEESB_EEENS_6half_tEfNS_4arch4Sm90ELb0ELb0ELb1ELb1ELb0ELb1ELb0ELb0ELi2ELi1ELi2ELi1ELb0EEENS1_24CollectiveEpilogueBwdGQAISC_fSF_Li256ELb1ELb0EEENS1_19SingleTileSchedulerILb1ELb0ELb0ELi128EEEEEEEEEvNT_6ParamsE,"a",@progbits
	.sectionflags	@""
	.align	4
.nv.constant0._ZN7cutlass13device_kernelIN5flash11enable_sm90INS1_16FlashAttnBwdSm90INS1_25CollectiveMainloopBwdSm90ILi2ELi2ELi2EN4cute5tupleIJNS5_1CILi1EEES8_S8_EEENS6_IJNS7_ILi64EEENS7_ILi128EEESB_EEENS_6half_tEfNS_4arch4Sm90ELb0ELb0ELb1ELb1ELb0ELb1ELb0ELb0ELi2ELi1ELi2ELi1ELb0EEENS1_24CollectiveEpilogueBwdGQAISC_fSF_Li256ELb1ELb0EEENS1_19SingleTileSchedulerILb1ELb0ELb0ELi128EEEEEEEEEvNT_6ParamsE:
	.zero		2304


//--------------------- .nv.constant0._ZN7cutlass13device_kernelIN5flash11enable_sm90INS1_16FlashAttnBwdSm90INS1_25CollectiveMainloopBwdSm90ILi2ELi2ELi2EN4cute5tupleIJNS5_1CILi1EEES8_S8_EEENS6_IJNS7_ILi64EEENS7_ILi128EEESB_EEENS_6half_tEfNS_4arch4Sm90ELb0ELb0ELb1ELb1ELb1ELb1ELb0ELb0ELi2ELi1ELi2ELi1ELb0EEENS1_24CollectiveEpilogueBwdGQAISC_fSF_Li256ELb1ELb1EEENS1_19SingleTileSchedulerILb1ELb0ELb0ELi128EEEEEEEEEvNT_6ParamsE --------------------------
	.section	.nv.constant0._ZN7cutlass13device_kernelIN5flash11enable_sm90INS1_16FlashAttnBwdSm90INS1_25CollectiveMainloopBwdSm90ILi2ELi2ELi2EN4cute5tupleIJNS5_1CILi1EEES8_S8_EEENS6_IJNS7_ILi64EEENS7_ILi128EEESB_EEENS_6half_tEfNS_4arch4Sm90ELb0ELb0ELb1ELb1ELb1ELb1ELb0ELb0ELi2ELi1ELi2ELi1ELb0EEENS1_24CollectiveEpilogueBwdGQAISC_fSF_Li256ELb1ELb1EEENS1_19SingleTileSchedulerILb1ELb0ELb0ELi128EEEEEEEEEvNT_6ParamsE,"a",@progbits
	.sectionflags	@""
	.align	4
.nv.constant0._ZN7cutlass13device_kernelIN5flash11enable_sm90INS1_16FlashAttnBwdSm90INS1_25CollectiveMainloopBwdSm90ILi2ELi2ELi2EN4cute5tupleIJNS5_1CILi1EEES8_S8_EEENS6_IJNS7_ILi64EEENS7_ILi128EEESB_EEENS_6half_tEfNS_4arch4Sm90ELb0ELb0ELb1ELb1ELb1ELb1ELb0ELb0ELi2ELi1ELi2ELi1ELb0EEENS1_24CollectiveEpilogueBwdGQAISC_fSF_Li256ELb1ELb1EEENS1_19SingleTileSchedulerILb1ELb0ELb0ELi128EEEEEEEEEvNT_6ParamsE:
	.zero		2304


//--------------------- .nv.constant0._ZN7cutlass13device_kernelIN5flash11enable_sm90INS1_16FlashAttnBwdSm90INS1_25CollectiveMainloopBwdSm90ILi2ELi2ELi2EN4cute5tupleIJNS5_1CILi1EEES8_S8_EEENS6_IJNS7_ILi64EEENS7_ILi128EEESB_EEENS_6half_tEfNS_4arch4Sm90ELb0ELb1ELb1ELb0ELb0ELb1ELb0ELb0ELi2ELi1ELi2ELi1ELb0EEENS1_21CollectiveEpilogueBwdISC_SD_SF_Li256ELb0ELb0ELi1EEENS1_19SingleTileSchedulerILb0ELb0ELb0ELi128EEEEEEEEEvNT_6ParamsE --------------------------
	.section	.nv.constant0._ZN7cutlass13device_kernelIN5flash11enable_sm90INS1_16FlashAttnBwdSm90INS1_25CollectiveMainloopBwdSm90ILi2ELi2ELi2EN4cute5tupleIJNS5_1CILi1EEES8_S8_EEENS6_IJNS7_ILi64EEENS7_ILi128EEESB_EEENS_6half_tEfNS_4arch4Sm90ELb0ELb1ELb1ELb0ELb0ELb1ELb0ELb0ELi2ELi1ELi2ELi1ELb0EEENS1_21CollectiveEpilogueBwdISC_SD_SF_Li256ELb0ELb0ELi1EEENS1_19SingleTileSchedulerILb0ELb0ELb0ELi128EEEEEEEEEvNT_6ParamsE,"a",@progbits
	.sectionflags	@""
	.align	4
.nv.constant0._ZN7cutlass13device_kernelIN5flash11enable_sm90INS1_16FlashAttnBwdSm90INS1_25CollectiveMainloopBwdSm90ILi2ELi2ELi2EN4cute5tupleIJNS5_1CILi1EEES8_S8_EEENS6_IJNS7_ILi64EEENS7_ILi128EEESB_EEENS_6half_tEfNS_4arch4Sm90ELb0ELb1ELb1ELb0ELb0ELb1ELb0ELb0ELi2ELi1ELi2ELi1ELb0EEENS1_21CollectiveEpilogueBwdISC_SD_SF_Li256ELb0ELb0ELi1EEENS1_19SingleTileSchedulerILb0ELb0ELb0ELi128EEEEEEEEEvNT_6ParamsE:
	.zero		2944


//--------------------- .nv.constant0._ZN7cutlass13device_kernelIN5flash11enable_sm90INS1_16FlashAttnBwdSm90INS1_25CollectiveMainloopBwdSm90ILi2ELi2ELi2EN4cute5tupleIJNS5_1CILi1EEES8_S8_EEENS6_IJNS7_ILi64EEENS7_ILi128EEESB_EEENS_6half_tEfNS_4arch4Sm90ELb0ELb1ELb1ELb0ELb1ELb1ELb0ELb0ELi2ELi1ELi2ELi1ELb0EEENS1_21CollectiveEpilogueBwdISC_SD_SF_Li256ELb0ELb0ELi1EEENS1_19SingleTileSchedulerILb0ELb0ELb0ELi128EEEEEEEEEvNT_6ParamsE --------------------------
	.section	.nv.constant0._ZN7cutlass13device_kernelIN5flash11enable_sm90INS1_16FlashAttnBwdSm90INS1_25CollectiveMainloopBwdSm90ILi2ELi2ELi2EN4cute5tupleIJNS5_1CILi1EEES8_S8_EEENS6_IJNS7_ILi64EEENS7_ILi128EEESB_EEENS_6half_tEfNS_4arch4Sm90ELb0ELb1ELb1ELb0ELb1ELb1ELb0ELb0ELi2ELi1ELi2ELi1ELb0EEENS1_21CollectiveEpilogueBwdISC_SD_SF_Li256ELb0ELb0ELi1EEENS1_19SingleTileSchedulerILb0ELb0ELb0ELi128EEEEEEEEEvNT_6ParamsE,"a",@progbits
	.sectionflags	@""
	.align	4
.nv.constant0._ZN7cutlass13device_kernelIN5flash11enable_sm90INS1_16FlashAttnBwdSm90INS1_25CollectiveMainloopBwdSm90ILi2ELi2ELi2EN4cute5tupleIJNS5_1CILi1EEES8_S8_EEENS6_IJNS7_ILi64EEENS7_ILi128EEESB_EEENS_6half_tEfNS_4arch4Sm90ELb0ELb1ELb1ELb0ELb1ELb1ELb0ELb0ELi2ELi1ELi2ELi1ELb0EEENS1_21CollectiveEpilogueBwdISC_SD_SF_Li256ELb0ELb0ELi1EEENS1_19SingleTileSchedulerILb0ELb0ELb0ELi128EEEEEEEEEvNT_6ParamsE:
	.zero		2944


//--------------------- .nv.constant0._ZN7cutlass13device_kernelIN5flash11enable_sm90INS1_16FlashAttnBwdSm90INS1_25CollectiveMainloopBwdSm90ILi2ELi2ELi2EN4cute5tupleIJNS5_1CILi1EEES8_S8_EEENS6_IJNS7_ILi64EEENS7_ILi128EEESB_EEENS_6half_tEfNS_4arch4Sm90ELb0ELb1ELb1ELb0ELb0ELb1ELb0ELb0ELi2ELi1ELi2ELi1ELb0EEENS1_24CollectiveEpilogueBwdGQAISC_fSF_Li256ELb0ELb0EEENS1_19SingleTileSchedulerILb0ELb0ELb0ELi128EEEEEEEEEvNT_6ParamsE --------------------------
	.section	.nv.constant0._ZN7cutlass13device_kernelIN5flash11enable_sm90INS1_16FlashAttnBwdSm90INS1_25CollectiveMainloopBwdSm90ILi2ELi2ELi2EN4cute5tupleIJNS5_1CILi1EEES8_S8_EEENS6_IJNS7_ILi64EEENS7_ILi128EEESB_EEENS_6half_tEfNS_4arch4Sm90ELb0ELb1ELb1ELb0ELb0ELb1ELb0ELb0ELi2ELi1ELi2ELi1ELb0EEENS1_24CollectiveEpilogueBwdGQAISC_fSF_Li256ELb0ELb0EEENS1_19SingleTileSchedulerILb0ELb0ELb0ELi128EEEEEEEEEvNT_6ParamsE,"a",@progbits
	.sectionflags	@""
	.align	4
.nv.constant0._ZN7cutlass13device_kernelIN5flash11enable_sm90INS1_16FlashAttnBwdSm90INS1_25CollectiveMainloopBwdSm90ILi2ELi2ELi2EN4cute5tupleIJNS5_1CILi1EEES8_S8_EEENS6_IJNS7_ILi64EEENS7_ILi128EEESB_EEENS_6half_tEfNS_4arch4Sm90ELb0ELb1ELb1ELb0ELb0ELb1ELb0ELb0ELi2ELi1ELi2ELi1ELb0EEENS1_24CollectiveEpilogueBwdGQAISC_fSF_Li256ELb0ELb0EEENS1_19SingleTileSchedulerILb0ELb0ELb0ELi128EEEEEEEEEvNT_6ParamsE:
	.zero		2304


//--------------------- .nv.constant0._ZN7cutlass13device_kernelIN5flash11enable_sm90INS1_16FlashAttnBwdSm90INS1_25CollectiveMainloopBwdSm90ILi2ELi2ELi2EN4cute5tupleIJNS5_1CILi1EEES8_S8_EEENS6_IJNS7_ILi64EEENS7_ILi128EEESB_EEENS_6half_tEfNS_4arch4Sm90ELb0ELb1ELb1ELb0ELb1ELb1ELb0ELb0ELi2ELi1ELi2ELi1ELb0EEENS1_24CollectiveEpilogueBwdGQAISC_fSF_Li256ELb0ELb1EEENS1_19SingleTileSchedulerILb0ELb0ELb0ELi128EEEEEEEEEvNT_6ParamsE --------------------------
	.section	.nv.constant0._ZN7cutlass13device_kernelIN5flash11enable_sm90INS1_16FlashAttnBwdSm90INS1_25CollectiveMainloopBwdSm90ILi2ELi2ELi2EN4cute5tupleIJNS5_1CILi1EEES8_S8_EEENS6_IJNS7_ILi64EEENS7_ILi128EEESB_EEENS_6half_tEfNS_4arch4Sm90ELb0ELb1ELb1ELb0ELb1ELb1ELb0ELb0ELi2ELi1ELi2ELi1ELb0EEENS1_24CollectiveEpilogueBwdGQAISC_fSF_Li256ELb0ELb1EEENS1_19SingleTileSchedulerILb0ELb0ELb0ELi128EEEEEEEEEvNT_6ParamsE,"a",@progbits
	.sectionflags	@""
	.align	4
.nv.constant0._ZN7cutlass13device_kernelIN5flash11enable_sm90INS1_16FlashAttnBwdSm90INS1_25CollectiveMainloopBwdSm90ILi2ELi2ELi2EN4cute5tupleIJNS5_1CILi1EEES8_S8_EEENS6_IJNS7_ILi64EEENS7_ILi128EEESB_EEENS_6half_tEfNS_4arch4Sm90ELb0ELb1ELb1ELb0ELb1ELb1ELb0ELb0ELi2ELi1ELi2ELi1ELb0EEENS1_24CollectiveEpilogueBwdGQAISC_fSF_Li256ELb0ELb1EEENS1_19SingleTileSchedulerILb0ELb0ELb0ELi128EEEEEEEEEvNT_6ParamsE:
	.zero		2304


//--------------------- .nv.constant0._ZN7cutlass13device_kernelIN5flash11enable_sm90INS1_16FlashAttnBwdSm90INS1_25CollectiveMainloopBwdSm90ILi2ELi2ELi2EN4cute5tupleIJNS5_1CILi1EEES8_S8_EEENS6_IJNS7_ILi64EEENS7_ILi128EEESB_EEENS_6half_tEfNS_4arch4Sm90ELb0ELb1ELb1ELb1ELb0ELb1ELb0ELb0ELi2ELi1ELi2ELi1ELb0EEENS1_21CollectiveEpilogueBwdISC_SD_SF_Li256ELb1ELb0ELi1EEENS1_19SingleTileSchedulerILb1ELb0ELb0ELi128EEEEEEEEEvNT_6ParamsE --------------------------
	.section	.nv.constant0._ZN7cutlass13device_kernelIN5flash11enable_sm90INS1_16FlashAttnBwdSm90INS1_25CollectiveMainloopBwdSm90ILi2ELi2ELi2EN4cute5tupleIJNS5_1CILi1EEES8_S8_EEENS6_IJNS7_ILi64EEENS7_ILi128EEESB_EEENS_6half_tEfNS_4arch4Sm90ELb0ELb1ELb1ELb1ELb0ELb1ELb0ELb0ELi2ELi1ELi2ELi1ELb0EEENS1_21CollectiveEpilogueBwdISC_SD_SF_Li256ELb1ELb0ELi1EEENS1_19SingleTileSchedulerILb1ELb0ELb0ELi128EEEEEEEEEvNT_6ParamsE,"a",@progbits
	.sectionflags	@""
	.align	4
.nv.constant0._ZN7cutlass13device_kernelIN5flash11enable_sm90INS1_16FlashAttnBwdSm90INS1_25CollectiveMainloopBwdSm90ILi2ELi2ELi2EN4cute5tupleIJNS5_1CILi1EEES8_S8_EEENS6_IJNS7_ILi64EEENS7_ILi128EEESB_EEENS_6half_tEfNS_4arch4Sm90ELb0ELb1ELb1ELb1ELb0ELb1ELb0ELb0ELi2ELi1ELi2ELi1ELb0EEENS1_21CollectiveEpilogueBwdISC_SD_SF_Li256ELb1ELb0ELi1EEENS1_19SingleTileSchedulerILb1ELb0ELb0ELi128EEEEEEEEEvNT_6ParamsE:
	.zero		2304


//--------------------- .nv.constant0._ZN7cutlass13device_kernelIN5flash11enable_sm90INS1_16FlashAttnBwdSm90INS1_25CollectiveMainloopBwdSm90ILi2ELi2ELi2EN4cute5tupleIJNS5_1CILi1EEES8_S8_EEENS6_IJNS7_ILi64EEENS7_ILi128EEESB_EEENS_6half_tEfNS_4arch4Sm90ELb0ELb1ELb1ELb1ELb1ELb1ELb0ELb0ELi2ELi1ELi2ELi1ELb0EEENS1_21CollectiveEpilogueBwdISC_SD_SF_Li256ELb1ELb0ELi1EEENS1_19SingleTileSchedulerILb1ELb0ELb0ELi128EEEEEEEEEvNT_6ParamsE --------------------------
	.section	.nv.constant0._ZN7cutlass13device_kernelIN5flash11enable_sm90INS1_16FlashAttnBwdSm90INS1_25CollectiveMainloopBwdSm90ILi2ELi2ELi2EN4cute5tupleIJNS5_1CILi1EEES8_S8_EEENS6_IJNS7_ILi64EEENS7_ILi128EEESB_EEENS_6half_tEfNS_4arch4Sm90ELb0ELb1ELb1ELb1ELb1ELb1ELb0ELb0ELi2ELi1ELi2ELi1ELb0EEENS1_21CollectiveEpilogueBwdISC_SD_SF_Li256ELb1ELb0ELi1EEENS1_19SingleTileSchedulerILb1ELb0ELb0ELi128EEEEEEEEEvNT_6ParamsE,"a",@progbits
	.sectionflags	@""
	.align	4
.nv.constant0._ZN7cutlass13device_kernelIN5flash11enable_sm90INS1_16FlashAttnBwdSm90INS1_25CollectiveMainloopBwdSm90ILi2ELi2ELi2EN4cute5tupleIJNS5_1CILi1EEES8_S8_EEENS6_IJNS7_ILi64EEENS7_ILi128EEESB_EEENS_6half_tEfNS_4arch4Sm90ELb0ELb1ELb1ELb1ELb1ELb1ELb0ELb0ELi2ELi1ELi2ELi1ELb0EEENS1_21CollectiveEpilogueBwdISC_SD_SF_Li256ELb1ELb0ELi1EEENS1_19SingleTileSchedulerILb1ELb0ELb0ELi128EEEEEEEEEvNT_6ParamsE:
	.zero		2304


//--------------------- .nv.constant0._ZN7cutlass13device_kernelIN5flash11enable_sm90INS1_16FlashAttnBwdSm90INS1_25CollectiveMainloopBwdSm90ILi2ELi2ELi2EN4cute5tupleIJNS5_1CILi1EEES8_S8_EEENS6_IJNS7_ILi64EEENS7_ILi128EEESB_EEENS_6half_tEfNS_4arch4Sm90ELb0ELb1ELb1ELb1ELb0ELb1ELb0ELb0ELi2ELi1ELi2ELi1ELb0EEENS1_24CollectiveEpilogueBwdGQAISC_fSF_Li256ELb1ELb0EEENS1_19SingleTileSchedulerILb1ELb0ELb0ELi128EEEEEEEEEvNT_6ParamsE --------------------------
	.section	.nv.constant0._ZN7cutlass13device_kernelIN5flash11enable_sm90INS1_16FlashAttnBwdSm90INS1_25CollectiveMainloopBwdSm90ILi2ELi2ELi2EN4cute5tupleIJNS5_1CILi1EEES8_S8_EEENS6_IJNS7_ILi64EEENS7_ILi128EEESB_EEENS_6half_tEfNS_4arch4Sm90ELb0ELb1ELb1ELb1ELb0ELb1ELb0ELb0ELi2ELi1ELi2ELi1ELb0EEENS1_24CollectiveEpilogueBwdGQAISC_fSF_Li256ELb1ELb0EEENS1_19SingleTileSchedulerILb1ELb0ELb0ELi128EEEEEEEEEvNT_6ParamsE,"a",@progbits
	.sectionflags	@""
	.align	4
.nv.constant0._ZN7cutlass13device_kernelIN5flash11enable_sm90INS1_16FlashAttnBwdSm90INS1_25CollectiveMainloopBwdSm90ILi2ELi2ELi2EN4cute5tupleIJNS5_1CILi1EEES8_S8_EEENS6_IJNS7_ILi64EEENS7_ILi128EEESB_EEENS_6half_tEfNS_4arch4Sm90ELb0ELb1ELb1ELb1ELb0ELb1ELb0ELb0ELi2ELi1ELi2ELi1ELb0EEENS1_24CollectiveEpilogueBwdGQAISC_fSF_Li256ELb1ELb0EEENS1_19SingleTileSchedulerILb1ELb0ELb0ELi128EEEEEEEEEvNT_6ParamsE:
	.zero		2304


//--------------------- .nv.constant0._ZN7cutlass13device_kernelIN5flash11enable_sm90INS1_16FlashAttnBwdSm90INS1_25CollectiveMainloopBwdSm90ILi2ELi2ELi2EN4cute5tupleIJNS5_1CILi1EEES8_S8_EEENS6_IJNS7_ILi64EEENS7_ILi128EEESB_EEENS_6half_tEfNS_4arch4Sm90ELb0ELb1ELb1ELb1ELb1ELb1ELb0ELb0ELi2ELi1ELi2ELi1ELb0EEENS1_24CollectiveEpilogueBwdGQAISC_fSF_Li256ELb1ELb1EEENS1_19SingleTileSchedulerILb1ELb0ELb0ELi128EEEEEEEEEvNT_6ParamsE --------------------------
	.section	.nv.constant0._ZN7cutlass13device_kernelIN5flash11enable_sm90INS1_16FlashAttnBwdSm90INS1_25CollectiveMainloopBwdSm90ILi2ELi2ELi2EN4cute5tupleIJNS5_1CILi1EEES8_S8_EEENS6_IJNS7_ILi64EEENS7_ILi128EEESB_EEENS_6half_tEfNS_4arch4Sm90ELb0ELb1ELb1ELb1ELb1ELb1ELb0ELb0ELi2ELi1ELi2ELi1ELb0EEENS1_24CollectiveEpilogueBwdGQAISC_fSF_Li256ELb1ELb1EEENS1_19SingleTileSchedulerILb1ELb0ELb0ELi128EEEEEEEEEvNT_6ParamsE,"a",@progbits
	.sectionflags	@""
	.align	4
.nv.constant0._ZN7cutlass13device_kernelIN5flash11enable_sm90INS1_16FlashAttnBwdSm90INS1_25CollectiveMainloopBwdSm90ILi2ELi2ELi2EN4cute5tupleIJNS5_1CILi1EEES8_S8_EEENS6_IJNS7_ILi64EEENS7_ILi128EEESB_EEENS_6half_tEfNS_4arch4Sm90ELb0ELb1ELb1ELb1ELb1ELb1ELb0ELb0ELi2ELi1ELi2ELi1ELb0EEENS1_24CollectiveEpilogueBwdGQAISC_fSF_Li256ELb1ELb1EEENS1_19SingleTileSchedulerILb1ELb0ELb0ELi128EEEEEEEEEvNT_6ParamsE:
	.zero		2304


//--------------------- .nv.constant0._ZN7cutlass13device_kernelIN5flash11enable_sm90INS1_16FlashAttnBwdSm90INS1_25CollectiveMainloopBwdSm90ILi2ELi2ELi2EN4cute5tupleIJNS5_1CILi1EEES8_S8_EEENS6_IJNS7_ILi64EEENS7_ILi128EEESB_EEENS_6half_tEfNS_4arch4Sm90ELb1ELb0ELb1ELb0ELb0ELb1ELb0ELb0ELi2ELi1ELi2ELi1ELb0EEENS1_21CollectiveEpilogueBwdISC_SD_SF_Li256ELb0ELb0ELi1EEENS1_25SingleTileBwdLPTSchedulerILb0ELi128ELb0EEEEEEEEEvNT_6ParamsE --------------------------
	.section	.nv.constant0._ZN7cutlass13device_kernelIN5flash11enable_sm90INS1_16FlashAttnBwdSm90INS1_25CollectiveMainloopBwdSm90ILi2ELi2ELi2EN4cute5tupleIJNS5_1CILi1EEES8_S8_EEENS6_IJNS7_ILi64EEENS7_ILi128EEESB_EEENS_6half_tEfNS_4arch4Sm90ELb1ELb0ELb1ELb0ELb0ELb1ELb0ELb0ELi2ELi1ELi2ELi1ELb0EEENS1_21CollectiveEpilogueBwdISC_SD_SF_Li256ELb0ELb0ELi1EEENS1_25SingleTileBwdLPTSchedulerILb0ELi128ELb0EEEEEEEEEvNT_6ParamsE,"a",@progbits
	.sectionflags	@""
	.align	4
.nv.constant0._ZN7cutlass13device_kernelIN5flash11enable_sm90INS1_16FlashAttnBwdSm90INS1_25CollectiveMainloopBwdSm90ILi2ELi2ELi2EN4cute5tupleIJNS5_1CILi1EEES8_S8_EEENS6_IJNS7_ILi64EEENS7_ILi128EEESB_EEENS_6half_tEfNS_4arch4Sm90ELb1ELb0ELb1ELb0ELb0ELb1ELb0ELb0ELi2ELi1ELi2ELi1ELb0EEENS1_21CollectiveEpilogueBwdISC_SD_SF_Li256ELb0ELb0ELi1EEENS1_25SingleTileBwdLPTSchedulerILb0ELi128ELb0EEEEEEEEEvNT_6ParamsE:
	.zero		2944


//--------------------- .nv.constant0._ZN7cutlass13device_kernelIN5flash11enable_sm90INS1_16FlashAttnBwdSm90INS1_25CollectiveMainloopBwdSm90ILi2ELi2ELi2EN4cute5tupleIJNS5_1CILi1EEES8_S8_EEENS6_IJNS7_ILi64EEENS7_ILi128EEESB_EEENS_6half_tEfNS_4arch4Sm90ELb1ELb0ELb1ELb0ELb1ELb1ELb0ELb0ELi2ELi1ELi2ELi1ELb0EEENS1_21CollectiveEpilogueBwdISC_SD_SF_Li256ELb0ELb0ELi1EEENS1_25SingleTileBwdLPTSchedulerILb0ELi128ELb1EEEEEEEEEvNT_6ParamsE --------------------------
	.section	.nv.constant0._ZN7cutlass13device_kernelIN5flash11enable_sm90INS1_16FlashAttnBwdSm90INS1_25CollectiveMainloopBwdSm90ILi2ELi2ELi2EN4cute5tupleIJNS5_1CILi1EEES8_S8_EEENS6_IJNS7_ILi64EEENS7_ILi128EEESB_EEENS_6half_tEfNS_4arch4Sm90ELb1ELb0ELb1ELb0ELb1ELb1ELb0ELb0ELi2ELi1ELi2ELi1ELb0EEENS1_21CollectiveEpilogueBwdISC_SD_SF_Li256ELb0ELb0ELi1EEENS1_25SingleTileBwdLPTSchedulerILb0ELi128ELb1EEEEEEEEEvNT_6ParamsE,"a",@progbits
	.sectionflags	@""
	.align	4
.nv.constant0._ZN7cutlass13device_kernelIN5flash11enable_sm90INS1_16FlashAttnBwdSm90INS1_25CollectiveMainloopBwdSm90ILi2ELi2ELi2EN4cute5tupleIJNS5_1CILi1EEES8_S8_EEENS6_IJNS7_ILi64EEENS7_ILi128EEESB_EEENS_6half_tEfNS_4arch4Sm90ELb1ELb0ELb1ELb0ELb1ELb1ELb0ELb0ELi2ELi1ELi2ELi1ELb0EEENS1_21CollectiveEpilogueBwdISC_SD_SF_Li256ELb0ELb0ELi1EEENS1_25SingleTileBwdLPTSchedulerILb0ELi128ELb1EEEEEEEEEvNT_6ParamsE:
	.zero		2944


//--------------------- .nv.constant0._ZN7cutlass13device_kernelIN5flash11enable_sm90INS1_16FlashAttnBwdSm90INS1_25CollectiveMainloopBwdSm90ILi2ELi2ELi2EN4cute5tupleIJNS5_1CILi1EEES8_S8_EEENS6_IJNS7_ILi64EEENS7_ILi128EEESB_EEENS_6half_tEfNS_4arch4Sm90ELb1ELb0ELb1ELb0ELb0ELb1ELb0ELb0ELi2ELi1ELi2ELi1ELb0EEENS1_24CollectiveEpilogueBwdGQAISC_fSF_Li256ELb0ELb0EEENS1_25SingleTileBwdLPTSchedulerILb0ELi128ELb0EEEEEEEEEvNT_6ParamsE --------------------------
	.section	.nv.constant0._ZN7cutlass13device_kernelIN5flash11enable_sm90INS1_16FlashAttnBwdSm90INS1_25CollectiveMainloopBwdSm90ILi2ELi2ELi2EN4cute5tupleIJNS5_1CILi1EEES8_S8_EEENS6_IJNS7_ILi64EEENS7_ILi128EEESB_EEENS_6half_tEfNS_4arch4Sm90ELb1ELb0ELb1ELb0ELb0ELb1ELb0ELb0ELi2ELi1ELi2ELi1ELb0EEENS1_24CollectiveEpilogueBwdGQAISC_fSF_Li256ELb0ELb0EEENS1_25SingleTileBwdLPTSchedulerILb0ELi128ELb0EEEEEEEEEvNT_6ParamsE,"a",@progbits
	.sectionflags	@""
	.align	4
.nv.constant0._ZN7cutlass13device_kernelIN5flash11enable_sm90INS1_16FlashAttnBwdSm90INS1_25CollectiveMainloopBwdSm90ILi2ELi2ELi2EN4cute5tupleIJNS5_1CILi1EEES8_S8_EEENS6_IJNS7_ILi64EEENS7_ILi128EEESB_EEENS_6half_tEfNS_4arch4Sm90ELb1ELb0ELb1ELb0ELb0ELb1ELb0ELb0ELi2ELi1ELi2ELi1ELb0EEENS1_24CollectiveEpilogueBwdGQAISC_fSF_Li256ELb0ELb0EEENS1_25SingleTileBwdLPTSchedulerILb0ELi128ELb0EEEEEEEEEvNT_6ParamsE:
	.zero		2432


//--------------------- .nv.constant0._ZN7cutlass13device_kernelIN5flash11enable_sm90INS1_16FlashAttnBwdSm90INS1_25CollectiveMainloopBwdSm90ILi2ELi2ELi2EN4cute5tupleIJNS5_1CILi1EEES8_S8_EEENS6_IJNS7_ILi64EEENS7_ILi128EEESB_EEENS_6half_tEfNS_4arch4Sm90ELb1ELb0ELb1ELb0ELb1ELb1ELb0ELb0ELi2ELi1ELi2ELi1ELb0EEENS1_24CollectiveEpilogueBwdGQAISC_fSF_Li256ELb0ELb1EEENS1_25SingleTileBwdLPTSchedulerILb0ELi128ELb1EEEEEEEEEvNT_6ParamsE --------------------------
	.section	.nv.constant0._ZN7cutlass13device_kernelIN5flash11enable_sm90INS1_16FlashAttnBwdSm90INS1_25CollectiveMainloopBwdSm90ILi2ELi2ELi2EN4cute5tupleIJNS5_1CILi1EEES8_S8_EEENS6_IJNS7_ILi64EEENS7_ILi128EEESB_EEENS_6half_tEfNS_4arch4Sm90ELb1ELb0ELb1ELb0ELb1ELb1ELb0ELb0ELi2ELi1ELi2ELi1ELb0EEENS1_24CollectiveEpilogueBwdGQAISC_fSF_Li256ELb0ELb1EEENS1_25SingleTileBwdLPTSchedulerILb0ELi128ELb1EEEEEEEEEvNT_6ParamsE,"a",@progbits
	.sectionflags	@""
	.align	4
.nv.constant0._ZN7cutlass13device_kernelIN5flash11enable_sm90INS1_16FlashAttnBwdSm90INS1_25CollectiveMainloopBwdSm90ILi2ELi2ELi2EN4cute5tupleIJNS5_1CILi1EEES8_S8_EEENS6_IJNS7_ILi64EEENS7_ILi128EEESB_EEENS_6half_tEfNS_4arch4Sm90ELb1ELb0ELb1ELb0ELb1ELb1ELb0ELb0ELi2ELi1ELi2ELi1ELb0EEENS1_24CollectiveEpilogueBwdGQAISC_fSF_Li256ELb0ELb1EEENS1_25SingleTileBwdLPTSchedulerILb0ELi128ELb1EEEEEEEEEvNT_6ParamsE:
	.zero		2432


//--------------------- .nv.constant0._ZN7cutlass13device_kernelIN5flash11enable_sm90INS1_16FlashAttnBwdSm90INS1_25CollectiveMainloopBwdSm90ILi2ELi2ELi2EN4cute5tupleIJNS5_1CILi1EEES8_S8_EEENS6_IJNS7_ILi64EEENS7_ILi128EEESB_EEENS_6half_tEfNS_4arch4Sm90ELb1ELb0ELb1ELb1ELb0ELb1ELb0ELb0ELi2ELi1ELi2ELi1ELb0EEENS1_21CollectiveEpilogueBwdISC_SD_SF_Li256ELb1ELb0ELi1EEENS1_25SingleTileBwdLPTSchedulerILb1ELi128ELb0EEEEEEEEEvNT_6ParamsE --------------------------
	.section	.nv.constant0._ZN7cutlass13device_kernelIN5flash11enable_sm90INS1_16FlashAttnBwdSm90INS1_25CollectiveMainloopBwdSm90ILi2ELi2ELi2EN4cute5tupleIJNS5_1CILi1EEES8_S8_EEENS6_IJNS7_ILi64EEENS7_ILi128EEESB_EEENS_6half_tEfNS_4arch4Sm90ELb1ELb0ELb1ELb1ELb0ELb1ELb0ELb0ELi2ELi1ELi2ELi1ELb0EEENS1_21CollectiveEpilogueBwdISC_SD_SF_Li256ELb1ELb0ELi1EEENS1_25SingleTileBwdLPTSchedulerILb1ELi128ELb0EEEEEEEEEvNT_6ParamsE,"a",@progbits
	.sectionflags	@""
	.align	4
.nv.constant0._ZN7cutlass13device_kernelIN5flash11enable_sm90INS1_16FlashAttnBwdSm90INS1_25CollectiveMainloopBwdSm90ILi2ELi2ELi2EN4cute5tupleIJNS5_1CILi1EEES8_S8_EEENS6_IJNS7_ILi64EEENS7_ILi128EEESB_EEENS_6half_tEfNS_4arch4Sm90ELb1ELb0ELb1ELb1ELb0ELb1ELb0ELb0ELi2ELi1ELi2ELi1ELb0EEENS1_21CollectiveEpilogueBwdISC_SD_SF_Li256ELb1ELb0ELi1EEENS1_25SingleTileBwdLPTSchedulerILb1ELi128ELb0EEEEEEEEEvNT_6ParamsE:
	.zero		2304


//--------------------- .nv.constant0._ZN7cutlass13device_kernelIN5flash11enable_sm90INS1_16FlashAttnBwdSm90INS1_25CollectiveMainloopBwdSm90ILi2ELi2ELi2EN4cute5tupleIJNS5_1CILi1EEES8_S8_EEENS6_IJNS7_ILi64EEENS7_ILi128EEESB_EEENS_6half_tEfNS_4arch4Sm90ELb1ELb0ELb1ELb1ELb1ELb1ELb0ELb0ELi2ELi1ELi2ELi1ELb0EEENS1_21CollectiveEpilogueBwdISC_SD_SF_Li256ELb1ELb0ELi1EEENS1_25SingleTileBwdLPTSchedulerILb1ELi128ELb1EEEEEEEEEvNT_6ParamsE --------------------------
	.section	.nv.constant0._ZN7cutlass13device_kernelIN5flash11enable_sm90INS1_16FlashAttnBwdSm90INS1_25CollectiveMainloopBwdSm90ILi2ELi2ELi2EN4cute5tupleIJNS5_1CILi1EEES8_S8_EEENS6_IJNS7_ILi64EEENS7_ILi128EEESB_EEENS_6half_tEfNS_4arch4Sm90ELb1ELb0ELb1ELb1ELb1ELb1ELb0ELb0ELi2ELi1ELi2ELi1ELb0EEENS1_21CollectiveEpilogueBwdISC_SD_SF_Li256ELb1ELb0ELi1EEENS1_25SingleTileBwdLPTSchedulerILb1ELi128ELb1EEEEEEEEEvNT_6ParamsE,"a",@progbits
	.sectionflags	@""
	.align	4
.nv.constant0._ZN7cutlass13device_kernelIN5flash11enable_sm90INS1_16FlashAttnBwdSm90INS1_25CollectiveMainloopBwdSm90ILi2ELi2ELi2EN4cute5tupleIJNS5_1CILi1EEES8_S8_EEENS6_IJNS7_ILi64EEENS7_ILi128EEESB_EEENS_6half_tEfNS_4arch4Sm90ELb1ELb0ELb1ELb1ELb1ELb1ELb0ELb0ELi2ELi1ELi2ELi1ELb0EEENS1_21CollectiveEpilogueBwdISC_SD_SF_Li256ELb1ELb0ELi1EEENS1_25SingleTileBwdLPTSchedulerILb1ELi128ELb1EEEEEEEEEvNT_6ParamsE:
	.zero		2304


//--------------------- .nv.constant0._ZN7cutlass13device_kernelIN5flash11enable_sm90INS1_16FlashAttnBwdSm90INS1_25CollectiveMainloopBwdSm90ILi2ELi2ELi2EN4cute5tupleIJNS5_1CILi1EEES8_S8_EEENS6_IJNS7_ILi64EEENS7_ILi128EEESB_EEENS_6half_tEfNS_4arch4Sm90ELb1ELb0ELb1ELb1ELb0ELb1ELb0ELb0ELi2ELi1ELi2ELi1ELb0EEENS1_24CollectiveEpilogueBwdGQAISC_fSF_Li256ELb1ELb0EEENS1_25SingleTileBwdLPTSchedulerILb1ELi128ELb0EEEEEEEEEvNT_6ParamsE --------------------------
	.section	.nv.constant0._ZN7cutlass13device_kernelIN5flash11enable_sm90INS1_16FlashAttnBwdSm90INS1_25CollectiveMainloopBwdSm90ILi2ELi2ELi2EN4cute5tupleIJNS5_1CILi1EEES8_S8_EEENS6_IJNS7_ILi64EEENS7_ILi128EEESB_EEENS_6half_tEfNS_4arch4Sm90ELb1ELb0ELb1ELb1ELb0ELb1ELb0ELb0ELi2ELi1ELi2ELi1ELb0EEENS1_24CollectiveEpilogueBwdGQAISC_fSF_Li256ELb1ELb0EEENS1_25SingleTileBwdLPTSchedulerILb1ELi128ELb0EEEEEEEEEvNT_6ParamsE,"a",@progbits
	.sectionflags	@""
	.align	4
.nv.constant0._ZN7cutlass13device_kernelIN5flash11enable_sm90INS1_16FlashAttnBwdSm90INS1_25CollectiveMainloopBwdSm90ILi2ELi2ELi2EN4cute5tupleIJNS5_1CILi1EEES8_S8_EEENS6_IJNS7_ILi64EEENS7_ILi128EEESB_EEENS_6half_tEfNS_4arch4Sm90ELb1ELb0ELb1ELb1ELb0ELb1ELb0ELb0ELi2ELi1ELi2ELi1ELb0EEENS1_24CollectiveEpilogueBwdGQAISC_fSF_Li256ELb1ELb0EEENS1_25SingleTileBwdLPTSchedulerILb1ELi128ELb0EEEEEEEEEvNT_6ParamsE:
	.zero		2432


//--------------------- .nv.constant0._ZN7cutlass13device_kernelIN5flash11enable_sm90INS1_16FlashAttnBwdSm90INS1_25CollectiveMainloopBwdSm90ILi2ELi2ELi2EN4cute5tupleIJNS5_1CILi1EEES8_S8_EEENS6_IJNS7_ILi64EEENS7_ILi128EEESB_EEENS_6half_tEfNS_4arch4Sm90ELb1ELb0ELb1ELb1ELb1ELb1ELb0ELb0ELi2ELi1ELi2ELi1ELb0EEENS1_24CollectiveEpilogueBwdGQAISC_fSF_Li256ELb1ELb1EEENS1_25SingleTileBwdLPTSchedulerILb1ELi128ELb1EEEEEEEEEvNT_6ParamsE --------------------------
	.section	.nv.constant0._ZN7cutlass13device_kernelIN5flash11enable_sm90INS1_16FlashAttnBwdSm90INS1_25CollectiveMainloopBwdSm90ILi2ELi2ELi2EN4cute5tupleIJNS5_1CILi1EEES8_S8_EEENS6_IJNS7_ILi64EEENS7_ILi128EEESB_EEENS_6half_tEfNS_4arch4Sm90ELb1ELb0ELb1ELb1ELb1ELb1ELb0ELb0ELi2ELi1ELi2ELi1ELb0EEENS1_24CollectiveEpilogueBwdGQAISC_fSF_Li256ELb1ELb1EEENS1_25SingleTileBwdLPTSchedulerILb1ELi128ELb1EEEEEEEEEvNT_6ParamsE,"a",@progbits
	.sectionflags	@""
	.align	4
.nv.constant0._ZN7cutlass13device_kernelIN5flash11enable_sm90INS1_16FlashAttnBwdSm90INS1_25CollectiveMainloopBwdSm90ILi2ELi2ELi2EN4cute5tupleIJNS5_1CILi1EEES8_S8_EEENS6_IJNS7_ILi64EEENS7_ILi128EEESB_EEENS_6half_tEfNS_4arch4Sm90ELb1ELb0ELb1ELb1ELb1ELb1ELb0ELb0ELi2ELi1ELi2ELi1ELb0EEENS1_24CollectiveEpilogueBwdGQAISC_fSF_Li256ELb1ELb1EEENS1_25SingleTileBwdLPTSchedulerILb1ELi128ELb1EEEEEEEEEvNT_6ParamsE:
	.zero		2432


//--------------------- .nv.constant0._ZN7cutlass13device_kernelIN5flash11enable_sm90INS1_16FlashAttnBwdSm90INS1_25CollectiveMainloopBwdSm90ILi2ELi2ELi2EN4cute5tupleIJNS5_1CILi1EEES8_S8_EEENS6_IJNS7_ILi80EEENS7_ILi128EEESB_EEENS_6half_tEfNS_4arch4Sm90ELb0ELb0ELb0ELb0ELb0ELb1ELb0ELb1ELi2ELi1ELi2ELi1ELb0EEENS1_21CollectiveEpilogueBwdISC_SD_SF_Li256ELb0ELb0ELi1EEENS1_19SingleTileSchedulerILb0ELb0ELb0ELi128EEEEEEEEEvNT_6ParamsE --------------------------
	.section	.nv.constant0._ZN7cutlass13device_kernelIN5flash11enable_sm90INS1_16FlashAttnBwdSm90INS1_25CollectiveMainloopBwdSm90ILi2ELi2ELi2EN4cute5tupleIJNS5_1CILi1EEES8_S8_EEENS6_IJNS7_ILi80EEENS7_ILi128EEESB_EEENS_6half_tEfNS_4arch4Sm90ELb0ELb0ELb0ELb0ELb0ELb1ELb0ELb1ELi2ELi1ELi2ELi1ELb0EEENS1_21CollectiveEpilogueBwdISC_SD_SF_Li256ELb0ELb0ELi1EEENS1_19SingleTileSchedulerILb0ELb0ELb0ELi128EEEEEEEEEvNT_6ParamsE,"a",@progbits
	.sectionflags	@""
	.align	4
.nv.constant0._ZN7cutlass13device_kernelIN5flash11enable_sm90INS1_16FlashAttnBwdSm90INS1_25CollectiveMainloopBwdSm90ILi2ELi2ELi2EN4cute5tupleIJNS5_1CILi1EEES8_S8_EEENS6_IJNS7_ILi80EEENS7_ILi128EEESB_EEENS_6half_tEfNS_4arch4Sm90ELb0ELb0ELb0ELb0ELb0ELb1ELb0ELb1ELi2ELi1ELi2ELi1ELb0EEENS1_21CollectiveEpilogueBwdISC_SD_SF_Li256ELb0ELb0ELi1EEENS1_19SingleTileSchedulerILb0ELb0ELb0ELi128EEEEEEEEEvNT_6ParamsE:
	.zero		2944


//--------------------- .nv.constant0._ZN7cutlass13device_kernelIN5flash11enable_sm90INS1_16FlashAttnBwdSm90INS1_25CollectiveMainloopBwdSm90ILi2ELi2ELi2EN4cute5tupleIJNS5_1CILi1EEES8_S8_EEENS6_IJNS7_ILi80EEENS7_ILi128EEESB_EEENS_6half_tEfNS_4arch4Sm90ELb0ELb0ELb0ELb0ELb1ELb1ELb0ELb1ELi2ELi1ELi2ELi1ELb0EEENS1_21CollectiveEpilogueBwdISC_SD_SF_Li256ELb0ELb0ELi1EEENS1_19SingleTileSchedulerILb0ELb0ELb0ELi128EEEEEEEEEvNT_6ParamsE --------------------------
	.section	.nv.constant0._ZN7cutlass13device_kernelIN5flash11enable_sm90INS1_16FlashAttnBwdSm90INS1_25CollectiveMainloopBwdSm90ILi2ELi2ELi2EN4cute5tupleIJNS5_1CILi1EEES8_S8_EEENS6_IJNS7_ILi80EEENS7_ILi128EEESB_EEENS_6half_tEfNS_4arch4Sm90ELb0ELb0ELb0ELb0ELb1ELb1ELb0ELb1ELi2ELi1ELi2ELi1ELb0EEENS1_21CollectiveEpilogueBwdISC_SD_SF_Li256ELb0ELb0ELi1EEENS1_19SingleTileSchedulerILb0ELb0ELb0ELi128EEEEEEEEEvNT_6ParamsE,"a",@progbits
	.sectionflags	@""
	.align	4
.nv.constant0._ZN7cutlass13device_kernelIN5flash11enable_sm90INS1_16FlashAttnBwdSm90INS1_25CollectiveMainloopBwdSm90ILi2ELi2ELi2EN4cute5tupleIJNS5_1CILi1EEES8_S8_EEENS6_IJNS7_ILi80EEENS7_ILi128EEESB_EEENS_6half_tEfNS_4arch4Sm90ELb0ELb0ELb0ELb0ELb1ELb1ELb0ELb1ELi2ELi1ELi2ELi1ELb0EEENS1_21CollectiveEpilogueBwdISC_SD_SF_Li256ELb0ELb0ELi1EEENS1_19SingleTileSchedulerILb0ELb0ELb0ELi128EEEEEEEEEvNT_6ParamsE:
	.zero		2944


//--------------------- .nv.constant0._ZN7cutlass13device_kernelIN5flash11enable_sm90INS1_16FlashAttnBwdSm90INS1_25CollectiveMainloopBwdSm90ILi2ELi2ELi2EN4cute5tupleIJNS5_1CILi1EEES8_S8_EEENS6_IJNS7_ILi80EEENS7_ILi128EEESB_EEENS_6half_tEfNS_4arch4Sm90ELb0ELb0ELb0ELb0ELb0ELb1ELb0ELb1ELi2ELi1ELi2ELi1ELb0EEENS1_24CollectiveEpilogueBwdGQAISC_fSF_Li256ELb0ELb0EEENS1_19SingleTileSchedulerILb0ELb0ELb0ELi128EEEEEEEEEvNT_6ParamsE --------------------------
	.section	.nv.constant0._ZN7cutlass13device_kernelIN5flash11enable_sm90INS1_16FlashAttnBwdSm90INS1_25CollectiveMainloopBwdSm90ILi2ELi2ELi2EN4cute5tupleIJNS5_1CILi1EEES8_S8_EEENS6_IJNS7_ILi80EEENS7_ILi128EEESB_EEENS_6half_tEfNS_4arch4Sm90ELb0ELb0ELb0ELb0ELb0ELb1ELb0ELb1ELi2ELi1ELi2ELi1ELb0EEENS1_24CollectiveEpilogueBwdGQAISC_fSF_Li256ELb0ELb0EEENS1_19SingleTileSchedulerILb0ELb0ELb0ELi128EEEEEEEEEvNT_6ParamsE,"a",@progbits
	.sectionflags	@""
	.align	4
.nv.constant0._ZN7cutlass13device_kernelIN5flash11enable_sm90INS1_16FlashAttnBwdSm90INS1_25CollectiveMainloopBwdSm90ILi2ELi2ELi2EN4cute5tupleIJNS5_1CILi1EEES8_S8_EEENS6_IJNS7_ILi80EEENS7_ILi128EEESB_EEENS_6half_tEfNS_4arch4Sm90ELb0ELb0ELb0ELb0ELb0ELb1ELb0ELb1ELi2ELi1ELi2ELi1ELb0EEENS1_24CollectiveEpilogueBwdGQAISC_fSF_Li256ELb0ELb0EEENS1_19SingleTileSchedulerILb0ELb0ELb0ELi128EEEEEEEEEvNT_6ParamsE:
	.zero		2304


//--------------------- .nv.constant0._ZN7cutlass13device_kernelIN5flash11enable_sm90INS1_16FlashAttnBwdSm90INS1_25CollectiveMainloopBwdSm90ILi2ELi2ELi2EN4cute5tupleIJNS5_1CILi1EEES8_S8_EEENS6_IJNS7_ILi80EEENS7_ILi128EEESB_EEENS_6half_tEfNS_4arch4Sm90ELb0ELb0ELb0ELb0ELb1ELb1ELb0ELb1ELi2ELi1ELi2ELi1ELb0EEENS1_24CollectiveEpilogueBwdGQAISC_fSF_Li256ELb0ELb1EEENS1_19SingleTileSchedulerILb0ELb0ELb0ELi128EEEEEEEEEvNT_6ParamsE --------------------------
	.section	.nv.constant0._ZN7cutlass13device_kernelIN5flash11enable_sm90INS1_16FlashAttnBwdSm90INS1_25CollectiveMainloopBwdSm90ILi2ELi2ELi2EN4cute5tupleIJNS5_1CILi1EEES8_S8_EEENS6_IJNS7_ILi80EEENS7_ILi128EEESB_EEENS_6half_tEfNS_4arch4Sm90ELb0ELb0ELb0ELb0ELb1ELb1ELb0ELb1ELi2ELi1ELi2ELi1ELb0EEENS1_24CollectiveEpilogueBwdGQAISC_fSF_Li256ELb0ELb1EEENS1_19SingleTileSchedulerILb0ELb0ELb0ELi128EEEEEEEEEvNT_6ParamsE,"a",@progbits
	.sectionflags	@""
	.align	4
.nv.constant0._ZN7cutlass13device_kernelIN5flash11enable_sm90INS1_16FlashAttnBwdSm90INS1_25CollectiveMainloopBwdSm90ILi2ELi2ELi2EN4cute5tupleIJNS5_1CILi1EEES8_S8_EEENS6_IJNS7_ILi80EEENS7_ILi128EEESB_EEENS_6half_tEfNS_4arch4Sm90ELb0ELb0ELb0ELb0ELb1ELb1ELb0ELb1ELi2ELi1ELi2ELi1ELb0EEENS1_24CollectiveEpilogueBwdGQAISC_fSF_Li256ELb0ELb1EEENS1_19SingleTileSchedulerILb0ELb0ELb0ELi128EEEEEEEEEvNT_6ParamsE:
	.zero		2304


//--------------------- .nv.constant0._ZN7cutlass13device_kernelIN5flash22FlashAttnBwdPreprocessIN4cute5tupleIJNS3_1CILi80EEENS5_ILi128EEEEEENS_6half_tEfNS_4arch4Sm90ELb1ELb0EEEEEvNT_6ParamsE --------------------------
	.section	.nv.constant0._ZN7cutlass13device_kernelIN5flash22FlashAttnBwdPreprocessIN4cute5tupleIJNS3_1CILi80EEENS5_ILi128EEEEEENS_6half_tEfNS_4arch4Sm90ELb1ELb0EEEEEvNT_6ParamsE,"a",@progbits
	.sectionflags	@""
	.align	4
.nv.constant0._ZN7cutlass13device_kernelIN5flash22FlashAttnBwdPreprocessIN4cute5tupleIJNS3_1CILi80EEENS5_ILi128EEEEEENS_6half_tEfNS_4arch4Sm90ELb1ELb0EEEEEvNT_6ParamsE:
	.zero		768


//--------------------- .nv.constant0._ZN7cutlass13device_kernelIN5flash11enable_sm90INS1_16FlashAttnBwdSm90INS1_25CollectiveMainloopBwdSm90ILi2ELi2ELi2EN4cute5tupleIJNS5_1CILi1EEES8_S8_EEENS6_IJNS7_ILi80EEENS7_ILi128EEESB_EEENS_6half_tEfNS_4arch4Sm90ELb0ELb0ELb0ELb1ELb0ELb1ELb0ELb1ELi2ELi1ELi2ELi1ELb0EEENS1_21CollectiveEpilogueBwdISC_SD_SF_Li256ELb1ELb0ELi1EEENS1_19SingleTileSchedulerILb1ELb0ELb0ELi128EEEEEEEEEvNT_6ParamsE --------------------------
	.section	.nv.constant0._ZN7cutlass13device_kernelIN5flash11enable_sm90INS1_16FlashAttnBwdSm90INS1_25CollectiveMainloopBwdSm90ILi2ELi2ELi2EN4cute5tupleIJNS5_1CILi1EEES8_S8_EEENS6_IJNS7_ILi80EEENS7_ILi128EEESB_EEENS_6half_tEfNS_4arch4Sm90ELb0ELb0ELb0ELb1ELb0ELb1ELb0ELb1ELi2ELi1ELi2ELi1ELb0EEENS1_21CollectiveEpilogueBwdISC_SD_SF_Li256ELb1ELb0ELi1EEENS1_19SingleTileSchedulerILb1ELb0ELb0ELi128EEEEEEEEEvNT_6ParamsE,"a",@progbits
	.sectionflags	@""
	.align	4
.nv.constant0._ZN7cutlass13device_kernelIN5flash11enable_sm90INS1_16FlashAttnBwdSm90INS1_25CollectiveMainloopBwdSm90ILi2ELi2ELi2EN4cute5tupleIJNS5_1CILi1EEES8_S8_EEENS6_IJNS7_ILi80EEENS7_ILi128EEESB_EEENS_6half_tEfNS_4arch4Sm90ELb0ELb0ELb0ELb1ELb0ELb1ELb0ELb1ELi2ELi1ELi2ELi1ELb0EEENS1_21CollectiveEpilogueBwdISC_SD_SF_Li256ELb1ELb0ELi1EEENS1_19SingleTileSchedulerILb1ELb0ELb0ELi128EEEEEEEEEvNT_6ParamsE:
	.zero		2304


//--------------------- .nv.constant0._ZN7cutlass13device_kernelIN5flash11enable_sm90INS1_16FlashAttnBwdSm90INS1_25CollectiveMainloopBwdSm90ILi2ELi2ELi2EN4cute5tupleIJNS5_1CILi1EEES8_S8_EEENS6_IJNS7_ILi80EEENS7_ILi128EEESB_EEENS_6half_tEfNS_4arch4Sm90ELb0ELb0ELb0ELb1ELb1ELb1ELb0ELb1ELi2ELi1ELi2ELi1ELb0EEENS1_21CollectiveEpilogueBwdISC_SD_SF_Li256ELb1ELb0ELi1EEENS1_19SingleTileSchedulerILb1ELb0ELb0ELi128EEEEEEEEEvNT_6ParamsE --------------------------
	.section	.nv.constant0._ZN7cutlass13device_kernelIN5flash11enable_sm90INS1_16FlashAttnBwdSm90INS1_25CollectiveMainloopBwdSm90ILi2ELi2ELi2EN4cute5tupleIJNS5_1CILi1EEES8_S8_EEENS6_IJNS7_ILi80EEENS7_ILi128EEESB_EEENS_6half_tEfNS_4arch4Sm90ELb0ELb0ELb0ELb1ELb1ELb1ELb0ELb1ELi2ELi1ELi2ELi1ELb0EEENS1_21CollectiveEpilogueBwdISC_SD_SF_Li256ELb1ELb0ELi1EEENS1_19SingleTileSchedulerILb1ELb0ELb0ELi128EEEEEEEEEvNT_6ParamsE,"a",@progbits
	.sectionflags	@""
	.align	4
.nv.constant0._ZN7cutlass13device_kernelIN5flash11enable_sm90INS1_16FlashAttnBwdSm90INS1_25CollectiveMainloopBwdSm90ILi2ELi2ELi2EN4cute5tupleIJNS5_1CILi1EEES8_S8_EEENS6_IJNS7_ILi80EEENS7_ILi128EEESB_EEENS_6half_tEfNS_4arch4Sm90ELb0ELb0ELb0ELb1ELb1ELb1ELb0ELb1ELi2ELi1ELi2ELi1ELb0EEENS1_21CollectiveEpilogueBwdISC_SD_SF_Li256ELb1ELb0ELi1EEENS1_19SingleTileSchedulerILb1ELb0ELb0ELi128EEEEEEEEEvNT_6ParamsE:
	.zero		2304


//--------------------- .nv.constant0._ZN7cutlass13device_kernelIN5flash11enable_sm90INS1_16FlashAttnBwdSm90INS1_25CollectiveMainloopBwdSm90ILi2ELi2ELi2EN4cute5tupleIJNS5_1CILi1EEES8_S8_EEENS6_IJNS7_ILi80EEENS7_ILi128EEESB_EEENS_6half_tEfNS_4arch4Sm90ELb0ELb0ELb0ELb1ELb0ELb1ELb0ELb1ELi2ELi1ELi2ELi1ELb0EEENS1_24CollectiveEpilogueBwdGQAISC_fSF_Li256ELb1ELb0EEENS1_19SingleTileSchedulerILb1ELb0ELb0ELi128EEEEEEEEEvNT_6ParamsE --------------------------
	.section	.nv.constant0._ZN7cutlass13device_kernelIN5flash11enable_sm90INS1_16FlashAttnBwdSm90INS1_25CollectiveMainloopBwdSm90ILi2ELi2ELi2EN4cute5tupleIJNS5_1CILi1EEES8_S8_EEENS6_IJNS7_ILi80EEENS7_ILi128EEESB_EEENS_6half_tEfNS_4arch4Sm90ELb0ELb0ELb0ELb1ELb0ELb1ELb0ELb1ELi2ELi1ELi2ELi1ELb0EEENS1_24CollectiveEpilogueBwdGQAISC_fSF_Li256ELb1ELb0EEENS1_19SingleTileSchedulerILb1ELb0ELb0ELi128EEEEEEEEEvNT_6ParamsE,"a",@progbits
	.sectionflags	@""
	.align	4
.nv.constant0._ZN7cutlass13device_kernelIN5flash11enable_sm90INS1_16FlashAttnBwdSm90INS1_25CollectiveMainloopBwdSm90ILi2ELi2ELi2EN4cute5tupleIJNS5_1CILi1EEES8_S8_EEENS6_IJNS7_ILi80EEENS7_ILi128EEESB_EEENS_6half_tEfNS_4arch4Sm90ELb0ELb0ELb0ELb1ELb0ELb1ELb0ELb1ELi2ELi1ELi2ELi1ELb0EEENS1_24CollectiveEpilogueBwdGQAISC_fSF_Li256ELb1ELb0EEENS1_19SingleTileSchedulerILb1ELb0ELb0ELi128EEEEEEEEEvNT_6ParamsE:
	.zero		2304


//--------------------- .nv.constant0._ZN7cutlass13device_kernelIN5flash32FlashAttnBwdPostprocessConvertdQIN4cute5tupleIJNS3_1CILi80EEENS5_ILi128EEEEEENS_6half_tEfNS_4arch4Sm90ELi256ENS3_8TiledMMAINS3_8MMA_AtomIJNS3_4SM904GMMA25MMA_64x16x16_F32F16F16_SSILNSF_5MajorE1ELSH_0ELNSF_7ScaleInE1ELSI_1EEEEEENS3_6LayoutINS4_IJNS5_ILi2EEENS5_ILi1EEESN_EEENS4_IJSN_NS5_ILi0EEESP_EEEEENS4_IJNS3_10UnderscoreESS_SS_EEEEELb1EEEEEvNT_6ParamsE --------------------------
	.section	.nv.constant0._ZN7cutlass13device_kernelIN5flash32FlashAttnBwdPostprocessConvertdQIN4cute5tupleIJNS3_1CILi80EEENS5_ILi128EEEEEENS_6half_tEfNS_4arch4Sm90ELi256ENS3_8TiledMMAINS3_8MMA_AtomIJNS3_4SM904GMMA25MMA_64x16x16_F32F16F16_SSILNSF_5MajorE1ELSH_0ELNSF_7ScaleInE1ELSI_1EEEEEENS3_6LayoutINS4_IJNS5_ILi2EEENS5_ILi1EEESN_EEENS4_IJSN_NS5_ILi0EEESP_EEEEENS4_IJNS3_10UnderscoreESS_SS_EEEEELb1EEEEEvNT_6ParamsE,"a",@progbits
	.sectionflags	@""
	.align	4
.nv.constant0._ZN7cutlass13device_kernelIN5flash32FlashAttnBwdPostprocessConvertdQIN4cute5tupleIJNS3_1CILi80EEENS5_ILi128EEEEEENS_6half_tEfNS_4arch4Sm90ELi256ENS3_8TiledMMAINS3_8MMA_AtomIJNS3_4SM904GMMA25MMA_64x16x16_F32F16F16_SSILNSF_5MajorE1ELSH_0ELNSF_7ScaleInE1ELSI_1EEEEEENS3_6LayoutINS4_IJNS5_ILi2EEENS5_ILi1EEESN_EEENS4_IJSN_NS5_ILi0EEESP_EEEEENS4_IJNS3_10UnderscoreESS_SS_EEEEELb1EEEEEvNT_6ParamsE:
	.zero		640


//--------------------- .nv.constant0._ZN7cutlass13device_kernelIN5flash11enable_sm90INS1_16FlashAttnBwdSm90INS1_25CollectiveMainloopBwdSm90ILi2ELi2ELi2EN4cute5tupleIJNS5_1CILi1EEES8_S8_EEENS6_IJNS7_ILi80EEENS7_ILi128EEESB_EEENS_6half_tEfNS_4arch4Sm90ELb0ELb0ELb0ELb1ELb1ELb1ELb0ELb1ELi2ELi1ELi2ELi1ELb0EEENS1_24CollectiveEpilogueBwdGQAISC_fSF_Li256ELb1ELb1EEENS1_19SingleTileSchedulerILb1ELb0ELb0ELi128EEEEEEEEEvNT_6ParamsE --------------------------
	.section	.nv.constant0._ZN7cutlass13device_kernelIN5flash11enable_sm90INS1_16FlashAttnBwdSm90INS1_25CollectiveMainloopBwdSm90ILi2ELi2ELi2EN4cute5tupleIJNS5_1CILi1EEES8_S8_EEENS6_IJNS7_ILi80EEENS7_ILi128EEESB_EEENS_6half_tEfNS_4arch4Sm90ELb0ELb0ELb0ELb1ELb1ELb1ELb0ELb1ELi2ELi1ELi2ELi1ELb0EEENS1_24CollectiveEpilogueBwdGQAISC_fSF_Li256ELb1ELb1EEENS1_19SingleTileSchedulerILb1ELb0ELb0ELi128EEEEEEEEEvNT_6ParamsE,"a",@progbits
	.sectionflags	@""
	.align	4
.nv.constant0._ZN7cutlass13device_kernelIN5flash11enable_sm90INS1_16FlashAttnBwdSm90INS1_25CollectiveMainloopBwdSm90ILi2ELi2ELi2EN4cute5tupleIJNS5_1CILi1EEES8_S8_EEENS6_IJNS7_ILi80EEENS7_ILi128EEESB_EEENS_6half_tEfNS_4arch4Sm90ELb0ELb0ELb0ELb1ELb1ELb1ELb0ELb1ELi2ELi1ELi2ELi1ELb0EEENS1_24CollectiveEpilogueBwdGQAISC_fSF_Li256ELb1ELb1EEENS1_19SingleTileSchedulerILb1ELb0ELb0ELi128EEEEEEEEEvNT_6ParamsE:
	.zero		2304


//--------------------- .nv.constant0._ZN7cutlass13device_kernelIN5flash22FlashAttnBwdPreprocessIN4cute5tupleIJNS3_1CILi80EEENS5_ILi128EEEEEENS_6half_tEfNS_4arch4Sm90ELb1ELb1EEEEEvNT_6ParamsE --------------------------
	.section	.nv.constant0._ZN7cutlass13device_kernelIN5flash22FlashAttnBwdPreprocessIN4cute5tupleIJNS3_1CILi80EEENS5_ILi128EEEEEENS_6half_tEfNS_4arch4Sm90ELb1ELb1EEEEEvNT_6ParamsE,"a",@progbits
	.sectionflags	@""
	.align	4
.nv.constant0._ZN7cutlass13device_kernelIN5flash22FlashAttnBwdPreprocessIN4cute5tupleIJNS3_1CILi80EEENS5_ILi128EEEEEENS_6half_tEfNS_4arch4Sm90ELb1ELb1EEEEEvNT_6ParamsE:
	.zero		768


//--------------------- .nv.constant0._ZN7cutlass13device_kernelIN5flash11enable_sm90INS1_16FlashAttnBwdSm90INS1_25CollectiveMainloopBwdSm90ILi2ELi2ELi2EN4cute5tupleIJNS5_1CILi1EEES8_S8_EEENS6_IJNS7_ILi64EEENS7_ILi128EEESB_EEENS_6half_tEfNS_4arch4Sm90ELb0ELb1ELb0ELb0ELb0ELb1ELb0ELb0ELi2ELi1ELi2ELi1ELb0EEENS1_21CollectiveEpilogueBwdISC_SD_SF_Li256ELb0ELb0ELi1EEENS1_19SingleTileSchedulerILb0ELb0ELb0ELi128EEEEEEEEEvNT_6ParamsE --------------------------
	.section	.nv.constant0._ZN7cutlass13device_kernelIN5flash11enable_sm90INS1_16FlashAttnBwdSm90INS1_25CollectiveMainloopBwdSm90ILi2ELi2ELi2EN4cute5tupleIJNS5_1CILi1EEES8_S8_EEENS6_IJNS7_ILi64EEENS7_ILi128EEESB_EEENS_6half_tEfNS_4arch4Sm90ELb0ELb1ELb0ELb0ELb0ELb1ELb0ELb0ELi2ELi1ELi2ELi1ELb0EEENS1_21CollectiveEpilogueBwdISC_SD_SF_Li256ELb0ELb0ELi1EEENS1_19SingleTileSchedulerILb0ELb0ELb0ELi128EEEEEEEEEvNT_6ParamsE,"a",@progbits
	.sectionflags	@""
	.align	4
.nv.constant0._ZN7cutlass13device_kernelIN5flash11enable_sm90INS1_16FlashAttnBwdSm90INS1_25CollectiveMainloopBwdSm90ILi2ELi2ELi2EN4cute5tupleIJNS5_1CILi1EEES8_S8_EEENS6_IJNS7_ILi64EEENS7_ILi128EEESB_EEENS_6half_tEfNS_4arch4Sm90ELb0ELb1ELb0ELb0ELb0ELb1ELb0ELb0ELi2ELi1ELi2ELi1ELb0EEENS1_21CollectiveEpilogueBwdISC_SD_SF_Li256ELb0ELb0ELi1EEENS1_19SingleTileSchedulerILb0ELb0ELb0ELi128EEEEEEEEEvNT_6ParamsE:
	.zero		2944


//--------------------- .nv.constant0._ZN7cutlass13device_kernelIN5flash11enable_sm90INS1_16FlashAttnBwdSm90INS1_25CollectiveMainloopBwdSm90ILi2ELi2ELi2EN4cute5tupleIJNS5_1CILi1EEES8_S8_EEENS6_IJNS7_ILi64EEENS7_ILi128EEESB_EEENS_6half_tEfNS_4arch4Sm90ELb0ELb1ELb0ELb0ELb1ELb1ELb0ELb0ELi2ELi1ELi2ELi1ELb0EEENS1_21CollectiveEpilogueBwdISC_SD_SF_Li256ELb0ELb0ELi1EEENS1_19SingleTileSchedulerILb0ELb0ELb0ELi128EEEEEEEEEvNT_6ParamsE --------------------------
	.section	.nv.constant0._ZN7cutlass13device_kernelIN5flash11enable_sm90INS1_16FlashAttnBwdSm90INS1_25CollectiveMainloopBwdSm90ILi2ELi2ELi2EN4cute5tupleIJNS5_1CILi1EEES8_S8_EEENS6_IJNS7_ILi64EEENS7_ILi128EEESB_EEENS_6half_tEfNS_4arch4Sm90ELb0ELb1ELb0ELb0ELb1ELb1ELb0ELb0ELi2ELi1ELi2ELi1ELb0EEENS1_21CollectiveEpilogueBwdISC_SD_SF_Li256ELb0ELb0ELi1EEENS1_19SingleTileSchedulerILb0ELb0ELb0ELi128EEEEEEEEEvNT_6ParamsE,"a",@progbits
	.sectionflags	@""
	.align	4
.nv.constant0._ZN7cutlass13device_kernelIN5flash11enable_sm90INS1_16FlashAttnBwdSm90INS1_25CollectiveMainloopBwdSm90ILi2ELi2ELi2EN4cute5tupleIJNS5_1CILi1EEES8_S8_EEENS6_IJNS7_ILi64EEENS7_ILi128EEESB_EEENS_6half_tEfNS_4arch4Sm90ELb0ELb1ELb0ELb0ELb1ELb1ELb0ELb0ELi2ELi1ELi2ELi1ELb0EEENS1_21CollectiveEpilogueBwdISC_SD_SF_Li256ELb0ELb0ELi1EEENS1_19SingleTileSchedulerILb0ELb0ELb0ELi128EEEEEEEEEvNT_6ParamsE:
	.zero		2944


//--------------------- .nv.constant0._ZN7cutlass13device_kernelIN5flash11enable_sm90INS1_16FlashAttnBwdSm90INS1_25CollectiveMainloopBwdSm90ILi2ELi2ELi2EN4cute5tupleIJNS5_1CILi1EEES8_S8_EEENS6_IJNS7_ILi64EEENS7_ILi128EEESB_EEENS_6half_tEfNS_4arch4Sm90ELb0ELb1ELb0ELb0ELb0ELb1ELb0ELb0ELi2ELi1ELi2ELi1ELb0EEENS1_24CollectiveEpilogueBwdGQAISC_fSF_Li256ELb0ELb0EEENS1_19SingleTileSchedulerILb0ELb0ELb0ELi128EEEEEEEEEvNT_6ParamsE --------------------------
	.section	.nv.constant0._ZN7cutlass13device_kernelIN5flash11enable_sm90INS1_16FlashAttnBwdSm90INS1_25CollectiveMainloopBwdSm90ILi2ELi2ELi2EN4cute5tupleIJNS5_1CILi1EEES8_S8_EEENS6_IJNS7_ILi64EEENS7_ILi128EEESB_EEENS_6half_tEfNS_4arch4Sm90ELb0ELb1ELb0ELb0ELb0ELb1ELb0ELb0ELi2ELi1ELi2ELi1ELb0EEENS1_24CollectiveEpilogueBwdGQAISC_fSF_Li256ELb0ELb0EEENS1_19SingleTileSchedulerILb0ELb0ELb0ELi128EEEEEEEEEvNT_6ParamsE,"a",@progbits
	.sectionflags	@""
	.align	4
.nv.constant0._ZN7cutlass13device_kernelIN5flash11enable_sm90INS1_16FlashAttnBwdSm90INS1_25CollectiveMainloopBwdSm90ILi2ELi2ELi2EN4cute5tupleIJNS5_1CILi1EEES8_S8_EEENS6_IJNS7_ILi64EEENS7_ILi128EEESB_EEENS_6half_tEfNS_4arch4Sm90ELb0ELb1ELb0ELb0ELb0ELb1ELb0ELb0ELi2ELi1ELi2ELi1ELb0EEENS1_24CollectiveEpilogueBwdGQAISC_fSF_Li256ELb0ELb0EEENS1_19SingleTileSchedulerILb0ELb0ELb0ELi128EEEEEEEEEvNT_6ParamsE:
	.zero		2304


//--------------------- .nv.constant0._ZN7cutlass13device_kernelIN5flash11enable_sm90INS1_16FlashAttnBwdSm90INS1_25CollectiveMainloopBwdSm90ILi2ELi2ELi2EN4cute5tupleIJNS5_1CILi1EEES8_S8_EEENS6_IJNS7_ILi64EEENS7_ILi128EEESB_EEENS_6half_tEfNS_4arch4Sm90ELb0ELb1ELb0ELb0ELb1ELb1ELb0ELb0ELi2ELi1ELi2ELi1ELb0EEENS1_24CollectiveEpilogueBwdGQAISC_fSF_Li256ELb0ELb1EEENS1_19SingleTileSchedulerILb0ELb0ELb0ELi128EEEEEEEEEvNT_6ParamsE --------------------------
	.section	.nv.constant0._ZN7cutlass13device_kernelIN5flash11enable_sm90INS1_16FlashAttnBwdSm90INS1_25CollectiveMainloopBwdSm90ILi2ELi2ELi2EN4cute5tupleIJNS5_1CILi1EEES8_S8_EEENS6_IJNS7_ILi64EEENS7_ILi128EEESB_EEENS_6half_tEfNS_4arch4Sm90ELb0ELb1ELb0ELb0ELb1ELb1ELb0ELb0ELi2ELi1ELi2ELi1ELb0EEENS1_24CollectiveEpilogueBwdGQAISC_fSF_Li256ELb0ELb1EEENS1_19SingleTileSchedulerILb0ELb0ELb0ELi128EEEEEEEEEvNT_6ParamsE,"a",@progbits
	.sectionflags	@""
	.align	4
.nv.constant0._ZN7cutlass13device_kernelIN5flash11enable_sm90INS1_16FlashAttnBwdSm90INS1_25CollectiveMainloopBwdSm90ILi2ELi2ELi2EN4cute5tupleIJNS5_1CILi1EEES8_S8_EEENS6_IJNS7_ILi64EEENS7_ILi128EEESB_EEENS_6half_tEfNS_4arch4Sm90ELb0ELb1ELb0ELb0ELb1ELb1ELb0ELb0ELi2ELi1ELi2ELi1ELb0EEENS1_24CollectiveEpilogueBwdGQAISC_fSF_Li256ELb0ELb1EEENS1_19SingleTileSchedulerILb0ELb0ELb0ELi128EEEEEEEEEvNT_6ParamsE:
	.zero		2304


//--------------------- .nv.constant0._ZN7cutlass13device_kernelIN5flash11enable_sm90INS1_16FlashAttnBwdSm90INS1_25CollectiveMainloopBwdSm90ILi2ELi2ELi2EN4cute5tupleIJNS5_1CILi1EEES8_S8_EEENS6_IJNS7_ILi64EEENS7_ILi128EEESB_EEENS_6half_tEfNS_4arch4Sm90ELb0ELb1ELb0ELb1ELb0ELb1ELb0ELb0ELi2ELi1ELi2ELi1ELb0EEENS1_21CollectiveEpilogueBwdISC_SD_SF_Li256ELb1ELb0ELi1EEENS1_19SingleTileSchedulerILb1ELb0ELb0ELi128EEEEEEEEEvNT_6ParamsE --------------------------
	.section	.nv.constant0._ZN7cutlass13device_kernelIN5flash11enable_sm90INS1_16FlashAttnBwdSm90INS1_25CollectiveMainloopBwdSm90ILi2ELi2ELi2EN4cute5tupleIJNS5_1CILi1EEES8_S8_EEENS6_IJNS7_ILi64EEENS7_ILi128EEESB_EEENS_6half_tEfNS_4arch4Sm90ELb0ELb1ELb0ELb1ELb0ELb1ELb0ELb0ELi2ELi1ELi2ELi1ELb0EEENS1_21CollectiveEpilogueBwdISC_SD_SF_Li256ELb1ELb0ELi1EEENS1_19SingleTileSchedulerILb1ELb0ELb0ELi128EEEEEEEEEvNT_6ParamsE,"a",@progbits
	.sectionflags	@""
	.align	4
.nv.constant0._ZN7cutlass13device_kernelIN5flash11enable_sm90INS1_16FlashAttnBwdSm90INS1_25CollectiveMainloopBwdSm90ILi2ELi2ELi2EN4cute5tupleIJNS5_1CILi1EEES8_S8_EEENS6_IJNS7_ILi64EEENS7_ILi128EEESB_EEENS_6half_tEfNS_4arch4Sm90ELb0ELb1ELb0ELb1ELb0ELb1ELb0ELb0ELi2ELi1ELi2ELi1ELb0EEENS1_21CollectiveEpilogueBwdISC_SD_SF_Li256ELb1ELb0ELi1EEENS1_19SingleTileSchedulerILb1ELb0ELb0ELi128EEEEEEEEEvNT_6ParamsE:
	.zero		2304


//--------------------- .nv.constant0._ZN7cutlass13device_kernelIN5flash11enable_sm90INS1_16FlashAttnBwdSm90INS1_25CollectiveMainloopBwdSm90ILi2ELi2ELi2EN4cute5tupleIJNS5_1CILi1EEES8_S8_EEENS6_IJNS7_ILi64EEENS7_ILi128EEESB_EEENS_6half_tEfNS_4arch4Sm90ELb0ELb1ELb0ELb1ELb1ELb1ELb0ELb0ELi2ELi1ELi2ELi1ELb0EEENS1_21CollectiveEpilogueBwdISC_SD_SF_Li256ELb1ELb0ELi1EEENS1_19SingleTileSchedulerILb1ELb0ELb0ELi128EEEEEEEEEvNT_6ParamsE --------------------------
	.section	.nv.constant0._ZN7cutlass13device_kernelIN5flash11enable_sm90INS1_16FlashAttnBwdSm90INS1_25CollectiveMainloopBwdSm90ILi2ELi2ELi2EN4cute5tupleIJNS5_1CILi1EEES8_S8_EEENS6_IJNS7_ILi64EEENS7_ILi128EEESB_EEENS_6half_tEfNS_4arch4Sm90ELb0ELb1ELb0ELb1ELb1ELb1ELb0ELb0ELi2ELi1ELi2ELi1ELb0EEENS1_21CollectiveEpilogueBwdISC_SD_SF_Li256ELb1ELb0ELi1EEENS1_19SingleTileSchedulerILb1ELb0ELb0ELi128EEEEEEEEEvNT_6ParamsE,"a",@progbits
	.sectionflags	@""
	.align	4
.nv.constant0._ZN7cutlass13device_kernelIN5flash11enable_sm90INS1_16FlashAttnBwdSm90INS1_25CollectiveMainloopBwdSm90ILi2ELi2ELi2EN4cute5tupleIJNS5_1CILi1EEES8_S8_EEENS6_IJNS7_ILi64EEENS7_ILi128EEESB_EEENS_6half_tEfNS_4arch4Sm90ELb0ELb1ELb0ELb1ELb1ELb1ELb0ELb0ELi2ELi1ELi2ELi1ELb0EEENS1_21CollectiveEpilogueBwdISC_SD_SF_Li256ELb1ELb0ELi1EEENS1_19SingleTileSchedulerILb1ELb0ELb0ELi128EEEEEEEEEvNT_6ParamsE:
	.zero		2304


//--------------------- .nv.constant0._ZN7cutlass13device_kernelIN5flash11enable_sm90INS1_16FlashAttnBwdSm90INS1_25CollectiveMainloopBwdSm90ILi2ELi2ELi2EN4cute5tupleIJNS5_1CILi1EEES8_S8_EEENS6_IJNS7_ILi64EEENS7_ILi128EEESB_EEENS_6half_tEfNS_4arch4Sm90ELb0ELb1ELb0ELb1ELb0ELb1ELb0ELb0ELi2ELi1ELi2ELi1ELb0EEENS1_24CollectiveEpilogueBwdGQAISC_fSF_Li256ELb1ELb0EEENS1_19SingleTileSchedulerILb1ELb0ELb0ELi128EEEEEEEEEvNT_6ParamsE --------------------------
	.section	.nv.constant0._ZN7cutlass13device_kernelIN5flash11enable_sm90INS1_16FlashAttnBwdSm90INS1_25CollectiveMainloopBwdSm90ILi2ELi2ELi2EN4cute5tupleIJNS5_1CILi1EEES8_S8_EEENS6_IJNS7_ILi64EEENS7_ILi128EEESB_EEENS_6half_tEfNS_4arch4Sm90ELb0ELb1ELb0ELb1ELb0ELb1ELb0ELb0ELi2ELi1ELi2ELi1ELb0EEENS1_24CollectiveEpilogueBwdGQAISC_fSF_Li256ELb1ELb0EEENS1_19SingleTileSchedulerILb1ELb0ELb0ELi128EEEEEEEEEvNT_6ParamsE,"a",@progbits
	.sectionflags	@""
	.align	4
.nv.constant0._ZN7cutlass13device_kernelIN5flash11enable_sm90INS1_16FlashAttnBwdSm90INS1_25CollectiveMainloopBwdSm90ILi2ELi2ELi2EN4cute5tupleIJNS5_1CILi1EEES8_S8_EEENS6_IJNS7_ILi64EEENS7_ILi128EEESB_EEENS_6half_tEfNS_4arch4Sm90ELb0ELb1ELb0ELb1ELb0ELb1ELb0ELb0ELi2ELi1ELi2ELi1ELb0EEENS1_24CollectiveEpilogueBwdGQAISC_fSF_Li256ELb1ELb0EEENS1_19SingleTileSchedulerILb1ELb0ELb0ELi128EEEEEEEEEvNT_6ParamsE:
	.zero		2304


//--------------------- .nv.constant0._ZN7cutlass13device_kernelIN5flash11enable_sm90INS1_16FlashAttnBwdSm90INS1_25CollectiveMainloopBwdSm90ILi2ELi2ELi2EN4cute5tupleIJNS5_1CILi1EEES8_S8_EEENS6_IJNS7_ILi64EEENS7_ILi128EEESB_EEENS_6half_tEfNS_4arch4Sm90ELb0ELb1ELb0ELb1ELb1ELb1ELb0ELb0ELi2ELi1ELi2ELi1ELb0EEENS1_24CollectiveEpilogueBwdGQAISC_fSF_Li256ELb1ELb1EEENS1_19SingleTileSchedulerILb1ELb0ELb0ELi128EEEEEEEEEvNT_6ParamsE --------------------------
	.section	.nv.constant0._ZN7cutlass13device_kernelIN5flash11enable_sm90INS1_16FlashAttnBwdSm90INS1_25CollectiveMainloopBwdSm90ILi2ELi2ELi2EN4cute5tupleIJNS5_1CILi1EEES8_S8_EEENS6_IJNS7_ILi64EEENS7_ILi128EEESB_EEENS_6half_tEfNS_4arch4Sm90ELb0ELb1ELb0ELb1ELb1ELb1ELb0ELb0ELi2ELi1ELi2ELi1ELb0EEENS1_24CollectiveEpilogueBwdGQAISC_fSF_Li256ELb1ELb1EEENS1_19SingleTileSchedulerILb1ELb0ELb0ELi128EEEEEEEEEvNT_6ParamsE,"a",@progbits
	.sectionflags	@""
	.align	4
.nv.constant0._ZN7cutlass13device_kernelIN5flash11enable_sm90INS1_16FlashAttnBwdSm90INS1_25CollectiveMainloopBwdSm90ILi2ELi2ELi2EN4cute5tupleIJNS5_1CILi1EEES8_S8_EEENS6_IJNS7_ILi64EEENS7_ILi128EEESB_EEENS_6half_tEfNS_4arch4Sm90ELb0ELb1ELb0ELb1ELb1ELb1ELb0ELb0ELi2ELi1ELi2ELi1ELb0EEENS1_24CollectiveEpilogueBwdGQAISC_fSF_Li256ELb1ELb1EEENS1_19SingleTileSchedulerILb1ELb0ELb0ELi128EEEEEEEEEvNT_6ParamsE:
	.zero		2304


//--------------------- .nv.constant0._ZN7cutlass13device_kernelIN5flash11enable_sm90INS1_16FlashAttnBwdSm90INS1_25CollectiveMainloopBwdSm90ILi2ELi2ELi2EN4cute5tupleIJNS5_1CILi1EEES8_S8_EEENS6_IJNS7_ILi64EEENS7_ILi128EEESB_EEENS_6half_tEfNS_4arch4Sm90ELb1ELb0ELb0ELb0ELb0ELb1ELb0ELb0ELi2ELi1ELi2ELi1ELb0EEENS1_21CollectiveEpilogueBwdISC_SD_SF_Li256ELb0ELb0ELi1EEENS1_25SingleTileBwdLPTSchedulerILb0ELi128ELb0EEEEEEEEEvNT_6ParamsE --------------------------
	.section	.nv.constant0._ZN7cutlass13device_kernelIN5flash11enable_sm90INS1_16FlashAttnBwdSm90INS1_25CollectiveMainloopBwdSm90ILi2ELi2ELi2EN4cute5tupleIJNS5_1CILi1EEES8_S8_EEENS6_IJNS7_ILi64EEENS7_ILi128EEESB_EEENS_6half_tEfNS_4arch4Sm90ELb1ELb0ELb0ELb0ELb0ELb1ELb0ELb0ELi2ELi1ELi2ELi1ELb0EEENS1_21CollectiveEpilogueBwdISC_SD_SF_Li256ELb0ELb0ELi1EEENS1_25SingleTileBwdLPTSchedulerILb0ELi128ELb0EEEEEEEEEvNT_6ParamsE,"a",@progbits
	.sectionflags	@""
	.align	4
.nv.constant0._ZN7cutlass13device_kernelIN5flash11enable_sm90INS1_16FlashAttnBwdSm90INS1_25CollectiveMainloopBwdSm90ILi2ELi2ELi2EN4cute5tupleIJNS5_1CILi1EEES8_S8_EEENS6_IJNS7_ILi64EEENS7_ILi128EEESB_EEENS_6half_tEfNS_4arch4Sm90ELb1ELb0ELb0ELb0ELb0ELb1ELb0ELb0ELi2ELi1ELi2ELi1ELb0EEENS1_21CollectiveEpilogueBwdISC_SD_SF_Li256ELb0ELb0ELi1EEENS1_25SingleTileBwdLPTSchedulerILb0ELi128ELb0EEEEEEEEEvNT_6ParamsE:
	.zero		2944


//--------------------- .nv.constant0._ZN7cutlass13device_kernelIN5flash11enable_sm90INS1_16FlashAttnBwdSm90INS1_25CollectiveMainloopBwdSm90ILi2ELi2ELi2EN4cute5tupleIJNS5_1CILi1EEES8_S8_EEENS6_IJNS7_ILi64EEENS7_ILi128EEESB_EEENS_6half_tEfNS_4arch4Sm90ELb1ELb0ELb0ELb0ELb1ELb1ELb0ELb0ELi2ELi1ELi2ELi1ELb0EEENS1_21CollectiveEpilogueBwdISC_SD_SF_Li256ELb0ELb0ELi1EEENS1_25SingleTileBwdLPTSchedulerILb0ELi128ELb1EEEEEEEEEvNT_6ParamsE --------------------------
	.section	.nv.constant0._ZN7cutlass13device_kernelIN5flash11enable_sm90INS1_16FlashAttnBwdSm90INS1_25CollectiveMainloopBwdSm90ILi2ELi2ELi2EN4cute5tupleIJNS5_1CILi1EEES8_S8_EEENS6_IJNS7_ILi64EEENS7_ILi128EEESB_EEENS_6half_tEfNS_4arch4Sm90ELb1ELb0ELb0ELb0ELb1ELb1ELb0ELb0ELi2ELi1ELi2ELi1ELb0EEENS1_21CollectiveEpilogueBwdISC_SD_SF_Li256ELb0ELb0ELi1EEENS1_25SingleTileBwdLPTSchedulerILb0ELi128ELb1EEEEEEEEEvNT_6ParamsE,"a",@progbits
	.sectionflags	@""
	.align	4
.nv.constant0._ZN7cutlass13device_kernelIN5flash11enable_sm90INS1_16FlashAttnBwdSm90INS1_25CollectiveMainloopBwdSm90ILi2ELi2ELi2EN4cute5tupleIJNS5_1CILi1EEES8_S8_EEENS6_IJNS7_ILi64EEENS7_ILi128EEESB_EEENS_6half_tEfNS_4arch4Sm90ELb1ELb0ELb0ELb0ELb1ELb1ELb0ELb0ELi2ELi1ELi2ELi1ELb0EEENS1_21CollectiveEpilogueBwdISC_SD_SF_Li256ELb0ELb0ELi1EEENS1_25SingleTileBwdLPTSchedulerILb0ELi128ELb1EEEEEEEEEvNT_6ParamsE:
	.zero		2944


//--------------------- .nv.constant0._ZN7cutlass13device_kernelIN5flash11enable_sm90INS1_16FlashAttnBwdSm90INS1_25CollectiveMainloopBwdSm90ILi2ELi2ELi2EN4cute5tupleIJNS5_1CILi1EEES8_S8_EEENS6_IJNS7_ILi64EEENS7_ILi128EEESB_EEENS_6half_tEfNS_4arch4Sm90ELb1ELb0ELb0ELb0ELb0ELb1ELb0ELb0ELi2ELi1ELi2ELi1ELb0EEENS1_24CollectiveEpilogueBwdGQAISC_fSF_Li256ELb0ELb0EEENS1_25SingleTileBwdLPTSchedulerILb0ELi128ELb0EEEEEEEEEvNT_6ParamsE --------------------------
	.section	.nv.constant0._ZN7cutlass13device_kernelIN5flash11enable_sm90INS1_16FlashAttnBwdSm90INS1_25CollectiveMainloopBwdSm90ILi2ELi2ELi2EN4cute5tupleIJNS5_1CILi1EEES8_S8_EEENS6_IJNS7_ILi64EEENS7_ILi128EEESB_EEENS_6half_tEfNS_4arch4Sm90ELb1ELb0ELb0ELb0ELb0ELb1ELb0ELb0ELi2ELi1ELi2ELi1ELb0EEENS1_24CollectiveEpilogueBwdGQAISC_fSF_Li256ELb0ELb0EEENS1_25SingleTileBwdLPTSchedulerILb0ELi128ELb0EEEEEEEEEvNT_6ParamsE,"a",@progbits
	.sectionflags	@""
	.align	4
.nv.constant0._ZN7cutlass13device_kernelIN5flash11enable_sm90INS1_16FlashAttnBwdSm90INS1_25CollectiveMainloopBwdSm90ILi2ELi2ELi2EN4cute5tupleIJNS5_1CILi1EEES8_S8_EEENS6_IJNS7_ILi64EEENS7_ILi128EEESB_EEENS_6half_tEfNS_4arch4Sm90ELb1ELb0ELb0ELb0ELb0ELb1ELb0ELb0ELi2ELi1ELi2ELi1ELb0EEENS1_24CollectiveEpilogueBwdGQAISC_fSF_Li256ELb0ELb0EEENS1_25SingleTileBwdLPTSchedulerILb0ELi128ELb0EEEEEEEEEvNT_6ParamsE:
	.zero		2432


//--------------------- .nv.constant0._ZN7cutlass13device_kernelIN5flash11enable_sm90INS1_16FlashAttnBwdSm90INS1_25CollectiveMainloopBwdSm90ILi2ELi2ELi2EN4cute5tupleIJNS5_1CILi1EEES8_S8_EEENS6_IJNS7_ILi64EEENS7_ILi128EEESB_EEENS_6half_tEfNS_4arch4Sm90ELb1ELb0ELb0ELb0ELb1ELb1ELb0ELb0ELi2ELi1ELi2ELi1ELb0EEENS1_24CollectiveEpilogueBwdGQAISC_fSF_Li256ELb0ELb1EEENS1_25SingleTileBwdLPTSchedulerILb0ELi128ELb1EEEEEEEEEvNT_6ParamsE --------------------------
	.section	.nv.constant0._ZN7cutlass13device_kernelIN5flash11enable_sm90INS1_16FlashAttnBwdSm90INS1_25CollectiveMainloopBwdSm90ILi2ELi2ELi2EN4cute5tupleIJNS5_1CILi1EEES8_S8_EEENS6_IJNS7_ILi64EEENS7_ILi128EEESB_EEENS_6half_tEfNS_4arch4Sm90ELb1ELb0ELb0ELb0ELb1ELb1ELb0ELb0ELi2ELi1ELi2ELi1ELb0EEENS1_24CollectiveEpilogueBwdGQAISC_fSF_Li256ELb0ELb1EEENS1_25SingleTileBwdLPTSchedulerILb0ELi128ELb1EEEEEEEEEvNT_6ParamsE,"a",@progbits
	.sectionflags	@""
	.align	4
.nv.constant0._ZN7cutlass13device_kernelIN5flash11enable_sm90INS1_16FlashAttnBwdSm90INS1_25CollectiveMainloopBwdSm90ILi2ELi2ELi2EN4cute5tupleIJNS5_1CILi1EEES8_S8_EEENS6_IJNS7_ILi64EEENS7_ILi128EEESB_EEENS_6half_tEfNS_4arch4Sm90ELb1ELb0ELb0ELb0ELb1ELb1ELb0ELb0ELi2ELi1ELi2ELi1ELb0EEENS1_24CollectiveEpilogueBwdGQAISC_fSF_Li256ELb0ELb1EEENS1_25SingleTileBwdLPTSchedulerILb0ELi128ELb1EEEEEEEEEvNT_6ParamsE:
	.zero		2432


//--------------------- .nv.constant0._ZN7cutlass13device_kernelIN5flash22FlashAttnBwdPreprocessIN4cute5tupleIJNS3_1CILi64EEENS5_ILi128EEEEEENS_6half_tEfNS_4arch4Sm90ELb1ELb0EEEEEvNT_6ParamsE --------------------------
	.section	.nv.constant0._ZN7cutlass13device_kernelIN5flash22FlashAttnBwdPreprocessIN4cute5tupleIJNS3_1CILi64EEENS5_ILi128EEEEEENS_6half_tEfNS_4arch4Sm90ELb1ELb0EEEEEvNT_6ParamsE,"a",@progbits
	.sectionflags	@""
	.align	4
.nv.constant0._ZN7cutlass13device_kernelIN5flash22FlashAttnBwdPreprocessIN4cute5tupleIJNS3_1CILi64EEENS5_ILi128EEEEEENS_6half_tEfNS_4arch4Sm90ELb1ELb0EEEEEvNT_6ParamsE:
	.zero		768


//--------------------- .nv.constant0._ZN7cutlass13device_kernelIN5flash11enable_sm90INS1_16FlashAttnBwdSm90INS1_25CollectiveMainloopBwdSm90ILi2ELi2ELi2EN4cute5tupleIJNS5_1CILi1EEES8_S8_EEENS6_IJNS7_ILi64EEENS7_ILi128EEESB_EEENS_6half_tEfNS_4arch4Sm90ELb1ELb0ELb0ELb1ELb0ELb1ELb0ELb0ELi2ELi1ELi2ELi1ELb0EEENS1_21CollectiveEpilogueBwdISC_SD_SF_Li256ELb1ELb0ELi1EEENS1_25SingleTileBwdLPTSchedulerILb1ELi128ELb0EEEEEEEEEvNT_6ParamsE --------------------------
	.section	.nv.constant0._ZN7cutlass13device_kernelIN5flash11enable_sm90INS1_16FlashAttnBwdSm90INS1_25CollectiveMainloopBwdSm90ILi2ELi2ELi2EN4cute5tupleIJNS5_1CILi1EEES8_S8_EEENS6_IJNS7_ILi64EEENS7_ILi128EEESB_EEENS_6half_tEfNS_4arch4Sm90ELb1ELb0ELb0ELb1ELb0ELb1ELb0ELb0ELi2ELi1ELi2ELi1ELb0EEENS1_21CollectiveEpilogueBwdISC_SD_SF_Li256ELb1ELb0ELi1EEENS1_25SingleTileBwdLPTSchedulerILb1ELi128ELb0EEEEEEEEEvNT_6ParamsE,"a",@progbits
	.sectionflags	@""
	.align	4
.nv.constant0._ZN7cutlass13device_kernelIN5flash11enable_sm90INS1_16FlashAttnBwdSm90INS1_25CollectiveMainloopBwdSm90ILi2ELi2ELi2EN4cute5tupleIJNS5_1CILi1EEES8_S8_EEENS6_IJNS7_ILi64EEENS7_ILi128EEESB_EEENS_6half_tEfNS_4arch4Sm90ELb1ELb0ELb0ELb1ELb0ELb1ELb0ELb0ELi2ELi1ELi2ELi1ELb0EEENS1_21CollectiveEpilogueBwdISC_SD_SF_Li256ELb1ELb0ELi1EEENS1_25SingleTileBwdLPTSchedulerILb1ELi128ELb0EEEEEEEEEvNT_6ParamsE:
	.zero		2304


//--------------------- .nv.constant0._ZN7cutlass13device_kernelIN5flash11enable_sm90INS1_16FlashAttnBwdSm90INS1_25CollectiveMainloopBwdSm90ILi2ELi2ELi2EN4cute5tupleIJNS5_1CILi1EEES8_S8_EEENS6_IJNS7_ILi64EEENS7_ILi128EEESB_EEENS_6half_tEfNS_4arch4Sm90ELb1ELb0ELb0ELb1ELb1ELb1ELb0ELb0ELi2ELi1ELi2ELi1ELb0EEENS1_21CollectiveEpilogueBwdISC_SD_SF_Li256ELb1ELb0ELi1EEENS1_25SingleTileBwdLPTSchedulerILb1ELi128ELb1EEEEEEEEEvNT_6ParamsE --------------------------
	.section	.nv.constant0._ZN7cutlass13device_kernelIN5flash11enable_sm90INS1_16FlashAttnBwdSm90INS1_25CollectiveMainloopBwdSm90ILi2ELi2ELi2EN4cute5tupleIJNS5_1CILi1EEES8_S8_EEENS6_IJNS7_ILi64EEENS7_ILi128EEESB_EEENS_6half_tEfNS_4arch4Sm90ELb1ELb0ELb0ELb1ELb1ELb1ELb0ELb0ELi2ELi1ELi2ELi1ELb0EEENS1_21CollectiveEpilogueBwdISC_SD_SF_Li256ELb1ELb0ELi1EEENS1_25SingleTileBwdLPTSchedulerILb1ELi128ELb1EEEEEEEEEvNT_6ParamsE,"a",@progbits
	.sectionflags	@""
	.align	4
.nv.constant0._ZN7cutlass13device_kernelIN5flash11enable_sm90INS1_16FlashAttnBwdSm90INS1_25CollectiveMainloopBwdSm90ILi2ELi2ELi2EN4cute5tupleIJNS5_1CILi1EEES8_S8_EEENS6_IJNS7_ILi64EEENS7_ILi128EEESB_EEENS_6half_tEfNS_4arch4Sm90ELb1ELb0ELb0ELb1ELb1ELb1ELb0ELb0ELi2ELi1ELi2ELi1ELb0EEENS1_21CollectiveEpilogueBwdISC_SD_SF_Li256ELb1ELb0ELi1EEENS1_25SingleTileBwdLPTSchedulerILb1ELi128ELb1EEEEEEEEEvNT_6ParamsE:
	.zero		2304


//--------------------- .nv.constant0._ZN7cutlass13device_kernelIN5flash11enable_sm90INS1_16FlashAttnBwdSm90INS1_25CollectiveMainloopBwdSm90ILi2ELi2ELi2EN4cute5tupleIJNS5_1CILi1EEES8_S8_EEENS6_IJNS7_ILi64EEENS7_ILi128EEESB_EEENS_6half_tEfNS_4arch4Sm90ELb1ELb0ELb0ELb1ELb0ELb1ELb0ELb0ELi2ELi1ELi2ELi1ELb0EEENS1_24CollectiveEpilogueBwdGQAISC_fSF_Li256ELb1ELb0EEENS1_25SingleTileBwdLPTSchedulerILb1ELi128ELb0EEEEEEEEEvNT_6ParamsE --------------------------
	.section	.nv.constant0._ZN7cutlass13device_kernelIN5flash11enable_sm90INS1_16FlashAttnBwdSm90INS1_25CollectiveMainloopBwdSm90ILi2ELi2ELi2EN4cute5tupleIJNS5_1CILi1EEES8_S8_EEENS6_IJNS7_ILi64EEENS7_ILi128EEESB_EEENS_6half_tEfNS_4arch4Sm90ELb1ELb0ELb0ELb1ELb0ELb1ELb0ELb0ELi2ELi1ELi2ELi1ELb0EEENS1_24CollectiveEpilogueBwdGQAISC_fSF_Li256ELb1ELb0EEENS1_25SingleTileBwdLPTSchedulerILb1ELi128ELb0EEEEEEEEEvNT_6ParamsE,"a",@progbits
	.sectionflags	@""
	.align	4
.nv.constant0._ZN7cutlass13device_kernelIN5flash11enable_sm90INS1_16FlashAttnBwdSm90INS1_25CollectiveMainloopBwdSm90ILi2ELi2ELi2EN4cute5tupleIJNS5_1CILi1EEES8_S8_EEENS6_IJNS7_ILi64EEENS7_ILi128EEESB_EEENS_6half_tEfNS_4arch4Sm90ELb1ELb0ELb0ELb1ELb0ELb1ELb0ELb0ELi2ELi1ELi2ELi1ELb0EEENS1_24CollectiveEpilogueBwdGQAISC_fSF_Li256ELb1ELb0EEENS1_25SingleTileBwdLPTSchedulerILb1ELi128ELb0EEEEEEEEEvNT_6ParamsE:
	.zero		2432


//--------------------- .nv.constant0._ZN7cutlass13device_kernelIN5flash32FlashAttnBwdPostprocessConvertdQIN4cute5tupleIJNS3_1CILi128EEES6_EEENS_6half_tEfNS_4arch4Sm90ELi256ENS3_8TiledMMAINS3_8MMA_AtomIJNS3_4SM904GMMA26MMA_64x128x16_F32F16F16_RSILNSE_5MajorE0ELSG_1ELNSE_7ScaleInE1ELSH_1EEEEEENS3_6LayoutINS4_IJNS5_ILi2EEENS5_ILi1EEESM_EEENS4_IJSM_NS5_ILi0EEESO_EEEEENS4_IJNS3_10UnderscoreESR_SR_EEEEELb0EEEEEvNT_6ParamsE --------------------------
	.section	.nv.constant0._ZN7cutlass13device_kernelIN5flash32FlashAttnBwdPostprocessConvertdQIN4cute5tupleIJNS3_1CILi128EEES6_EEENS_6half_tEfNS_4arch4Sm90ELi256ENS3_8TiledMMAINS3_8MMA_AtomIJNS3_4SM904GMMA26MMA_64x128x16_F32F16F16_RSILNSE_5MajorE0ELSG_1ELNSE_7ScaleInE1ELSH_1EEEEEENS3_6LayoutINS4_IJNS5_ILi2EEENS5_ILi1EEESM_EEENS4_IJSM_NS5_ILi0EEESO_EEEEENS4_IJNS3_10UnderscoreESR_SR_EEEEELb0EEEEEvNT_6ParamsE,"a",@progbits
	.sectionflags	@""
	.align	4
.nv.constant0._ZN7cutlass13device_kernelIN5flash32FlashAttnBwdPostprocessConvertdQIN4cute5tupleIJNS3_1CILi128EEES6_EEENS_6half_tEfNS_4arch4Sm90ELi256ENS3_8TiledMMAINS3_8MMA_AtomIJNS3_4SM904GMMA26MMA_64x128x16_F32F16F16_RSILNSE_5MajorE0ELSG_1ELNSE_7ScaleInE1ELSH_1EEEEEENS3_6LayoutINS4_IJNS5_ILi2EEENS5_ILi1EEESM_EEENS4_IJSM_NS5_ILi0EEESO_EEEEENS4_IJNS3_10UnderscoreESR_SR_EEEEELb0EEEEEvNT_6ParamsE:
	.zero		640


//--------------------- .nv.constant0._ZN7cutlass13device_kernelIN5flash32FlashAttnBwdPostprocessConvertdQIN4cute5tupleIJNS3_1CILi64EEENS5_ILi128EEEEEENS_6half_tEfNS_4arch4Sm90ELi256ENS3_8TiledMMAINS3_8MMA_AtomIJNS3_4SM904GMMA25MMA_64x64x16_F32F16F16_SSILNSF_5MajorE0ELSH_1ELNSF_7ScaleInE1ELSI_1EEEEEENS3_6LayoutINS4_IJNS5_ILi1EEENS5_ILi2EEESM_EEENS4_IJNS5_ILi0EEESM_SP_EEEEENS4_IJNS3_10UnderscoreESS_SS_EEEEELb0EEEEEvNT_6ParamsE --------------------------
	.section	.nv.constant0._ZN7cutlass13device_kernelIN5flash32FlashAttnBwdPostprocessConvertdQIN4cute5tupleIJNS3_1CILi64EEENS5_ILi128EEEEEENS_6half_tEfNS_4arch4Sm90ELi256ENS3_8TiledMMAINS3_8MMA_AtomIJNS3_4SM904GMMA25MMA_64x64x16_F32F16F16_SSILNSF_5MajorE0ELSH_1ELNSF_7ScaleInE1ELSI_1EEEEEENS3_6LayoutINS4_IJNS5_ILi1EEENS5_ILi2EEESM_EEENS4_IJNS5_ILi0EEESM_SP_EEEEENS4_IJNS3_10UnderscoreESS_SS_EEEEELb0EEEEEvNT_6ParamsE,"a",@progbits
	.sectionflags	@""
	.align	4
.nv.constant0._ZN7cutlass13device_kernelIN5flash32FlashAttnBwdPostprocessConvertdQIN4cute5tupleIJNS3_1CILi64EEENS5_ILi128EEEEEENS_6half_tEfNS_4arch4Sm90ELi256ENS3_8TiledMMAINS3_8MMA_AtomIJNS3_4SM904GMMA25MMA_64x64x16_F32F16F16_SSILNSF_5MajorE0ELSH_1ELNSF_7ScaleInE1ELSI_1EEEEEENS3_6LayoutINS4_IJNS5_ILi1EEENS5_ILi2EEESM_EEENS4_IJNS5_ILi0EEESM_SP_EEEEENS4_IJNS3_10UnderscoreESS_SS_EEEEELb0EEEEEvNT_6ParamsE:
	.zero		640


//--------------------- .nv.constant0._ZN7cutlass13device_kernelIN5flash11enable_sm90INS1_16FlashAttnBwdSm90INS1_25CollectiveMainloopBwdSm90ILi2ELi2ELi2EN4cute5tupleIJNS5_1CILi1EEES8_S8_EEENS6_IJNS7_ILi64EEENS7_ILi128EEESB_EEENS_6half_tEfNS_4arch4Sm90ELb1ELb0ELb0ELb1ELb1ELb1ELb0ELb0ELi2ELi1ELi2ELi1ELb0EEENS1_24CollectiveEpilogueBwdGQAISC_fSF_Li256ELb1ELb1EEENS1_25SingleTileBwdLPTSchedulerILb1ELi128ELb1EEEEEEEEEvNT_6ParamsE --------------------------
	.section	.nv.constant0._ZN7cutlass13device_kernelIN5flash11enable_sm90INS1_16FlashAttnBwdSm90INS1_25CollectiveMainloopBwdSm90ILi2ELi2ELi2EN4cute5tupleIJNS5_1CILi1EEES8_S8_EEENS6_IJNS7_ILi64EEENS7_ILi128EEESB_EEENS_6half_tEfNS_4arch4Sm90ELb1ELb0ELb0ELb1ELb1ELb1ELb0ELb0ELi2ELi1ELi2ELi1ELb0EEENS1_24CollectiveEpilogueBwdGQAISC_fSF_Li256ELb1ELb1EEENS1_25SingleTileBwdLPTSchedulerILb1ELi128ELb1EEEEEEEEEvNT_6ParamsE,"a",@progbits
	.sectionflags	@""
	.align	4
.nv.constant0._ZN7cutlass13device_kernelIN5flash11enable_sm90INS1_16FlashAttnBwdSm90INS1_25CollectiveMainloopBwdSm90ILi2ELi2ELi2EN4cute5tupleIJNS5_1CILi1EEES8_S8_EEENS6_IJNS7_ILi64EEENS7_ILi128EEESB_EEENS_6half_tEfNS_4arch4Sm90ELb1ELb0ELb0ELb1ELb1ELb1ELb0ELb0ELi2ELi1ELi2ELi1ELb0EEENS1_24CollectiveEpilogueBwdGQAISC_fSF_Li256ELb1ELb1EEENS1_25SingleTileBwdLPTSchedulerILb1ELi128ELb1EEEEEEEEEvNT_6ParamsE:
	.zero		2432


//--------------------- .nv.constant0._ZN7cutlass13device_kernelIN5flash22FlashAttnBwdPreprocessIN4cute5tupleIJNS3_1CILi64EEENS5_ILi128EEEEEENS_6half_tEfNS_4arch4Sm90ELb1ELb1EEEEEvNT_6ParamsE --------------------------
	.section	.nv.constant0._ZN7cutlass13device_kernelIN5flash22FlashAttnBwdPreprocessIN4cute5tupleIJNS3_1CILi64EEENS5_ILi128EEEEEENS_6half_tEfNS_4arch4Sm90ELb1ELb1EEEEEvNT_6ParamsE,"a",@progbits
	.sectionflags	@""
	.align	4
.nv.constant0._ZN7cutlass13device_kernelIN5flash22FlashAttnBwdPreprocessIN4cute5tupleIJNS3_1CILi64EEENS5_ILi128EEEEEENS_6half_tEfNS_4arch4Sm90ELb1ELb1EEEEEvNT_6ParamsE:
	.zero		768


//--------------------- SYMBOLS --------------------------

	.type		.nv.reservedSmem.offset0,@object
	.size		.nv.reservedSmem.offset0,0x4
	.type		__assertfail,@function
